	.target	sm_90a

	.elftype	@"ET_EXEC"


//--------------------- .note.nv.tkinfo           --------------------------
	.section	.note.nv.tkinfo,"",@"SHT_NOTE"
	.sectionflags	@"SHF_NOTE_NV_TKINFO"
	.tkinfo
        /*0018*/ 	.word	0x00000002
        /*0030*/ 	.string	""
        /*0030*/ 	.string	"ptxas"
        /*0030*/ 	.string	"Cuda compilation tools, release 13.0, V13.0.88"
        /*0030*/ 	.string	"Build cuda_13.0.r13.0/compiler.36424714_0"
        /*0030*/ 	.string	"-arch sm_90a -m 64 "



//--------------------- .note.nv.cuinfo           --------------------------
	.section	.note.nv.cuinfo,"",@"SHT_NOTE"
	.sectionflags	@"SHF_NOTE_NV_CUINFO"
        /*0018*/ 	.short	0x0002
        /*001a*/ 	.short	0x005a
        /*001c*/ 	.short	0x0082
	.zero		2


//--------------------- .nv.info                  --------------------------
	.section	.nv.info,"",@"SHT_CUDA_INFO"
	.align	4


	//----- nvinfo : EIATTR_REGCOUNT
	.align		4
        /*0000*/ 	.byte	0x04, 0x2f
        /*0002*/ 	.short	(.L_18 - .L_17)
	.align		4
.L_17:
        /*0004*/ 	.word	index@(_ZN7cutlass13device_kernelIN5flash22FlashAttnBwdPreprocessIN4cute5tupleIJNS3_1CILi64EEENS5_ILi192EEEEEENS_6half_tEfNS_4arch4Sm90ELb1ELb1EEEEEvNT_6ParamsE)
        /*0008*/ 	.word	0x0000004a


	//----- nvinfo : EIATTR_FRAME_SIZE
	.align		4
.L_18:
        /*000c*/ 	.byte	0x04, 0x11
        /*000e*/ 	.short	(.L_20 - .L_19)
	.align		4
.L_19:
        /*0010*/ 	.word	index@(_ZN7cutlass13device_kernelIN5flash22FlashAttnBwdPreprocessIN4cute5tupleIJNS3_1CILi64EEENS5_ILi192EEEEEENS_6half_tEfNS_4arch4Sm90ELb1ELb1EEEEEvNT_6ParamsE)
        /*0014*/ 	.word	0x00000000


	//----- nvinfo : EIATTR_REGCOUNT
	.align		4
.L_20:
        /*0018*/ 	.byte	0x04, 0x2f
        /*001a*/ 	.short	(.L_22 - .L_21)
	.align		4
.L_21:
        /*001c*/ 	.word	index@(_ZN7cutlass13device_kernelIN5flash11enable_sm90INS1_16FlashAttnBwdSm90INS1_25CollectiveMainloopBwdSm90ILi2ELi1ELi1EN4cute5tupleIJNS5_1CILi1EEES8_S8_EEENS6_IJNS7_ILi64EEENS7_ILi96EEENS7_ILi192EEEEEENS_6half_tEfNS_4arch4Sm90ELb1ELb0ELb0ELb1ELb1ELb0ELb1ELb0ELi3ELi1ELi1ELi1ELb0EEENS1_24CollectiveEpilogueBwdGQAISD_fSG_Li384ELb1ELb1EEENS1_25SingleTileBwdLPTSchedulerILb1ELi96ELb1EEEEEEEEEvNT_6ParamsE)
        /*0020*/ 	.word	0x00000080


	//----- nvinfo : EIATTR_FRAME_SIZE
	.align		4
.L_22:
        /*0024*/ 	.byte	0x04, 0x11
        /*0026*/ 	.short	(.L_24 - .L_23)
	.align		4
.L_23:
        /*0028*/ 	.word	index@(_ZN7cutlass13device_kernelIN5flash11enable_sm90INS1_16FlashAttnBwdSm90INS1_25CollectiveMainloopBwdSm90ILi2ELi1ELi1EN4cute5tupleIJNS5_1CILi1EEES8_S8_EEENS6_IJNS7_ILi64EEENS7_ILi96EEENS7_ILi192EEEEEENS_6half_tEfNS_4arch4Sm90ELb1ELb0ELb0ELb1ELb1ELb0ELb1ELb0ELi3ELi1ELi1ELi1ELb0EEENS1_24CollectiveEpilogueBwdGQAISD_fSG_Li384ELb1ELb1EEENS1_25SingleTileBwdLPTSchedulerILb1ELi96ELb1EEEEEEEEEvNT_6ParamsE)
        /*002c*/ 	.word	0x00000008


	//----- nvinfo : EIATTR_REGCOUNT
	.align		4
.L_24:
        /*0030*/ 	.byte	0x04, 0x2f
        /*0032*/ 	.short	(.L_26 - .L_25)
	.align		4
.L_25:
        /*0034*/ 	.word	index@(_ZN7cutlass13device_kernelIN5flash32FlashAttnBwdPostprocessConvertdQIN4cute5tupleIJNS3_1CILi64EEENS5_ILi192EEEEEENS_6half_tEfNS_4arch4Sm90ELi384ENS3_8TiledMMAINS3_8MMA_AtomIJNS3_4SM904GMMA25MMA_64x64x16_F32F16F16_SSILNSF_5MajorE0ELSH_1ELNSF_7ScaleInE1ELSI_1EEEEEENS3_6LayoutINS4_IJNS5_ILi1EEENS5_ILi3EEESM_EEENS4_IJNS5_ILi0EEESM_SP_EEEEENS4_IJNS3_10UnderscoreESS_SS_EEEEELb0EEEEEvNT_6ParamsE)
        /*0038*/ 	.word	0x00000038


	//----- nvinfo : EIATTR_FRAME_SIZE
	.align		4
.L_26:
        /*003c*/ 	.byte	0x04, 0x11
        /*003e*/ 	.short	(.L_28 - .L_27)
	.align		4
.L_27:
        /*0040*/ 	.word	index@(_ZN7cutlass13device_kernelIN5flash32FlashAttnBwdPostprocessConvertdQIN4cute5tupleIJNS3_1CILi64EEENS5_ILi192EEEEEENS_6half_tEfNS_4arch4Sm90ELi384ENS3_8TiledMMAINS3_8MMA_AtomIJNS3_4SM904GMMA25MMA_64x64x16_F32F16F16_SSILNSF_5MajorE0ELSH_1ELNSF_7ScaleInE1ELSI_1EEEEEENS3_6LayoutINS4_IJNS5_ILi1EEENS5_ILi3EEESM_EEENS4_IJNS5_ILi0EEESM_SP_EEEEENS4_IJNS3_10UnderscoreESS_SS_EEEEELb0EEEEEvNT_6ParamsE)
        /*0044*/ 	.word	0x00000000


	//----- nvinfo : EIATTR_REGCOUNT
	.align		4
.L_28:
        /*0048*/ 	.byte	0x04, 0x2f
        /*004a*/ 	.short	(.L_30 - .L_29)
	.align		4
.L_29:
        /*004c*/ 	.word	index@(_ZN7cutlass13device_kernelIN5flash32FlashAttnBwdPostprocessConvertdQIN4cute5tupleIJNS3_1CILi96EEENS5_ILi192EEEEEENS_6half_tEfNS_4arch4Sm90ELi384ENS3_8TiledMMAINS3_8MMA_AtomIJNS3_4SM904GMMA25MMA_64x96x16_F32F16F16_SSILNSF_5MajorE1ELSH_1ELNSF_7ScaleInE1ELSI_1EEEEEENS3_6LayoutINS4_IJNS5_ILi3EEENS5_ILi1EEESN_EEENS4_IJSN_NS5_ILi0EEESP_EEEEENS4_IJNS3_10UnderscoreESS_SS_EEEEELb1EEEEEvNT_6ParamsE)
        /*0050*/ 	.word	0x00000048


	//----- nvinfo : EIATTR_FRAME_SIZE
	.align		4
.L_30:
        /*0054*/ 	.byte	0x04, 0x11
        /*0056*/ 	.short	(.L_32 - .L_31)
	.align		4
.L_31:
        /*0058*/ 	.word	index@(_ZN7cutlass13device_kernelIN5flash32FlashAttnBwdPostprocessConvertdQIN4cute5tupleIJNS3_1CILi96EEENS5_ILi192EEEEEENS_6half_tEfNS_4arch4Sm90ELi384ENS3_8TiledMMAINS3_8MMA_AtomIJNS3_4SM904GMMA25MMA_64x96x16_F32F16F16_SSILNSF_5MajorE1ELSH_1ELNSF_7ScaleInE1ELSI_1EEEEEENS3_6LayoutINS4_IJNS5_ILi3EEENS5_ILi1EEESN_EEENS4_IJSN_NS5_ILi0EEESP_EEEEENS4_IJNS3_10UnderscoreESS_SS_EEEEELb1EEEEEvNT_6ParamsE)
        /*005c*/ 	.word	0x00000000


	//----- nvinfo : EIATTR_REGCOUNT
	.align		4
.L_32:
        /*0060*/ 	.byte	0x04, 0x2f
        /*0062*/ 	.short	(.L_34 - .L_33)
	.align		4
.L_33:
        /*0064*/ 	.word	index@(_ZN7cutlass13device_kernelIN5flash11enable_sm90INS1_16FlashAttnBwdSm90INS1_25CollectiveMainloopBwdSm90ILi2ELi1ELi1EN4cute5tupleIJNS5_1CILi1EEES8_S8_EEENS6_IJNS7_ILi64EEENS7_ILi96EEENS7_ILi192EEEEEENS_6half_tEfNS_4arch4Sm90ELb1ELb0ELb0ELb1ELb0ELb0ELb1ELb0ELi3ELi1ELi1ELi1ELb0EEENS1_24CollectiveEpilogueBwdGQAISD_fSG_Li384ELb1ELb0EEENS1_25SingleTileBwdLPTSchedulerILb1ELi96ELb0EEEEEEEEEvNT_6ParamsE)
        /*0068*/ 	.word	0x00000080


	//----- nvinfo : EIATTR_FRAME_SIZE
	.align		4
.L_34:
        /*006c*/ 	.byte	0x04, 0x11
        /*006e*/ 	.short	(.L_36 - .L_35)
	.align		4
.L_35:
        /*0070*/ 	.word	index@(_ZN7cutlass13device_kernelIN5flash11enable_sm90INS1_16FlashAttnBwdSm90INS1_25CollectiveMainloopBwdSm90ILi2ELi1ELi1EN4cute5tupleIJNS5_1CILi1EEES8_S8_EEENS6_IJNS7_ILi64EEENS7_ILi96EEENS7_ILi192EEEEEENS_6half_tEfNS_4arch4Sm90ELb1ELb0ELb0ELb1ELb0ELb0ELb1ELb0ELi3ELi1ELi1ELi1ELb0EEENS1_24CollectiveEpilogueBwdGQAISD_fSG_Li384ELb1ELb0EEENS1_25SingleTileBwdLPTSchedulerILb1ELi96ELb0EEEEEEEEEvNT_6ParamsE)
        /*0074*/ 	.word	0x00000008


	//----- nvinfo : EIATTR_REGCOUNT
	.align		4
.L_36:
        /*0078*/ 	.byte	0x04, 0x2f
        /*007a*/ 	.short	(.L_38 - .L_37)
	.align		4
.L_37:
        /*007c*/ 	.word	index@(_ZN7cutlass13device_kernelIN5flash11enable_sm90INS1_16FlashAttnBwdSm90INS1_25CollectiveMainloopBwdSm90ILi2ELi1ELi1EN4cute5tupleIJNS5_1CILi1EEES8_S8_EEENS6_IJNS7_ILi64EEENS7_ILi96EEENS7_ILi192EEEEEENS_6half_tEfNS_4arch4Sm90ELb1ELb0ELb0ELb1ELb1ELb0ELb1ELb0ELi3ELi1ELi1ELi1ELb0EEENS1_21CollectiveEpilogueBwdISD_SE_SG_Li384ELb1ELb1ELi3EEENS1_25SingleTileBwdLPTSchedulerILb1ELi96ELb1EEEEEEEEEvNT_6ParamsE)
        /*0080*/ 	.word	0x00000080


	//----- nvinfo : EIATTR_FRAME_SIZE
	.align		4
.L_38:
        /*0084*/ 	.byte	0x04, 0x11
        /*0086*/ 	.short	(.L_40 - .L_39)
	.align		4
.L_39:
        /*0088*/ 	.word	index@(_ZN7cutlass13device_kernelIN5flash11enable_sm90INS1_16FlashAttnBwdSm90INS1_25CollectiveMainloopBwdSm90ILi2ELi1ELi1EN4cute5tupleIJNS5_1CILi1EEES8_S8_EEENS6_IJNS7_ILi64EEENS7_ILi96EEENS7_ILi192EEEEEENS_6half_tEfNS_4arch4Sm90ELb1ELb0ELb0ELb1ELb1ELb0ELb1ELb0ELi3ELi1ELi1ELi1ELb0EEENS1_21CollectiveEpilogueBwdISD_SE_SG_Li384ELb1ELb1ELi3EEENS1_25SingleTileBwdLPTSchedulerILb1ELi96ELb1EEEEEEEEEvNT_6ParamsE)
        /*008c*/ 	.word	0x00000008


	//----- nvinfo : EIATTR_REGCOUNT
	.align		4
.L_40:
        /*0090*/ 	.byte	0x04, 0x2f
        /*0092*/ 	.short	(.L_42 - .L_41)
	.align		4
.L_41:
        /*0094*/ 	.word	index@(_ZN7cutlass13device_kernelIN5flash11enable_sm90INS1_16FlashAttnBwdSm90INS1_25CollectiveMainloopBwdSm90ILi2ELi1ELi1EN4cute5tupleIJNS5_1CILi1EEES8_S8_EEENS6_IJNS7_ILi64EEENS7_ILi96EEENS7_ILi192EEEEEENS_6half_tEfNS_4arch4Sm90ELb1ELb0ELb0ELb1ELb0ELb0ELb1ELb0ELi3ELi1ELi1ELi1ELb0EEENS1_21CollectiveEpilogueBwdISD_SE_SG_Li384ELb1ELb1ELi3EEENS1_25SingleTileBwdLPTSchedulerILb1ELi96ELb0EEEEEEEEEvNT_6ParamsE)
        /*0098*/ 	.word	0x00000080


	//----- nvinfo : EIATTR_FRAME_SIZE
	.align		4
.L_42:
        /*009c*/ 	.byte	0x04, 0x11
        /*009e*/ 	.short	(.L_44 - .L_43)
	.align		4
.L_43:
        /*00a0*/ 	.word	index@(_ZN7cutlass13device_kernelIN5flash11enable_sm90INS1_16FlashAttnBwdSm90INS1_25CollectiveMainloopBwdSm90ILi2ELi1ELi1EN4cute5tupleIJNS5_1CILi1EEES8_S8_EEENS6_IJNS7_ILi64EEENS7_ILi96EEENS7_ILi192EEEEEENS_6half_tEfNS_4arch4Sm90ELb1ELb0ELb0ELb1ELb0ELb0ELb1ELb0ELi3ELi1ELi1ELi1ELb0EEENS1_21CollectiveEpilogueBwdISD_SE_SG_Li384ELb1ELb1ELi3EEENS1_25SingleTileBwdLPTSchedulerILb1ELi96ELb0EEEEEEEEEvNT_6ParamsE)
        /*00a4*/ 	.word	0x00000008


	//----- nvinfo : EIATTR_REGCOUNT
	.align		4
.L_44:
        /*00a8*/ 	.byte	0x04, 0x2f
        /*00aa*/ 	.short	(.L_46 - .L_45)
	.align		4
.L_45:
        /*00ac*/ 	.word	index@(_ZN7cutlass13device_kernelIN5flash22FlashAttnBwdPreprocessIN4cute5tupleIJNS3_1CILi64EEENS5_ILi192EEEEEENS_6half_tEfNS_4arch4Sm90ELb1ELb0EEEEEvNT_6ParamsE)
        /*00b0*/ 	.word	0x0000004c


	//----- nvinfo : EIATTR_FRAME_SIZE
	.align		4
.L_46:
        /*00b4*/ 	.byte	0x04, 0x11
        /*00b6*/ 	.short	(.L_48 - .L_47)
	.align		4
.L_47:
        /*00b8*/ 	.word	index@(_ZN7cutlass13device_kernelIN5flash22FlashAttnBwdPreprocessIN4cute5tupleIJNS3_1CILi64EEENS5_ILi192EEEEEENS_6half_tEfNS_4arch4Sm90ELb1ELb0EEEEEvNT_6ParamsE)
        /*00bc*/ 	.word	0x00000000


	//----- nvinfo : EIATTR_REGCOUNT
	.align		4
.L_48:
        /*00c0*/ 	.byte	0x04, 0x2f
        /*00c2*/ 	.short	(.L_50 - .L_49)
	.align		4
.L_49:
        /*00c4*/ 	.word	index@(_ZN7cutlass13device_kernelIN5flash11enable_sm90INS1_16FlashAttnBwdSm90INS1_25CollectiveMainloopBwdSm90ILi2ELi1ELi1EN4cute5tupleIJNS5_1CILi1EEES8_S8_EEENS6_IJNS7_ILi64EEENS7_ILi96EEENS7_ILi192EEEEEENS_6half_tEfNS_4arch4Sm90ELb1ELb0ELb0ELb0ELb1ELb0ELb1ELb0ELi3ELi1ELi1ELi1ELb0EEENS1_24CollectiveEpilogueBwdGQAISD_fSG_Li384ELb0ELb1EEENS1_25SingleTileBwdLPTSchedulerILb0ELi96ELb1EEEEEEEEEvNT_6ParamsE)
        /*00c8*/ 	.word	0x00000080


	//----- nvinfo : EIATTR_FRAME_SIZE
	.align		4
.L_50:
        /*00cc*/ 	.byte	0x04, 0x11
        /*00ce*/ 	.short	(.L_52 - .L_51)
	.align		4
.L_51:
        /*00d0*/ 	.word	index@(_ZN7cutlass13device_kernelIN5flash11enable_sm90INS1_16FlashAttnBwdSm90INS1_25CollectiveMainloopBwdSm90ILi2ELi1ELi1EN4cute5tupleIJNS5_1CILi1EEES8_S8_EEENS6_IJNS7_ILi64EEENS7_ILi96EEENS7_ILi192EEEEEENS_6half_tEfNS_4arch4Sm90ELb1ELb0ELb0ELb0ELb1ELb0ELb1ELb0ELi3ELi1ELi1ELi1ELb0EEENS1_24CollectiveEpilogueBwdGQAISD_fSG_Li384ELb0ELb1EEENS1_25SingleTileBwdLPTSchedulerILb0ELi96ELb1EEEEEEEEEvNT_6ParamsE)
        /*00d4*/ 	.word	0x00000018


	//----- nvinfo : EIATTR_REGCOUNT
	.align		4
.L_52:
        /*00d8*/ 	.byte	0x04, 0x2f
        /*00da*/ 	.short	(.L_54 - .L_53)
	.align		4
.L_53:
        /*00dc*/ 	.word	index@(_ZN7cutlass13device_kernelIN5flash11enable_sm90INS1_16FlashAttnBwdSm90INS1_25CollectiveMainloopBwdSm90ILi2ELi1ELi1EN4cute5tupleIJNS5_1CILi1EEES8_S8_EEENS6_IJNS7_ILi64EEENS7_ILi96EEENS7_ILi192EEEEEENS_6half_tEfNS_4arch4Sm90ELb1ELb0ELb0ELb0ELb0ELb0ELb1ELb0ELi3ELi1ELi1ELi1ELb0EEENS1_24CollectiveEpilogueBwdGQAISD_fSG_Li384ELb0ELb0EEENS1_25SingleTileBwdLPTSchedulerILb0ELi96ELb0EEEEEEEEEvNT_6ParamsE)
        /*00e0*/ 	.word	0x00000080


	//----- nvinfo : EIATTR_FRAME_SIZE
	.align		4
.L_54:
        /*00e4*/ 	.byte	0x04, 0x11
        /*00e6*/ 	.short	(.L_56 - .L_55)
	.align		4
.L_55:
        /*00e8*/ 	.word	index@(_ZN7cutlass13device_kernelIN5flash11enable_sm90INS1_16FlashAttnBwdSm90INS1_25CollectiveMainloopBwdSm90ILi2ELi1ELi1EN4cute5tupleIJNS5_1CILi1EEES8_S8_EEENS6_IJNS7_ILi64EEENS7_ILi96EEENS7_ILi192EEEEEENS_6half_tEfNS_4arch4Sm90ELb1ELb0ELb0ELb0ELb0ELb0ELb1ELb0ELi3ELi1ELi1ELi1ELb0EEENS1_24CollectiveEpilogueBwdGQAISD_fSG_Li384ELb0ELb0EEENS1_25SingleTileBwdLPTSchedulerILb0ELi96ELb0EEEEEEEEEvNT_6ParamsE)
        /*00ec*/ 	.word	0x00000018


	//----- nvinfo : EIATTR_REGCOUNT
	.align		4
.L_56:
        /*00f0*/ 	.byte	0x04, 0x2f
        /*00f2*/ 	.short	(.L_58 - .L_57)
	.align		4
.L_57:
        /*00f4*/ 	.word	index@(_ZN7cutlass13device_kernelIN5flash11enable_sm90INS1_16FlashAttnBwdSm90INS1_25CollectiveMainloopBwdSm90ILi2ELi1ELi1EN4cute5tupleIJNS5_1CILi1EEES8_S8_EEENS6_IJNS7_ILi64EEENS7_ILi96EEENS7_ILi192EEEEEENS_6half_tEfNS_4arch4Sm90ELb1ELb0ELb0ELb0ELb1ELb0ELb1ELb0ELi3ELi1ELi1ELi1ELb0EEENS1_21CollectiveEpilogueBwdISD_SE_SG_Li384ELb0ELb1ELi3EEENS1_25SingleTileBwdLPTSchedulerILb0ELi96ELb1EEEEEEEEEvNT_6ParamsE)
        /*00f8*/ 	.word	0x00000080


	//----- nvinfo : EIATTR_FRAME_SIZE
	.align		4
.L_58:
        /*00fc*/ 	.byte	0x04, 0x11
        /*00fe*/ 	.short	(.L_60 - .L_59)
	.align		4
.L_59:
        /*0100*/ 	.word	index@(_ZN7cutlass13device_kernelIN5flash11enable_sm90INS1_16FlashAttnBwdSm90INS1_25CollectiveMainloopBwdSm90ILi2ELi1ELi1EN4cute5tupleIJNS5_1CILi1EEES8_S8_EEENS6_IJNS7_ILi64EEENS7_ILi96EEENS7_ILi192EEEEEENS_6half_tEfNS_4arch4Sm90ELb1ELb0ELb0ELb0ELb1ELb0ELb1ELb0ELi3ELi1ELi1ELi1ELb0EEENS1_21CollectiveEpilogueBwdISD_SE_SG_Li384ELb0ELb1ELi3EEENS1_25SingleTileBwdLPTSchedulerILb0ELi96ELb1EEEEEEEEEvNT_6ParamsE)
        /*0104*/ 	.word	0x00000018


	//----- nvinfo : EIATTR_REGCOUNT
	.align		4
.L_60:
        /*0108*/ 	.byte	0x04, 0x2f
        /*010a*/ 	.short	(.L_62 - .L_61)
	.align		4
.L_61:
        /*010c*/ 	.word	index@(_ZN7cutlass13device_kernelIN5flash11enable_sm90INS1_16FlashAttnBwdSm90INS1_25CollectiveMainloopBwdSm90ILi2ELi1ELi1EN4cute5tupleIJNS5_1CILi1EEES8_S8_EEENS6_IJNS7_ILi64EEENS7_ILi96EEENS7_ILi192EEEEEENS_6half_tEfNS_4arch4Sm90ELb1ELb0ELb0ELb0ELb0ELb0ELb1ELb0ELi3ELi1ELi1ELi1ELb0EEENS1_21CollectiveEpilogueBwdISD_SE_SG_Li384ELb0ELb1ELi3EEENS1_25SingleTileBwdLPTSchedulerILb0ELi96ELb0EEEEEEEEEvNT_6ParamsE)
        /*0110*/ 	.word	0x00000080


	//----- nvinfo : EIATTR_FRAME_SIZE
	.align		4
.L_62:
        /*0114*/ 	.byte	0x04, 0x11
        /*0116*/ 	.short	(.L_64 - .L_63)
	.align		4
.L_63:
        /*0118*/ 	.word	index@(_ZN7cutlass13device_kernelIN5flash11enable_sm90INS1_16FlashAttnBwdSm90INS1_25CollectiveMainloopBwdSm90ILi2ELi1ELi1EN4cute5tupleIJNS5_1CILi1EEES8_S8_EEENS6_IJNS7_ILi64EEENS7_ILi96EEENS7_ILi192EEEEEENS_6half_tEfNS_4arch4Sm90ELb1ELb0ELb0ELb0ELb0ELb0ELb1ELb0ELi3ELi1ELi1ELi1ELb0EEENS1_21CollectiveEpilogueBwdISD_SE_SG_Li384ELb0ELb1ELi3EEENS1_25SingleTileBwdLPTSchedulerILb0ELi96ELb0EEEEEEEEEvNT_6ParamsE)
        /*011c*/ 	.word	0x00000018


	//----- nvinfo : EIATTR_REGCOUNT
	.align		4
.L_64:
        /*0120*/ 	.byte	0x04, 0x2f
        /*0122*/ 	.short	(.L_66 - .L_65)
	.align		4
.L_65:
        /*0124*/ 	.word	index@(_ZN7cutlass13device_kernelIN5flash11enable_sm90INS1_16FlashAttnBwdSm90INS1_25CollectiveMainloopBwdSm90ILi2ELi1ELi1EN4cute5tupleIJNS5_1CILi1EEES8_S8_EEENS6_IJNS7_ILi64EEENS7_ILi96EEENS7_ILi192EEEEEENS_6half_tEfNS_4arch4Sm90ELb0ELb1ELb0ELb1ELb1ELb0ELb1ELb0ELi3ELi1ELi1ELi1ELb0EEENS1_24CollectiveEpilogueBwdGQAISD_fSG_Li384ELb1ELb1EEENS1_19SingleTileSchedulerILb1ELb0ELb0ELi96EEEEEEEEEvNT_6ParamsE)
        /*0128*/ 	.word	0x00000080


	//----- nvinfo : EIATTR_FRAME_SIZE
	.align		4
.L_66:
        /*012c*/ 	.byte	0x04, 0x11
        /*012e*/ 	.short	(.L_68 - .L_67)
	.align		4
.L_67:
        /*0130*/ 	.word	index@(_ZN7cutlass13device_kernelIN5flash11enable_sm90INS1_16FlashAttnBwdSm90INS1_25CollectiveMainloopBwdSm90ILi2ELi1ELi1EN4cute5tupleIJNS5_1CILi1EEES8_S8_EEENS6_IJNS7_ILi64EEENS7_ILi96EEENS7_ILi192EEEEEENS_6half_tEfNS_4arch4Sm90ELb0ELb1ELb0ELb1ELb1ELb0ELb1ELb0ELi3ELi1ELi1ELi1ELb0EEENS1_24CollectiveEpilogueBwdGQAISD_fSG_Li384ELb1ELb1EEENS1_19SingleTileSchedulerILb1ELb0ELb0ELi96EEEEEEEEEvNT_6ParamsE)
        /*0134*/ 	.word	0x00000000


	//----- nvinfo : EIATTR_REGCOUNT
	.align		4
.L_68:
        /*0138*/ 	.byte	0x04, 0x2f
        /*013a*/ 	.short	(.L_70 - .L_69)
	.align		4
.L_69:
        /*013c*/ 	.word	index@(_ZN7cutlass13device_kernelIN5flash11enable_sm90INS1_16FlashAttnBwdSm90INS1_25CollectiveMainloopBwdSm90ILi2ELi1ELi1EN4cute5tupleIJNS5_1CILi1EEES8_S8_EEENS6_IJNS7_ILi64EEENS7_ILi96EEENS7_ILi192EEEEEENS_6half_tEfNS_4arch4Sm90ELb0ELb1ELb0ELb1ELb0ELb0ELb1ELb0ELi3ELi1ELi1ELi1ELb0EEENS1_24CollectiveEpilogueBwdGQAISD_fSG_Li384ELb1ELb0EEENS1_19SingleTileSchedulerILb1ELb0ELb0ELi96EEEEEEEEEvNT_6ParamsE)
        /*0140*/ 	.word	0x00000080


	//----- nvinfo : EIATTR_FRAME_SIZE
	.align		4
.L_70:
        /*0144*/ 	.byte	0x04, 0x11
        /*0146*/ 	.short	(.L_72 - .L_71)
	.align		4
.L_71:
        /*0148*/ 	.word	index@(_ZN7cutlass13device_kernelIN5flash11enable_sm90INS1_16FlashAttnBwdSm90INS1_25CollectiveMainloopBwdSm90ILi2ELi1ELi1EN4cute5tupleIJNS5_1CILi1EEES8_S8_EEENS6_IJNS7_ILi64EEENS7_ILi96EEENS7_ILi192EEEEEENS_6half_tEfNS_4arch4Sm90ELb0ELb1ELb0ELb1ELb0ELb0ELb1ELb0ELi3ELi1ELi1ELi1ELb0EEENS1_24CollectiveEpilogueBwdGQAISD_fSG_Li384ELb1ELb0EEENS1_19SingleTileSchedulerILb1ELb0ELb0ELi96EEEEEEEEEvNT_6ParamsE)
        /*014c*/ 	.word	0x00000000


	//----- nvinfo : EIATTR_REGCOUNT
	.align		4
.L_72:
        /*0150*/ 	.byte	0x04, 0x2f
        /*0152*/ 	.short	(.L_74 - .L_73)
	.align		4
.L_73:
        /*0154*/ 	.word	index@(_ZN7cutlass13device_kernelIN5flash11enable_sm90INS1_16FlashAttnBwdSm90INS1_25CollectiveMainloopBwdSm90ILi2ELi1ELi1EN4cute5tupleIJNS5_1CILi1EEES8_S8_EEENS6_IJNS7_ILi64EEENS7_ILi96EEENS7_ILi192EEEEEENS_6half_tEfNS_4arch4Sm90ELb0ELb1ELb0ELb1ELb1ELb0ELb1ELb0ELi3ELi1ELi1ELi1ELb0EEENS1_21CollectiveEpilogueBwdISD_SE_SG_Li384ELb1ELb1ELi3EEENS1_19SingleTileSchedulerILb1ELb0ELb0ELi96EEEEEEEEEvNT_6ParamsE)
        /*0158*/ 	.word	0x00000080


	//----- nvinfo : EIATTR_FRAME_SIZE
	.align		4
.L_74:
        /*015c*/ 	.byte	0x04, 0x11
        /*015e*/ 	.short	(.L_76 - .L_75)
	.align		4
.L_75:
        /*0160*/ 	.word	index@(_ZN7cutlass13device_kernelIN5flash11enable_sm90INS1_16FlashAttnBwdSm90INS1_25CollectiveMainloopBwdSm90ILi2ELi1ELi1EN4cute5tupleIJNS5_1CILi1EEES8_S8_EEENS6_IJNS7_ILi64EEENS7_ILi96EEENS7_ILi192EEEEEENS_6half_tEfNS_4arch4Sm90ELb0ELb1ELb0ELb1ELb1ELb0ELb1ELb0ELi3ELi1ELi1ELi1ELb0EEENS1_21CollectiveEpilogueBwdISD_SE_SG_Li384ELb1ELb1ELi3EEENS1_19SingleTileSchedulerILb1ELb0ELb0ELi96EEEEEEEEEvNT_6ParamsE)
        /*0164*/ 	.word	0x00000000


	//----- nvinfo : EIATTR_REGCOUNT
	.align		4
.L_76:
        /*0168*/ 	.byte	0x04, 0x2f
        /*016a*/ 	.short	(.L_78 - .L_77)
	.align		4
.L_77:
        /*016c*/ 	.word	index@(_ZN7cutlass13device_kernelIN5flash11enable_sm90INS1_16FlashAttnBwdSm90INS1_25CollectiveMainloopBwdSm90ILi2ELi1ELi1EN4cute5tupleIJNS5_1CILi1EEES8_S8_EEENS6_IJNS7_ILi64EEENS7_ILi96EEENS7_ILi192EEEEEENS_6half_tEfNS_4arch4Sm90ELb0ELb1ELb0ELb1ELb0ELb0ELb1ELb0ELi3ELi1ELi1ELi1ELb0EEENS1_21CollectiveEpilogueBwdISD_SE_SG_Li384ELb1ELb1ELi3EEENS1_19SingleTileSchedulerILb1ELb0ELb0ELi96EEEEEEEEEvNT_6ParamsE)
        /*0170*/ 	.word	0x00000080


	//----- nvinfo : EIATTR_FRAME_SIZE
	.align		4
.L_78:
        /*0174*/ 	.byte	0x04, 0x11
        /*0176*/ 	.short	(.L_80 - .L_79)
	.align		4
.L_79:
        /*0178*/ 	.word	index@(_ZN7cutlass13device_kernelIN5flash11enable_sm90INS1_16FlashAttnBwdSm90INS1_25CollectiveMainloopBwdSm90ILi2ELi1ELi1EN4cute5tupleIJNS5_1CILi1EEES8_S8_EEENS6_IJNS7_ILi64EEENS7_ILi96EEENS7_ILi192EEEEEENS_6half_tEfNS_4arch4Sm90ELb0ELb1ELb0ELb1ELb0ELb0ELb1ELb0ELi3ELi1ELi1ELi1ELb0EEENS1_21CollectiveEpilogueBwdISD_SE_SG_Li384ELb1ELb1ELi3EEENS1_19SingleTileSchedulerILb1ELb0ELb0ELi96EEEEEEEEEvNT_6ParamsE)
        /*017c*/ 	.word	0x00000000


	//----- nvinfo : EIATTR_REGCOUNT
	.align		4
.L_80:
        /*0180*/ 	.byte	0x04, 0x2f
        /*0182*/ 	.short	(.L_82 - .L_81)
	.align		4
.L_81:
        /*0184*/ 	.word	index@(_ZN7cutlass13device_kernelIN5flash11enable_sm90INS1_16FlashAttnBwdSm90INS1_25CollectiveMainloopBwdSm90ILi2ELi1ELi1EN4cute5tupleIJNS5_1CILi1EEES8_S8_EEENS6_IJNS7_ILi64EEENS7_ILi96EEENS7_ILi192EEEEEENS_6half_tEfNS_4arch4Sm90ELb0ELb1ELb0ELb0ELb1ELb0ELb1ELb0ELi3ELi1ELi1ELi1ELb0EEENS1_24CollectiveEpilogueBwdGQAISD_fSG_Li384ELb0ELb1EEENS1_19SingleTileSchedulerILb0ELb0ELb0ELi96EEEEEEEEEvNT_6ParamsE)
        /*0188*/ 	.word	0x00000080


	//----- nvinfo : EIATTR_FRAME_SIZE
	.align		4
.L_82:
        /*018c*/ 	.byte	0x04, 0x11
        /*018e*/ 	.short	(.L_84 - .L_83)
	.align		4
.L_83:
        /*0190*/ 	.word	index@(_ZN7cutlass13device_kernelIN5flash11enable_sm90INS1_16FlashAttnBwdSm90INS1_25CollectiveMainloopBwdSm90ILi2ELi1ELi1EN4cute5tupleIJNS5_1CILi1EEES8_S8_EEENS6_IJNS7_ILi64EEENS7_ILi96EEENS7_ILi192EEEEEENS_6half_tEfNS_4arch4Sm90ELb0ELb1ELb0ELb0ELb1ELb0ELb1ELb0ELi3ELi1ELi1ELi1ELb0EEENS1_24CollectiveEpilogueBwdGQAISD_fSG_Li384ELb0ELb1EEENS1_19SingleTileSchedulerILb0ELb0ELb0ELi96EEEEEEEEEvNT_6ParamsE)
        /*0194*/ 	.word	0x00000000


	//----- nvinfo : EIATTR_REGCOUNT
	.align		4
.L_84:
        /*0198*/ 	.byte	0x04, 0x2f
        /*019a*/ 	.short	(.L_86 - .L_85)
	.align		4
.L_85:
        /*019c*/ 	.word	index@(_ZN7cutlass13device_kernelIN5flash11enable_sm90INS1_16FlashAttnBwdSm90INS1_25CollectiveMainloopBwdSm90ILi2ELi1ELi1EN4cute5tupleIJNS5_1CILi1EEES8_S8_EEENS6_IJNS7_ILi64EEENS7_ILi96EEENS7_ILi192EEEEEENS_6half_tEfNS_4arch4Sm90ELb0ELb1ELb0ELb0ELb0ELb0ELb1ELb0ELi3ELi1ELi1ELi1ELb0EEENS1_24CollectiveEpilogueBwdGQAISD_fSG_Li384ELb0ELb0EEENS1_19SingleTileSchedulerILb0ELb0ELb0ELi96EEEEEEEEEvNT_6ParamsE)
        /*01a0*/ 	.word	0x00000080


	//----- nvinfo : EIATTR_FRAME_SIZE
	.align		4
.L_86:
        /*01a4*/ 	.byte	0x04, 0x11
        /*01a6*/ 	.short	(.L_88 - .L_87)
	.align		4
.L_87:
        /*01a8*/ 	.word	index@(_ZN7cutlass13device_kernelIN5flash11enable_sm90INS1_16FlashAttnBwdSm90INS1_25CollectiveMainloopBwdSm90ILi2ELi1ELi1EN4cute5tupleIJNS5_1CILi1EEES8_S8_EEENS6_IJNS7_ILi64EEENS7_ILi96EEENS7_ILi192EEEEEENS_6half_tEfNS_4arch4Sm90ELb0ELb1ELb0ELb0ELb0ELb0ELb1ELb0ELi3ELi1ELi1ELi1ELb0EEENS1_24CollectiveEpilogueBwdGQAISD_fSG_Li384ELb0ELb0EEENS1_19SingleTileSchedulerILb0ELb0ELb0ELi96EEEEEEEEEvNT_6ParamsE)
        /*01ac*/ 	.word	0x00000000


	//----- nvinfo : EIATTR_REGCOUNT
	.align		4
.L_88:
        /*01b0*/ 	.byte	0x04, 0x2f
        /*01b2*/ 	.short	(.L_90 - .L_89)
	.align		4
.L_89:
        /*01b4*/ 	.word	index@(_ZN7cutlass13device_kernelIN5flash11enable_sm90INS1_16FlashAttnBwdSm90INS1_25CollectiveMainloopBwdSm90ILi2ELi1ELi1EN4cute5tupleIJNS5_1CILi1EEES8_S8_EEENS6_IJNS7_ILi64EEENS7_ILi96EEENS7_ILi192EEEEEENS_6half_tEfNS_4arch4Sm90ELb0ELb1ELb0ELb0ELb1ELb0ELb1ELb0ELi3ELi1ELi1ELi1ELb0EEENS1_21CollectiveEpilogueBwdISD_SE_SG_Li384ELb0ELb1ELi3EEENS1_19SingleTileSchedulerILb0ELb0ELb0ELi96EEEEEEEEEvNT_6ParamsE)
        /*01b8*/ 	.word	0x00000080


	//----- nvinfo : EIATTR_FRAME_SIZE
	.align		4
.L_90:
        /*01bc*/ 	.byte	0x04, 0x11
        /*01be*/ 	.short	(.L_92 - .L_91)
	.align		4
.L_91:
        /*01c0*/ 	.word	index@(_ZN7cutlass13device_kernelIN5flash11enable_sm90INS1_16FlashAttnBwdSm90INS1_25CollectiveMainloopBwdSm90ILi2ELi1ELi1EN4cute5tupleIJNS5_1CILi1EEES8_S8_EEENS6_IJNS7_ILi64EEENS7_ILi96EEENS7_ILi192EEEEEENS_6half_tEfNS_4arch4Sm90ELb0ELb1ELb0ELb0ELb1ELb0ELb1ELb0ELi3ELi1ELi1ELi1ELb0EEENS1_21CollectiveEpilogueBwdISD_SE_SG_Li384ELb0ELb1ELi3EEENS1_19SingleTileSchedulerILb0ELb0ELb0ELi96EEEEEEEEEvNT_6ParamsE)
        /*01c4*/ 	.word	0x00000000


	//----- nvinfo : EIATTR_REGCOUNT
	.align		4
.L_92:
        /*01c8*/ 	.byte	0x04, 0x2f
        /*01ca*/ 	.short	(.L_94 - .L_93)
	.align		4
.L_93:
        /*01cc*/ 	.word	index@(_ZN7cutlass13device_kernelIN5flash11enable_sm90INS1_16FlashAttnBwdSm90INS1_25CollectiveMainloopBwdSm90ILi2ELi1ELi1EN4cute5tupleIJNS5_1CILi1EEES8_S8_EEENS6_IJNS7_ILi64EEENS7_ILi96EEENS7_ILi192EEEEEENS_6half_tEfNS_4arch4Sm90ELb0ELb1ELb0ELb0ELb0ELb0ELb1ELb0ELi3ELi1ELi1ELi1ELb0EEENS1_21CollectiveEpilogueBwdISD_SE_SG_Li384ELb0ELb1ELi3EEENS1_19SingleTileSchedulerILb0ELb0ELb0ELi96EEEEEEEEEvNT_6ParamsE)
        /*01d0*/ 	.word	0x00000080


	//----- nvinfo : EIATTR_FRAME_SIZE
	.align		4
.L_94:
        /*01d4*/ 	.byte	0x04, 0x11
        /*01d6*/ 	.short	(.L_96 - .L_95)
	.align		4
.L_95:
        /*01d8*/ 	.word	index@(_ZN7cutlass13device_kernelIN5flash11enable_sm90INS1_16FlashAttnBwdSm90INS1_25CollectiveMainloopBwdSm90ILi2ELi1ELi1EN4cute5tupleIJNS5_1CILi1EEES8_S8_EEENS6_IJNS7_ILi64EEENS7_ILi96EEENS7_ILi192EEEEEENS_6half_tEfNS_4arch4Sm90ELb0ELb1ELb0ELb0ELb0ELb0ELb1ELb0ELi3ELi1ELi1ELi1ELb0EEENS1_21CollectiveEpilogueBwdISD_SE_SG_Li384ELb0ELb1ELi3EEENS1_19SingleTileSchedulerILb0ELb0ELb0ELi96EEEEEEEEEvNT_6ParamsE)
        /*01dc*/ 	.word	0x00000000


	//----- nvinfo : EIATTR_REGCOUNT
	.align		4
.L_96:
        /*01e0*/ 	.byte	0x04, 0x2f
        /*01e2*/ 	.short	(.L_98 - .L_97)
	.align		4
.L_97:
        /*01e4*/ 	.word	index@(_ZN7cutlass13device_kernelIN5flash11enable_sm90INS1_16FlashAttnBwdSm90INS1_25CollectiveMainloopBwdSm90ILi2ELi1ELi1EN4cute5tupleIJNS5_1CILi1EEES8_S8_EEENS6_IJNS7_ILi64EEENS7_ILi96EEENS7_ILi192EEEEEENS_6half_tEfNS_4arch4Sm90ELb0ELb0ELb0ELb1ELb1ELb0ELb1ELb0ELi3ELi1ELi1ELi1ELb0EEENS1_24CollectiveEpilogueBwdGQAISD_fSG_Li384ELb1ELb1EEENS1_19SingleTileSchedulerILb1ELb0ELb0ELi96EEEEEEEEEvNT_6ParamsE)
        /*01e8*/ 	.word	0x00000080


	//----- nvinfo : EIATTR_FRAME_SIZE
	.align		4
.L_98:
        /*01ec*/ 	.byte	0x04, 0x11
        /*01ee*/ 	.short	(.L_100 - .L_99)
	.align		4
.L_99:
        /*01f0*/ 	.word	index@(_ZN7cutlass13device_kernelIN5flash11enable_sm90INS1_16FlashAttnBwdSm90INS1_25CollectiveMainloopBwdSm90ILi2ELi1ELi1EN4cute5tupleIJNS5_1CILi1EEES8_S8_EEENS6_IJNS7_ILi64EEENS7_ILi96EEENS7_ILi192EEEEEENS_6half_tEfNS_4arch4Sm90ELb0ELb0ELb0ELb1ELb1ELb0ELb1ELb0ELi3ELi1ELi1ELi1ELb0EEENS1_24CollectiveEpilogueBwdGQAISD_fSG_Li384ELb1ELb1EEENS1_19SingleTileSchedulerILb1ELb0ELb0ELi96EEEEEEEEEvNT_6ParamsE)
        /*01f4*/ 	.word	0x00000000


	//----- nvinfo : EIATTR_REGCOUNT
	.align		4
.L_100:
        /*01f8*/ 	.byte	0x04, 0x2f
        /*01fa*/ 	.short	(.L_102 - .L_101)
	.align		4
.L_101:
        /*01fc*/ 	.word	index@(_ZN7cutlass13device_kernelIN5flash11enable_sm90INS1_16FlashAttnBwdSm90INS1_25CollectiveMainloopBwdSm90ILi2ELi1ELi1EN4cute5tupleIJNS5_1CILi1EEES8_S8_EEENS6_IJNS7_ILi64EEENS7_ILi96EEENS7_ILi192EEEEEENS_6half_tEfNS_4arch4Sm90ELb0ELb0ELb0ELb1ELb0ELb0ELb1ELb0ELi3ELi1ELi1ELi1ELb0EEENS1_24CollectiveEpilogueBwdGQAISD_fSG_Li384ELb1ELb0EEENS1_19SingleTileSchedulerILb1ELb0ELb0ELi96EEEEEEEEEvNT_6ParamsE)
        /*0200*/ 	.word	0x00000080


	//----- nvinfo : EIATTR_FRAME_SIZE
	.align		4
.L_102:
        /*0204*/ 	.byte	0x04, 0x11
        /*0206*/ 	.short	(.L_104 - .L_103)
	.align		4
.L_103:
        /*0208*/ 	.word	index@(_ZN7cutlass13device_kernelIN5flash11enable_sm90INS1_16FlashAttnBwdSm90INS1_25CollectiveMainloopBwdSm90ILi2ELi1ELi1EN4cute5tupleIJNS5_1CILi1EEES8_S8_EEENS6_IJNS7_ILi64EEENS7_ILi96EEENS7_ILi192EEEEEENS_6half_tEfNS_4arch4Sm90ELb0ELb0ELb0ELb1ELb0ELb0ELb1ELb0ELi3ELi1ELi1ELi1ELb0EEENS1_24CollectiveEpilogueBwdGQAISD_fSG_Li384ELb1ELb0EEENS1_19SingleTileSchedulerILb1ELb0ELb0ELi96EEEEEEEEEvNT_6ParamsE)
        /*020c*/ 	.word	0x00000000


	//----- nvinfo : EIATTR_REGCOUNT
	.align		4
.L_104:
        /*0210*/ 	.byte	0x04, 0x2f
        /*0212*/ 	.short	(.L_106 - .L_105)
	.align		4
.L_105:
        /*0214*/ 	.word	index@(_ZN7cutlass13device_kernelIN5flash11enable_sm90INS1_16FlashAttnBwdSm90INS1_25CollectiveMainloopBwdSm90ILi2ELi1ELi1EN4cute5tupleIJNS5_1CILi1EEES8_S8_EEENS6_IJNS7_ILi64EEENS7_ILi96EEENS7_ILi192EEEEEENS_6half_tEfNS_4arch4Sm90ELb0ELb0ELb0ELb1ELb1ELb0ELb1ELb0ELi3ELi1ELi1ELi1ELb0EEENS1_21CollectiveEpilogueBwdISD_SE_SG_Li384ELb1ELb1ELi3EEENS1_19SingleTileSchedulerILb1ELb0ELb0ELi96EEEEEEEEEvNT_6ParamsE)
        /*0218*/ 	.word	0x00000080


	//----- nvinfo : EIATTR_FRAME_SIZE
	.align		4
.L_106:
        /*021c*/ 	.byte	0x04, 0x11
        /*021e*/ 	.short	(.L_108 - .L_107)
	.align		4
.L_107:
        /*0220*/ 	.word	index@(_ZN7cutlass13device_kernelIN5flash11enable_sm90INS1_16FlashAttnBwdSm90INS1_25CollectiveMainloopBwdSm90ILi2ELi1ELi1EN4cute5tupleIJNS5_1CILi1EEES8_S8_EEENS6_IJNS7_ILi64EEENS7_ILi96EEENS7_ILi192EEEEEENS_6half_tEfNS_4arch4Sm90ELb0ELb0ELb0ELb1ELb1ELb0ELb1ELb0ELi3ELi1ELi1ELi1ELb0EEENS1_21CollectiveEpilogueBwdISD_SE_SG_Li384ELb1ELb1ELi3EEENS1_19SingleTileSchedulerILb1ELb0ELb0ELi96EEEEEEEEEvNT_6ParamsE)
        /*0224*/ 	.word	0x00000000


	//----- nvinfo : EIATTR_REGCOUNT
	.align		4
.L_108:
        /*0228*/ 	.byte	0x04, 0x2f
        /*022a*/ 	.short	(.L_110 - .L_109)
	.align		4
.L_109:
        /*022c*/ 	.word	index@(_ZN7cutlass13device_kernelIN5flash11enable_sm90INS1_16FlashAttnBwdSm90INS1_25CollectiveMainloopBwdSm90ILi2ELi1ELi1EN4cute5tupleIJNS5_1CILi1EEES8_S8_EEENS6_IJNS7_ILi64EEENS7_ILi96EEENS7_ILi192EEEEEENS_6half_tEfNS_4arch4Sm90ELb0ELb0ELb0ELb1ELb0ELb0ELb1ELb0ELi3ELi1ELi1ELi1ELb0EEENS1_21CollectiveEpilogueBwdISD_SE_SG_Li384ELb1ELb1ELi3EEENS1_19SingleTileSchedulerILb1ELb0ELb0ELi96EEEEEEEEEvNT_6ParamsE)
        /*0230*/ 	.word	0x00000080


	//----- nvinfo : EIATTR_FRAME_SIZE
	.align		4
.L_110:
        /*0234*/ 	.byte	0x04, 0x11
        /*0236*/ 	.short	(.L_112 - .L_111)
	.align		4
.L_111:
        /*0238*/ 	.word	index@(_ZN7cutlass13device_kernelIN5flash11enable_sm90INS1_16FlashAttnBwdSm90INS1_25CollectiveMainloopBwdSm90ILi2ELi1ELi1EN4cute5tupleIJNS5_1CILi1EEES8_S8_EEENS6_IJNS7_ILi64EEENS7_ILi96EEENS7_ILi192EEEEEENS_6half_tEfNS_4arch4Sm90ELb0ELb0ELb0ELb1ELb0ELb0ELb1ELb0ELi3ELi1ELi1ELi1ELb0EEENS1_21CollectiveEpilogueBwdISD_SE_SG_Li384ELb1ELb1ELi3EEENS1_19SingleTileSchedulerILb1ELb0ELb0ELi96EEEEEEEEEvNT_6ParamsE)
        /*023c*/ 	.word	0x00000000


	//----- nvinfo : EIATTR_REGCOUNT
	.align		4
.L_112:
        /*0240*/ 	.byte	0x04, 0x2f
        /*0242*/ 	.short	(.L_114 - .L_113)
	.align		4
.L_113:
        /*0244*/ 	.word	index@(_ZN7cutlass13device_kernelIN5flash11enable_sm90INS1_16FlashAttnBwdSm90INS1_25CollectiveMainloopBwdSm90ILi2ELi1ELi1EN4cute5tupleIJNS5_1CILi1EEES8_S8_EEENS6_IJNS7_ILi64EEENS7_ILi96EEENS7_ILi192EEEEEENS_6half_tEfNS_4arch4Sm90ELb0ELb0ELb0ELb0ELb1ELb0ELb1ELb0ELi3ELi1ELi1ELi1ELb0EEENS1_24CollectiveEpilogueBwdGQAISD_fSG_Li384ELb0ELb1EEENS1_19SingleTileSchedulerILb0ELb0ELb0ELi96EEEEEEEEEvNT_6ParamsE)
        /*0248*/ 	.word	0x00000080


	//----- nvinfo : EIATTR_FRAME_SIZE
	.align		4
.L_114:
        /*024c*/ 	.byte	0x04, 0x11
        /*024e*/ 	.short	(.L_116 - .L_115)
	.align		4
.L_115:
        /*0250*/ 	.word	index@(_ZN7cutlass13device_kernelIN5flash11enable_sm90INS1_16FlashAttnBwdSm90INS1_25CollectiveMainloopBwdSm90ILi2ELi1ELi1EN4cute5tupleIJNS5_1CILi1EEES8_S8_EEENS6_IJNS7_ILi64EEENS7_ILi96EEENS7_ILi192EEEEEENS_6half_tEfNS_4arch4Sm90ELb0ELb0ELb0ELb0ELb1ELb0ELb1ELb0ELi3ELi1ELi1ELi1ELb0EEENS1_24CollectiveEpilogueBwdGQAISD_fSG_Li384ELb0ELb1EEENS1_19SingleTileSchedulerILb0ELb0ELb0ELi96EEEEEEEEEvNT_6ParamsE)
        /*0254*/ 	.word	0x00000000


	//----- nvinfo : EIATTR_REGCOUNT
	.align		4
.L_116:
        /*0258*/ 	.byte	0x04, 0x2f
        /*025a*/ 	.short	(.L_118 - .L_117)
	.align		4
.L_117:
        /*025c*/ 	.word	index@(_ZN7cutlass13device_kernelIN5flash11enable_sm90INS1_16FlashAttnBwdSm90INS1_25CollectiveMainloopBwdSm90ILi2ELi1ELi1EN4cute5tupleIJNS5_1CILi1EEES8_S8_EEENS6_IJNS7_ILi64EEENS7_ILi96EEENS7_ILi192EEEEEENS_6half_tEfNS_4arch4Sm90ELb0ELb0ELb0ELb0ELb0ELb0ELb1ELb0ELi3ELi1ELi1ELi1ELb0EEENS1_24CollectiveEpilogueBwdGQAISD_fSG_Li384ELb0ELb0EEENS1_19SingleTileSchedulerILb0ELb0ELb0ELi96EEEEEEEEEvNT_6ParamsE)
        /*0260*/ 	.word	0x00000080


	//----- nvinfo : EIATTR_FRAME_SIZE
	.align		4
.L_118:
        /*0264*/ 	.byte	0x04, 0x11
        /*0266*/ 	.short	(.L_120 - .L_119)
	.align		4
.L_119:
        /*0268*/ 	.word	index@(_ZN7cutlass13device_kernelIN5flash11enable_sm90INS1_16FlashAttnBwdSm90INS1_25CollectiveMainloopBwdSm90ILi2ELi1ELi1EN4cute5tupleIJNS5_1CILi1EEES8_S8_EEENS6_IJNS7_ILi64EEENS7_ILi96EEENS7_ILi192EEEEEENS_6half_tEfNS_4arch4Sm90ELb0ELb0ELb0ELb0ELb0ELb0ELb1ELb0ELi3ELi1ELi1ELi1ELb0EEENS1_24CollectiveEpilogueBwdGQAISD_fSG_Li384ELb0ELb0EEENS1_19SingleTileSchedulerILb0ELb0ELb0ELi96EEEEEEEEEvNT_6ParamsE)
        /*026c*/ 	.word	0x00000000


	//----- nvinfo : EIATTR_REGCOUNT
	.align		4
.L_120:
        /*0270*/ 	.byte	0x04, 0x2f
        /*0272*/ 	.short	(.L_122 - .L_121)
	.align		4
.L_121:
        /*0274*/ 	.word	index@(_ZN7cutlass13device_kernelIN5flash11enable_sm90INS1_16FlashAttnBwdSm90INS1_25CollectiveMainloopBwdSm90ILi2ELi1ELi1EN4cute5tupleIJNS5_1CILi1EEES8_S8_EEENS6_IJNS7_ILi64EEENS7_ILi96EEENS7_ILi192EEEEEENS_6half_tEfNS_4arch4Sm90ELb0ELb0ELb0ELb0ELb1ELb0ELb1ELb0ELi3ELi1ELi1ELi1ELb0EEENS1_21CollectiveEpilogueBwdISD_SE_SG_Li384ELb0ELb1ELi3EEENS1_19SingleTileSchedulerILb0ELb0ELb0ELi96EEEEEEEEEvNT_6ParamsE)
        /*0278*/ 	.word	0x00000080


	//----- nvinfo : EIATTR_FRAME_SIZE
	.align		4
.L_122:
        /*027c*/ 	.byte	0x04, 0x11
        /*027e*/ 	.short	(.L_124 - .L_123)
	.align		4
.L_123:
        /*0280*/ 	.word	index@(_ZN7cutlass13device_kernelIN5flash11enable_sm90INS1_16FlashAttnBwdSm90INS1_25CollectiveMainloopBwdSm90ILi2ELi1ELi1EN4cute5tupleIJNS5_1CILi1EEES8_S8_EEENS6_IJNS7_ILi64EEENS7_ILi96EEENS7_ILi192EEEEEENS_6half_tEfNS_4arch4Sm90ELb0ELb0ELb0ELb0ELb1ELb0ELb1ELb0ELi3ELi1ELi1ELi1ELb0EEENS1_21CollectiveEpilogueBwdISD_SE_SG_Li384ELb0ELb1ELi3EEENS1_19SingleTileSchedulerILb0ELb0ELb0ELi96EEEEEEEEEvNT_6ParamsE)
        /*0284*/ 	.word	0x00000000


	//----- nvinfo : EIATTR_REGCOUNT
	.align		4
.L_124:
        /*0288*/ 	.byte	0x04, 0x2f
        /*028a*/ 	.short	(.L_126 - .L_125)
	.align		4
.L_125:
        /*028c*/ 	.word	index@(_ZN7cutlass13device_kernelIN5flash11enable_sm90INS1_16FlashAttnBwdSm90INS1_25CollectiveMainloopBwdSm90ILi2ELi1ELi1EN4cute5tupleIJNS5_1CILi1EEES8_S8_EEENS6_IJNS7_ILi64EEENS7_ILi96EEENS7_ILi192EEEEEENS_6half_tEfNS_4arch4Sm90ELb0ELb0ELb0ELb0ELb0ELb0ELb1ELb0ELi3ELi1ELi1ELi1ELb0EEENS1_21CollectiveEpilogueBwdISD_SE_SG_Li384ELb0ELb1ELi3EEENS1_19SingleTileSchedulerILb0ELb0ELb0ELi96EEEEEEEEEvNT_6ParamsE)
        /*0290*/ 	.word	0x00000080


	//----- nvinfo : EIATTR_FRAME_SIZE
	.align		4
.L_126:
        /*0294*/ 	.byte	0x04, 0x11
        /*0296*/ 	.short	(.L_128 - .L_127)
	.align		4
.L_127:
        /*0298*/ 	.word	index@(_ZN7cutlass13device_kernelIN5flash11enable_sm90INS1_16FlashAttnBwdSm90INS1_25CollectiveMainloopBwdSm90ILi2ELi1ELi1EN4cute5tupleIJNS5_1CILi1EEES8_S8_EEENS6_IJNS7_ILi64EEENS7_ILi96EEENS7_ILi192EEEEEENS_6half_tEfNS_4arch4Sm90ELb0ELb0ELb0ELb0ELb0ELb0ELb1ELb0ELi3ELi1ELi1ELi1ELb0EEENS1_21CollectiveEpilogueBwdISD_SE_SG_Li384ELb0ELb1ELi3EEENS1_19SingleTileSchedulerILb0ELb0ELb0ELi96EEEEEEEEEvNT_6ParamsE)
        /*029c*/ 	.word	0x00000000


	//----- nvinfo : EIATTR_REGCOUNT
	.align		4
.L_128:
        /*02a0*/ 	.byte	0x04, 0x2f
        /*02a2*/ 	.short	(.L_130 - .L_129)
	.align		4
.L_129:
        /*02a4*/ 	.word	index@(_ZN7cutlass13device_kernelIN5flash11enable_sm90INS1_16FlashAttnBwdSm90INS1_25CollectiveMainloopBwdSm90ILi2ELi1ELi1EN4cute5tupleIJNS5_1CILi1EEES8_S8_EEENS6_IJNS7_ILi64EEENS7_ILi96EEENS7_ILi192EEEEEENS_6half_tEfNS_4arch4Sm90ELb1ELb0ELb1ELb1ELb1ELb0ELb1ELb0ELi3ELi1ELi1ELi1ELb0EEENS1_24CollectiveEpilogueBwdGQAISD_fSG_Li384ELb1ELb1EEENS1_25SingleTileBwdLPTSchedulerILb1ELi96ELb1EEEEEEEEEvNT_6ParamsE)
        /*02a8*/ 	.word	0x00000080


	//----- nvinfo : EIATTR_FRAME_SIZE
	.align		4
.L_130:
        /*02ac*/ 	.byte	0x04, 0x11
        /*02ae*/ 	.short	(.L_132 - .L_131)
	.align		4
.L_131:
        /*02b0*/ 	.word	index@(_ZN7cutlass13device_kernelIN5flash11enable_sm90INS1_16FlashAttnBwdSm90INS1_25CollectiveMainloopBwdSm90ILi2ELi1ELi1EN4cute5tupleIJNS5_1CILi1EEES8_S8_EEENS6_IJNS7_ILi64EEENS7_ILi96EEENS7_ILi192EEEEEENS_6half_tEfNS_4arch4Sm90ELb1ELb0ELb1ELb1ELb1ELb0ELb1ELb0ELi3ELi1ELi1ELi1ELb0EEENS1_24CollectiveEpilogueBwdGQAISD_fSG_Li384ELb1ELb1EEENS1_25SingleTileBwdLPTSchedulerILb1ELi96ELb1EEEEEEEEEvNT_6ParamsE)
        /*02b4*/ 	.word	0x00000018


	//----- nvinfo : EIATTR_REGCOUNT
	.align		4
.L_132:
        /*02b8*/ 	.byte	0x04, 0x2f
        /*02ba*/ 	.short	(.L_134 - .L_133)
	.align		4
.L_133:
        /*02bc*/ 	.word	index@(_ZN7cutlass13device_kernelIN5flash11enable_sm90INS1_16FlashAttnBwdSm90INS1_25CollectiveMainloopBwdSm90ILi2ELi1ELi1EN4cute5tupleIJNS5_1CILi1EEES8_S8_EEENS6_IJNS7_ILi64EEENS7_ILi96EEENS7_ILi192EEEEEENS_6half_tEfNS_4arch4Sm90ELb1ELb0ELb1ELb1ELb0ELb0ELb1ELb0ELi3ELi1ELi1ELi1ELb0EEENS1_24CollectiveEpilogueBwdGQAISD_fSG_Li384ELb1ELb0EEENS1_25SingleTileBwdLPTSchedulerILb1ELi96ELb0EEEEEEEEEvNT_6ParamsE)
        /*02c0*/ 	.word	0x00000080


	//----- nvinfo : EIATTR_FRAME_SIZE
	.align		4
.L_134:
        /*02c4*/ 	.byte	0x04, 0x11
        /*02c6*/ 	.short	(.L_136 - .L_135)
	.align		4
.L_135:
        /*02c8*/ 	.word	index@(_ZN7cutlass13device_kernelIN5flash11enable_sm90INS1_16FlashAttnBwdSm90INS1_25CollectiveMainloopBwdSm90ILi2ELi1ELi1EN4cute5tupleIJNS5_1CILi1EEES8_S8_EEENS6_IJNS7_ILi64EEENS7_ILi96EEENS7_ILi192EEEEEENS_6half_tEfNS_4arch4Sm90ELb1ELb0ELb1ELb1ELb0ELb0ELb1ELb0ELi3ELi1ELi1ELi1ELb0EEENS1_24CollectiveEpilogueBwdGQAISD_fSG_Li384ELb1ELb0EEENS1_25SingleTileBwdLPTSchedulerILb1ELi96ELb0EEEEEEEEEvNT_6ParamsE)
        /*02cc*/ 	.word	0x00000018


	//----- nvinfo : EIATTR_REGCOUNT
	.align		4
.L_136:
        /*02d0*/ 	.byte	0x04, 0x2f
        /*02d2*/ 	.short	(.L_138 - .L_137)
	.align		4
.L_137:
        /*02d4*/ 	.word	index@(_ZN7cutlass13device_kernelIN5flash11enable_sm90INS1_16FlashAttnBwdSm90INS1_25CollectiveMainloopBwdSm90ILi2ELi1ELi1EN4cute5tupleIJNS5_1CILi1EEES8_S8_EEENS6_IJNS7_ILi64EEENS7_ILi96EEENS7_ILi192EEEEEENS_6half_tEfNS_4arch4Sm90ELb1ELb0ELb1ELb1ELb1ELb0ELb1ELb0ELi3ELi1ELi1ELi1ELb0EEENS1_21CollectiveEpilogueBwdISD_SE_SG_Li384ELb1ELb1ELi3EEENS1_25SingleTileBwdLPTSchedulerILb1ELi96ELb1EEEEEEEEEvNT_6ParamsE)
        /*02d8*/ 	.word	0x00000080


	//----- nvinfo : EIATTR_FRAME_SIZE
	.align		4
.L_138:
        /*02dc*/ 	.byte	0x04, 0x11
        /*02de*/ 	.short	(.L_140 - .L_139)
	.align		4
.L_139:
        /*02e0*/ 	.word	index@(_ZN7cutlass13device_kernelIN5flash11enable_sm90INS1_16FlashAttnBwdSm90INS1_25CollectiveMainloopBwdSm90ILi2ELi1ELi1EN4cute5tupleIJNS5_1CILi1EEES8_S8_EEENS6_IJNS7_ILi64EEENS7_ILi96EEENS7_ILi192EEEEEENS_6half_tEfNS_4arch4Sm90ELb1ELb0ELb1ELb1ELb1ELb0ELb1ELb0ELi3ELi1ELi1ELi1ELb0EEENS1_21CollectiveEpilogueBwdISD_SE_SG_Li384ELb1ELb1ELi3EEENS1_25SingleTileBwdLPTSchedulerILb1ELi96ELb1EEEEEEEEEvNT_6ParamsE)
        /*02e4*/ 	.word	0x00000020


	//----- nvinfo : EIATTR_REGCOUNT
	.align		4
.L_140:
        /*02e8*/ 	.byte	0x04, 0x2f
        /*02ea*/ 	.short	(.L_142 - .L_141)
	.align		4
.L_141:
        /*02ec*/ 	.word	index@(_ZN7cutlass13device_kernelIN5flash11enable_sm90INS1_16FlashAttnBwdSm90INS1_25CollectiveMainloopBwdSm90ILi2ELi1ELi1EN4cute5tupleIJNS5_1CILi1EEES8_S8_EEENS6_IJNS7_ILi64EEENS7_ILi96EEENS7_ILi192EEEEEENS_6half_tEfNS_4arch4Sm90ELb1ELb0ELb1ELb1ELb0ELb0ELb1ELb0ELi3ELi1ELi1ELi1ELb0EEENS1_21CollectiveEpilogueBwdISD_SE_SG_Li384ELb1ELb1ELi3EEENS1_25SingleTileBwdLPTSchedulerILb1ELi96ELb0EEEEEEEEEvNT_6ParamsE)
        /*02f0*/ 	.word	0x00000080


	//----- nvinfo : EIATTR_FRAME_SIZE
	.align		4
.L_142:
        /*02f4*/ 	.byte	0x04, 0x11
        /*02f6*/ 	.short	(.L_144 - .L_143)
	.align		4
.L_143:
        /*02f8*/ 	.word	index@(_ZN7cutlass13device_kernelIN5flash11enable_sm90INS1_16FlashAttnBwdSm90INS1_25CollectiveMainloopBwdSm90ILi2ELi1ELi1EN4cute5tupleIJNS5_1CILi1EEES8_S8_EEENS6_IJNS7_ILi64EEENS7_ILi96EEENS7_ILi192EEEEEENS_6half_tEfNS_4arch4Sm90ELb1ELb0ELb1ELb1ELb0ELb0ELb1ELb0ELi3ELi1ELi1ELi1ELb0EEENS1_21CollectiveEpilogueBwdISD_SE_SG_Li384ELb1ELb1ELi3EEENS1_25SingleTileBwdLPTSchedulerILb1ELi96ELb0EEEEEEEEEvNT_6ParamsE)
        /*02fc*/ 	.word	0x00000020


	//----- nvinfo : EIATTR_REGCOUNT
	.align		4
.L_144:
        /*0300*/ 	.byte	0x04, 0x2f
        /*0302*/ 	.short	(.L_146 - .L_145)
	.align		4
.L_145:
        /*0304*/ 	.word	index@(_ZN7cutlass13device_kernelIN5flash11enable_sm90INS1_16FlashAttnBwdSm90INS1_25CollectiveMainloopBwdSm90ILi2ELi1ELi1EN4cute5tupleIJNS5_1CILi1EEES8_S8_EEENS6_IJNS7_ILi64EEENS7_ILi96EEENS7_ILi192EEEEEENS_6half_tEfNS_4arch4Sm90ELb1ELb0ELb1ELb0ELb1ELb0ELb1ELb0ELi3ELi1ELi1ELi1ELb0EEENS1_24CollectiveEpilogueBwdGQAISD_fSG_Li384ELb0ELb1EEENS1_25SingleTileBwdLPTSchedulerILb0ELi96ELb1EEEEEEEEEvNT_6ParamsE)
        /*0308*/ 	.word	0x00000080


	//----- nvinfo : EIATTR_FRAME_SIZE
	.align		4
.L_146:
        /*030c*/ 	.byte	0x04, 0x11
        /*030e*/ 	.short	(.L_148 - .L_147)
	.align		4
.L_147:
        /*0310*/ 	.word	index@(_ZN7cutlass13device_kernelIN5flash11enable_sm90INS1_16FlashAttnBwdSm90INS1_25CollectiveMainloopBwdSm90ILi2ELi1ELi1EN4cute5tupleIJNS5_1CILi1EEES8_S8_EEENS6_IJNS7_ILi64EEENS7_ILi96EEENS7_ILi192EEEEEENS_6half_tEfNS_4arch4Sm90ELb1ELb0ELb1ELb0ELb1ELb0ELb1ELb0ELi3ELi1ELi1ELi1ELb0EEENS1_24CollectiveEpilogueBwdGQAISD_fSG_Li384ELb0ELb1EEENS1_25SingleTileBwdLPTSchedulerILb0ELi96ELb1EEEEEEEEEvNT_6ParamsE)
        /*0314*/ 	.word	0x00000018


	//----- nvinfo : EIATTR_REGCOUNT
	.align		4
.L_148:
        /*0318*/ 	.byte	0x04, 0x2f
        /*031a*/ 	.short	(.L_150 - .L_149)
	.align		4
.L_149:
        /*031c*/ 	.word	index@(_ZN7cutlass13device_kernelIN5flash11enable_sm90INS1_16FlashAttnBwdSm90INS1_25CollectiveMainloopBwdSm90ILi2ELi1ELi1EN4cute5tupleIJNS5_1CILi1EEES8_S8_EEENS6_IJNS7_ILi64EEENS7_ILi96EEENS7_ILi192EEEEEENS_6half_tEfNS_4arch4Sm90ELb1ELb0ELb1ELb0ELb0ELb0ELb1ELb0ELi3ELi1ELi1ELi1ELb0EEENS1_24CollectiveEpilogueBwdGQAISD_fSG_Li384ELb0ELb0EEENS1_25SingleTileBwdLPTSchedulerILb0ELi96ELb0EEEEEEEEEvNT_6ParamsE)
        /*0320*/ 	.word	0x00000080


	//----- nvinfo : EIATTR_FRAME_SIZE
	.align		4
.L_150:
        /*0324*/ 	.byte	0x04, 0x11
        /*0326*/ 	.short	(.L_152 - .L_151)
	.align		4
.L_151:
        /*0328*/ 	.word	index@(_ZN7cutlass13device_kernelIN5flash11enable_sm90INS1_16FlashAttnBwdSm90INS1_25CollectiveMainloopBwdSm90ILi2ELi1ELi1EN4cute5tupleIJNS5_1CILi1EEES8_S8_EEENS6_IJNS7_ILi64EEENS7_ILi96EEENS7_ILi192EEEEEENS_6half_tEfNS_4arch4Sm90ELb1ELb0ELb1ELb0ELb0ELb0ELb1ELb0ELi3ELi1ELi1ELi1ELb0EEENS1_24CollectiveEpilogueBwdGQAISD_fSG_Li384ELb0ELb0EEENS1_25SingleTileBwdLPTSchedulerILb0ELi96ELb0EEEEEEEEEvNT_6ParamsE)
        /*032c*/ 	.word	0x00000018


	//----- nvinfo : EIATTR_REGCOUNT
	.align		4
.L_152:
        /*0330*/ 	.byte	0x04, 0x2f
        /*0332*/ 	.short	(.L_154 - .L_153)
	.align		4
.L_153:
        /*0334*/ 	.word	index@(_ZN7cutlass13device_kernelIN5flash11enable_sm90INS1_16FlashAttnBwdSm90INS1_25CollectiveMainloopBwdSm90ILi2ELi1ELi1EN4cute5tupleIJNS5_1CILi1EEES8_S8_EEENS6_IJNS7_ILi64EEENS7_ILi96EEENS7_ILi192EEEEEENS_6half_tEfNS_4arch4Sm90ELb1ELb0ELb1ELb0ELb1ELb0ELb1ELb0ELi3ELi1ELi1ELi1ELb0EEENS1_21CollectiveEpilogueBwdISD_SE_SG_Li384ELb0ELb1ELi3EEENS1_25SingleTileBwdLPTSchedulerILb0ELi96ELb1EEEEEEEEEvNT_6ParamsE)
        /*0338*/ 	.word	0x00000080


	//----- nvinfo : EIATTR_FRAME_SIZE
	.align		4
.L_154:
        /*033c*/ 	.byte	0x04, 0x11
        /*033e*/ 	.short	(.L_156 - .L_155)
	.align		4
.L_155:
        /*0340*/ 	.word	index@(_ZN7cutlass13device_kernelIN5flash11enable_sm90INS1_16FlashAttnBwdSm90INS1_25CollectiveMainloopBwdSm90ILi2ELi1ELi1EN4cute5tupleIJNS5_1CILi1EEES8_S8_EEENS6_IJNS7_ILi64EEENS7_ILi96EEENS7_ILi192EEEEEENS_6half_tEfNS_4arch4Sm90ELb1ELb0ELb1ELb0ELb1ELb0ELb1ELb0ELi3ELi1ELi1ELi1ELb0EEENS1_21CollectiveEpilogueBwdISD_SE_SG_Li384ELb0ELb1ELi3EEENS1_25SingleTileBwdLPTSchedulerILb0ELi96ELb1EEEEEEEEEvNT_6ParamsE)
        /*0344*/ 	.word	0x00000018


	//----- nvinfo : EIATTR_REGCOUNT
	.align		4
.L_156:
        /*0348*/ 	.byte	0x04, 0x2f
        /*034a*/ 	.short	(.L_158 - .L_157)
	.align		4
.L_157:
        /*034c*/ 	.word	index@(_ZN7cutlass13device_kernelIN5flash11enable_sm90INS1_16FlashAttnBwdSm90INS1_25CollectiveMainloopBwdSm90ILi2ELi1ELi1EN4cute5tupleIJNS5_1CILi1EEES8_S8_EEENS6_IJNS7_ILi64EEENS7_ILi96EEENS7_ILi192EEEEEENS_6half_tEfNS_4arch4Sm90ELb1ELb0ELb1ELb0ELb0ELb0ELb1ELb0ELi3ELi1ELi1ELi1ELb0EEENS1_21CollectiveEpilogueBwdISD_SE_SG_Li384ELb0ELb1ELi3EEENS1_25SingleTileBwdLPTSchedulerILb0ELi96ELb0EEEEEEEEEvNT_6ParamsE)
        /*0350*/ 	.word	0x00000080


	//----- nvinfo : EIATTR_FRAME_SIZE
	.align		4
.L_158:
        /*0354*/ 	.byte	0x04, 0x11
        /*0356*/ 	.short	(.L_160 - .L_159)
	.align		4
.L_159:
        /*0358*/ 	.word	index@(_ZN7cutlass13device_kernelIN5flash11enable_sm90INS1_16FlashAttnBwdSm90INS1_25CollectiveMainloopBwdSm90ILi2ELi1ELi1EN4cute5tupleIJNS5_1CILi1EEES8_S8_EEENS6_IJNS7_ILi64EEENS7_ILi96EEENS7_ILi192EEEEEENS_6half_tEfNS_4arch4Sm90ELb1ELb0ELb1ELb0ELb0ELb0ELb1ELb0ELi3ELi1ELi1ELi1ELb0EEENS1_21CollectiveEpilogueBwdISD_SE_SG_Li384ELb0ELb1ELi3EEENS1_25SingleTileBwdLPTSchedulerILb0ELi96ELb0EEEEEEEEEvNT_6ParamsE)
        /*035c*/ 	.word	0x00000018


	//----- nvinfo : EIATTR_REGCOUNT
	.align		4
.L_160:
        /*0360*/ 	.byte	0x04, 0x2f
        /*0362*/ 	.short	(.L_162 - .L_161)
	.align		4
.L_161:
        /*0364*/ 	.word	index@(_ZN7cutlass13device_kernelIN5flash11enable_sm90INS1_16FlashAttnBwdSm90INS1_25CollectiveMainloopBwdSm90ILi2ELi1ELi1EN4cute5tupleIJNS5_1CILi1EEES8_S8_EEENS6_IJNS7_ILi64EEENS7_ILi96EEENS7_ILi192EEEEEENS_6half_tEfNS_4arch4Sm90ELb0ELb1ELb1ELb1ELb1ELb0ELb1ELb0ELi3ELi1ELi1ELi1ELb0EEENS1_24CollectiveEpilogueBwdGQAISD_fSG_Li384ELb1ELb1EEENS1_19SingleTileSchedulerILb1ELb0ELb0ELi96EEEEEEEEEvNT_6ParamsE)
        /*0368*/ 	.word	0x00000080


	//----- nvinfo : EIATTR_FRAME_SIZE
	.align		4
.L_162:
        /*036c*/ 	.byte	0x04, 0x11
        /*036e*/ 	.short	(.L_164 - .L_163)
	.align		4
.L_163:
        /*0370*/ 	.word	index@(_ZN7cutlass13device_kernelIN5flash11enable_sm90INS1_16FlashAttnBwdSm90INS1_25CollectiveMainloopBwdSm90ILi2ELi1ELi1EN4cute5tupleIJNS5_1CILi1EEES8_S8_EEENS6_IJNS7_ILi64EEENS7_ILi96EEENS7_ILi192EEEEEENS_6half_tEfNS_4arch4Sm90ELb0ELb1ELb1ELb1ELb1ELb0ELb1ELb0ELi3ELi1ELi1ELi1ELb0EEENS1_24CollectiveEpilogueBwdGQAISD_fSG_Li384ELb1ELb1EEENS1_19SingleTileSchedulerILb1ELb0ELb0ELi96EEEEEEEEEvNT_6ParamsE)
        /*0374*/ 	.word	0x00000020


	//----- nvinfo : EIATTR_REGCOUNT
	.align		4
.L_164:
        /*0378*/ 	.byte	0x04, 0x2f
        /*037a*/ 	.short	(.L_166 - .L_165)
	.align		4
.L_165:
        /*037c*/ 	.word	index@(_ZN7cutlass13device_kernelIN5flash11enable_sm90INS1_16FlashAttnBwdSm90INS1_25CollectiveMainloopBwdSm90ILi2ELi1ELi1EN4cute5tupleIJNS5_1CILi1EEES8_S8_EEENS6_IJNS7_ILi64EEENS7_ILi96EEENS7_ILi192EEEEEENS_6half_tEfNS_4arch4Sm90ELb0ELb1ELb1ELb1ELb0ELb0ELb1ELb0ELi3ELi1ELi1ELi1ELb0EEENS1_24CollectiveEpilogueBwdGQAISD_fSG_Li384ELb1ELb0EEENS1_19SingleTileSchedulerILb1ELb0ELb0ELi96EEEEEEEEEvNT_6ParamsE)
        /*0380*/ 	.word	0x00000080


	//----- nvinfo : EIATTR_FRAME_SIZE
	.align		4
.L_166:
        /*0384*/ 	.byte	0x04, 0x11
        /*0386*/ 	.short	(.L_168 - .L_167)
	.align		4
.L_167:
        /*0388*/ 	.word	index@(_ZN7cutlass13device_kernelIN5flash11enable_sm90INS1_16FlashAttnBwdSm90INS1_25CollectiveMainloopBwdSm90ILi2ELi1ELi1EN4cute5tupleIJNS5_1CILi1EEES8_S8_EEENS6_IJNS7_ILi64EEENS7_ILi96EEENS7_ILi192EEEEEENS_6half_tEfNS_4arch4Sm90ELb0ELb1ELb1ELb1ELb0ELb0ELb1ELb0ELi3ELi1ELi1ELi1ELb0EEENS1_24CollectiveEpilogueBwdGQAISD_fSG_Li384ELb1ELb0EEENS1_19SingleTileSchedulerILb1ELb0ELb0ELi96EEEEEEEEEvNT_6ParamsE)
        /*038c*/ 	.word	0x00000020


	//----- nvinfo : EIATTR_REGCOUNT
	.align		4
.L_168:
        /*0390*/ 	.byte	0x04, 0x2f
        /*0392*/ 	.short	(.L_170 - .L_169)
	.align		4
.L_169:
        /*0394*/ 	.word	index@(_ZN7cutlass13device_kernelIN5flash11enable_sm90INS1_16FlashAttnBwdSm90INS1_25CollectiveMainloopBwdSm90ILi2ELi1ELi1EN4cute5tupleIJNS5_1CILi1EEES8_S8_EEENS6_IJNS7_ILi64EEENS7_ILi96EEENS7_ILi192EEEEEENS_6half_tEfNS_4arch4Sm90ELb0ELb1ELb1ELb1ELb1ELb0ELb1ELb0ELi3ELi1ELi1ELi1ELb0EEENS1_21CollectiveEpilogueBwdISD_SE_SG_Li384ELb1ELb1ELi3EEENS1_19SingleTileSchedulerILb1ELb0ELb0ELi96EEEEEEEEEvNT_6ParamsE)
        /*0398*/ 	.word	0x00000080


	//----- nvinfo : EIATTR_FRAME_SIZE
	.align		4
.L_170:
        /*039c*/ 	.byte	0x04, 0x11
        /*039e*/ 	.short	(.L_172 - .L_171)
	.align		4
.L_171:
        /*03a0*/ 	.word	index@(_ZN7cutlass13device_kernelIN5flash11enable_sm90INS1_16FlashAttnBwdSm90INS1_25CollectiveMainloopBwdSm90ILi2ELi1ELi1EN4cute5tupleIJNS5_1CILi1EEES8_S8_EEENS6_IJNS7_ILi64EEENS7_ILi96EEENS7_ILi192EEEEEENS_6half_tEfNS_4arch4Sm90ELb0ELb1ELb1ELb1ELb1ELb0ELb1ELb0ELi3ELi1ELi1ELi1ELb0EEENS1_21CollectiveEpilogueBwdISD_SE_SG_Li384ELb1ELb1ELi3EEENS1_19SingleTileSchedulerILb1ELb0ELb0ELi96EEEEEEEEEvNT_6ParamsE)
        /*03a4*/ 	.word	0x00000020


	//----- nvinfo : EIATTR_REGCOUNT
	.align		4
.L_172:
        /*03a8*/ 	.byte	0x04, 0x2f
        /*03aa*/ 	.short	(.L_174 - .L_173)
	.align		4
.L_173:
        /*03ac*/ 	.word	index@(_ZN7cutlass13device_kernelIN5flash11enable_sm90INS1_16FlashAttnBwdSm90INS1_25CollectiveMainloopBwdSm90ILi2ELi1ELi1EN4cute5tupleIJNS5_1CILi1EEES8_S8_EEENS6_IJNS7_ILi64EEENS7_ILi96EEENS7_ILi192EEEEEENS_6half_tEfNS_4arch4Sm90ELb0ELb1ELb1ELb1ELb0ELb0ELb1ELb0ELi3ELi1ELi1ELi1ELb0EEENS1_21CollectiveEpilogueBwdISD_SE_SG_Li384ELb1ELb1ELi3EEENS1_19SingleTileSchedulerILb1ELb0ELb0ELi96EEEEEEEEEvNT_6ParamsE)
        /*03b0*/ 	.word	0x00000080


	//----- nvinfo : EIATTR_FRAME_SIZE
	.align		4
.L_174:
        /*03b4*/ 	.byte	0x04, 0x11
        /*03b6*/ 	.short	(.L_176 - .L_175)
	.align		4
.L_175:
        /*03b8*/ 	.word	index@(_ZN7cutlass13device_kernelIN5flash11enable_sm90INS1_16FlashAttnBwdSm90INS1_25CollectiveMainloopBwdSm90ILi2ELi1ELi1EN4cute5tupleIJNS5_1CILi1EEES8_S8_EEENS6_IJNS7_ILi64EEENS7_ILi96EEENS7_ILi192EEEEEENS_6half_tEfNS_4arch4Sm90ELb0ELb1ELb1ELb1ELb0ELb0ELb1ELb0ELi3ELi1ELi1ELi1ELb0EEENS1_21CollectiveEpilogueBwdISD_SE_SG_Li384ELb1ELb1ELi3EEENS1_19SingleTileSchedulerILb1ELb0ELb0ELi96EEEEEEEEEvNT_6ParamsE)
        /*03bc*/ 	.word	0x00000020


	//----- nvinfo : EIATTR_REGCOUNT
	.align		4
.L_176:
        /*03c0*/ 	.byte	0x04, 0x2f
        /*03c2*/ 	.short	(.L_178 - .L_177)
	.align		4
.L_177:
        /*03c4*/ 	.word	index@(_ZN7cutlass13device_kernelIN5flash11enable_sm90INS1_16FlashAttnBwdSm90INS1_25CollectiveMainloopBwdSm90ILi2ELi1ELi1EN4cute5tupleIJNS5_1CILi1EEES8_S8_EEENS6_IJNS7_ILi64EEENS7_ILi96EEENS7_ILi192EEEEEENS_6half_tEfNS_4arch4Sm90ELb0ELb1ELb1ELb0ELb1ELb0ELb1ELb0ELi3ELi1ELi1ELi1ELb0EEENS1_24CollectiveEpilogueBwdGQAISD_fSG_Li384ELb0ELb1EEENS1_19SingleTileSchedulerILb0ELb0ELb0ELi96EEEEEEEEEvNT_6ParamsE)
        /*03c8*/ 	.word	0x00000080


	//----- nvinfo : EIATTR_FRAME_SIZE
	.align		4
.L_178:
        /*03cc*/ 	.byte	0x04, 0x11
        /*03ce*/ 	.short	(.L_180 - .L_179)
	.align		4
.L_179:
        /*03d0*/ 	.word	index@(_ZN7cutlass13device_kernelIN5flash11enable_sm90INS1_16FlashAttnBwdSm90INS1_25CollectiveMainloopBwdSm90ILi2ELi1ELi1EN4cute5tupleIJNS5_1CILi1EEES8_S8_EEENS6_IJNS7_ILi64EEENS7_ILi96EEENS7_ILi192EEEEEENS_6half_tEfNS_4arch4Sm90ELb0ELb1ELb1ELb0ELb1ELb0ELb1ELb0ELi3ELi1ELi1ELi1ELb0EEENS1_24CollectiveEpilogueBwdGQAISD_fSG_Li384ELb0ELb1EEENS1_19SingleTileSchedulerILb0ELb0ELb0ELi96EEEEEEEEEvNT_6ParamsE)
        /*03d4*/ 	.word	0x00000008


	//----- nvinfo : EIATTR_REGCOUNT
	.align		4
.L_180:
        /*03d8*/ 	.byte	0x04, 0x2f
        /*03da*/ 	.short	(.L_182 - .L_181)
	.align		4
.L_181:
        /*03dc*/ 	.word	index@(_ZN7cutlass13device_kernelIN5flash11enable_sm90INS1_16FlashAttnBwdSm90INS1_25CollectiveMainloopBwdSm90ILi2ELi1ELi1EN4cute5tupleIJNS5_1CILi1EEES8_S8_EEENS6_IJNS7_ILi64EEENS7_ILi96EEENS7_ILi192EEEEEENS_6half_tEfNS_4arch4Sm90ELb0ELb1ELb1ELb0ELb0ELb0ELb1ELb0ELi3ELi1ELi1ELi1ELb0EEENS1_24CollectiveEpilogueBwdGQAISD_fSG_Li384ELb0ELb0EEENS1_19SingleTileSchedulerILb0ELb0ELb0ELi96EEEEEEEEEvNT_6ParamsE)
        /*03e0*/ 	.word	0x00000080


	//----- nvinfo : EIATTR_FRAME_SIZE
	.align		4
.L_182:
        /*03e4*/ 	.byte	0x04, 0x11
        /*03e6*/ 	.short	(.L_184 - .L_183)
	.align		4
.L_183:
        /*03e8*/ 	.word	index@(_ZN7cutlass13device_kernelIN5flash11enable_sm90INS1_16FlashAttnBwdSm90INS1_25CollectiveMainloopBwdSm90ILi2ELi1ELi1EN4cute5tupleIJNS5_1CILi1EEES8_S8_EEENS6_IJNS7_ILi64EEENS7_ILi96EEENS7_ILi192EEEEEENS_6half_tEfNS_4arch4Sm90ELb0ELb1ELb1ELb0ELb0ELb0ELb1ELb0ELi3ELi1ELi1ELi1ELb0EEENS1_24CollectiveEpilogueBwdGQAISD_fSG_Li384ELb0ELb0EEENS1_19SingleTileSchedulerILb0ELb0ELb0ELi96EEEEEEEEEvNT_6ParamsE)
        /*03ec*/ 	.word	0x00000008


	//----- nvinfo : EIATTR_REGCOUNT
	.align		4
.L_184:
        /*03f0*/ 	.byte	0x04, 0x2f
        /*03f2*/ 	.short	(.L_186 - .L_185)
	.align		4
.L_185:
        /*03f4*/ 	.word	index@(_ZN7cutlass13device_kernelIN5flash11enable_sm90INS1_16FlashAttnBwdSm90INS1_25CollectiveMainloopBwdSm90ILi2ELi1ELi1EN4cute5tupleIJNS5_1CILi1EEES8_S8_EEENS6_IJNS7_ILi64EEENS7_ILi96EEENS7_ILi192EEEEEENS_6half_tEfNS_4arch4Sm90ELb0ELb1ELb1ELb0ELb1ELb0ELb1ELb0ELi3ELi1ELi1ELi1ELb0EEENS1_21CollectiveEpilogueBwdISD_SE_SG_Li384ELb0ELb1ELi3EEENS1_19SingleTileSchedulerILb0ELb0ELb0ELi96EEEEEEEEEvNT_6ParamsE)
        /*03f8*/ 	.word	0x00000080


	//----- nvinfo : EIATTR_FRAME_SIZE
	.align		4
.L_186:
        /*03fc*/ 	.byte	0x04, 0x11
        /*03fe*/ 	.short	(.L_188 - .L_187)
	.align		4
.L_187:
        /*0400*/ 	.word	index@(_ZN7cutlass13device_kernelIN5flash11enable_sm90INS1_16FlashAttnBwdSm90INS1_25CollectiveMainloopBwdSm90ILi2ELi1ELi1EN4cute5tupleIJNS5_1CILi1EEES8_S8_EEENS6_IJNS7_ILi64EEENS7_ILi96EEENS7_ILi192EEEEEENS_6half_tEfNS_4arch4Sm90ELb0ELb1ELb1ELb0ELb1ELb0ELb1ELb0ELi3ELi1ELi1ELi1ELb0EEENS1_21CollectiveEpilogueBwdISD_SE_SG_Li384ELb0ELb1ELi3EEENS1_19SingleTileSchedulerILb0ELb0ELb0ELi96EEEEEEEEEvNT_6ParamsE)
        /*0404*/ 	.word	0x00000010


	//----- nvinfo : EIATTR_REGCOUNT
	.align		4
.L_188:
        /*0408*/ 	.byte	0x04, 0x2f
        /*040a*/ 	.short	(.L_190 - .L_189)
	.align		4
.L_189:
        /*040c*/ 	.word	index@(_ZN7cutlass13device_kernelIN5flash11enable_sm90INS1_16FlashAttnBwdSm90INS1_25CollectiveMainloopBwdSm90ILi2ELi1ELi1EN4cute5tupleIJNS5_1CILi1EEES8_S8_EEENS6_IJNS7_ILi64EEENS7_ILi96EEENS7_ILi192EEEEEENS_6half_tEfNS_4arch4Sm90ELb0ELb1ELb1ELb0ELb0ELb0ELb1ELb0ELi3ELi1ELi1ELi1ELb0EEENS1_21CollectiveEpilogueBwdISD_SE_SG_Li384ELb0ELb1ELi3EEENS1_19SingleTileSchedulerILb0ELb0ELb0ELi96EEEEEEEEEvNT_6ParamsE)
        /*0410*/ 	.word	0x00000080


	//----- nvinfo : EIATTR_FRAME_SIZE
	.align		4
.L_190:
        /*0414*/ 	.byte	0x04, 0x11
        /*0416*/ 	.short	(.L_192 - .L_191)
	.align		4
.L_191:
        /*0418*/ 	.word	index@(_ZN7cutlass13device_kernelIN5flash11enable_sm90INS1_16FlashAttnBwdSm90INS1_25CollectiveMainloopBwdSm90ILi2ELi1ELi1EN4cute5tupleIJNS5_1CILi1EEES8_S8_EEENS6_IJNS7_ILi64EEENS7_ILi96EEENS7_ILi192EEEEEENS_6half_tEfNS_4arch4Sm90ELb0ELb1ELb1ELb0ELb0ELb0ELb1ELb0ELi3ELi1ELi1ELi1ELb0EEENS1_21CollectiveEpilogueBwdISD_SE_SG_Li384ELb0ELb1ELi3EEENS1_19SingleTileSchedulerILb0ELb0ELb0ELi96EEEEEEEEEvNT_6ParamsE)
        /*041c*/ 	.word	0x00000010


	//----- nvinfo : EIATTR_REGCOUNT
	.align		4
.L_192:
        /*0420*/ 	.byte	0x04, 0x2f
        /*0422*/ 	.short	(.L_194 - .L_193)
	.align		4
.L_193:
        /*0424*/ 	.word	index@(_ZN7cutlass13device_kernelIN5flash11enable_sm90INS1_16FlashAttnBwdSm90INS1_25CollectiveMainloopBwdSm90ILi2ELi1ELi1EN4cute5tupleIJNS5_1CILi1EEES8_S8_EEENS6_IJNS7_ILi64EEENS7_ILi96EEENS7_ILi192EEEEEENS_6half_tEfNS_4arch4Sm90ELb0ELb0ELb1ELb1ELb1ELb0ELb1ELb0ELi3ELi1ELi1ELi1ELb0EEENS1_24CollectiveEpilogueBwdGQAISD_fSG_Li384ELb1ELb1EEENS1_19SingleTileSchedulerILb1ELb0ELb0ELi96EEEEEEEEEvNT_6ParamsE)
        /*0428*/ 	.word	0x00000080


	//----- nvinfo : EIATTR_FRAME_SIZE
	.align		4
.L_194:
        /*042c*/ 	.byte	0x04, 0x11
        /*042e*/ 	.short	(.L_196 - .L_195)
	.align		4
.L_195:
        /*0430*/ 	.word	index@(_ZN7cutlass13device_kernelIN5flash11enable_sm90INS1_16FlashAttnBwdSm90INS1_25CollectiveMainloopBwdSm90ILi2ELi1ELi1EN4cute5tupleIJNS5_1CILi1EEES8_S8_EEENS6_IJNS7_ILi64EEENS7_ILi96EEENS7_ILi192EEEEEENS_6half_tEfNS_4arch4Sm90ELb0ELb0ELb1ELb1ELb1ELb0ELb1ELb0ELi3ELi1ELi1ELi1ELb0EEENS1_24CollectiveEpilogueBwdGQAISD_fSG_Li384ELb1ELb1EEENS1_19SingleTileSchedulerILb1ELb0ELb0ELi96EEEEEEEEEvNT_6ParamsE)
        /*0434*/ 	.word	0x00000010


	//----- nvinfo : EIATTR_REGCOUNT
	.align		4
.L_196:
        /*0438*/ 	.byte	0x04, 0x2f
        /*043a*/ 	.short	(.L_198 - .L_197)
	.align		4
.L_197:
        /*043c*/ 	.word	index@(_ZN7cutlass13device_kernelIN5flash11enable_sm90INS1_16FlashAttnBwdSm90INS1_25CollectiveMainloopBwdSm90ILi2ELi1ELi1EN4cute5tupleIJNS5_1CILi1EEES8_S8_EEENS6_IJNS7_ILi64EEENS7_ILi96EEENS7_ILi192EEEEEENS_6half_tEfNS_4arch4Sm90ELb0ELb0ELb1ELb1ELb0ELb0ELb1ELb0ELi3ELi1ELi1ELi1ELb0EEENS1_24CollectiveEpilogueBwdGQAISD_fSG_Li384ELb1ELb0EEENS1_19SingleTileSchedulerILb1ELb0ELb0ELi96EEEEEEEEEvNT_6ParamsE)
        /*0440*/ 	.word	0x00000080


	//----- nvinfo : EIATTR_FRAME_SIZE
	.align		4
.L_198:
        /*0444*/ 	.byte	0x04, 0x11
        /*0446*/ 	.short	(.L_200 - .L_199)
	.align		4
.L_199:
        /*0448*/ 	.word	index@(_ZN7cutlass13device_kernelIN5flash11enable_sm90INS1_16FlashAttnBwdSm90INS1_25CollectiveMainloopBwdSm90ILi2ELi1ELi1EN4cute5tupleIJNS5_1CILi1EEES8_S8_EEENS6_IJNS7_ILi64EEENS7_ILi96EEENS7_ILi192EEEEEENS_6half_tEfNS_4arch4Sm90ELb0ELb0ELb1ELb1ELb0ELb0ELb1ELb0ELi3ELi1ELi1ELi1ELb0EEENS1_24CollectiveEpilogueBwdGQAISD_fSG_Li384ELb1ELb0EEENS1_19SingleTileSchedulerILb1ELb0ELb0ELi96EEEEEEEEEvNT_6ParamsE)
        /*044c*/ 	.word	0x00000010


	//----- nvinfo : EIATTR_REGCOUNT
	.align		4
.L_200:
        /*0450*/ 	.byte	0x04, 0x2f
        /*0452*/ 	.short	(.L_202 - .L_201)
	.align		4
.L_201:
        /*0454*/ 	.word	index@(_ZN7cutlass13device_kernelIN5flash11enable_sm90INS1_16FlashAttnBwdSm90INS1_25CollectiveMainloopBwdSm90ILi2ELi1ELi1EN4cute5tupleIJNS5_1CILi1EEES8_S8_EEENS6_IJNS7_ILi64EEENS7_ILi96EEENS7_ILi192EEEEEENS_6half_tEfNS_4arch4Sm90ELb0ELb0ELb1ELb1ELb1ELb0ELb1ELb0ELi3ELi1ELi1ELi1ELb0EEENS1_21CollectiveEpilogueBwdISD_SE_SG_Li384ELb1ELb1ELi3EEENS1_19SingleTileSchedulerILb1ELb0ELb0ELi96EEEEEEEEEvNT_6ParamsE)
        /*0458*/ 	.word	0x00000080


	//----- nvinfo : EIATTR_FRAME_SIZE
	.align		4
.L_202:
        /*045c*/ 	.byte	0x04, 0x11
        /*045e*/ 	.short	(.L_204 - .L_203)
	.align		4
.L_203:
        /*0460*/ 	.word	index@(_ZN7cutlass13device_kernelIN5flash11enable_sm90INS1_16FlashAttnBwdSm90INS1_25CollectiveMainloopBwdSm90ILi2ELi1ELi1EN4cute5tupleIJNS5_1CILi1EEES8_S8_EEENS6_IJNS7_ILi64EEENS7_ILi96EEENS7_ILi192EEEEEENS_6half_tEfNS_4arch4Sm90ELb0ELb0ELb1ELb1ELb1ELb0ELb1ELb0ELi3ELi1ELi1ELi1ELb0EEENS1_21CollectiveEpilogueBwdISD_SE_SG_Li384ELb1ELb1ELi3EEENS1_19SingleTileSchedulerILb1ELb0ELb0ELi96EEEEEEEEEvNT_6ParamsE)
        /*0464*/ 	.word	0x00000010


	//----- nvinfo : EIATTR_REGCOUNT
	.align		4
.L_204:
        /*0468*/ 	.byte	0x04, 0x2f
        /*046a*/ 	.short	(.L_206 - .L_205)
	.align		4
.L_205:
        /*046c*/ 	.word	index@(_ZN7cutlass13device_kernelIN5flash11enable_sm90INS1_16FlashAttnBwdSm90INS1_25CollectiveMainloopBwdSm90ILi2ELi1ELi1EN4cute5tupleIJNS5_1CILi1EEES8_S8_EEENS6_IJNS7_ILi64EEENS7_ILi96EEENS7_ILi192EEEEEENS_6half_tEfNS_4arch4Sm90ELb0ELb0ELb1ELb1ELb0ELb0ELb1ELb0ELi3ELi1ELi1ELi1ELb0EEENS1_21CollectiveEpilogueBwdISD_SE_SG_Li384ELb1ELb1ELi3EEENS1_19SingleTileSchedulerILb1ELb0ELb0ELi96EEEEEEEEEvNT_6ParamsE)
        /*0470*/ 	.word	0x00000080


	//----- nvinfo : EIATTR_FRAME_SIZE
	.align		4
.L_206:
        /*0474*/ 	.byte	0x04, 0x11
        /*0476*/ 	.short	(.L_208 - .L_207)
	.align		4
.L_207:
        /*0478*/ 	.word	index@(_ZN7cutlass13device_kernelIN5flash11enable_sm90INS1_16FlashAttnBwdSm90INS1_25CollectiveMainloopBwdSm90ILi2ELi1ELi1EN4cute5tupleIJNS5_1CILi1EEES8_S8_EEENS6_IJNS7_ILi64EEENS7_ILi96EEENS7_ILi192EEEEEENS_6half_tEfNS_4arch4Sm90ELb0ELb0ELb1ELb1ELb0ELb0ELb1ELb0ELi3ELi1ELi1ELi1ELb0EEENS1_21CollectiveEpilogueBwdISD_SE_SG_Li384ELb1ELb1ELi3EEENS1_19SingleTileSchedulerILb1ELb0ELb0ELi96EEEEEEEEEvNT_6ParamsE)
        /*047c*/ 	.word	0x00000010


	//----- nvinfo : EIATTR_REGCOUNT
	.align		4
.L_208:
        /*0480*/ 	.byte	0x04, 0x2f
        /*0482*/ 	.short	(.L_210 - .L_209)
	.align		4
.L_209:
        /*0484*/ 	.word	index@(_ZN7cutlass13device_kernelIN5flash11enable_sm90INS1_16FlashAttnBwdSm90INS1_25CollectiveMainloopBwdSm90ILi2ELi1ELi1EN4cute5tupleIJNS5_1CILi1EEES8_S8_EEENS6_IJNS7_ILi64EEENS7_ILi96EEENS7_ILi192EEEEEENS_6half_tEfNS_4arch4Sm90ELb0ELb0ELb1ELb0ELb1ELb0ELb1ELb0ELi3ELi1ELi1ELi1ELb0EEENS1_24CollectiveEpilogueBwdGQAISD_fSG_Li384ELb0ELb1EEENS1_19SingleTileSchedulerILb0ELb0ELb0ELi96EEEEEEEEEvNT_6ParamsE)
        /*0488*/ 	.word	0x00000080


	//----- nvinfo : EIATTR_FRAME_SIZE
	.align		4
.L_210:
        /*048c*/ 	.byte	0x04, 0x11
        /*048e*/ 	.short	(.L_212 - .L_211)
	.align		4
.L_211:
        /*0490*/ 	.word	index@(_ZN7cutlass13device_kernelIN5flash11enable_sm90INS1_16FlashAttnBwdSm90INS1_25CollectiveMainloopBwdSm90ILi2ELi1ELi1EN4cute5tupleIJNS5_1CILi1EEES8_S8_EEENS6_IJNS7_ILi64EEENS7_ILi96EEENS7_ILi192EEEEEENS_6half_tEfNS_4arch4Sm90ELb0ELb0ELb1ELb0ELb1ELb0ELb1ELb0ELi3ELi1ELi1ELi1ELb0EEENS1_24CollectiveEpilogueBwdGQAISD_fSG_Li384ELb0ELb1EEENS1_19SingleTileSchedulerILb0ELb0ELb0ELi96EEEEEEEEEvNT_6ParamsE)
        /*0494*/ 	.word	0x00000000


	//----- nvinfo : EIATTR_REGCOUNT
	.align		4
.L_212:
        /*0498*/ 	.byte	0x04, 0x2f
        /*049a*/ 	.short	(.L_214 - .L_213)
	.align		4
.L_213:
        /*049c*/ 	.word	index@(_ZN7cutlass13device_kernelIN5flash11enable_sm90INS1_16FlashAttnBwdSm90INS1_25CollectiveMainloopBwdSm90ILi2ELi1ELi1EN4cute5tupleIJNS5_1CILi1EEES8_S8_EEENS6_IJNS7_ILi64EEENS7_ILi96EEENS7_ILi192EEEEEENS_6half_tEfNS_4arch4Sm90ELb0ELb0ELb1ELb0ELb0ELb0ELb1ELb0ELi3ELi1ELi1ELi1ELb0EEENS1_24CollectiveEpilogueBwdGQAISD_fSG_Li384ELb0ELb0EEENS1_19SingleTileSchedulerILb0ELb0ELb0ELi96EEEEEEEEEvNT_6ParamsE)
        /*04a0*/ 	.word	0x00000080


	//----- nvinfo : EIATTR_FRAME_SIZE
	.align		4
.L_214:
        /*04a4*/ 	.byte	0x04, 0x11
        /*04a6*/ 	.short	(.L_216 - .L_215)
	.align		4
.L_215:
        /*04a8*/ 	.word	index@(_ZN7cutlass13device_kernelIN5flash11enable_sm90INS1_16FlashAttnBwdSm90INS1_25CollectiveMainloopBwdSm90ILi2ELi1ELi1EN4cute5tupleIJNS5_1CILi1EEES8_S8_EEENS6_IJNS7_ILi64EEENS7_ILi96EEENS7_ILi192EEEEEENS_6half_tEfNS_4arch4Sm90ELb0ELb0ELb1ELb0ELb0ELb0ELb1ELb0ELi3ELi1ELi1ELi1ELb0EEENS1_24CollectiveEpilogueBwdGQAISD_fSG_Li384ELb0ELb0EEENS1_19SingleTileSchedulerILb0ELb0ELb0ELi96EEEEEEEEEvNT_6ParamsE)
        /*04ac*/ 	.word	0x00000000


	//----- nvinfo : EIATTR_REGCOUNT
	.align		4
.L_216:
        /*04b0*/ 	.byte	0x04, 0x2f
        /*04b2*/ 	.short	(.L_218 - .L_217)
	.align		4
.L_217:
        /*04b4*/ 	.word	index@(_ZN7cutlass13device_kernelIN5flash11enable_sm90INS1_16FlashAttnBwdSm90INS1_25CollectiveMainloopBwdSm90ILi2ELi1ELi1EN4cute5tupleIJNS5_1CILi1EEES8_S8_EEENS6_IJNS7_ILi64EEENS7_ILi96EEENS7_ILi192EEEEEENS_6half_tEfNS_4arch4Sm90ELb0ELb0ELb1ELb0ELb1ELb0ELb1ELb0ELi3ELi1ELi1ELi1ELb0EEENS1_21CollectiveEpilogueBwdISD_SE_SG_Li384ELb0ELb1ELi3EEENS1_19SingleTileSchedulerILb0ELb0ELb0ELi96EEEEEEEEEvNT_6ParamsE)
        /*04b8*/ 	.word	0x00000080


	//----- nvinfo : EIATTR_FRAME_SIZE
	.align		4
.L_218:
        /*04bc*/ 	.byte	0x04, 0x11
        /*04be*/ 	.short	(.L_220 - .L_219)
	.align		4
.L_219:
        /*04c0*/ 	.word	index@(_ZN7cutlass13device_kernelIN5flash11enable_sm90INS1_16FlashAttnBwdSm90INS1_25CollectiveMainloopBwdSm90ILi2ELi1ELi1EN4cute5tupleIJNS5_1CILi1EEES8_S8_EEENS6_IJNS7_ILi64EEENS7_ILi96EEENS7_ILi192EEEEEENS_6half_tEfNS_4arch4Sm90ELb0ELb0ELb1ELb0ELb1ELb0ELb1ELb0ELi3ELi1ELi1ELi1ELb0EEENS1_21CollectiveEpilogueBwdISD_SE_SG_Li384ELb0ELb1ELi3EEENS1_19SingleTileSchedulerILb0ELb0ELb0ELi96EEEEEEEEEvNT_6ParamsE)
        /*04c4*/ 	.word	0x00000008


	//----- nvinfo : EIATTR_REGCOUNT
	.align		4
.L_220:
        /*04c8*/ 	.byte	0x04, 0x2f
        /*04ca*/ 	.short	(.L_222 - .L_221)
	.align		4
.L_221:
        /*04cc*/ 	.word	index@(_ZN7cutlass13device_kernelIN5flash11enable_sm90INS1_16FlashAttnBwdSm90INS1_25CollectiveMainloopBwdSm90ILi2ELi1ELi1EN4cute5tupleIJNS5_1CILi1EEES8_S8_EEENS6_IJNS7_ILi64EEENS7_ILi96EEENS7_ILi192EEEEEENS_6half_tEfNS_4arch4Sm90ELb0ELb0ELb1ELb0ELb0ELb0ELb1ELb0ELi3ELi1ELi1ELi1ELb0EEENS1_21CollectiveEpilogueBwdISD_SE_SG_Li384ELb0ELb1ELi3EEENS1_19SingleTileSchedulerILb0ELb0ELb0ELi96EEEEEEEEEvNT_6ParamsE)
        /*04d0*/ 	.word	0x00000080


	//----- nvinfo : EIATTR_FRAME_SIZE
	.align		4
.L_222:
        /*04d4*/ 	.byte	0x04, 0x11
        /*04d6*/ 	.short	(.L_224 - .L_223)
	.align		4
.L_223:
        /*04d8*/ 	.word	index@(_ZN7cutlass13device_kernelIN5flash11enable_sm90INS1_16FlashAttnBwdSm90INS1_25CollectiveMainloopBwdSm90ILi2ELi1ELi1EN4cute5tupleIJNS5_1CILi1EEES8_S8_EEENS6_IJNS7_ILi64EEENS7_ILi96EEENS7_ILi192EEEEEENS_6half_tEfNS_4arch4Sm90ELb0ELb0ELb1ELb0ELb0ELb0ELb1ELb0ELi3ELi1ELi1ELi1ELb0EEENS1_21CollectiveEpilogueBwdISD_SE_SG_Li384ELb0ELb1ELi3EEENS1_19SingleTileSchedulerILb0ELb0ELb0ELi96EEEEEEEEEvNT_6ParamsE)
        /*04dc*/ 	.word	0x00000008


	//----- nvinfo : EIATTR_MIN_STACK_SIZE
	.align		4
.L_224:
        /*04e0*/ 	.byte	0x04, 0x12
        /*04e2*/ 	.short	(.L_226 - .L_225)
	.align		4
.L_225:
        /*04e4*/ 	.word	index@(_ZN7cutlass13device_kernelIN5flash11enable_sm90INS1_16FlashAttnBwdSm90INS1_25CollectiveMainloopBwdSm90ILi2ELi1ELi1EN4cute5tupleIJNS5_1CILi1EEES8_S8_EEENS6_IJNS7_ILi64EEENS7_ILi96EEENS7_ILi192EEEEEENS_6half_tEfNS_4arch4Sm90ELb0ELb0ELb1ELb0ELb0ELb0ELb1ELb0ELi3ELi1ELi1ELi1ELb0EEENS1_21CollectiveEpilogueBwdISD_SE_SG_Li384ELb0ELb1ELi3EEENS1_19SingleTileSchedulerILb0ELb0ELb0ELi96EEEEEEEEEvNT_6ParamsE)
        /*04e8*/ 	.word	0x00000008


	//----- nvinfo : EIATTR_MIN_STACK_SIZE
	.align		4
.L_226:
        /*04ec*/ 	.byte	0x04, 0x12
        /*04ee*/ 	.short	(.L_228 - .L_227)
	.align		4
.L_227:
        /*04f0*/ 	.word	index@(_ZN7cutlass13device_kernelIN5flash11enable_sm90INS1_16FlashAttnBwdSm90INS1_25CollectiveMainloopBwdSm90ILi2ELi1ELi1EN4cute5tupleIJNS5_1CILi1EEES8_S8_EEENS6_IJNS7_ILi64EEENS7_ILi96EEENS7_ILi192EEEEEENS_6half_tEfNS_4arch4Sm90ELb0ELb0ELb1ELb0ELb1ELb0ELb1ELb0ELi3ELi1ELi1ELi1ELb0EEENS1_21CollectiveEpilogueBwdISD_SE_SG_Li384ELb0ELb1ELi3EEENS1_19SingleTileSchedulerILb0ELb0ELb0ELi96EEEEEEEEEvNT_6ParamsE)
        /*04f4*/ 	.word	0x00000008


	//----- nvinfo : EIATTR_MIN_STACK_SIZE
	.align		4
.L_228:
        /*04f8*/ 	.byte	0x04, 0x12
        /*04fa*/ 	.short	(.L_230 - .L_229)
	.align		4
.L_229:
        /*04fc*/ 	.word	index@(_ZN7cutlass13device_kernelIN5flash11enable_sm90INS1_16FlashAttnBwdSm90INS1_25CollectiveMainloopBwdSm90ILi2ELi1ELi1EN4cute5tupleIJNS5_1CILi1EEES8_S8_EEENS6_IJNS7_ILi64EEENS7_ILi96EEENS7_ILi192EEEEEENS_6half_tEfNS_4arch4Sm90ELb0ELb0ELb1ELb0ELb0ELb0ELb1ELb0ELi3ELi1ELi1ELi1ELb0EEENS1_24CollectiveEpilogueBwdGQAISD_fSG_Li384ELb0ELb0EEENS1_19SingleTileSchedulerILb0ELb0ELb0ELi96EEEEEEEEEvNT_6ParamsE)
        /*0500*/ 	.word	0x00000000


	//----- nvinfo : EIATTR_MIN_STACK_SIZE
	.align		4
.L_230:
        /*0504*/ 	.byte	0x04, 0x12
        /*0506*/ 	.short	(.L_232 - .L_231)
	.align		4
.L_231:
        /*0508*/ 	.word	index@(_ZN7cutlass13device_kernelIN5flash11enable_sm90INS1_16FlashAttnBwdSm90INS1_25CollectiveMainloopBwdSm90ILi2ELi1ELi1EN4cute5tupleIJNS5_1CILi1EEES8_S8_EEENS6_IJNS7_ILi64EEENS7_ILi96EEENS7_ILi192EEEEEENS_6half_tEfNS_4arch4Sm90ELb0ELb0ELb1ELb0ELb1ELb0ELb1ELb0ELi3ELi1ELi1ELi1ELb0EEENS1_24CollectiveEpilogueBwdGQAISD_fSG_Li384ELb0ELb1EEENS1_19SingleTileSchedulerILb0ELb0ELb0ELi96EEEEEEEEEvNT_6ParamsE)
        /*050c*/ 	.word	0x00000000


	//----- nvinfo : EIATTR_MIN_STACK_SIZE
	.align		4
.L_232:
        /*0510*/ 	.byte	0x04, 0x12
        /*0512*/ 	.short	(.L_234 - .L_233)
	.align		4
.L_233:
        /*0514*/ 	.word	index@(_ZN7cutlass13device_kernelIN5flash11enable_sm90INS1_16FlashAttnBwdSm90INS1_25CollectiveMainloopBwdSm90ILi2ELi1ELi1EN4cute5tupleIJNS5_1CILi1EEES8_S8_EEENS6_IJNS7_ILi64EEENS7_ILi96EEENS7_ILi192EEEEEENS_6half_tEfNS_4arch4Sm90ELb0ELb0ELb1ELb1ELb0ELb0ELb1ELb0ELi3ELi1ELi1ELi1ELb0EEENS1_21CollectiveEpilogueBwdISD_SE_SG_Li384ELb1ELb1ELi3EEENS1_19SingleTileSchedulerILb1ELb0ELb0ELi96EEEEEEEEEvNT_6ParamsE)
        /*0518*/ 	.word	0x00000010


	//----- nvinfo : EIATTR_MIN_STACK_SIZE
	.align		4
.L_234:
        /*051c*/ 	.byte	0x04, 0x12
        /*051e*/ 	.short	(.L_236 - .L_235)
	.align		4
.L_235:
        /*0520*/ 	.word	index@(_ZN7cutlass13device_kernelIN5flash11enable_sm90INS1_16FlashAttnBwdSm90INS1_25CollectiveMainloopBwdSm90ILi2ELi1ELi1EN4cute5tupleIJNS5_1CILi1EEES8_S8_EEENS6_IJNS7_ILi64EEENS7_ILi96EEENS7_ILi192EEEEEENS_6half_tEfNS_4arch4Sm90ELb0ELb0ELb1ELb1ELb1ELb0ELb1ELb0ELi3ELi1ELi1ELi1ELb0EEENS1_21CollectiveEpilogueBwdISD_SE_SG_Li384ELb1ELb1ELi3EEENS1_19SingleTileSchedulerILb1ELb0ELb0ELi96EEEEEEEEEvNT_6ParamsE)
        /*0524*/ 	.word	0x00000010


	//----- nvinfo : EIATTR_MIN_STACK_SIZE
	.align		4
.L_236:
        /*0528*/ 	.byte	0x04, 0x12
        /*052a*/ 	.short	(.L_238 - .L_237)
	.align		4
.L_237:
        /*052c*/ 	.word	index@(_ZN7cutlass13device_kernelIN5flash11enable_sm90INS1_16FlashAttnBwdSm90INS1_25CollectiveMainloopBwdSm90ILi2ELi1ELi1EN4cute5tupleIJNS5_1CILi1EEES8_S8_EEENS6_IJNS7_ILi64EEENS7_ILi96EEENS7_ILi192EEEEEENS_6half_tEfNS_4arch4Sm90ELb0ELb0ELb1ELb1ELb0ELb0ELb1ELb0ELi3ELi1ELi1ELi1ELb0EEENS1_24CollectiveEpilogueBwdGQAISD_fSG_Li384ELb1ELb0EEENS1_19SingleTileSchedulerILb1ELb0ELb0ELi96EEEEEEEEEvNT_6ParamsE)
        /*0530*/ 	.word	0x00000010


	//----- nvinfo : EIATTR_MIN_STACK_SIZE
	.align		4
.L_238:
        /*0534*/ 	.byte	0x04, 0x12
        /*0536*/ 	.short	(.L_240 - .L_239)
	.align		4
.L_239:
        /*0538*/ 	.word	index@(_ZN7cutlass13device_kernelIN5flash11enable_sm90INS1_16FlashAttnBwdSm90INS1_25CollectiveMainloopBwdSm90ILi2ELi1ELi1EN4cute5tupleIJNS5_1CILi1EEES8_S8_EEENS6_IJNS7_ILi64EEENS7_ILi96EEENS7_ILi192EEEEEENS_6half_tEfNS_4arch4Sm90ELb0ELb0ELb1ELb1ELb1ELb0ELb1ELb0ELi3ELi1ELi1ELi1ELb0EEENS1_24CollectiveEpilogueBwdGQAISD_fSG_Li384ELb1ELb1EEENS1_19SingleTileSchedulerILb1ELb0ELb0ELi96EEEEEEEEEvNT_6ParamsE)
        /*053c*/ 	.word	0x00000010


	//----- nvinfo : EIATTR_MIN_STACK_SIZE
	.align		4
.L_240:
        /*0540*/ 	.byte	0x04, 0x12
        /*0542*/ 	.short	(.L_242 - .L_241)
	.align		4
.L_241:
        /*0544*/ 	.word	index@(_ZN7cutlass13device_kernelIN5flash11enable_sm90INS1_16FlashAttnBwdSm90INS1_25CollectiveMainloopBwdSm90ILi2ELi1ELi1EN4cute5tupleIJNS5_1CILi1EEES8_S8_EEENS6_IJNS7_ILi64EEENS7_ILi96EEENS7_ILi192EEEEEENS_6half_tEfNS_4arch4Sm90ELb0ELb1ELb1ELb0ELb0ELb0ELb1ELb0ELi3ELi1ELi1ELi1ELb0EEENS1_21CollectiveEpilogueBwdISD_SE_SG_Li384ELb0ELb1ELi3EEENS1_19SingleTileSchedulerILb0ELb0ELb0ELi96EEEEEEEEEvNT_6ParamsE)
        /*0548*/ 	.word	0x00000010


	//----- nvinfo : EIATTR_MIN_STACK_SIZE
	.align		4
.L_242:
        /*054c*/ 	.byte	0x04, 0x12
        /*054e*/ 	.short	(.L_244 - .L_243)
	.align		4
.L_243:
        /*0550*/ 	.word	index@(_ZN7cutlass13device_kernelIN5flash11enable_sm90INS1_16FlashAttnBwdSm90INS1_25CollectiveMainloopBwdSm90ILi2ELi1ELi1EN4cute5tupleIJNS5_1CILi1EEES8_S8_EEENS6_IJNS7_ILi64EEENS7_ILi96EEENS7_ILi192EEEEEENS_6half_tEfNS_4arch4Sm90ELb0ELb1ELb1ELb0ELb1ELb0ELb1ELb0ELi3ELi1ELi1ELi1ELb0EEENS1_21CollectiveEpilogueBwdISD_SE_SG_Li384ELb0ELb1ELi3EEENS1_19SingleTileSchedulerILb0ELb0ELb0ELi96EEEEEEEEEvNT_6ParamsE)
        /*0554*/ 	.word	0x00000010


	//----- nvinfo : EIATTR_MIN_STACK_SIZE
	.align		4
.L_244:
        /*0558*/ 	.byte	0x04, 0x12
        /*055a*/ 	.short	(.L_246 - .L_245)
	.align		4
.L_245:
        /*055c*/ 	.word	index@(_ZN7cutlass13device_kernelIN5flash11enable_sm90INS1_16FlashAttnBwdSm90INS1_25CollectiveMainloopBwdSm90ILi2ELi1ELi1EN4cute5tupleIJNS5_1CILi1EEES8_S8_EEENS6_IJNS7_ILi64EEENS7_ILi96EEENS7_ILi192EEEEEENS_6half_tEfNS_4arch4Sm90ELb0ELb1ELb1ELb0ELb0ELb0ELb1ELb0ELi3ELi1ELi1ELi1ELb0EEENS1_24CollectiveEpilogueBwdGQAISD_fSG_Li384ELb0ELb0EEENS1_19SingleTileSchedulerILb0ELb0ELb0ELi96EEEEEEEEEvNT_6ParamsE)
        /*0560*/ 	.word	0x00000008


	//----- nvinfo : EIATTR_MIN_STACK_SIZE
	.align		4
.L_246:
        /*0564*/ 	.byte	0x04, 0x12
        /*0566*/ 	.short	(.L_248 - .L_247)
	.align		4
.L_247:
        /*0568*/ 	.word	index@(_ZN7cutlass13device_kernelIN5flash11enable_sm90INS1_16FlashAttnBwdSm90INS1_25CollectiveMainloopBwdSm90ILi2ELi1ELi1EN4cute5tupleIJNS5_1CILi1EEES8_S8_EEENS6_IJNS7_ILi64EEENS7_ILi96EEENS7_ILi192EEEEEENS_6half_tEfNS_4arch4Sm90ELb0ELb1ELb1ELb0ELb1ELb0ELb1ELb0ELi3ELi1ELi1ELi1ELb0EEENS1_24CollectiveEpilogueBwdGQAISD_fSG_Li384ELb0ELb1EEENS1_19SingleTileSchedulerILb0ELb0ELb0ELi96EEEEEEEEEvNT_6ParamsE)
        /*056c*/ 	.word	0x00000008


	//----- nvinfo : EIATTR_MIN_STACK_SIZE
	.align		4
.L_248:
        /*0570*/ 	.byte	0x04, 0x12
        /*0572*/ 	.short	(.L_250 - .L_249)
	.align		4
.L_249:
        /*0574*/ 	.word	index@(_ZN7cutlass13device_kernelIN5flash11enable_sm90INS1_16FlashAttnBwdSm90INS1_25CollectiveMainloopBwdSm90ILi2ELi1ELi1EN4cute5tupleIJNS5_1CILi1EEES8_S8_EEENS6_IJNS7_ILi64EEENS7_ILi96EEENS7_ILi192EEEEEENS_6half_tEfNS_4arch4Sm90ELb0ELb1ELb1ELb1ELb0ELb0ELb1ELb0ELi3ELi1ELi1ELi1ELb0EEENS1_21CollectiveEpilogueBwdISD_SE_SG_Li384ELb1ELb1ELi3EEENS1_19SingleTileSchedulerILb1ELb0ELb0ELi96EEEEEEEEEvNT_6ParamsE)
        /*0578*/ 	.word	0x00000020


	//----- nvinfo : EIATTR_MIN_STACK_SIZE
	.align		4
.L_250:
        /*057c*/ 	.byte	0x04, 0x12
        /*057e*/ 	.short	(.L_252 - .L_251)
	.align		4
.L_251:
        /*0580*/ 	.word	index@(_ZN7cutlass13device_kernelIN5flash11enable_sm90INS1_16FlashAttnBwdSm90INS1_25CollectiveMainloopBwdSm90ILi2ELi1ELi1EN4cute5tupleIJNS5_1CILi1EEES8_S8_EEENS6_IJNS7_ILi64EEENS7_ILi96EEENS7_ILi192EEEEEENS_6half_tEfNS_4arch4Sm90ELb0ELb1ELb1ELb1ELb1ELb0ELb1ELb0ELi3ELi1ELi1ELi1ELb0EEENS1_21CollectiveEpilogueBwdISD_SE_SG_Li384ELb1ELb1ELi3EEENS1_19SingleTileSchedulerILb1ELb0ELb0ELi96EEEEEEEEEvNT_6ParamsE)
        /*0584*/ 	.word	0x00000020


	//----- nvinfo : EIATTR_MIN_STACK_SIZE
	.align		4
.L_252:
        /*0588*/ 	.byte	0x04, 0x12
        /*058a*/ 	.short	(.L_254 - .L_253)
	.align		4
.L_253:
        /*058c*/ 	.word	index@(_ZN7cutlass13device_kernelIN5flash11enable_sm90INS1_16FlashAttnBwdSm90INS1_25CollectiveMainloopBwdSm90ILi2ELi1ELi1EN4cute5tupleIJNS5_1CILi1EEES8_S8_EEENS6_IJNS7_ILi64EEENS7_ILi96EEENS7_ILi192EEEEEENS_6half_tEfNS_4arch4Sm90ELb0ELb1ELb1ELb1ELb0ELb0ELb1ELb0ELi3ELi1ELi1ELi1ELb0EEENS1_24CollectiveEpilogueBwdGQAISD_fSG_Li384ELb1ELb0EEENS1_19SingleTileSchedulerILb1ELb0ELb0ELi96EEEEEEEEEvNT_6ParamsE)
        /*0590*/ 	.word	0x00000020


	//----- nvinfo : EIATTR_MIN_STACK_SIZE
	.align		4
.L_254:
        /*0594*/ 	.byte	0x04, 0x12
        /*0596*/ 	.short	(.L_256 - .L_255)
	.align		4
.L_255:
        /*0598*/ 	.word	index@(_ZN7cutlass13device_kernelIN5flash11enable_sm90INS1_16FlashAttnBwdSm90INS1_25CollectiveMainloopBwdSm90ILi2ELi1ELi1EN4cute5tupleIJNS5_1CILi1EEES8_S8_EEENS6_IJNS7_ILi64EEENS7_ILi96EEENS7_ILi192EEEEEENS_6half_tEfNS_4arch4Sm90ELb0ELb1ELb1ELb1ELb1ELb0ELb1ELb0ELi3ELi1ELi1ELi1ELb0EEENS1_24CollectiveEpilogueBwdGQAISD_fSG_Li384ELb1ELb1EEENS1_19SingleTileSchedulerILb1ELb0ELb0ELi96EEEEEEEEEvNT_6ParamsE)
        /*059c*/ 	.word	0x00000020


	//----- nvinfo : EIATTR_MIN_STACK_SIZE
	.align		4
.L_256:
        /*05a0*/ 	.byte	0x04, 0x12
        /*05a2*/ 	.short	(.L_258 - .L_257)
	.align		4
.L_257:
        /*05a4*/ 	.word	index@(_ZN7cutlass13device_kernelIN5flash11enable_sm90INS1_16FlashAttnBwdSm90INS1_25CollectiveMainloopBwdSm90ILi2ELi1ELi1EN4cute5tupleIJNS5_1CILi1EEES8_S8_EEENS6_IJNS7_ILi64EEENS7_ILi96EEENS7_ILi192EEEEEENS_6half_tEfNS_4arch4Sm90ELb1ELb0ELb1ELb0ELb0ELb0ELb1ELb0ELi3ELi1ELi1ELi1ELb0EEENS1_21CollectiveEpilogueBwdISD_SE_SG_Li384ELb0ELb1ELi3EEENS1_25SingleTileBwdLPTSchedulerILb0ELi96ELb0EEEEEEEEEvNT_6ParamsE)
        /*05a8*/ 	.word	0x00000018


	//----- nvinfo : EIATTR_MIN_STACK_SIZE
	.align		4
.L_258:
        /*05ac*/ 	.byte	0x04, 0x12
        /*05ae*/ 	.short	(.L_260 - .L_259)
	.align		4
.L_259:
        /*05b0*/ 	.word	index@(_ZN7cutlass13device_kernelIN5flash11enable_sm90INS1_16FlashAttnBwdSm90INS1_25CollectiveMainloopBwdSm90ILi2ELi1ELi1EN4cute5tupleIJNS5_1CILi1EEES8_S8_EEENS6_IJNS7_ILi64EEENS7_ILi96EEENS7_ILi192EEEEEENS_6half_tEfNS_4arch4Sm90ELb1ELb0ELb1ELb0ELb1ELb0ELb1ELb0ELi3ELi1ELi1ELi1ELb0EEENS1_21CollectiveEpilogueBwdISD_SE_SG_Li384ELb0ELb1ELi3EEENS1_25SingleTileBwdLPTSchedulerILb0ELi96ELb1EEEEEEEEEvNT_6ParamsE)
        /*05b4*/ 	.word	0x00000018


	//----- nvinfo : EIATTR_MIN_STACK_SIZE
	.align		4
.L_260:
        /*05b8*/ 	.byte	0x04, 0x12
        /*05ba*/ 	.short	(.L_262 - .L_261)
	.align		4
.L_261:
        /*05bc*/ 	.word	index@(_ZN7cutlass13device_kernelIN5flash11enable_sm90INS1_16FlashAttnBwdSm90INS1_25CollectiveMainloopBwdSm90ILi2ELi1ELi1EN4cute5tupleIJNS5_1CILi1EEES8_S8_EEENS6_IJNS7_ILi64EEENS7_ILi96EEENS7_ILi192EEEEEENS_6half_tEfNS_4arch4Sm90ELb1ELb0ELb1ELb0ELb0ELb0ELb1ELb0ELi3ELi1ELi1ELi1ELb0EEENS1_24CollectiveEpilogueBwdGQAISD_fSG_Li384ELb0ELb0EEENS1_25SingleTileBwdLPTSchedulerILb0ELi96ELb0EEEEEEEEEvNT_6ParamsE)
        /*05c0*/ 	.word	0x00000018


	//----- nvinfo : EIATTR_MIN_STACK_SIZE
	.align		4
.L_262:
        /*05c4*/ 	.byte	0x04, 0x12
        /*05c6*/ 	.short	(.L_264 - .L_263)
	.align		4
.L_263:
        /*05c8*/ 	.word	index@(_ZN7cutlass13device_kernelIN5flash11enable_sm90INS1_16FlashAttnBwdSm90INS1_25CollectiveMainloopBwdSm90ILi2ELi1ELi1EN4cute5tupleIJNS5_1CILi1EEES8_S8_EEENS6_IJNS7_ILi64EEENS7_ILi96EEENS7_ILi192EEEEEENS_6half_tEfNS_4arch4Sm90ELb1ELb0ELb1ELb0ELb1ELb0ELb1ELb0ELi3ELi1ELi1ELi1ELb0EEENS1_24CollectiveEpilogueBwdGQAISD_fSG_Li384ELb0ELb1EEENS1_25SingleTileBwdLPTSchedulerILb0ELi96ELb1EEEEEEEEEvNT_6ParamsE)
        /*05cc*/ 	.word	0x00000018


	//----- nvinfo : EIATTR_MIN_STACK_SIZE
	.align		4
.L_264:
        /*05d0*/ 	.byte	0x04, 0x12
        /*05d2*/ 	.short	(.L_266 - .L_265)
	.align		4
.L_265:
        /*05d4*/ 	.word	index@(_ZN7cutlass13device_kernelIN5flash11enable_sm90INS1_16FlashAttnBwdSm90INS1_25CollectiveMainloopBwdSm90ILi2ELi1ELi1EN4cute5tupleIJNS5_1CILi1EEES8_S8_EEENS6_IJNS7_ILi64EEENS7_ILi96EEENS7_ILi192EEEEEENS_6half_tEfNS_4arch4Sm90ELb1ELb0ELb1ELb1ELb0ELb0ELb1ELb0ELi3ELi1ELi1ELi1ELb0EEENS1_21CollectiveEpilogueBwdISD_SE_SG_Li384ELb1ELb1ELi3EEENS1_25SingleTileBwdLPTSchedulerILb1ELi96ELb0EEEEEEEEEvNT_6ParamsE)
        /*05d8*/ 	.word	0x00000020


	//----- nvinfo : EIATTR_MIN_STACK_SIZE
	.align		4
.L_266:
        /*05dc*/ 	.byte	0x04, 0x12
        /*05de*/ 	.short	(.L_268 - .L_267)
	.align		4
.L_267:
        /*05e0*/ 	.word	index@(_ZN7cutlass13device_kernelIN5flash11enable_sm90INS1_16FlashAttnBwdSm90INS1_25CollectiveMainloopBwdSm90ILi2ELi1ELi1EN4cute5tupleIJNS5_1CILi1EEES8_S8_EEENS6_IJNS7_ILi64EEENS7_ILi96EEENS7_ILi192EEEEEENS_6half_tEfNS_4arch4Sm90ELb1ELb0ELb1ELb1ELb1ELb0ELb1ELb0ELi3ELi1ELi1ELi1ELb0EEENS1_21CollectiveEpilogueBwdISD_SE_SG_Li384ELb1ELb1ELi3EEENS1_25SingleTileBwdLPTSchedulerILb1ELi96ELb1EEEEEEEEEvNT_6ParamsE)
        /*05e4*/ 	.word	0x00000020


	//----- nvinfo : EIATTR_MIN_STACK_SIZE
	.align		4
.L_268:
        /*05e8*/ 	.byte	0x04, 0x12
        /*05ea*/ 	.short	(.L_270 - .L_269)
	.align		4
.L_269:
        /*05ec*/ 	.word	index@(_ZN7cutlass13device_kernelIN5flash11enable_sm90INS1_16FlashAttnBwdSm90INS1_25CollectiveMainloopBwdSm90ILi2ELi1ELi1EN4cute5tupleIJNS5_1CILi1EEES8_S8_EEENS6_IJNS7_ILi64EEENS7_ILi96EEENS7_ILi192EEEEEENS_6half_tEfNS_4arch4Sm90ELb1ELb0ELb1ELb1ELb0ELb0ELb1ELb0ELi3ELi1ELi1ELi1ELb0EEENS1_24CollectiveEpilogueBwdGQAISD_fSG_Li384ELb1ELb0EEENS1_25SingleTileBwdLPTSchedulerILb1ELi96ELb0EEEEEEEEEvNT_6ParamsE)
        /*05f0*/ 	.word	0x00000018


	//----- nvinfo : EIATTR_MIN_STACK_SIZE
	.align		4
.L_270:
        /*05f4*/ 	.byte	0x04, 0x12
        /*05f6*/ 	.short	(.L_272 - .L_271)
	.align		4
.L_271:
        /*05f8*/ 	.word	index@(_ZN7cutlass13device_kernelIN5flash11enable_sm90INS1_16FlashAttnBwdSm90INS1_25CollectiveMainloopBwdSm90ILi2ELi1ELi1EN4cute5tupleIJNS5_1CILi1EEES8_S8_EEENS6_IJNS7_ILi64EEENS7_ILi96EEENS7_ILi192EEEEEENS_6half_tEfNS_4arch4Sm90ELb1ELb0ELb1ELb1ELb1ELb0ELb1ELb0ELi3ELi1ELi1ELi1ELb0EEENS1_24CollectiveEpilogueBwdGQAISD_fSG_Li384ELb1ELb1EEENS1_25SingleTileBwdLPTSchedulerILb1ELi96ELb1EEEEEEEEEvNT_6ParamsE)
        /*05fc*/ 	.word	0x00000018


	//----- nvinfo : EIATTR_MIN_STACK_SIZE
	.align		4
.L_272:
        /*0600*/ 	.byte	0x04, 0x12
        /*0602*/ 	.short	(.L_274 - .L_273)
	.align		4
.L_273:
        /*0604*/ 	.word	index@(_ZN7cutlass13device_kernelIN5flash11enable_sm90INS1_16FlashAttnBwdSm90INS1_25CollectiveMainloopBwdSm90ILi2ELi1ELi1EN4cute5tupleIJNS5_1CILi1EEES8_S8_EEENS6_IJNS7_ILi64EEENS7_ILi96EEENS7_ILi192EEEEEENS_6half_tEfNS_4arch4Sm90ELb0ELb0ELb0ELb0ELb0ELb0ELb1ELb0ELi3ELi1ELi1ELi1ELb0EEENS1_21CollectiveEpilogueBwdISD_SE_SG_Li384ELb0ELb1ELi3EEENS1_19SingleTileSchedulerILb0ELb0ELb0ELi96EEEEEEEEEvNT_6ParamsE)
        /*0608*/ 	.word	0x00000000


	//----- nvinfo : EIATTR_MIN_STACK_SIZE
	.align		4
.L_274:
        /*060c*/ 	.byte	0x04, 0x12
        /*060e*/ 	.short	(.L_276 - .L_275)
	.align		4
.L_275:
        /*0610*/ 	.word	index@(_ZN7cutlass13device_kernelIN5flash11enable_sm90INS1_16FlashAttnBwdSm90INS1_25CollectiveMainloopBwdSm90ILi2ELi1ELi1EN4cute5tupleIJNS5_1CILi1EEES8_S8_EEENS6_IJNS7_ILi64EEENS7_ILi96EEENS7_ILi192EEEEEENS_6half_tEfNS_4arch4Sm90ELb0ELb0ELb0ELb0ELb1ELb0ELb1ELb0ELi3ELi1ELi1ELi1ELb0EEENS1_21CollectiveEpilogueBwdISD_SE_SG_Li384ELb0ELb1ELi3EEENS1_19SingleTileSchedulerILb0ELb0ELb0ELi96EEEEEEEEEvNT_6ParamsE)
        /*0614*/ 	.word	0x00000000


	//----- nvinfo : EIATTR_MIN_STACK_SIZE
	.align		4
.L_276:
        /*0618*/ 	.byte	0x04, 0x12
        /*061a*/ 	.short	(.L_278 - .L_277)
	.align		4
.L_277:
        /*061c*/ 	.word	index@(_ZN7cutlass13device_kernelIN5flash11enable_sm90INS1_16FlashAttnBwdSm90INS1_25CollectiveMainloopBwdSm90ILi2ELi1ELi1EN4cute5tupleIJNS5_1CILi1EEES8_S8_EEENS6_IJNS7_ILi64EEENS7_ILi96EEENS7_ILi192EEEEEENS_6half_tEfNS_4arch4Sm90ELb0ELb0ELb0ELb0ELb0ELb0ELb1ELb0ELi3ELi1ELi1ELi1ELb0EEENS1_24CollectiveEpilogueBwdGQAISD_fSG_Li384ELb0ELb0EEENS1_19SingleTileSchedulerILb0ELb0ELb0ELi96EEEEEEEEEvNT_6ParamsE)
        /*0620*/ 	.word	0x00000000


	//----- nvinfo : EIATTR_MIN_STACK_SIZE
	.align		4
.L_278:
        /*0624*/ 	.byte	0x04, 0x12
        /*0626*/ 	.short	(.L_280 - .L_279)
	.align		4
.L_279:
        /*0628*/ 	.word	index@(_ZN7cutlass13device_kernelIN5flash11enable_sm90INS1_16FlashAttnBwdSm90INS1_25CollectiveMainloopBwdSm90ILi2ELi1ELi1EN4cute5tupleIJNS5_1CILi1EEES8_S8_EEENS6_IJNS7_ILi64EEENS7_ILi96EEENS7_ILi192EEEEEENS_6half_tEfNS_4arch4Sm90ELb0ELb0ELb0ELb0ELb1ELb0ELb1ELb0ELi3ELi1ELi1ELi1ELb0EEENS1_24CollectiveEpilogueBwdGQAISD_fSG_Li384ELb0ELb1EEENS1_19SingleTileSchedulerILb0ELb0ELb0ELi96EEEEEEEEEvNT_6ParamsE)
        /*062c*/ 	.word	0x00000000


	//----- nvinfo : EIATTR_MIN_STACK_SIZE
	.align		4
.L_280:
        /*0630*/ 	.byte	0x04, 0x12
        /*0632*/ 	.short	(.L_282 - .L_281)
	.align		4
.L_281:
        /*0634*/ 	.word	index@(_ZN7cutlass13device_kernelIN5flash11enable_sm90INS1_16FlashAttnBwdSm90INS1_25CollectiveMainloopBwdSm90ILi2ELi1ELi1EN4cute5tupleIJNS5_1CILi1EEES8_S8_EEENS6_IJNS7_ILi64EEENS7_ILi96EEENS7_ILi192EEEEEENS_6half_tEfNS_4arch4Sm90ELb0ELb0ELb0ELb1ELb0ELb0ELb1ELb0ELi3ELi1ELi1ELi1ELb0EEENS1_21CollectiveEpilogueBwdISD_SE_SG_Li384ELb1ELb1ELi3EEENS1_19SingleTileSchedulerILb1ELb0ELb0ELi96EEEEEEEEEvNT_6ParamsE)
        /*0638*/ 	.word	0x00000000


	//----- nvinfo : EIATTR_MIN_STACK_SIZE
	.align		4
.L_282:
        /*063c*/ 	.byte	0x04, 0x12
        /*063e*/ 	.short	(.L_284 - .L_283)
	.align		4
.L_283:
        /*0640*/ 	.word	index@(_ZN7cutlass13device_kernelIN5flash11enable_sm90INS1_16FlashAttnBwdSm90INS1_25CollectiveMainloopBwdSm90ILi2ELi1ELi1EN4cute5tupleIJNS5_1CILi1EEES8_S8_EEENS6_IJNS7_ILi64EEENS7_ILi96EEENS7_ILi192EEEEEENS_6half_tEfNS_4arch4Sm90ELb0ELb0ELb0ELb1ELb1ELb0ELb1ELb0ELi3ELi1ELi1ELi1ELb0EEENS1_21CollectiveEpilogueBwdISD_SE_SG_Li384ELb1ELb1ELi3EEENS1_19SingleTileSchedulerILb1ELb0ELb0ELi96EEEEEEEEEvNT_6ParamsE)
        /*0644*/ 	.word	0x00000000


	//----- nvinfo : EIATTR_MIN_STACK_SIZE
	.align		4
.L_284:
        /*0648*/ 	.byte	0x04, 0x12
        /*064a*/ 	.short	(.L_286 - .L_285)
	.align		4
.L_285:
        /*064c*/ 	.word	index@(_ZN7cutlass13device_kernelIN5flash11enable_sm90INS1_16FlashAttnBwdSm90INS1_25CollectiveMainloopBwdSm90ILi2ELi1ELi1EN4cute5tupleIJNS5_1CILi1EEES8_S8_EEENS6_IJNS7_ILi64EEENS7_ILi96EEENS7_ILi192EEEEEENS_6half_tEfNS_4arch4Sm90ELb0ELb0ELb0ELb1ELb0ELb0ELb1ELb0ELi3ELi1ELi1ELi1ELb0EEENS1_24CollectiveEpilogueBwdGQAISD_fSG_Li384ELb1ELb0EEENS1_19SingleTileSchedulerILb1ELb0ELb0ELi96EEEEEEEEEvNT_6ParamsE)
        /*0650*/ 	.word	0x00000000


	//----- nvinfo : EIATTR_MIN_STACK_SIZE
	.align		4
.L_286:
        /*0654*/ 	.byte	0x04, 0x12
        /*0656*/ 	.short	(.L_288 - .L_287)
	.align		4
.L_287:
        /*0658*/ 	.word	index@(_ZN7cutlass13device_kernelIN5flash11enable_sm90INS1_16FlashAttnBwdSm90INS1_25CollectiveMainloopBwdSm90ILi2ELi1ELi1EN4cute5tupleIJNS5_1CILi1EEES8_S8_EEENS6_IJNS7_ILi64EEENS7_ILi96EEENS7_ILi192EEEEEENS_6half_tEfNS_4arch4Sm90ELb0ELb0ELb0ELb1ELb1ELb0ELb1ELb0ELi3ELi1ELi1ELi1ELb0EEENS1_24CollectiveEpilogueBwdGQAISD_fSG_Li384ELb1ELb1EEENS1_19SingleTileSchedulerILb1ELb0ELb0ELi96EEEEEEEEEvNT_6ParamsE)
        /*065c*/ 	.word	0x00000000


	//----- nvinfo : EIATTR_MIN_STACK_SIZE
	.align		4
.L_288:
        /*0660*/ 	.byte	0x04, 0x12
        /*0662*/ 	.short	(.L_290 - .L_289)
	.align		4
.L_289:
        /*0664*/ 	.word	index@(_ZN7cutlass13device_kernelIN5flash11enable_sm90INS1_16FlashAttnBwdSm90INS1_25CollectiveMainloopBwdSm90ILi2ELi1ELi1EN4cute5tupleIJNS5_1CILi1EEES8_S8_EEENS6_IJNS7_ILi64EEENS7_ILi96EEENS7_ILi192EEEEEENS_6half_tEfNS_4arch4Sm90ELb0ELb1ELb0ELb0ELb0ELb0ELb1ELb0ELi3ELi1ELi1ELi1ELb0EEENS1_21CollectiveEpilogueBwdISD_SE_SG_Li384ELb0ELb1ELi3EEENS1_19SingleTileSchedulerILb0ELb0ELb0ELi96EEEEEEEEEvNT_6ParamsE)
        /*0668*/ 	.word	0x00000000


	//----- nvinfo : EIATTR_MIN_STACK_SIZE
	.align		4
.L_290:
        /*066c*/ 	.byte	0x04, 0x12
        /*066e*/ 	.short	(.L_292 - .L_291)
	.align		4
.L_291:
        /*0670*/ 	.word	index@(_ZN7cutlass13device_kernelIN5flash11enable_sm90INS1_16FlashAttnBwdSm90INS1_25CollectiveMainloopBwdSm90ILi2ELi1ELi1EN4cute5tupleIJNS5_1CILi1EEES8_S8_EEENS6_IJNS7_ILi64EEENS7_ILi96EEENS7_ILi192EEEEEENS_6half_tEfNS_4arch4Sm90ELb0ELb1ELb0ELb0ELb1ELb0ELb1ELb0ELi3ELi1ELi1ELi1ELb0EEENS1_21CollectiveEpilogueBwdISD_SE_SG_Li384ELb0ELb1ELi3EEENS1_19SingleTileSchedulerILb0ELb0ELb0ELi96EEEEEEEEEvNT_6ParamsE)
        /*0674*/ 	.word	0x00000000


	//----- nvinfo : EIATTR_MIN_STACK_SIZE
	.align		4
.L_292:
        /*0678*/ 	.byte	0x04, 0x12
        /*067a*/ 	.short	(.L_294 - .L_293)
	.align		4
.L_293:
        /*067c*/ 	.word	index@(_ZN7cutlass13device_kernelIN5flash11enable_sm90INS1_16FlashAttnBwdSm90INS1_25CollectiveMainloopBwdSm90ILi2ELi1ELi1EN4cute5tupleIJNS5_1CILi1EEES8_S8_EEENS6_IJNS7_ILi64EEENS7_ILi96EEENS7_ILi192EEEEEENS_6half_tEfNS_4arch4Sm90ELb0ELb1ELb0ELb0ELb0ELb0ELb1ELb0ELi3ELi1ELi1ELi1ELb0EEENS1_24CollectiveEpilogueBwdGQAISD_fSG_Li384ELb0ELb0EEENS1_19SingleTileSchedulerILb0ELb0ELb0ELi96EEEEEEEEEvNT_6ParamsE)
        /*0680*/ 	.word	0x00000000


	//----- nvinfo : EIATTR_MIN_STACK_SIZE
	.align		4
.L_294:
        /*0684*/ 	.byte	0x04, 0x12
        /*0686*/ 	.short	(.L_296 - .L_295)
	.align		4
.L_295:
        /*0688*/ 	.word	index@(_ZN7cutlass13device_kernelIN5flash11enable_sm90INS1_16FlashAttnBwdSm90INS1_25CollectiveMainloopBwdSm90ILi2ELi1ELi1EN4cute5tupleIJNS5_1CILi1EEES8_S8_EEENS6_IJNS7_ILi64EEENS7_ILi96EEENS7_ILi192EEEEEENS_6half_tEfNS_4arch4Sm90ELb0ELb1ELb0ELb0ELb1ELb0ELb1ELb0ELi3ELi1ELi1ELi1ELb0EEENS1_24CollectiveEpilogueBwdGQAISD_fSG_Li384ELb0ELb1EEENS1_19SingleTileSchedulerILb0ELb0ELb0ELi96EEEEEEEEEvNT_6ParamsE)
        /*068c*/ 	.word	0x00000000


	//----- nvinfo : EIATTR_MIN_STACK_SIZE
	.align		4
.L_296:
        /*0690*/ 	.byte	0x04, 0x12
        /*0692*/ 	.short	(.L_298 - .L_297)
	.align		4
.L_297:
        /*0694*/ 	.word	index@(_ZN7cutlass13device_kernelIN5flash11enable_sm90INS1_16FlashAttnBwdSm90INS1_25CollectiveMainloopBwdSm90ILi2ELi1ELi1EN4cute5tupleIJNS5_1CILi1EEES8_S8_EEENS6_IJNS7_ILi64EEENS7_ILi96EEENS7_ILi192EEEEEENS_6half_tEfNS_4arch4Sm90ELb0ELb1ELb0ELb1ELb0ELb0ELb1ELb0ELi3ELi1ELi1ELi1ELb0EEENS1_21CollectiveEpilogueBwdISD_SE_SG_Li384ELb1ELb1ELi3EEENS1_19SingleTileSchedulerILb1ELb0ELb0ELi96EEEEEEEEEvNT_6ParamsE)
        /*0698*/ 	.word	0x00000000


	//----- nvinfo : EIATTR_MIN_STACK_SIZE
	.align		4
.L_298:
        /*069c*/ 	.byte	0x04, 0x12
        /*069e*/ 	.short	(.L_300 - .L_299)
	.align		4
.L_299:
        /*06a0*/ 	.word	index@(_ZN7cutlass13device_kernelIN5flash11enable_sm90INS1_16FlashAttnBwdSm90INS1_25CollectiveMainloopBwdSm90ILi2ELi1ELi1EN4cute5tupleIJNS5_1CILi1EEES8_S8_EEENS6_IJNS7_ILi64EEENS7_ILi96EEENS7_ILi192EEEEEENS_6half_tEfNS_4arch4Sm90ELb0ELb1ELb0ELb1ELb1ELb0ELb1ELb0ELi3ELi1ELi1ELi1ELb0EEENS1_21CollectiveEpilogueBwdISD_SE_SG_Li384ELb1ELb1ELi3EEENS1_19SingleTileSchedulerILb1ELb0ELb0ELi96EEEEEEEEEvNT_6ParamsE)
        /*06a4*/ 	.word	0x00000000


	//----- nvinfo : EIATTR_MIN_STACK_SIZE
	.align		4
.L_300:
        /*06a8*/ 	.byte	0x04, 0x12
        /*06aa*/ 	.short	(.L_302 - .L_301)
	.align		4
.L_301:
        /*06ac*/ 	.word	index@(_ZN7cutlass13device_kernelIN5flash11enable_sm90INS1_16FlashAttnBwdSm90INS1_25CollectiveMainloopBwdSm90ILi2ELi1ELi1EN4cute5tupleIJNS5_1CILi1EEES8_S8_EEENS6_IJNS7_ILi64EEENS7_ILi96EEENS7_ILi192EEEEEENS_6half_tEfNS_4arch4Sm90ELb0ELb1ELb0ELb1ELb0ELb0ELb1ELb0ELi3ELi1ELi1ELi1ELb0EEENS1_24CollectiveEpilogueBwdGQAISD_fSG_Li384ELb1ELb0EEENS1_19SingleTileSchedulerILb1ELb0ELb0ELi96EEEEEEEEEvNT_6ParamsE)
        /*06b0*/ 	.word	0x00000000


	//----- nvinfo : EIATTR_MIN_STACK_SIZE
	.align		4
.L_302:
        /*06b4*/ 	.byte	0x04, 0x12
        /*06b6*/ 	.short	(.L_304 - .L_303)
	.align		4
.L_303:
        /*06b8*/ 	.word	index@(_ZN7cutlass13device_kernelIN5flash11enable_sm90INS1_16FlashAttnBwdSm90INS1_25CollectiveMainloopBwdSm90ILi2ELi1ELi1EN4cute5tupleIJNS5_1CILi1EEES8_S8_EEENS6_IJNS7_ILi64EEENS7_ILi96EEENS7_ILi192EEEEEENS_6half_tEfNS_4arch4Sm90ELb0ELb1ELb0ELb1ELb1ELb0ELb1ELb0ELi3ELi1ELi1ELi1ELb0EEENS1_24CollectiveEpilogueBwdGQAISD_fSG_Li384ELb1ELb1EEENS1_19SingleTileSchedulerILb1ELb0ELb0ELi96EEEEEEEEEvNT_6ParamsE)
        /*06bc*/ 	.word	0x00000000


	//----- nvinfo : EIATTR_MIN_STACK_SIZE
	.align		4
.L_304:
        /*06c0*/ 	.byte	0x04, 0x12
        /*06c2*/ 	.short	(.L_306 - .L_305)
	.align		4
.L_305:
        /*06c4*/ 	.word	index@(_ZN7cutlass13device_kernelIN5flash11enable_sm90INS1_16FlashAttnBwdSm90INS1_25CollectiveMainloopBwdSm90ILi2ELi1ELi1EN4cute5tupleIJNS5_1CILi1EEES8_S8_EEENS6_IJNS7_ILi64EEENS7_ILi96EEENS7_ILi192EEEEEENS_6half_tEfNS_4arch4Sm90ELb1ELb0ELb0ELb0ELb0ELb0ELb1ELb0ELi3ELi1ELi1ELi1ELb0EEENS1_21CollectiveEpilogueBwdISD_SE_SG_Li384ELb0ELb1ELi3EEENS1_25SingleTileBwdLPTSchedulerILb0ELi96ELb0EEEEEEEEEvNT_6ParamsE)
        /*06c8*/ 	.word	0x00000018


	//----- nvinfo : EIATTR_MIN_STACK_SIZE
	.align		4
.L_306:
        /*06cc*/ 	.byte	0x04, 0x12
        /*06ce*/ 	.short	(.L_308 - .L_307)
	.align		4
.L_307:
        /*06d0*/ 	.word	index@(_ZN7cutlass13device_kernelIN5flash11enable_sm90INS1_16FlashAttnBwdSm90INS1_25CollectiveMainloopBwdSm90ILi2ELi1ELi1EN4cute5tupleIJNS5_1CILi1EEES8_S8_EEENS6_IJNS7_ILi64EEENS7_ILi96EEENS7_ILi192EEEEEENS_6half_tEfNS_4arch4Sm90ELb1ELb0ELb0ELb0ELb1ELb0ELb1ELb0ELi3ELi1ELi1ELi1ELb0EEENS1_21CollectiveEpilogueBwdISD_SE_SG_Li384ELb0ELb1ELi3EEENS1_25SingleTileBwdLPTSchedulerILb0ELi96ELb1EEEEEEEEEvNT_6ParamsE)
        /*06d4*/ 	.word	0x00000018


	//----- nvinfo : EIATTR_MIN_STACK_SIZE
	.align		4
.L_308:
        /*06d8*/ 	.byte	0x04, 0x12
        /*06da*/ 	.short	(.L_310 - .L_309)
	.align		4
.L_309:
        /*06dc*/ 	.word	index@(_ZN7cutlass13device_kernelIN5flash11enable_sm90INS1_16FlashAttnBwdSm90INS1_25CollectiveMainloopBwdSm90ILi2ELi1ELi1EN4cute5tupleIJNS5_1CILi1EEES8_S8_EEENS6_IJNS7_ILi64EEENS7_ILi96EEENS7_ILi192EEEEEENS_6half_tEfNS_4arch4Sm90ELb1ELb0ELb0ELb0ELb0ELb0ELb1ELb0ELi3ELi1ELi1ELi1ELb0EEENS1_24CollectiveEpilogueBwdGQAISD_fSG_Li384ELb0ELb0EEENS1_25SingleTileBwdLPTSchedulerILb0ELi96ELb0EEEEEEEEEvNT_6ParamsE)
        /*06e0*/ 	.word	0x00000018


	//----- nvinfo : EIATTR_MIN_STACK_SIZE
	.align		4
.L_310:
        /*06e4*/ 	.byte	0x04, 0x12
        /*06e6*/ 	.short	(.L_312 - .L_311)
	.align		4
.L_311:
        /*06e8*/ 	.word	index@(_ZN7cutlass13device_kernelIN5flash11enable_sm90INS1_16FlashAttnBwdSm90INS1_25CollectiveMainloopBwdSm90ILi2ELi1ELi1EN4cute5tupleIJNS5_1CILi1EEES8_S8_EEENS6_IJNS7_ILi64EEENS7_ILi96EEENS7_ILi192EEEEEENS_6half_tEfNS_4arch4Sm90ELb1ELb0ELb0ELb0ELb1ELb0ELb1ELb0ELi3ELi1ELi1ELi1ELb0EEENS1_24CollectiveEpilogueBwdGQAISD_fSG_Li384ELb0ELb1EEENS1_25SingleTileBwdLPTSchedulerILb0ELi96ELb1EEEEEEEEEvNT_6ParamsE)
        /*06ec*/ 	.word	0x00000018


	//----- nvinfo : EIATTR_MIN_STACK_SIZE
	.align		4
.L_312:
        /*06f0*/ 	.byte	0x04, 0x12
        /*06f2*/ 	.short	(.L_314 - .L_313)
	.align		4
.L_313:
        /*06f4*/ 	.word	index@(_ZN7cutlass13device_kernelIN5flash22FlashAttnBwdPreprocessIN4cute5tupleIJNS3_1CILi64EEENS5_ILi192EEEEEENS_6half_tEfNS_4arch4Sm90ELb1ELb0EEEEEvNT_6ParamsE)
        /*06f8*/ 	.word	0x00000000


	//----- nvinfo : EIATTR_MIN_STACK_SIZE
	.align		4
.L_314:
        /*06fc*/ 	.byte	0x04, 0x12
        /*06fe*/ 	.short	(.L_316 - .L_315)
	.align		4
.L_315:
        /*0700*/ 	.word	index@(_ZN7cutlass13device_kernelIN5flash11enable_sm90INS1_16FlashAttnBwdSm90INS1_25CollectiveMainloopBwdSm90ILi2ELi1ELi1EN4cute5tupleIJNS5_1CILi1EEES8_S8_EEENS6_IJNS7_ILi64EEENS7_ILi96EEENS7_ILi192EEEEEENS_6half_tEfNS_4arch4Sm90ELb1ELb0ELb0ELb1ELb0ELb0ELb1ELb0ELi3ELi1ELi1ELi1ELb0EEENS1_21CollectiveEpilogueBwdISD_SE_SG_Li384ELb1ELb1ELi3EEENS1_25SingleTileBwdLPTSchedulerILb1ELi96ELb0EEEEEEEEEvNT_6ParamsE)
        /*0704*/ 	.word	0x00000008


	//----- nvinfo : EIATTR_MIN_STACK_SIZE
	.align		4
.L_316:
        /*0708*/ 	.byte	0x04, 0x12
        /*070a*/ 	.short	(.L_318 - .L_317)
	.align		4
.L_317:
        /*070c*/ 	.word	index@(_ZN7cutlass13device_kernelIN5flash11enable_sm90INS1_16FlashAttnBwdSm90INS1_25CollectiveMainloopBwdSm90ILi2ELi1ELi1EN4cute5tupleIJNS5_1CILi1EEES8_S8_EEENS6_IJNS7_ILi64EEENS7_ILi96EEENS7_ILi192EEEEEENS_6half_tEfNS_4arch4Sm90ELb1ELb0ELb0ELb1ELb1ELb0ELb1ELb0ELi3ELi1ELi1ELi1ELb0EEENS1_21CollectiveEpilogueBwdISD_SE_SG_Li384ELb1ELb1ELi3EEENS1_25SingleTileBwdLPTSchedulerILb1ELi96ELb1EEEEEEEEEvNT_6ParamsE)
        /*0710*/ 	.word	0x00000008


	//----- nvinfo : EIATTR_MIN_STACK_SIZE
	.align		4
.L_318:
        /*0714*/ 	.byte	0x04, 0x12
        /*0716*/ 	.short	(.L_320 - .L_319)
	.align		4
.L_319:
        /*0718*/ 	.word	index@(_ZN7cutlass13device_kernelIN5flash11enable_sm90INS1_16FlashAttnBwdSm90INS1_25CollectiveMainloopBwdSm90ILi2ELi1ELi1EN4cute5tupleIJNS5_1CILi1EEES8_S8_EEENS6_IJNS7_ILi64EEENS7_ILi96EEENS7_ILi192EEEEEENS_6half_tEfNS_4arch4Sm90ELb1ELb0ELb0ELb1ELb0ELb0ELb1ELb0ELi3ELi1ELi1ELi1ELb0EEENS1_24CollectiveEpilogueBwdGQAISD_fSG_Li384ELb1ELb0EEENS1_25SingleTileBwdLPTSchedulerILb1ELi96ELb0EEEEEEEEEvNT_6ParamsE)
        /*071c*/ 	.word	0x00000008


	//----- nvinfo : EIATTR_MIN_STACK_SIZE
	.align		4
.L_320:
        /*0720*/ 	.byte	0x04, 0x12
        /*0722*/ 	.short	(.L_322 - .L_321)
	.align		4
.L_321:
        /*0724*/ 	.word	index@(_ZN7cutlass13device_kernelIN5flash32FlashAttnBwdPostprocessConvertdQIN4cute5tupleIJNS3_1CILi96EEENS5_ILi192EEEEEENS_6half_tEfNS_4arch4Sm90ELi384ENS3_8TiledMMAINS3_8MMA_AtomIJNS3_4SM904GMMA25MMA_64x96x16_F32F16F16_SSILNSF_5MajorE1ELSH_1ELNSF_7ScaleInE1ELSI_1EEEEEENS3_6LayoutINS4_IJNS5_ILi3EEENS5_ILi1EEESN_EEENS4_IJSN_NS5_ILi0EEESP_EEEEENS4_IJNS3_10UnderscoreESS_SS_EEEEELb1EEEEEvNT_6ParamsE)
        /*0728*/ 	.word	0x00000000


	//----- nvinfo : EIATTR_MIN_STACK_SIZE
	.align		4
.L_322:
        /*072c*/ 	.byte	0x04, 0x12
        /*072e*/ 	.short	(.L_324 - .L_323)
	.align		4
.L_323:
        /*0730*/ 	.word	index@(_ZN7cutlass13device_kernelIN5flash32FlashAttnBwdPostprocessConvertdQIN4cute5tupleIJNS3_1CILi64EEENS5_ILi192EEEEEENS_6half_tEfNS_4arch4Sm90ELi384ENS3_8TiledMMAINS3_8MMA_AtomIJNS3_4SM904GMMA25MMA_64x64x16_F32F16F16_SSILNSF_5MajorE0ELSH_1ELNSF_7ScaleInE1ELSI_1EEEEEENS3_6LayoutINS4_IJNS5_ILi1EEENS5_ILi3EEESM_EEENS4_IJNS5_ILi0EEESM_SP_EEEEENS4_IJNS3_10UnderscoreESS_SS_EEEEELb0EEEEEvNT_6ParamsE)
        /*0734*/ 	.word	0x00000000


	//----- nvinfo : EIATTR_MIN_STACK_SIZE
	.align		4
.L_324:
        /*0738*/ 	.byte	0x04, 0x12
        /*073a*/ 	.short	(.L_326 - .L_325)
	.align		4
.L_325:
        /*073c*/ 	.word	index@(_ZN7cutlass13device_kernelIN5flash11enable_sm90INS1_16FlashAttnBwdSm90INS1_25CollectiveMainloopBwdSm90ILi2ELi1ELi1EN4cute5tupleIJNS5_1CILi1EEES8_S8_EEENS6_IJNS7_ILi64EEENS7_ILi96EEENS7_ILi192EEEEEENS_6half_tEfNS_4arch4Sm90ELb1ELb0ELb0ELb1ELb1ELb0ELb1ELb0ELi3ELi1ELi1ELi1ELb0EEENS1_24CollectiveEpilogueBwdGQAISD_fSG_Li384ELb1ELb1EEENS1_25SingleTileBwdLPTSchedulerILb1ELi96ELb1EEEEEEEEEvNT_6ParamsE)
        /*0740*/ 	.word	0x00000008


	//----- nvinfo : EIATTR_MIN_STACK_SIZE
	.align		4
.L_326:
        /*0744*/ 	.byte	0x04, 0x12
        /*0746*/ 	.short	(.L_328 - .L_327)
	.align		4
.L_327:
        /*0748*/ 	.word	index@(_ZN7cutlass13device_kernelIN5flash22FlashAttnBwdPreprocessIN4cute5tupleIJNS3_1CILi64EEENS5_ILi192EEEEEENS_6half_tEfNS_4arch4Sm90ELb1ELb1EEEEEvNT_6ParamsE)
        /*074c*/ 	.word	0x00000000
.L_328:


//--------------------- .nv.compat                --------------------------
	.section	.nv.compat,"",@"SHT_CUDA_COMPAT_INFO"
	.align	4
        /*0000*/ 	.byte	0x02, 0x09, 0x01, 0x00, 0x02, 0x02, 0x04, 0x00, 0x02, 0x05, 0x05, 0x00, 0x03, 0x07, 0x01, 0x01
        /*0010*/ 	.byte	0x02, 0x03, 0x01, 0x00, 0x02, 0x06, 0x01, 0x00, 0x04, 0x0b, 0x08, 0x00, 0x00, 0x00, 0x00, 0x00
        /*0020*/ 	.byte	0x00, 0x00, 0x00, 0x00


//--------------------- .nv.info._ZN7cutlass13device_kernelIN5flash11enable_sm90INS1_16FlashAttnBwdSm90INS1_25CollectiveMainloopBwdSm90ILi2ELi1ELi1EN4cute5tupleIJNS5_1CILi1EEES8_S8_EEENS6_IJNS7_ILi64EEENS7_ILi96EEENS7_ILi192EEEEEENS_6half_tEfNS_4arch4Sm90ELb0ELb0ELb1ELb0ELb0ELb0ELb1ELb0ELi3ELi1ELi1ELi1ELb0EEENS1_21CollectiveEpilogueBwdISD_SE_SG_Li384ELb0ELb1ELi3EEENS1_19SingleTileSchedulerILb0ELb0ELb0ELi96EEEEEEEEEvNT_6ParamsE --------------------------
	.section	.nv.info._ZN7cutlass13device_kernelIN5flash11enable_sm90INS1_16FlashAttnBwdSm90INS1_25CollectiveMainloopBwdSm90ILi2ELi1ELi1EN4cute5tupleIJNS5_1CILi1EEES8_S8_EEENS6_IJNS7_ILi64EEENS7_ILi96EEENS7_ILi192EEEEEENS_6half_tEfNS_4arch4Sm90ELb0ELb0ELb1ELb0ELb0ELb0ELb1ELb0ELi3ELi1ELi1ELi1ELb0EEENS1_21CollectiveEpilogueBwdISD_SE_SG_Li384ELb0ELb1ELi3EEENS1_19SingleTileSchedulerILb0ELb0ELb0ELi96EEEEEEEEEvNT_6ParamsE,"",@"SHT_CUDA_INFO"
	.sectionflags	@""
	.align	4


	//----- nvinfo : EIATTR_CUDA_API_VERSION
	.align		4
        /*0000*/ 	.byte	0x04, 0x37
        /*0002*/ 	.short	(.L_330 - .L_329)
.L_329:
        /*0004*/ 	.word	0x00000082


	//----- nvinfo : EIATTR_KPARAM_INFO
	.align		4
.L_330:
        /*0008*/ 	.byte	0x04, 0x17
        /*000a*/ 	.short	(.L_332 - .L_331)
.L_331:
        /*000c*/ 	.word	0x00000000
        /*0010*/ 	.short	0x0000
        /*0012*/ 	.short	0x0070
        /*0014*/ 	.byte	0x00, 0xf0, 0x01, 0x24


	//----- nvinfo : EIATTR_SPARSE_MMA_MASK
	.align		4
.L_332:
        /*0018*/ 	.byte	0x03, 0x50
        /*001a*/ 	.short	0x0000


	//----- nvinfo : EIATTR_MAXREG_COUNT
	.align		4
        /*001c*/ 	.byte	0x03, 0x1b
        /*001e*/ 	.short	0x0080


	//----- nvinfo : EIATTR_NUM_BARRIERS
	.align		4
        /*0020*/ 	.byte	0x02, 0x4c
        /*0022*/ 	.byte	0x10
	.zero		1


	//----- nvinfo : EIATTR_EXTERNS
	.align		4
        /*0024*/ 	.byte	0x04, 0x0f
        /*0026*/ 	.short	(.L_334 - .L_333)


	//   ....[0]....
	.align		4
.L_333:
        /*0028*/ 	.word	index@(__assertfail)


	//----- nvinfo : EIATTR_ANNOTATIONS
	.align		4
.L_334:
        /*002c*/ 	.byte	0x04, 0x55
        /*002e*/ 	.short	(.L_336 - .L_335)


	//   ....[0]....
.L_335:
        /*0030*/ 	.word	0x00000001
        /*0034*/ 	.byte	0xd0, 0x0c, 0x00, 0x00, 0x01, 0x00, 0x00, 0x00, 0x00, 0x0d, 0x00, 0x00, 0x01, 0x00, 0x00, 0x00
        /*0044*/ 	.byte	0xd0, 0x10, 0x00, 0x00, 0x01, 0x00, 0x00, 0x00, 0xe0, 0x10, 0x00, 0x00, 0x01, 0x00, 0x00, 0x00
        /*0054*/ 	.byte	0x10, 0x3f, 0x00, 0x00, 0x01, 0x00, 0x00, 0x00, 0x20, 0x3f, 0x00, 0x00


	//----- nvinfo : EIATTR_MERCURY_ISA_VERSION
	.align		4
.L_336:
        /*0060*/ 	.byte	0x03, 0x5f
        /*0062*/ 	.short	0x0101


	//----- nvinfo : EIATTR_INT_WARP_WIDE_INSTR_OFFSETS
	.align		4
        /*0064*/ 	.byte	0x04, 0x31
        /*0066*/ 	.short	(.L_338 - .L_337)


	//   ....[0]....
.L_337:
        /*0068*/ 	.word	0x000001e0


	//   ....[1]....
        /*006c*/ 	.word	0x000002a0


	//----- nvinfo : EIATTR_COOP_GROUP_MASK_REGIDS
	.align		4
.L_338:
        /*0070*/ 	.byte	0x04, 0x29
        /*0072*/ 	.short	(.L_340 - .L_339)


	//   ....[0]....
.L_339:
        /*0074*/ 	.word	0xffffffff


	//   ....[1]....
        /*0078*/ 	.word	0xffffffff


	//   ....[2]....
        /*007c*/ 	.word	0xffffffff


	//   ....[3]....
        /*0080*/ 	.word	0xffffffff


	//   ....[4]....
        /*0084*/ 	.word	0xffffffff


	//   ....[5]....
        /*0088*/ 	.word	0xffffffff


	//   ....[6]....
        /*008c*/ 	.word	0xffffffff


	//   ....[7]....
        /*0090*/ 	.word	0xffffffff


	//   ....[8]....
        /*0094*/ 	.word	0x0500000f


	//----- nvinfo : EIATTR_COOP_GROUP_INSTR_OFFSETS
	.align		4
.L_340:
        /*0098*/ 	.byte	0x04, 0x28
        /*009a*/ 	.short	(.L_342 - .L_341)


	//   ....[0]....
.L_341:
        /*009c*/ 	.word	0x00000060


	//   ....[1]....
        /*00a0*/ 	.word	0x000001f0


	//   ....[2]....
        /*00a4*/ 	.word	0x00000280


	//   ....[3]....
        /*00a8*/ 	.word	0x00000400


	//   ....[4]....
        /*00ac*/ 	.word	0x00000610


	//   ....[5]....
        /*00b0*/ 	.word	0x00000b80


	//   ....[6]....
        /*00b4*/ 	.word	0x00004350


	//   ....[7]....
        /*00b8*/ 	.word	0x000047f0


	//   ....[8]....
        /*00bc*/ 	.word	0x000078b0


	//----- nvinfo : EIATTR_REG_RECONFIG
	.align		4
.L_342:
        /*00c0*/ 	.byte	0x01, 0x54
	.zero		2


	//----- nvinfo : EIATTR_SYSCALL_OFFSETS
	.align		4
        /*00c4*/ 	.byte	0x04, 0x46
        /*00c6*/ 	.short	(.L_344 - .L_343)


	//   ....[0]....
.L_343:
        /*00c8*/ 	.word	0x000007e0


	//   ....[1]....
        /*00cc*/ 	.word	0x000008d0


	//   ....[2]....
        /*00d0*/ 	.word	0x00000a10


	//   ....[3]....
        /*00d4*/ 	.word	0x00000b00


	//   ....[4]....
        /*00d8*/ 	.word	0x00003b80


	//   ....[5]....
        /*00dc*/ 	.word	0x00003cc0


	//   ....[6]....
        /*00e0*/ 	.word	0x00003de0


	//   ....[7]....
        /*00e4*/ 	.word	0x00003f00


	//----- nvinfo : EIATTR_MBARRIER_INSTR_OFFSETS
	.align		4
.L_344:
        /*00e8*/ 	.byte	0x04, 0x39
        /*00ea*/ 	.short	(.L_346 - .L_345)


	//   ....[0]....
.L_345:
        /*00ec*/ 	.word	0x000002c0
        /*00f0*/ 	.word	0x000000ff
        /*00f4*/ 	.word	0x00036400
        /*00f8*/ 	.short	0x0100
        /*00fa*/ 	.byte	0x06
	.zero		1


	//   ....[1]....
        /*00fc*/ 	.word	0x000003b0
        /*0100*/ 	.word	0x000000ff
        /*0104*/ 	.word	0x00036410
        /*0108*/ 	.short	0x0100
        /*010a*/ 	.byte	0x08
	.zero		1


	//   ....[2]....
        /*010c*/ 	.word	0x000003c0
        /*0110*/ 	.word	0x000000ff
        /*0114*/ 	.word	0x00036420
        /*0118*/ 	.short	0x0100
        /*011a*/ 	.byte	0x08
	.zero		1


	//   ....[3]....
        /*011c*/ 	.word	0x000003d0
        /*0120*/ 	.word	0x000000ff
        /*0124*/ 	.word	0x00036418
        /*0128*/ 	.short	0x0100
        /*012a*/ 	.byte	0x08
	.zero		1


	//   ....[4]....
        /*012c*/ 	.word	0x000003e0
        /*0130*/ 	.word	0x000000ff
        /*0134*/ 	.word	0x00036428
        /*0138*/ 	.short	0x0100
        /*013a*/ 	.byte	0x08
	.zero		1


	//   ....[5]....
        /*013c*/ 	.word	0x00000510
        /*0140*/ 	.word	0x000000ff
        /*0144*/ 	.word	0x00036430
        /*0148*/ 	.short	0x0100
        /*014a*/ 	.byte	0x08
	.zero		1


	//   ....[6]....
        /*014c*/ 	.word	0x00000520
        /*0150*/ 	.word	0x000000ff
        /*0154*/ 	.word	0x00036438
        /*0158*/ 	.short	0x0100
        /*015a*/ 	.byte	0x08
	.zero		1


	//   ....[7]....
        /*015c*/ 	.word	0x00000bd0
        /*0160*/ 	.word	0x000000ff
        /*0164*/ 	.word	0x00036400
        /*0168*/ 	.short	0x010a
        /*016a*/ 	.byte	0x25
	.zero		1


	//   ....[8]....
        /*016c*/ 	.word	0x00000d70
        /*0170*/ 	.word	0x000000ff
        /*0174*/ 	.word	0x00036400
        /*0178*/ 	.short	0x010a
        /*017a*/ 	.byte	0x25
	.zero		1


	//   ....[9]....
        /*017c*/ 	.word	0x00001480
        /*0180*/ 	.word	0x00000004
        /*0184*/ 	.word	0x00036410
        /*0188*/ 	.short	0x010a
        /*018a*/ 	.byte	0x3f
	.zero		1


	//   ....[10]....
        /*018c*/ 	.word	0x000014c0
        /*0190*/ 	.word	0x00000004
        /*0194*/ 	.word	0x00036410
        /*0198*/ 	.short	0x010a
        /*019a*/ 	.byte	0x3f
	.zero		1


	//   ....[11]....
        /*019c*/ 	.word	0x00001b60
        /*01a0*/ 	.word	0x000000ff
        /*01a4*/ 	.word	0x00036430
        /*01a8*/ 	.short	0x010a
        /*01aa*/ 	.byte	0x25
	.zero		1


	//   ....[12]....
        /*01ac*/ 	.word	0x00001ba0
        /*01b0*/ 	.word	0x000000ff
        /*01b4*/ 	.word	0x00036430
        /*01b8*/ 	.short	0x010a
        /*01ba*/ 	.byte	0x25
	.zero		1


	//   ....[13]....
        /*01bc*/ 	.word	0x00003380
        /*01c0*/ 	.word	0x000000ff
        /*01c4*/ 	.word	0x00000000
        /*01c8*/ 	.short	0x0101
        /*01ca*/ 	.byte	0x04
	.zero		1


	//   ....[14]....
        /*01cc*/ 	.word	0x00003710
        /*01d0*/ 	.word	0x00000004
        /*01d4*/ 	.word	0x00000000
        /*01d8*/ 	.short	0x0101
        /*01da*/ 	.byte	0x3f
	.zero		1


	//   ....[15]....
        /*01dc*/ 	.word	0x00005a60
        /*01e0*/ 	.word	0x00000000
        /*01e4*/ 	.word	0x00036420
        /*01e8*/ 	.short	0x010a
        /*01ea*/ 	.byte	0x3f
	.zero		1


	//   ....[16]....
        /*01ec*/ 	.word	0x000061a0
        /*01f0*/ 	.word	0x00000000
        /*01f4*/ 	.word	0x00036438
        /*01f8*/ 	.short	0x010a
        /*01fa*/ 	.byte	0x3f
	.zero		1


	//   ....[17]....
        /*01fc*/ 	.word	0x000064f0
        /*0200*/ 	.word	0x00000000
        /*0204*/ 	.word	0x00036428
        /*0208*/ 	.short	0x010a
        /*020a*/ 	.byte	0x3f
	.zero		1


	//   ....[18]....
        /*020c*/ 	.word	0x00006780
        /*0210*/ 	.word	0x00000000
        /*0214*/ 	.word	0x00036438
        /*0218*/ 	.short	0x010a
        /*021a*/ 	.byte	0x3f
	.zero		1


	//   ....[19]....
        /*021c*/ 	.word	0x00006a60
        /*0220*/ 	.word	0x00000000
        /*0224*/ 	.word	0x00036420
        /*0228*/ 	.short	0x010a
        /*022a*/ 	.byte	0x3f
	.zero		1


	//   ....[20]....
        /*022c*/ 	.word	0x00006d50
        /*0230*/ 	.word	0x00000000
        /*0234*/ 	.word	0x00036438
        /*0238*/ 	.short	0x010a
        /*023a*/ 	.byte	0x3f
	.zero		1


	//   ....[21]....
        /*023c*/ 	.word	0x00007040
        /*0240*/ 	.word	0x00000000
        /*0244*/ 	.word	0x00036428
        /*0248*/ 	.short	0x010a
        /*024a*/ 	.byte	0x3f
	.zero		1


	//   ....[22]....
        /*024c*/ 	.word	0x000072f0
        /*0250*/ 	.word	0x00000000
        /*0254*/ 	.word	0x00036438
        /*0258*/ 	.short	0x010a
        /*025a*/ 	.byte	0x3f
	.zero		1


	//   ....[23]....
        /*025c*/ 	.word	0x00007740
        /*0260*/ 	.word	0x00000007
        /*0264*/ 	.word	0x00000000
        /*0268*/ 	.short	0x010a
        /*026a*/ 	.byte	0x3f
	.zero		1


	//   ....[24]....
        /*026c*/ 	.word	0x000077c0
        /*0270*/ 	.word	0x00000003
        /*0274*/ 	.word	0x00000000
        /*0278*/ 	.short	0x010a
        /*027a*/ 	.byte	0x3f
	.zero		1


	//   ....[25]....
        /*027c*/ 	.word	0x00007810
        /*0280*/ 	.word	0x00000009
        /*0284*/ 	.word	0x00036438
        /*0288*/ 	.short	0x010a
        /*028a*/ 	.byte	0x3f
	.zero		1


	//   ....[26]....
        /*028c*/ 	.word	0x000078e0
        /*0290*/ 	.word	0x0000009d
        /*0294*/ 	.word	0x00036400
        /*0298*/ 	.short	0x010a
        /*029a*/ 	.byte	0x3f
	.zero		1


	//   ....[27]....
        /*029c*/ 	.word	0x00007930
        /*02a0*/ 	.word	0x00000004
        /*02a4*/ 	.word	0x00036410
        /*02a8*/ 	.short	0x010a
        /*02aa*/ 	.byte	0x3f
	.zero		1


	//   ....[28]....
        /*02ac*/ 	.word	0x00007980
        /*02b0*/ 	.word	0x0000009d
        /*02b4*/ 	.word	0x00036430
        /*02b8*/ 	.short	0x010a
        /*02ba*/ 	.byte	0x3f
	.zero		1


	//   ....[29]....
        /*02bc*/ 	.word	0x000079d0
        /*02c0*/ 	.word	0x00000000
        /*02c4*/ 	.word	0x00036420
        /*02c8*/ 	.short	0x010a
        /*02ca*/ 	.byte	0x3f
	.zero		1


	//   ....[30]....
        /*02cc*/ 	.word	0x00007a20
        /*02d0*/ 	.word	0x00000000
        /*02d4*/ 	.word	0x00036438
        /*02d8*/ 	.short	0x010a
        /*02da*/ 	.byte	0x3f
	.zero		1


	//   ....[31]....
        /*02dc*/ 	.word	0x00007a70
        /*02e0*/ 	.word	0x00000000
        /*02e4*/ 	.word	0x00036428
        /*02e8*/ 	.short	0x010a
        /*02ea*/ 	.byte	0x3f
	.zero		1


	//   ....[32]....
        /*02ec*/ 	.word	0x00007ac0
        /*02f0*/ 	.word	0x00000000
        /*02f4*/ 	.word	0x00036438
        /*02f8*/ 	.short	0x010a
        /*02fa*/ 	.byte	0x3f
	.zero		1


	//   ....[33]....
        /*02fc*/ 	.word	0x00007b20
        /*0300*/ 	.word	0x00000000
        /*0304*/ 	.word	0x00036420
        /*0308*/ 	.short	0x010a
        /*030a*/ 	.byte	0x3f
	.zero		1


	//   ....[34]....
        /*030c*/ 	.word	0x00007b70
        /*0310*/ 	.word	0x00000000
        /*0314*/ 	.word	0x00036438
        /*0318*/ 	.short	0x010a
        /*031a*/ 	.byte	0x3f
	.zero		1


	//   ....[35]....
        /*031c*/ 	.word	0x00007bc0
        /*0320*/ 	.word	0x00000000
        /*0324*/ 	.word	0x00036428
        /*0328*/ 	.short	0x010a
        /*032a*/ 	.byte	0x3f
	.zero		1


	//   ....[36]....
        /*032c*/ 	.word	0x00007c10
        /*0330*/ 	.word	0x00000000
        /*0334*/ 	.word	0x00036438
        /*0338*/ 	.short	0x010a
        /*033a*/ 	.byte	0x3f
	.zero		1


	//   ....[37]....
        /*033c*/ 	.word	0x00007cf0
        /*0340*/ 	.word	0x00000007
        /*0344*/ 	.word	0x00000000
        /*0348*/ 	.short	0x010a
        /*034a*/ 	.byte	0x3f
	.zero		1


	//   ....[38]....
        /*034c*/ 	.word	0x00007d40
        /*0350*/ 	.word	0x00000003
        /*0354*/ 	.word	0x00000000
        /*0358*/ 	.short	0x010a
        /*035a*/ 	.byte	0x3f
	.zero		1


	//----- nvinfo : EIATTR_NUM_MBARRIERS
	.align		4
.L_346:
        /*035c*/ 	.byte	0x03, 0x38
        /*035e*/ 	.short	0x0007


	//----- nvinfo : EIATTR_EXIT_INSTR_OFFSETS
	.align		4
        /*0360*/ 	.byte	0x04, 0x1c
        /*0362*/ 	.short	(.L_348 - .L_347)


	//   ....[0]....
.L_347:
        /*0364*/ 	.word	0x00000670


	//   ....[1]....
        /*0368*/ 	.word	0x000047a0


	//   ....[2]....
        /*036c*/ 	.word	0x00004830


	//   ....[3]....
        /*0370*/ 	.word	0x00004860


	//   ....[4]....
        /*0374*/ 	.word	0x00004960


	//   ....[5]....
        /*0378*/ 	.word	0x000052a0


	//   ....[6]....
        /*037c*/ 	.word	0x000056f0


	//   ....[7]....
        /*0380*/ 	.word	0x00007860


	//----- nvinfo : EIATTR_MAX_THREADS
	.align		4
.L_348:
        /*0384*/ 	.byte	0x04, 0x05
        /*0386*/ 	.short	(.L_350 - .L_349)
.L_349:
        /*0388*/ 	.word	0x00000200
        /*038c*/ 	.word	0x00000001
        /*0390*/ 	.word	0x00000001


	//----- nvinfo : EIATTR_CRS_STACK_SIZE
	.align		4
.L_350:
        /*0394*/ 	.byte	0x04, 0x1e
        /*0396*/ 	.short	(.L_352 - .L_351)
.L_351:
        /*0398*/ 	.word	0x00000000


	//----- nvinfo : EIATTR_CBANK_PARAM_SIZE
	.align		4
.L_352:
        /*039c*/ 	.byte	0x03, 0x19
        /*039e*/ 	.short	0x0970


	//----- nvinfo : EIATTR_PARAM_CBANK
	.align		4
        /*03a0*/ 	.byte	0x04, 0x0a
        /*03a2*/ 	.short	(.L_354 - .L_353)
	.align		4
.L_353:
        /*03a4*/ 	.word	index@(.nv.constant0._ZN7cutlass13device_kernelIN5flash11enable_sm90INS1_16FlashAttnBwdSm90INS1_25CollectiveMainloopBwdSm90ILi2ELi1ELi1EN4cute5tupleIJNS5_1CILi1EEES8_S8_EEENS6_IJNS7_ILi64EEENS7_ILi96EEENS7_ILi192EEEEEENS_6half_tEfNS_4arch4Sm90ELb0ELb0ELb1ELb0ELb0ELb0ELb1ELb0ELi3ELi1ELi1ELi1ELb0EEENS1_21CollectiveEpilogueBwdISD_SE_SG_Li384ELb0ELb1ELi3EEENS1_19SingleTileSchedulerILb0ELb0ELb0ELi96EEEEEEEEEvNT_6ParamsE)
        /*03a8*/ 	.short	0x0210
        /*03aa*/ 	.short	0x0970


	//----- nvinfo : EIATTR_SW_WAR
	.align		4
.L_354:
        /*03ac*/ 	.byte	0x04, 0x36
        /*03ae*/ 	.short	(.L_356 - .L_355)
.L_355:
        /*03b0*/ 	.word	0x00000008
.L_356:


//--------------------- .nv.info._ZN7cutlass13device_kernelIN5flash11enable_sm90INS1_16FlashAttnBwdSm90INS1_25CollectiveMainloopBwdSm90ILi2ELi1ELi1EN4cute5tupleIJNS5_1CILi1EEES8_S8_EEENS6_IJNS7_ILi64EEENS7_ILi96EEENS7_ILi192EEEEEENS_6half_tEfNS_4arch4Sm90ELb0ELb0ELb1ELb0ELb1ELb0ELb1ELb0ELi3ELi1ELi1ELi1ELb0EEENS1_21CollectiveEpilogueBwdISD_SE_SG_Li384ELb0ELb1ELi3EEENS1_19SingleTileSchedulerILb0ELb0ELb0ELi96EEEEEEEEEvNT_6ParamsE --------------------------
	.section	.nv.info._ZN7cutlass13device_kernelIN5flash11enable_sm90INS1_16FlashAttnBwdSm90INS1_25CollectiveMainloopBwdSm90ILi2ELi1ELi1EN4cute5tupleIJNS5_1CILi1EEES8_S8_EEENS6_IJNS7_ILi64EEENS7_ILi96EEENS7_ILi192EEEEEENS_6half_tEfNS_4arch4Sm90ELb0ELb0ELb1ELb0ELb1ELb0ELb1ELb0ELi3ELi1ELi1ELi1ELb0EEENS1_21CollectiveEpilogueBwdISD_SE_SG_Li384ELb0ELb1ELi3EEENS1_19SingleTileSchedulerILb0ELb0ELb0ELi96EEEEEEEEEvNT_6ParamsE,"",@"SHT_CUDA_INFO"
	.sectionflags	@""
	.align	4


	//----- nvinfo : EIATTR_CUDA_API_VERSION
	.align		4
        /*0000*/ 	.byte	0x04, 0x37
        /*0002*/ 	.short	(.L_358 - .L_357)
.L_357:
        /*0004*/ 	.word	0x00000082


	//----- nvinfo : EIATTR_KPARAM_INFO
	.align		4
.L_358:
        /*0008*/ 	.byte	0x04, 0x17
        /*000a*/ 	.short	(.L_360 - .L_359)
.L_359:
        /*000c*/ 	.word	0x00000000
        /*0010*/ 	.short	0x0000
        /*0012*/ 	.short	0x0070
        /*0014*/ 	.byte	0x00, 0xf0, 0x01, 0x24


	//----- nvinfo : EIATTR_SPARSE_MMA_MASK
	.align		4
.L_360:
        /*0018*/ 	.byte	0x03, 0x50
        /*001a*/ 	.short	0x0000


	//----- nvinfo : EIATTR_MAXREG_COUNT
	.align		4
        /*001c*/ 	.byte	0x03, 0x1b
        /*001e*/ 	.short	0x0080


	//----- nvinfo : EIATTR_NUM_BARRIERS
	.align		4
        /*0020*/ 	.byte	0x02, 0x4c
        /*0022*/ 	.byte	0x10
	.zero		1


	//----- nvinfo : EIATTR_EXTERNS
	.align		4
        /*0024*/ 	.byte	0x04, 0x0f
        /*0026*/ 	.short	(.L_362 - .L_361)


	//   ....[0]....
	.align		4
.L_361:
        /*0028*/ 	.word	index@(__assertfail)


	//----- nvinfo : EIATTR_ANNOTATIONS
	.align		4
.L_362:
        /*002c*/ 	.byte	0x04, 0x55
        /*002e*/ 	.short	(.L_364 - .L_363)


	//   ....[0]....
.L_363:
        /*0030*/ 	.word	0x00000001
        /*0034*/ 	.byte	0xd0, 0x0c, 0x00, 0x00, 0x01, 0x00, 0x00, 0x00, 0x00, 0x0d, 0x00, 0x00, 0x01, 0x00, 0x00, 0x00
        /*0044*/ 	.byte	0xd0, 0x10, 0x00, 0x00, 0x01, 0x00, 0x00, 0x00, 0xe0, 0x10, 0x00, 0x00, 0x01, 0x00, 0x00, 0x00
        /*0054*/ 	.byte	0x10, 0x3f, 0x00, 0x00, 0x01, 0x00, 0x00, 0x00, 0x20, 0x3f, 0x00, 0x00


	//----- nvinfo : EIATTR_MERCURY_ISA_VERSION
	.align		4
.L_364:
        /*0060*/ 	.byte	0x03, 0x5f
        /*0062*/ 	.short	0x0101


	//----- nvinfo : EIATTR_INT_WARP_WIDE_INSTR_OFFSETS
	.align		4
        /*0064*/ 	.byte	0x04, 0x31
        /*0066*/ 	.short	(.L_366 - .L_365)


	//   ....[0]....
.L_365:
        /*0068*/ 	.word	0x000001e0


	//   ....[1]....
        /*006c*/ 	.word	0x000002a0


	//   ....[2]....
        /*0070*/ 	.word	0x00005140


	//   ....[3]....
        /*0074*/ 	.word	0x00005730


	//   ....[4]....
        /*0078*/ 	.word	0x00005ea0


	//----- nvinfo : EIATTR_COOP_GROUP_MASK_REGIDS
	.align		4
.L_366:
        /*007c*/ 	.byte	0x04, 0x29
        /*007e*/ 	.short	(.L_368 - .L_367)


	//   ....[0]....
.L_367:
        /*0080*/ 	.word	0xffffffff


	//   ....[1]....
        /*0084*/ 	.word	0xffffffff


	//   ....[2]....
        /*0088*/ 	.word	0xffffffff


	//   ....[3]....
        /*008c*/ 	.word	0xffffffff


	//   ....[4]....
        /*0090*/ 	.word	0xffffffff


	//   ....[5]....
        /*0094*/ 	.word	0xffffffff


	//   ....[6]....
        /*0098*/ 	.word	0xffffffff


	//   ....[7]....
        /*009c*/ 	.word	0xffffffff


	//   ....[8]....
        /*00a0*/ 	.word	0xffffffff


	//   ....[9]....
        /*00a4*/ 	.word	0xffffffff


	//   ....[10]....
        /*00a8*/ 	.word	0xffffffff


	//   ....[11]....
        /*00ac*/ 	.word	0xffffffff


	//   ....[12]....
        /*00b0*/ 	.word	0xffffffff


	//   ....[13]....
        /*00b4*/ 	.word	0xffffffff


	//   ....[14]....
        /*00b8*/ 	.word	0x0500000f


	//   ....[15]....
        /*00bc*/ 	.word	0x0500000f


	//   ....[16]....
        /*00c0*/ 	.word	0x0500000f


	//   ....[17]....
        /*00c4*/ 	.word	0x0500000f


	//----- nvinfo : EIATTR_COOP_GROUP_INSTR_OFFSETS
	.align		4
.L_368:
        /*00c8*/ 	.byte	0x04, 0x28
        /*00ca*/ 	.short	(.L_370 - .L_369)


	//   ....[0]....
.L_369:
        /*00cc*/ 	.word	0x00000060


	//   ....[1]....
        /*00d0*/ 	.word	0x000001f0


	//   ....[2]....
        /*00d4*/ 	.word	0x00000280


	//   ....[3]....
        /*00d8*/ 	.word	0x00000400


	//   ....[4]....
        /*00dc*/ 	.word	0x00000610


	//   ....[5]....
        /*00e0*/ 	.word	0x00000b80


	//   ....[6]....
        /*00e4*/ 	.word	0x00004350


	//   ....[7]....
        /*00e8*/ 	.word	0x000047f0


	//   ....[8]....
        /*00ec*/ 	.word	0x00004c80


	//   ....[9]....
        /*00f0*/ 	.word	0x00005070


	//   ....[10]....
        /*00f4*/ 	.word	0x000052b0


	//   ....[11]....
        /*00f8*/ 	.word	0x00005660


	//   ....[12]....
        /*00fc*/ 	.word	0x00005910


	//   ....[13]....
        /*0100*/ 	.word	0x00005dd0


	//   ....[14]....
        /*0104*/ 	.word	0x000080c0


	//   ....[15]....
        /*0108*/ 	.word	0x00008210


	//   ....[16]....
        /*010c*/ 	.word	0x00008280


	//   ....[17]....
        /*0110*/ 	.word	0x000082f0


	//----- nvinfo : EIATTR_REG_RECONFIG
	.align		4
.L_370:
        /*0114*/ 	.byte	0x01, 0x54
	.zero		2


	//----- nvinfo : EIATTR_SYSCALL_OFFSETS
	.align		4
        /*0118*/ 	.byte	0x04, 0x46
        /*011a*/ 	.short	(.L_372 - .L_371)


	//   ....[0]....
.L_371:
        /*011c*/ 	.word	0x000007e0


	//   ....[1]....
        /*0120*/ 	.word	0x000008d0


	//   ....[2]....
        /*0124*/ 	.word	0x00000a10


	//   ....[3]....
        /*0128*/ 	.word	0x00000b00


	//   ....[4]....
        /*012c*/ 	.word	0x00003b80


	//   ....[5]....
        /*0130*/ 	.word	0x00003cc0


	//   ....[6]....
        /*0134*/ 	.word	0x00003de0


	//   ....[7]....
        /*0138*/ 	.word	0x00003f00


	//----- nvinfo : EIATTR_MBARRIER_INSTR_OFFSETS
	.align		4
.L_372:
        /*013c*/ 	.byte	0x04, 0x39
        /*013e*/ 	.short	(.L_374 - .L_373)


	//   ....[0]....
.L_373:
        /*0140*/ 	.word	0x000002c0
        /*0144*/ 	.word	0x000000ff
        /*0148*/ 	.word	0x00036400
        /*014c*/ 	.short	0x0100
        /*014e*/ 	.byte	0x06
	.zero		1


	//   ....[1]....
        /*0150*/ 	.word	0x000003b0
        /*0154*/ 	.word	0x000000ff
        /*0158*/ 	.word	0x00036410
        /*015c*/ 	.short	0x0100
        /*015e*/ 	.byte	0x08
	.zero		1


	//   ....[2]....
        /*0160*/ 	.word	0x000003c0
        /*0164*/ 	.word	0x000000ff
        /*0168*/ 	.word	0x00036420
        /*016c*/ 	.short	0x0100
        /*016e*/ 	.byte	0x08
	.zero		1


	//   ....[3]....
        /*0170*/ 	.word	0x000003d0
        /*0174*/ 	.word	0x000000ff
        /*0178*/ 	.word	0x00036418
        /*017c*/ 	.short	0x0100
        /*017e*/ 	.byte	0x08
	.zero		1


	//   ....[4]....
        /*0180*/ 	.word	0x000003e0
        /*0184*/ 	.word	0x000000ff
        /*0188*/ 	.word	0x00036428
        /*018c*/ 	.short	0x0100
        /*018e*/ 	.byte	0x08
	.zero		1


	//   ....[5]....
        /*0190*/ 	.word	0x00000510
        /*0194*/ 	.word	0x000000ff
        /*0198*/ 	.word	0x00036430
        /*019c*/ 	.short	0x0100
        /*019e*/ 	.byte	0x08
	.zero		1


	//   ....[6]....
        /*01a0*/ 	.word	0x00000520
        /*01a4*/ 	.word	0x000000ff
        /*01a8*/ 	.word	0x00036438
        /*01ac*/ 	.short	0x0100
        /*01ae*/ 	.byte	0x08
	.zero		1


	//   ....[7]....
        /*01b0*/ 	.word	0x00000bd0
        /*01b4*/ 	.word	0x000000ff
        /*01b8*/ 	.word	0x00036400
        /*01bc*/ 	.short	0x010a
        /*01be*/ 	.byte	0x25
	.zero		1


	//   ....[8]....
        /*01c0*/ 	.word	0x00000d70
        /*01c4*/ 	.word	0x000000ff
        /*01c8*/ 	.word	0x00036400
        /*01cc*/ 	.short	0x010a
        /*01ce*/ 	.byte	0x25
	.zero		1


	//   ....[9]....
        /*01d0*/ 	.word	0x00001480
        /*01d4*/ 	.word	0x00000004
        /*01d8*/ 	.word	0x00036410
        /*01dc*/ 	.short	0x010a
        /*01de*/ 	.byte	0x3f
	.zero		1


	//   ....[10]....
        /*01e0*/ 	.word	0x000014c0
        /*01e4*/ 	.word	0x00000004
        /*01e8*/ 	.word	0x00036410
        /*01ec*/ 	.short	0x010a
        /*01ee*/ 	.byte	0x3f
	.zero		1


	//   ....[11]....
        /*01f0*/ 	.word	0x00001b60
        /*01f4*/ 	.word	0x000000ff
        /*01f8*/ 	.word	0x00036430
        /*01fc*/ 	.short	0x010a
        /*01fe*/ 	.byte	0x25
	.zero		1


	//   ....[12]....
        /*0200*/ 	.word	0x00001ba0
        /*0204*/ 	.word	0x000000ff
        /*0208*/ 	.word	0x00036430
        /*020c*/ 	.short	0x010a
        /*020e*/ 	.byte	0x25
	.zero		1


	//   ....[13]....
        /*0210*/ 	.word	0x00003380
        /*0214*/ 	.word	0x000000ff
        /*0218*/ 	.word	0x00000000
        /*021c*/ 	.short	0x0101
        /*021e*/ 	.byte	0x04
	.zero		1


	//   ....[14]....
        /*0220*/ 	.word	0x00003710
        /*0224*/ 	.word	0x00000004
        /*0228*/ 	.word	0x00000000
        /*022c*/ 	.short	0x0101
        /*022e*/ 	.byte	0x3f
	.zero		1


	//   ....[15]....
        /*0230*/ 	.word	0x00006270
        /*0234*/ 	.word	0x00000000
        /*0238*/ 	.word	0x00036420
        /*023c*/ 	.short	0x010a
        /*023e*/ 	.byte	0x3f
	.zero		1


	//   ....[16]....
        /*0240*/ 	.word	0x000069b0
        /*0244*/ 	.word	0x00000000
        /*0248*/ 	.word	0x00036438
        /*024c*/ 	.short	0x010a
        /*024e*/ 	.byte	0x3f
	.zero		1


	//   ....[17]....
        /*0250*/ 	.word	0x00006d00
        /*0254*/ 	.word	0x00000000
        /*0258*/ 	.word	0x00036428
        /*025c*/ 	.short	0x010a
        /*025e*/ 	.byte	0x3f
	.zero		1


	//   ....[18]....
        /*0260*/ 	.word	0x00006f90
        /*0264*/ 	.word	0x00000000
        /*0268*/ 	.word	0x00036438
        /*026c*/ 	.short	0x010a
        /*026e*/ 	.byte	0x3f
	.zero		1


	//   ....[19]....
        /*0270*/ 	.word	0x00007270
        /*0274*/ 	.word	0x00000000
        /*0278*/ 	.word	0x00036420
        /*027c*/ 	.short	0x010a
        /*027e*/ 	.byte	0x3f
	.zero		1


	//   ....[20]....
        /*0280*/ 	.word	0x00007560
        /*0284*/ 	.word	0x00000000
        /*0288*/ 	.word	0x00036438
        /*028c*/ 	.short	0x010a
        /*028e*/ 	.byte	0x3f
	.zero		1


	//   ....[21]....
        /*0290*/ 	.word	0x00007850
        /*0294*/ 	.word	0x00000000
        /*0298*/ 	.word	0x00036428
        /*029c*/ 	.short	0x010a
        /*029e*/ 	.byte	0x3f
	.zero		1


	//   ....[22]....
        /*02a0*/ 	.word	0x00007b00
        /*02a4*/ 	.word	0x00000000
        /*02a8*/ 	.word	0x00036438
        /*02ac*/ 	.short	0x010a
        /*02ae*/ 	.byte	0x3f
	.zero		1


	//   ....[23]....
        /*02b0*/ 	.word	0x00007f50
        /*02b4*/ 	.word	0x00000007
        /*02b8*/ 	.word	0x00000000
        /*02bc*/ 	.short	0x010a
        /*02be*/ 	.byte	0x3f
	.zero		1


	//   ....[24]....
        /*02c0*/ 	.word	0x00007fd0
        /*02c4*/ 	.word	0x00000003
        /*02c8*/ 	.word	0x00000000
        /*02cc*/ 	.short	0x010a
        /*02ce*/ 	.byte	0x3f
	.zero		1


	//   ....[25]....
        /*02d0*/ 	.word	0x00008020
        /*02d4*/ 	.word	0x00000009
        /*02d8*/ 	.word	0x00036438
        /*02dc*/ 	.short	0x010a
        /*02de*/ 	.byte	0x3f
	.zero		1


	//   ....[26]....
        /*02e0*/ 	.word	0x000080f0
        /*02e4*/ 	.word	0x0000009d
        /*02e8*/ 	.word	0x00036400
        /*02ec*/ 	.short	0x010a
        /*02ee*/ 	.byte	0x3f
	.zero		1


	//   ....[27]....
        /*02f0*/ 	.word	0x00008140
        /*02f4*/ 	.word	0x00000004
        /*02f8*/ 	.word	0x00036410
        /*02fc*/ 	.short	0x010a
        /*02fe*/ 	.byte	0x3f
	.zero		1


	//   ....[28]....
        /*0300*/ 	.word	0x00008190
        /*0304*/ 	.word	0x0000009d
        /*0308*/ 	.word	0x00036430
        /*030c*/ 	.short	0x010a
        /*030e*/ 	.byte	0x3f
	.zero		1


	//   ....[29]....
        /*0310*/ 	.word	0x00008330
        /*0314*/ 	.word	0x00000000
        /*0318*/ 	.word	0x00036420
        /*031c*/ 	.short	0x010a
        /*031e*/ 	.byte	0x3f
	.zero		1


	//   ....[30]....
        /*0320*/ 	.word	0x00008380
        /*0324*/ 	.word	0x00000000
        /*0328*/ 	.word	0x00036438
        /*032c*/ 	.short	0x010a
        /*032e*/ 	.byte	0x3f
	.zero		1


	//   ....[31]....
        /*0330*/ 	.word	0x000083d0
        /*0334*/ 	.word	0x00000000
        /*0338*/ 	.word	0x00036428
        /*033c*/ 	.short	0x010a
        /*033e*/ 	.byte	0x3f
	.zero		1


	//   ....[32]....
        /*0340*/ 	.word	0x00008420
        /*0344*/ 	.word	0x00000000
        /*0348*/ 	.word	0x00036438
        /*034c*/ 	.short	0x010a
        /*034e*/ 	.byte	0x3f
	.zero		1


	//   ....[33]....
        /*0350*/ 	.word	0x00008480
        /*0354*/ 	.word	0x00000000
        /*0358*/ 	.word	0x00036420
        /*035c*/ 	.short	0x010a
        /*035e*/ 	.byte	0x3f
	.zero		1


	//   ....[34]....
        /*0360*/ 	.word	0x000084d0
        /*0364*/ 	.word	0x00000000
        /*0368*/ 	.word	0x00036438
        /*036c*/ 	.short	0x010a
        /*036e*/ 	.byte	0x3f
	.zero		1


	//   ....[35]....
        /*0370*/ 	.word	0x00008520
        /*0374*/ 	.word	0x00000000
        /*0378*/ 	.word	0x00036428
        /*037c*/ 	.short	0x010a
        /*037e*/ 	.byte	0x3f
	.zero		1


	//   ....[36]....
        /*0380*/ 	.word	0x00008570
        /*0384*/ 	.word	0x00000000
        /*0388*/ 	.word	0x00036438
        /*038c*/ 	.short	0x010a
        /*038e*/ 	.byte	0x3f
	.zero		1


	//   ....[37]....
        /*0390*/ 	.word	0x00008650
        /*0394*/ 	.word	0x00000007
        /*0398*/ 	.word	0x00000000
        /*039c*/ 	.short	0x010a
        /*039e*/ 	.byte	0x3f
	.zero		1


	//   ....[38]....
        /*03a0*/ 	.word	0x000086a0
        /*03a4*/ 	.word	0x00000003
        /*03a8*/ 	.word	0x00000000
        /*03ac*/ 	.short	0x010a
        /*03ae*/ 	.byte	0x3f
	.zero		1


	//----- nvinfo : EIATTR_NUM_MBARRIERS
	.align		4
.L_374:
        /*03b0*/ 	.byte	0x03, 0x38
        /*03b2*/ 	.short	0x0007


	//----- nvinfo : EIATTR_EXIT_INSTR_OFFSETS
	.align		4
        /*03b4*/ 	.byte	0x04, 0x1c
        /*03b6*/ 	.short	(.L_376 - .L_375)


	//   ....[0]....
.L_375:
        /*03b8*/ 	.word	0x00000670


	//   ....[1]....
        /*03bc*/ 	.word	0x000047a0


	//   ....[2]....
        /*03c0*/ 	.word	0x00004830


	//   ....[3]....
        /*03c4*/ 	.word	0x00004860


	//   ....[4]....
        /*03c8*/ 	.word	0x000049a0


	//   ....[5]....
        /*03cc*/ 	.word	0x000057d0


	//   ....[6]....
        /*03d0*/ 	.word	0x00005f00


	//   ....[7]....
        /*03d4*/ 	.word	0x00008070


	//----- nvinfo : EIATTR_MAX_THREADS
	.align		4
.L_376:
        /*03d8*/ 	.byte	0x04, 0x05
        /*03da*/ 	.short	(.L_378 - .L_377)
.L_377:
        /*03dc*/ 	.word	0x00000200
        /*03e0*/ 	.word	0x00000001
        /*03e4*/ 	.word	0x00000001


	//----- nvinfo : EIATTR_CRS_STACK_SIZE
	.align		4
.L_378:
        /*03e8*/ 	.byte	0x04, 0x1e
        /*03ea*/ 	.short	(.L_380 - .L_379)
.L_379:
        /*03ec*/ 	.word	0x00000000


	//----- nvinfo : EIATTR_CBANK_PARAM_SIZE
	.align		4
.L_380:
        /*03f0*/ 	.byte	0x03, 0x19
        /*03f2*/ 	.short	0x0970


	//----- nvinfo : EIATTR_PARAM_CBANK
	.align		4
        /*03f4*/ 	.byte	0x04, 0x0a
        /*03f6*/ 	.short	(.L_382 - .L_381)
	.align		4
.L_381:
        /*03f8*/ 	.word	index@(.nv.constant0._ZN7cutlass13device_kernelIN5flash11enable_sm90INS1_16FlashAttnBwdSm90INS1_25CollectiveMainloopBwdSm90ILi2ELi1ELi1EN4cute5tupleIJNS5_1CILi1EEES8_S8_EEENS6_IJNS7_ILi64EEENS7_ILi96EEENS7_ILi192EEEEEENS_6half_tEfNS_4arch4Sm90ELb0ELb0ELb1ELb0ELb1ELb0ELb1ELb0ELi3ELi1ELi1ELi1ELb0EEENS1_21CollectiveEpilogueBwdISD_SE_SG_Li384ELb0ELb1ELi3EEENS1_19SingleTileSchedulerILb0ELb0ELb0ELi96EEEEEEEEEvNT_6ParamsE)
        /*03fc*/ 	.short	0x0210
        /*03fe*/ 	.short	0x0970


	//----- nvinfo : EIATTR_SW_WAR
	.align		4
.L_382:
        /*0400*/ 	.byte	0x04, 0x36
        /*0402*/ 	.short	(.L_384 - .L_383)
.L_383:
        /*0404*/ 	.word	0x00000008
.L_384:


//--------------------- .nv.info._ZN7cutlass13device_kernelIN5flash11enable_sm90INS1_16FlashAttnBwdSm90INS1_25CollectiveMainloopBwdSm90ILi2ELi1ELi1EN4cute5tupleIJNS5_1CILi1EEES8_S8_EEENS6_IJNS7_ILi64EEENS7_ILi96EEENS7_ILi192EEEEEENS_6half_tEfNS_4arch4Sm90ELb0ELb0ELb1ELb0ELb0ELb0ELb1ELb0ELi3ELi1ELi1ELi1ELb0EEENS1_24CollectiveEpilogueBwdGQAISD_fSG_Li384ELb0ELb0EEENS1_19SingleTileSchedulerILb0ELb0ELb0ELi96EEEEEEEEEvNT_6ParamsE --------------------------
	.section	.nv.info._ZN7cutlass13device_kernelIN5flash11enable_sm90INS1_16FlashAttnBwdSm90INS1_25CollectiveMainloopBwdSm90ILi2ELi1ELi1EN4cute5tupleIJNS5_1CILi1EEES8_S8_EEENS6_IJNS7_ILi64EEENS7_ILi96EEENS7_ILi192EEEEEENS_6half_tEfNS_4arch4Sm90ELb0ELb0ELb1ELb0ELb0ELb0ELb1ELb0ELi3ELi1ELi1ELi1ELb0EEENS1_24CollectiveEpilogueBwdGQAISD_fSG_Li384ELb0ELb0EEENS1_19SingleTileSchedulerILb0ELb0ELb0ELi96EEEEEEEEEvNT_6ParamsE,"",@"SHT_CUDA_INFO"
	.sectionflags	@""
	.align	4


	//----- nvinfo : EIATTR_CUDA_API_VERSION
	.align		4
        /*0000*/ 	.byte	0x04, 0x37
        /*0002*/ 	.short	(.L_386 - .L_385)
.L_385:
        /*0004*/ 	.word	0x00000082


	//----- nvinfo : EIATTR_KPARAM_INFO
	.align		4
.L_386:
        /*0008*/ 	.byte	0x04, 0x17
        /*000a*/ 	.short	(.L_388 - .L_387)
.L_387:
        /*000c*/ 	.word	0x00000000
        /*0010*/ 	.short	0x0000
        /*0012*/ 	.short	0x0070
        /*0014*/ 	.byte	0x00, 0xf0, 0x01, 0x1a


	//----- nvinfo : EIATTR_SPARSE_MMA_MASK
	.align		4
.L_388:
        /*0018*/ 	.byte	0x03, 0x50
        /*001a*/ 	.short	0x0000


	//----- nvinfo : EIATTR_MAXREG_COUNT
	.align		4
        /*001c*/ 	.byte	0x03, 0x1b
        /*001e*/ 	.short	0x0080


	//----- nvinfo : EIATTR_NUM_BARRIERS
	.align		4
        /*0020*/ 	.byte	0x02, 0x4c
        /*0022*/ 	.byte	0x10
	.zero		1


	//----- nvinfo : EIATTR_EXTERNS
	.align		4
        /*0024*/ 	.byte	0x04, 0x0f
        /*0026*/ 	.short	(.L_390 - .L_389)


	//   ....[0]....
	.align		4
.L_389:
        /*0028*/ 	.word	index@(__assertfail)


	//----- nvinfo : EIATTR_MERCURY_ISA_VERSION
	.align		4
.L_390:
        /*002c*/ 	.byte	0x03, 0x5f
        /*002e*/ 	.short	0x0101


	//----- nvinfo : EIATTR_INT_WARP_WIDE_INSTR_OFFSETS
	.align		4
        /*0030*/ 	.byte	0x04, 0x31
        /*0032*/ 	.short	(.L_392 - .L_391)


	//   ....[0]....
.L_391:
        /*0034*/ 	.word	0x00000170


	//   ....[1]....
        /*0038*/ 	.word	0x00000230


	//----- nvinfo : EIATTR_COOP_GROUP_MASK_REGIDS
	.align		4
.L_392:
        /*003c*/ 	.byte	0x04, 0x29
        /*003e*/ 	.short	(.L_394 - .L_393)


	//   ....[0]....
.L_393:
        /*0040*/ 	.word	0xffffffff


	//   ....[1]....
        /*0044*/ 	.word	0xffffffff


	//   ....[2]....
        /*0048*/ 	.word	0xffffffff


	//   ....[3]....
        /*004c*/ 	.word	0xffffffff


	//   ....[4]....
        /*0050*/ 	.word	0xffffffff


	//   ....[5]....
        /*0054*/ 	.word	0xffffffff


	//   ....[6]....
        /*0058*/ 	.word	0xffffffff


	//   ....[7]....
        /*005c*/ 	.word	0x0500000f


	//----- nvinfo : EIATTR_COOP_GROUP_INSTR_OFFSETS
	.align		4
.L_394:
        /*0060*/ 	.byte	0x04, 0x28
        /*0062*/ 	.short	(.L_396 - .L_395)


	//   ....[0]....
.L_395:
        /*0064*/ 	.word	0x00000050


	//   ....[1]....
        /*0068*/ 	.word	0x00000180


	//   ....[2]....
        /*006c*/ 	.word	0x00000210


	//   ....[3]....
        /*0070*/ 	.word	0x00000390


	//   ....[4]....
        /*0074*/ 	.word	0x000005b0


	//   ....[5]....
        /*0078*/ 	.word	0x00000b20


	//   ....[6]....
        /*007c*/ 	.word	0x00004440


	//   ....[7]....
        /*0080*/ 	.word	0x00007500


	//----- nvinfo : EIATTR_REG_RECONFIG
	.align		4
.L_396:
        /*0084*/ 	.byte	0x01, 0x54
	.zero		2


	//----- nvinfo : EIATTR_SYSCALL_OFFSETS
	.align		4
        /*0088*/ 	.byte	0x04, 0x46
        /*008a*/ 	.short	(.L_398 - .L_397)


	//   ....[0]....
.L_397:
        /*008c*/ 	.word	0x00000780


	//   ....[1]....
        /*0090*/ 	.word	0x00000870


	//   ....[2]....
        /*0094*/ 	.word	0x000009b0


	//   ....[3]....
        /*0098*/ 	.word	0x00000aa0


	//----- nvinfo : EIATTR_MBARRIER_INSTR_OFFSETS
	.align		4
.L_398:
        /*009c*/ 	.byte	0x04, 0x39
        /*009e*/ 	.short	(.L_400 - .L_399)


	//   ....[0]....
.L_399:
        /*00a0*/ 	.word	0x00000250
        /*00a4*/ 	.word	0x000000ff
        /*00a8*/ 	.word	0x00036400
        /*00ac*/ 	.short	0x0100
        /*00ae*/ 	.byte	0x06
	.zero		1


	//   ....[1]....
        /*00b0*/ 	.word	0x00000340
        /*00b4*/ 	.word	0x000000ff
        /*00b8*/ 	.word	0x00036410
        /*00bc*/ 	.short	0x0100
        /*00be*/ 	.byte	0x08
	.zero		1


	//   ....[2]....
        /*00c0*/ 	.word	0x00000350
        /*00c4*/ 	.word	0x000000ff
        /*00c8*/ 	.word	0x00036420
        /*00cc*/ 	.short	0x0100
        /*00ce*/ 	.byte	0x08
	.zero		1


	//   ....[3]....
        /*00d0*/ 	.word	0x00000360
        /*00d4*/ 	.word	0x000000ff
        /*00d8*/ 	.word	0x00036418
        /*00dc*/ 	.short	0x0100
        /*00de*/ 	.byte	0x08
	.zero		1


	//   ....[4]....
        /*00e0*/ 	.word	0x00000370
        /*00e4*/ 	.word	0x000000ff
        /*00e8*/ 	.word	0x00036428
        /*00ec*/ 	.short	0x0100
        /*00ee*/ 	.byte	0x08
	.zero		1


	//   ....[5]....
        /*00f0*/ 	.word	0x000004a0
        /*00f4*/ 	.word	0x000000ff
        /*00f8*/ 	.word	0x00036430
        /*00fc*/ 	.short	0x0100
        /*00fe*/ 	.byte	0x08
	.zero		1


	//   ....[6]....
        /*0100*/ 	.word	0x000004b0
        /*0104*/ 	.word	0x000000ff
        /*0108*/ 	.word	0x00036438
        /*010c*/ 	.short	0x0100
        /*010e*/ 	.byte	0x08
	.zero		1


	//   ....[7]....
        /*0110*/ 	.word	0x00000b60
        /*0114*/ 	.word	0x000000ff
        /*0118*/ 	.word	0x00036400
        /*011c*/ 	.short	0x010a
        /*011e*/ 	.byte	0x24
	.zero		1


	//   ....[8]....
        /*0120*/ 	.word	0x00000c40
        /*0124*/ 	.word	0x000000ff
        /*0128*/ 	.word	0x00036400
        /*012c*/ 	.short	0x010a
        /*012e*/ 	.byte	0x24
	.zero		1


	//   ....[9]....
        /*0130*/ 	.word	0x00001670
        /*0134*/ 	.word	0x00000003
        /*0138*/ 	.word	0x00036410
        /*013c*/ 	.short	0x010a
        /*013e*/ 	.byte	0x3f
	.zero		1


	//   ....[10]....
        /*0140*/ 	.word	0x000016b0
        /*0144*/ 	.word	0x00000003
        /*0148*/ 	.word	0x00036410
        /*014c*/ 	.short	0x010a
        /*014e*/ 	.byte	0x3f
	.zero		1


	//   ....[11]....
        /*0150*/ 	.word	0x00001d50
        /*0154*/ 	.word	0x000000ff
        /*0158*/ 	.word	0x00036430
        /*015c*/ 	.short	0x010a
        /*015e*/ 	.byte	0x24
	.zero		1


	//   ....[12]....
        /*0160*/ 	.word	0x00001d90
        /*0164*/ 	.word	0x000000ff
        /*0168*/ 	.word	0x00036430
        /*016c*/ 	.short	0x010a
        /*016e*/ 	.byte	0x24
	.zero		1


	//   ....[13]....
        /*0170*/ 	.word	0x00003570
        /*0174*/ 	.word	0x000000ff
        /*0178*/ 	.word	0x00000000
        /*017c*/ 	.short	0x0101
        /*017e*/ 	.byte	0x04
	.zero		1


	//   ....[14]....
        /*0180*/ 	.word	0x00003920
        /*0184*/ 	.word	0x00000003
        /*0188*/ 	.word	0x00000000
        /*018c*/ 	.short	0x0101
        /*018e*/ 	.byte	0x3f
	.zero		1


	//   ....[15]....
        /*0190*/ 	.word	0x000056b0
        /*0194*/ 	.word	0x00000000
        /*0198*/ 	.word	0x00036420
        /*019c*/ 	.short	0x010a
        /*019e*/ 	.byte	0x3f
	.zero		1


	//   ....[16]....
        /*01a0*/ 	.word	0x00005df0
        /*01a4*/ 	.word	0x00000000
        /*01a8*/ 	.word	0x00036438
        /*01ac*/ 	.short	0x010a
        /*01ae*/ 	.byte	0x3f
	.zero		1


	//   ....[17]....
        /*01b0*/ 	.word	0x00006140
        /*01b4*/ 	.word	0x00000000
        /*01b8*/ 	.word	0x00036428
        /*01bc*/ 	.short	0x010a
        /*01be*/ 	.byte	0x3f
	.zero		1


	//   ....[18]....
        /*01c0*/ 	.word	0x000063d0
        /*01c4*/ 	.word	0x00000000
        /*01c8*/ 	.word	0x00036438
        /*01cc*/ 	.short	0x010a
        /*01ce*/ 	.byte	0x3f
	.zero		1


	//   ....[19]....
        /*01d0*/ 	.word	0x000066b0
        /*01d4*/ 	.word	0x00000000
        /*01d8*/ 	.word	0x00036420
        /*01dc*/ 	.short	0x010a
        /*01de*/ 	.byte	0x3f
	.zero		1


	//   ....[20]....
        /*01e0*/ 	.word	0x000069a0
        /*01e4*/ 	.word	0x00000000
        /*01e8*/ 	.word	0x00036438
        /*01ec*/ 	.short	0x010a
        /*01ee*/ 	.byte	0x3f
	.zero		1


	//   ....[21]....
        /*01f0*/ 	.word	0x00006c90
        /*01f4*/ 	.word	0x00000000
        /*01f8*/ 	.word	0x00036428
        /*01fc*/ 	.short	0x010a
        /*01fe*/ 	.byte	0x3f
	.zero		1


	//   ....[22]....
        /*0200*/ 	.word	0x00006f40
        /*0204*/ 	.word	0x00000000
        /*0208*/ 	.word	0x00036438
        /*020c*/ 	.short	0x010a
        /*020e*/ 	.byte	0x3f
	.zero		1


	//   ....[23]....
        /*0210*/ 	.word	0x00007380
        /*0214*/ 	.word	0x00000007
        /*0218*/ 	.word	0x00000000
        /*021c*/ 	.short	0x010a
        /*021e*/ 	.byte	0x3f
	.zero		1


	//   ....[24]....
        /*0220*/ 	.word	0x00007400
        /*0224*/ 	.word	0x00000003
        /*0228*/ 	.word	0x00000000
        /*022c*/ 	.short	0x010a
        /*022e*/ 	.byte	0x3f
	.zero		1


	//   ....[25]....
        /*0230*/ 	.word	0x00007450
        /*0234*/ 	.word	0x00000009
        /*0238*/ 	.word	0x00036438
        /*023c*/ 	.short	0x010a
        /*023e*/ 	.byte	0x3f
	.zero		1


	//   ....[26]....
        /*0240*/ 	.word	0x00007540
        /*0244*/ 	.word	0x00000005
        /*0248*/ 	.word	0x00036400
        /*024c*/ 	.short	0x010a
        /*024e*/ 	.byte	0x3f
	.zero		1


	//   ....[27]....
        /*0250*/ 	.word	0x00007590
        /*0254*/ 	.word	0x00000003
        /*0258*/ 	.word	0x00036410
        /*025c*/ 	.short	0x010a
        /*025e*/ 	.byte	0x3f
	.zero		1


	//   ....[28]....
        /*0260*/ 	.word	0x000075f0
        /*0264*/ 	.word	0x0000000f
        /*0268*/ 	.word	0x00036430
        /*026c*/ 	.short	0x010a
        /*026e*/ 	.byte	0x3f
	.zero		1


	//   ....[29]....
        /*0270*/ 	.word	0x00007640
        /*0274*/ 	.word	0x00000000
        /*0278*/ 	.word	0x00036420
        /*027c*/ 	.short	0x010a
        /*027e*/ 	.byte	0x3f
	.zero		1


	//   ....[30]....
        /*0280*/ 	.word	0x00007690
        /*0284*/ 	.word	0x00000000
        /*0288*/ 	.word	0x00036438
        /*028c*/ 	.short	0x010a
        /*028e*/ 	.byte	0x3f
	.zero		1


	//   ....[31]....
        /*0290*/ 	.word	0x000076e0
        /*0294*/ 	.word	0x00000000
        /*0298*/ 	.word	0x00036428
        /*029c*/ 	.short	0x010a
        /*029e*/ 	.byte	0x3f
	.zero		1


	//   ....[32]....
        /*02a0*/ 	.word	0x00007730
        /*02a4*/ 	.word	0x00000000
        /*02a8*/ 	.word	0x00036438
        /*02ac*/ 	.short	0x010a
        /*02ae*/ 	.byte	0x3f
	.zero		1


	//   ....[33]....
        /*02b0*/ 	.word	0x00007790
        /*02b4*/ 	.word	0x00000000
        /*02b8*/ 	.word	0x00036420
        /*02bc*/ 	.short	0x010a
        /*02be*/ 	.byte	0x3f
	.zero		1


	//   ....[34]....
        /*02c0*/ 	.word	0x000077e0
        /*02c4*/ 	.word	0x00000000
        /*02c8*/ 	.word	0x00036438
        /*02cc*/ 	.short	0x010a
        /*02ce*/ 	.byte	0x3f
	.zero		1


	//   ....[35]....
        /*02d0*/ 	.word	0x00007830
        /*02d4*/ 	.word	0x00000000
        /*02d8*/ 	.word	0x00036428
        /*02dc*/ 	.short	0x010a
        /*02de*/ 	.byte	0x3f
	.zero		1


	//   ....[36]....
        /*02e0*/ 	.word	0x00007880
        /*02e4*/ 	.word	0x00000000
        /*02e8*/ 	.word	0x00036438
        /*02ec*/ 	.short	0x010a
        /*02ee*/ 	.byte	0x3f
	.zero		1


	//   ....[37]....
        /*02f0*/ 	.word	0x00007960
        /*02f4*/ 	.word	0x00000007
        /*02f8*/ 	.word	0x00000000
        /*02fc*/ 	.short	0x010a
        /*02fe*/ 	.byte	0x3f
	.zero		1


	//   ....[38]....
        /*0300*/ 	.word	0x000079b0
        /*0304*/ 	.word	0x00000003
        /*0308*/ 	.word	0x00000000
        /*030c*/ 	.short	0x010a
        /*030e*/ 	.byte	0x3f
	.zero		1


	//----- nvinfo : EIATTR_NUM_MBARRIERS
	.align		4
.L_400:
        /*0310*/ 	.byte	0x03, 0x38
        /*0312*/ 	.short	0x0007


	//----- nvinfo : EIATTR_EXIT_INSTR_OFFSETS
	.align		4
        /*0314*/ 	.byte	0x04, 0x1c
        /*0316*/ 	.short	(.L_402 - .L_401)


	//   ....[0]....
.L_401:
        /*0318*/ 	.word	0x000074a0


	//----- nvinfo : EIATTR_MAX_THREADS
	.align		4
.L_402:
        /*031c*/ 	.byte	0x04, 0x05
        /*031e*/ 	.short	(.L_404 - .L_403)
.L_403:
        /*0320*/ 	.word	0x00000200
        /*0324*/ 	.word	0x00000001
        /*0328*/ 	.word	0x00000001


	//----- nvinfo : EIATTR_CRS_STACK_SIZE
	.align		4
.L_404:
        /*032c*/ 	.byte	0x04, 0x1e
        /*032e*/ 	.short	(.L_406 - .L_405)
.L_405:
        /*0330*/ 	.word	0x00000000


	//----- nvinfo : EIATTR_CBANK_PARAM_SIZE
	.align		4
.L_406:
        /*0334*/ 	.byte	0x03, 0x19
        /*0336*/ 	.short	0x06f0


	//----- nvinfo : EIATTR_PARAM_CBANK
	.align		4
        /*0338*/ 	.byte	0x04, 0x0a
        /*033a*/ 	.short	(.L_408 - .L_407)
	.align		4
.L_407:
        /*033c*/ 	.word	index@(.nv.constant0._ZN7cutlass13device_kernelIN5flash11enable_sm90INS1_16FlashAttnBwdSm90INS1_25CollectiveMainloopBwdSm90ILi2ELi1ELi1EN4cute5tupleIJNS5_1CILi1EEES8_S8_EEENS6_IJNS7_ILi64EEENS7_ILi96EEENS7_ILi192EEEEEENS_6half_tEfNS_4arch4Sm90ELb0ELb0ELb1ELb0ELb0ELb0ELb1ELb0ELi3ELi1ELi1ELi1ELb0EEENS1_24CollectiveEpilogueBwdGQAISD_fSG_Li384ELb0ELb0EEENS1_19SingleTileSchedulerILb0ELb0ELb0ELi96EEEEEEEEEvNT_6ParamsE)
        /*0340*/ 	.short	0x0210
        /*0342*/ 	.short	0x06f0


	//----- nvinfo : EIATTR_SW_WAR
	.align		4
.L_408:
        /*0344*/ 	.byte	0x04, 0x36
        /*0346*/ 	.short	(.L_410 - .L_409)
.L_409:
        /*0348*/ 	.word	0x00000008
.L_410:


//--------------------- .nv.info._ZN7cutlass13device_kernelIN5flash11enable_sm90INS1_16FlashAttnBwdSm90INS1_25CollectiveMainloopBwdSm90ILi2ELi1ELi1EN4cute5tupleIJNS5_1CILi1EEES8_S8_EEENS6_IJNS7_ILi64EEENS7_ILi96EEENS7_ILi192EEEEEENS_6half_tEfNS_4arch4Sm90ELb0ELb0ELb1ELb0ELb1ELb0ELb1ELb0ELi3ELi1ELi1ELi1ELb0EEENS1_24CollectiveEpilogueBwdGQAISD_fSG_Li384ELb0ELb1EEENS1_19SingleTileSchedulerILb0ELb0ELb0ELi96EEEEEEEEEvNT_6ParamsE --------------------------
	.section	.nv.info._ZN7cutlass13device_kernelIN5flash11enable_sm90INS1_16FlashAttnBwdSm90INS1_25CollectiveMainloopBwdSm90ILi2ELi1ELi1EN4cute5tupleIJNS5_1CILi1EEES8_S8_EEENS6_IJNS7_ILi64EEENS7_ILi96EEENS7_ILi192EEEEEENS_6half_tEfNS_4arch4Sm90ELb0ELb0ELb1ELb0ELb1ELb0ELb1ELb0ELi3ELi1ELi1ELi1ELb0EEENS1_24CollectiveEpilogueBwdGQAISD_fSG_Li384ELb0ELb1EEENS1_19SingleTileSchedulerILb0ELb0ELb0ELi96EEEEEEEEEvNT_6ParamsE,"",@"SHT_CUDA_INFO"
	.sectionflags	@""
	.align	4


	//----- nvinfo : EIATTR_CUDA_API_VERSION
	.align		4
        /*0000*/ 	.byte	0x04, 0x37
        /*0002*/ 	.short	(.L_412 - .L_411)
.L_411:
        /*0004*/ 	.word	0x00000082


	//----- nvinfo : EIATTR_KPARAM_INFO
	.align		4
.L_412:
        /*0008*/ 	.byte	0x04, 0x17
        /*000a*/ 	.short	(.L_414 - .L_413)
.L_413:
        /*000c*/ 	.word	0x00000000
        /*0010*/ 	.short	0x0000
        /*0012*/ 	.short	0x0070
        /*0014*/ 	.byte	0x00, 0xf0, 0x01, 0x1a


	//----- nvinfo : EIATTR_SPARSE_MMA_MASK
	.align		4
.L_414:
        /*0018*/ 	.byte	0x03, 0x50
        /*001a*/ 	.short	0x0000


	//----- nvinfo : EIATTR_MAXREG_COUNT
	.align		4
        /*001c*/ 	.byte	0x03, 0x1b
        /*001e*/ 	.short	0x0080


	//----- nvinfo : EIATTR_NUM_BARRIERS
	.align		4
        /*0020*/ 	.byte	0x02, 0x4c
        /*0022*/ 	.byte	0x10
	.zero		1


	//----- nvinfo : EIATTR_EXTERNS
	.align		4
        /*0024*/ 	.byte	0x04, 0x0f
        /*0026*/ 	.short	(.L_416 - .L_415)


	//   ....[0]....
	.align		4
.L_415:
        /*0028*/ 	.word	index@(__assertfail)


	//----- nvinfo : EIATTR_MERCURY_ISA_VERSION
	.align		4
.L_416:
        /*002c*/ 	.byte	0x03, 0x5f
        /*002e*/ 	.short	0x0101


	//----- nvinfo : EIATTR_INT_WARP_WIDE_INSTR_OFFSETS
	.align		4
        /*0030*/ 	.byte	0x04, 0x31
        /*0032*/ 	.short	(.L_418 - .L_417)


	//   ....[0]....
.L_417:
        /*0034*/ 	.word	0x00000170


	//   ....[1]....
        /*0038*/ 	.word	0x00000230


	//   ....[2]....
        /*003c*/ 	.word	0x000051e0


	//   ....[3]....
        /*0040*/ 	.word	0x000057d0


	//   ....[4]....
        /*0044*/ 	.word	0x00005f30


	//----- nvinfo : EIATTR_COOP_GROUP_MASK_REGIDS
	.align		4
.L_418:
        /*0048*/ 	.byte	0x04, 0x29
        /*004a*/ 	.short	(.L_420 - .L_419)


	//   ....[0]....
.L_419:
        /*004c*/ 	.word	0xffffffff


	//   ....[1]....
        /*0050*/ 	.word	0xffffffff


	//   ....[2]....
        /*0054*/ 	.word	0xffffffff


	//   ....[3]....
        /*0058*/ 	.word	0xffffffff


	//   ....[4]....
        /*005c*/ 	.word	0xffffffff


	//   ....[5]....
        /*0060*/ 	.word	0xffffffff


	//   ....[6]....
        /*0064*/ 	.word	0xffffffff


	//   ....[7]....
        /*0068*/ 	.word	0xffffffff


	//   ....[8]....
        /*006c*/ 	.word	0xffffffff


	//   ....[9]....
        /*0070*/ 	.word	0xffffffff


	//   ....[10]....
        /*0074*/ 	.word	0xffffffff


	//   ....[11]....
        /*0078*/ 	.word	0xffffffff


	//   ....[12]....
        /*007c*/ 	.word	0xffffffff


	//   ....[13]....
        /*0080*/ 	.word	0xffffffff


	//   ....[14]....
        /*0084*/ 	.word	0xffffffff


	//   ....[15]....
        /*0088*/ 	.word	0xffffffff


	//   ....[16]....
        /*008c*/ 	.word	0xffffffff


	//   ....[17]....
        /*0090*/ 	.word	0x0500000f


	//   ....[18]....
        /*0094*/ 	.word	0x0500000f


	//   ....[19]....
        /*0098*/ 	.word	0x0500000f


	//   ....[20]....
        /*009c*/ 	.word	0x0500000f


	//   ....[21]....
        /*00a0*/ 	.word	0x0500000f


	//   ....[22]....
        /*00a4*/ 	.word	0x0500000f


	//----- nvinfo : EIATTR_COOP_GROUP_INSTR_OFFSETS
	.align		4
.L_420:
        /*00a8*/ 	.byte	0x04, 0x28
        /*00aa*/ 	.short	(.L_422 - .L_421)


	//   ....[0]....
.L_421:
        /*00ac*/ 	.word	0x00000050


	//   ....[1]....
        /*00b0*/ 	.word	0x00000180


	//   ....[2]....
        /*00b4*/ 	.word	0x00000210


	//   ....[3]....
        /*00b8*/ 	.word	0x00000390


	//   ....[4]....
        /*00bc*/ 	.word	0x000005c0


	//   ....[5]....
        /*00c0*/ 	.word	0x00000b30


	//   ....[6]....
        /*00c4*/ 	.word	0x000041d0


	//   ....[7]....
        /*00c8*/ 	.word	0x00004360


	//   ....[8]....
        /*00cc*/ 	.word	0x000045f0


	//   ....[9]....
        /*00d0*/ 	.word	0x00004780


	//   ....[10]....
        /*00d4*/ 	.word	0x000048a0


	//   ....[11]....
        /*00d8*/ 	.word	0x00004d20


	//   ....[12]....
        /*00dc*/ 	.word	0x00005110


	//   ....[13]....
        /*00e0*/ 	.word	0x00005350


	//   ....[14]....
        /*00e4*/ 	.word	0x00005700


	//   ....[15]....
        /*00e8*/ 	.word	0x000059b0


	//   ....[16]....
        /*00ec*/ 	.word	0x00005e70


	//   ....[17]....
        /*00f0*/ 	.word	0x00008140


	//   ....[18]....
        /*00f4*/ 	.word	0x000082b0


	//   ....[19]....
        /*00f8*/ 	.word	0x00008320


	//   ....[20]....
        /*00fc*/ 	.word	0x00008390


	//   ....[21]....
        /*0100*/ 	.word	0x00008400


	//   ....[22]....
        /*0104*/ 	.word	0x00008470


	//----- nvinfo : EIATTR_REG_RECONFIG
	.align		4
.L_422:
        /*0108*/ 	.byte	0x01, 0x54
	.zero		2


	//----- nvinfo : EIATTR_SYSCALL_OFFSETS
	.align		4
        /*010c*/ 	.byte	0x04, 0x46
        /*010e*/ 	.short	(.L_424 - .L_423)


	//   ....[0]....
.L_423:
        /*0110*/ 	.word	0x00000790


	//   ....[1]....
        /*0114*/ 	.word	0x00000880


	//   ....[2]....
        /*0118*/ 	.word	0x000009c0


	//   ....[3]....
        /*011c*/ 	.word	0x00000ab0


	//----- nvinfo : EIATTR_MBARRIER_INSTR_OFFSETS
	.align		4
.L_424:
        /*0120*/ 	.byte	0x04, 0x39
        /*0122*/ 	.short	(.L_426 - .L_425)


	//   ....[0]....
.L_425:
        /*0124*/ 	.word	0x00000250
        /*0128*/ 	.word	0x000000ff
        /*012c*/ 	.word	0x00036400
        /*0130*/ 	.short	0x0100
        /*0132*/ 	.byte	0x06
	.zero		1


	//   ....[1]....
        /*0134*/ 	.word	0x00000340
        /*0138*/ 	.word	0x000000ff
        /*013c*/ 	.word	0x00036410
        /*0140*/ 	.short	0x0100
        /*0142*/ 	.byte	0x08
	.zero		1


	//   ....[2]....
        /*0144*/ 	.word	0x00000350
        /*0148*/ 	.word	0x000000ff
        /*014c*/ 	.word	0x00036420
        /*0150*/ 	.short	0x0100
        /*0152*/ 	.byte	0x08
	.zero		1


	//   ....[3]....
        /*0154*/ 	.word	0x00000360
        /*0158*/ 	.word	0x000000ff
        /*015c*/ 	.word	0x00036418
        /*0160*/ 	.short	0x0100
        /*0162*/ 	.byte	0x08
	.zero		1


	//   ....[4]....
        /*0164*/ 	.word	0x00000370
        /*0168*/ 	.word	0x000000ff
        /*016c*/ 	.word	0x00036428
        /*0170*/ 	.short	0x0100
        /*0172*/ 	.byte	0x08
	.zero		1


	//   ....[5]....
        /*0174*/ 	.word	0x000004a0
        /*0178*/ 	.word	0x000000ff
        /*017c*/ 	.word	0x00036430
        /*0180*/ 	.short	0x0100
        /*0182*/ 	.byte	0x08
	.zero		1


	//   ....[6]....
        /*0184*/ 	.word	0x000004b0
        /*0188*/ 	.word	0x000000ff
        /*018c*/ 	.word	0x00036438
        /*0190*/ 	.short	0x0100
        /*0192*/ 	.byte	0x08
	.zero		1


	//   ....[7]....
        /*0194*/ 	.word	0x00000b70
        /*0198*/ 	.word	0x000000ff
        /*019c*/ 	.word	0x00036400
        /*01a0*/ 	.short	0x010a
        /*01a2*/ 	.byte	0x24
	.zero		1


	//   ....[8]....
        /*01a4*/ 	.word	0x00000c50
        /*01a8*/ 	.word	0x000000ff
        /*01ac*/ 	.word	0x00036400
        /*01b0*/ 	.short	0x010a
        /*01b2*/ 	.byte	0x24
	.zero		1


	//   ....[9]....
        /*01b4*/ 	.word	0x00001680
        /*01b8*/ 	.word	0x00000003
        /*01bc*/ 	.word	0x00036410
        /*01c0*/ 	.short	0x010a
        /*01c2*/ 	.byte	0x3f
	.zero		1


	//   ....[10]....
        /*01c4*/ 	.word	0x000016c0
        /*01c8*/ 	.word	0x00000003
        /*01cc*/ 	.word	0x00036410
        /*01d0*/ 	.short	0x010a
        /*01d2*/ 	.byte	0x3f
	.zero		1


	//   ....[11]....
        /*01d4*/ 	.word	0x00001d60
        /*01d8*/ 	.word	0x000000ff
        /*01dc*/ 	.word	0x00036430
        /*01e0*/ 	.short	0x010a
        /*01e2*/ 	.byte	0x24
	.zero		1


	//   ....[12]....
        /*01e4*/ 	.word	0x00001da0
        /*01e8*/ 	.word	0x000000ff
        /*01ec*/ 	.word	0x00036430
        /*01f0*/ 	.short	0x010a
        /*01f2*/ 	.byte	0x24
	.zero		1


	//   ....[13]....
        /*01f4*/ 	.word	0x00003580
        /*01f8*/ 	.word	0x000000ff
        /*01fc*/ 	.word	0x00000000
        /*0200*/ 	.short	0x0101
        /*0202*/ 	.byte	0x04
	.zero		1


	//   ....[14]....
        /*0204*/ 	.word	0x00003930
        /*0208*/ 	.word	0x00000003
        /*020c*/ 	.word	0x00000000
        /*0210*/ 	.short	0x0101
        /*0212*/ 	.byte	0x3f
	.zero		1


	//   ....[15]....
        /*0214*/ 	.word	0x000062f0
        /*0218*/ 	.word	0x00000000
        /*021c*/ 	.word	0x00036420
        /*0220*/ 	.short	0x010a
        /*0222*/ 	.byte	0x3f
	.zero		1


	//   ....[16]....
        /*0224*/ 	.word	0x00006a30
        /*0228*/ 	.word	0x00000000
        /*022c*/ 	.word	0x00036438
        /*0230*/ 	.short	0x010a
        /*0232*/ 	.byte	0x3f
	.zero		1


	//   ....[17]....
        /*0234*/ 	.word	0x00006d80
        /*0238*/ 	.word	0x00000000
        /*023c*/ 	.word	0x00036428
        /*0240*/ 	.short	0x010a
        /*0242*/ 	.byte	0x3f
	.zero		1


	//   ....[18]....
        /*0244*/ 	.word	0x00007010
        /*0248*/ 	.word	0x00000000
        /*024c*/ 	.word	0x00036438
        /*0250*/ 	.short	0x010a
        /*0252*/ 	.byte	0x3f
	.zero		1


	//   ....[19]....
        /*0254*/ 	.word	0x000072f0
        /*0258*/ 	.word	0x00000000
        /*025c*/ 	.word	0x00036420
        /*0260*/ 	.short	0x010a
        /*0262*/ 	.byte	0x3f
	.zero		1


	//   ....[20]....
        /*0264*/ 	.word	0x000075e0
        /*0268*/ 	.word	0x00000000
        /*026c*/ 	.word	0x00036438
        /*0270*/ 	.short	0x010a
        /*0272*/ 	.byte	0x3f
	.zero		1


	//   ....[21]....
        /*0274*/ 	.word	0x000078d0
        /*0278*/ 	.word	0x00000000
        /*027c*/ 	.word	0x00036428
        /*0280*/ 	.short	0x010a
        /*0282*/ 	.byte	0x3f
	.zero		1


	//   ....[22]....
        /*0284*/ 	.word	0x00007b80
        /*0288*/ 	.word	0x00000000
        /*028c*/ 	.word	0x00036438
        /*0290*/ 	.short	0x010a
        /*0292*/ 	.byte	0x3f
	.zero		1


	//   ....[23]....
        /*0294*/ 	.word	0x00007fc0
        /*0298*/ 	.word	0x00000007
        /*029c*/ 	.word	0x00000000
        /*02a0*/ 	.short	0x010a
        /*02a2*/ 	.byte	0x3f
	.zero		1


	//   ....[24]....
        /*02a4*/ 	.word	0x00008040
        /*02a8*/ 	.word	0x00000003
        /*02ac*/ 	.word	0x00000000
        /*02b0*/ 	.short	0x010a
        /*02b2*/ 	.byte	0x3f
	.zero		1


	//   ....[25]....
        /*02b4*/ 	.word	0x00008090
        /*02b8*/ 	.word	0x00000009
        /*02bc*/ 	.word	0x00036438
        /*02c0*/ 	.short	0x010a
        /*02c2*/ 	.byte	0x3f
	.zero		1


	//   ....[26]....
        /*02c4*/ 	.word	0x00008180
        /*02c8*/ 	.word	0x00000005
        /*02cc*/ 	.word	0x00036400
        /*02d0*/ 	.short	0x010a
        /*02d2*/ 	.byte	0x3f
	.zero		1


	//   ....[27]....
        /*02d4*/ 	.word	0x000081d0
        /*02d8*/ 	.word	0x00000003
        /*02dc*/ 	.word	0x00036410
        /*02e0*/ 	.short	0x010a
        /*02e2*/ 	.byte	0x3f
	.zero		1


	//   ....[28]....
        /*02e4*/ 	.word	0x00008230
        /*02e8*/ 	.word	0x0000000f
        /*02ec*/ 	.word	0x00036430
        /*02f0*/ 	.short	0x010a
        /*02f2*/ 	.byte	0x3f
	.zero		1


	//   ....[29]....
        /*02f4*/ 	.word	0x000084b0
        /*02f8*/ 	.word	0x00000000
        /*02fc*/ 	.word	0x00036420
        /*0300*/ 	.short	0x010a
        /*0302*/ 	.byte	0x3f
	.zero		1


	//   ....[30]....
        /*0304*/ 	.word	0x00008500
        /*0308*/ 	.word	0x00000000
        /*030c*/ 	.word	0x00036438
        /*0310*/ 	.short	0x010a
        /*0312*/ 	.byte	0x3f
	.zero		1


	//   ....[31]....
        /*0314*/ 	.word	0x00008550
        /*0318*/ 	.word	0x00000000
        /*031c*/ 	.word	0x00036428
        /*0320*/ 	.short	0x010a
        /*0322*/ 	.byte	0x3f
	.zero		1


	//   ....[32]....
        /*0324*/ 	.word	0x000085a0
        /*0328*/ 	.word	0x00000000
        /*032c*/ 	.word	0x00036438
        /*0330*/ 	.short	0x010a
        /*0332*/ 	.byte	0x3f
	.zero		1


	//   ....[33]....
        /*0334*/ 	.word	0x00008600
        /*0338*/ 	.word	0x00000000
        /*033c*/ 	.word	0x00036420
        /*0340*/ 	.short	0x010a
        /*0342*/ 	.byte	0x3f
	.zero		1


	//   ....[34]....
        /*0344*/ 	.word	0x00008650
        /*0348*/ 	.word	0x00000000
        /*034c*/ 	.word	0x00036438
        /*0350*/ 	.short	0x010a
        /*0352*/ 	.byte	0x3f
	.zero		1


	//   ....[35]....
        /*0354*/ 	.word	0x000086a0
        /*0358*/ 	.word	0x00000000
        /*035c*/ 	.word	0x00036428
        /*0360*/ 	.short	0x010a
        /*0362*/ 	.byte	0x3f
	.zero		1


	//   ....[36]....
        /*0364*/ 	.word	0x000086f0
        /*0368*/ 	.word	0x00000000
        /*036c*/ 	.word	0x00036438
        /*0370*/ 	.short	0x010a
        /*0372*/ 	.byte	0x3f
	.zero		1


	//   ....[37]....
        /*0374*/ 	.word	0x000087d0
        /*0378*/ 	.word	0x00000007
        /*037c*/ 	.word	0x00000000
        /*0380*/ 	.short	0x010a
        /*0382*/ 	.byte	0x3f
	.zero		1


	//   ....[38]....
        /*0384*/ 	.word	0x00008820
        /*0388*/ 	.word	0x00000003
        /*038c*/ 	.word	0x00000000
        /*0390*/ 	.short	0x010a
        /*0392*/ 	.byte	0x3f
	.zero		1


	//----- nvinfo : EIATTR_NUM_MBARRIERS
	.align		4
.L_426:
        /*0394*/ 	.byte	0x03, 0x38
        /*0396*/ 	.short	0x0007


	//----- nvinfo : EIATTR_EXIT_INSTR_OFFSETS
	.align		4
        /*0398*/ 	.byte	0x04, 0x1c
        /*039a*/ 	.short	(.L_428 - .L_427)


	//   ....[0]....
.L_427:
        /*039c*/ 	.word	0x000080e0


	//----- nvinfo : EIATTR_MAX_THREADS
	.align		4
.L_428:
        /*03a0*/ 	.byte	0x04, 0x05
        /*03a2*/ 	.short	(.L_430 - .L_429)
.L_429:
        /*03a4*/ 	.word	0x00000200
        /*03a8*/ 	.word	0x00000001
        /*03ac*/ 	.word	0x00000001


	//----- nvinfo : EIATTR_CRS_STACK_SIZE
	.align		4
.L_430:
        /*03b0*/ 	.byte	0x04, 0x1e
        /*03b2*/ 	.short	(.L_432 - .L_431)
.L_431:
        /*03b4*/ 	.word	0x00000000


	//----- nvinfo : EIATTR_CBANK_PARAM_SIZE
	.align		4
.L_432:
        /*03b8*/ 	.byte	0x03, 0x19
        /*03ba*/ 	.short	0x06f0


	//----- nvinfo : EIATTR_PARAM_CBANK
	.align		4
        /*03bc*/ 	.byte	0x04, 0x0a
        /*03be*/ 	.short	(.L_434 - .L_433)
	.align		4
.L_433:
        /*03c0*/ 	.word	index@(.nv.constant0._ZN7cutlass13device_kernelIN5flash11enable_sm90INS1_16FlashAttnBwdSm90INS1_25CollectiveMainloopBwdSm90ILi2ELi1ELi1EN4cute5tupleIJNS5_1CILi1EEES8_S8_EEENS6_IJNS7_ILi64EEENS7_ILi96EEENS7_ILi192EEEEEENS_6half_tEfNS_4arch4Sm90ELb0ELb0ELb1ELb0ELb1ELb0ELb1ELb0ELi3ELi1ELi1ELi1ELb0EEENS1_24CollectiveEpilogueBwdGQAISD_fSG_Li384ELb0ELb1EEENS1_19SingleTileSchedulerILb0ELb0ELb0ELi96EEEEEEEEEvNT_6ParamsE)
        /*03c4*/ 	.short	0x0210
        /*03c6*/ 	.short	0x06f0


	//----- nvinfo : EIATTR_SW_WAR
	.align		4
.L_434:
        /*03c8*/ 	.byte	0x04, 0x36
        /*03ca*/ 	.short	(.L_436 - .L_435)
.L_435:
        /*03cc*/ 	.word	0x00000008
.L_436:


//--------------------- .nv.info._ZN7cutlass13device_kernelIN5flash11enable_sm90INS1_16FlashAttnBwdSm90INS1_25CollectiveMainloopBwdSm90ILi2ELi1ELi1EN4cute5tupleIJNS5_1CILi1EEES8_S8_EEENS6_IJNS7_ILi64EEENS7_ILi96EEENS7_ILi192EEEEEENS_6half_tEfNS_4arch4Sm90ELb0ELb0ELb1ELb1ELb0ELb0ELb1ELb0ELi3ELi1ELi1ELi1ELb0EEENS1_21CollectiveEpilogueBwdISD_SE_SG_Li384ELb1ELb1ELi3EEENS1_19SingleTileSchedulerILb1ELb0ELb0ELi96EEEEEEEEEvNT_6ParamsE --------------------------
	.section	.nv.info._ZN7cutlass13device_kernelIN5flash11enable_sm90INS1_16FlashAttnBwdSm90INS1_25CollectiveMainloopBwdSm90ILi2ELi1ELi1EN4cute5tupleIJNS5_1CILi1EEES8_S8_EEENS6_IJNS7_ILi64EEENS7_ILi96EEENS7_ILi192EEEEEENS_6half_tEfNS_4arch4Sm90ELb0ELb0ELb1ELb1ELb0ELb0ELb1ELb0ELi3ELi1ELi1ELi1ELb0EEENS1_21CollectiveEpilogueBwdISD_SE_SG_Li384ELb1ELb1ELi3EEENS1_19SingleTileSchedulerILb1ELb0ELb0ELi96EEEEEEEEEvNT_6ParamsE,"",@"SHT_CUDA_INFO"
	.sectionflags	@""
	.align	4


	//----- nvinfo : EIATTR_CUDA_API_VERSION
	.align		4
        /*0000*/ 	.byte	0x04, 0x37
        /*0002*/ 	.short	(.L_438 - .L_437)
.L_437:
        /*0004*/ 	.word	0x00000082


	//----- nvinfo : EIATTR_KPARAM_INFO
	.align		4
.L_438:
        /*0008*/ 	.byte	0x04, 0x17
        /*000a*/ 	.short	(.L_440 - .L_439)
.L_439:
        /*000c*/ 	.word	0x00000000
        /*0010*/ 	.short	0x0000
        /*0012*/ 	.short	0x0070
        /*0014*/ 	.byte	0x00, 0xf0, 0x01, 0x1a


	//----- nvinfo : EIATTR_SPARSE_MMA_MASK
	.align		4
.L_440:
        /*0018*/ 	.byte	0x03, 0x50
        /*001a*/ 	.short	0x0000


	//----- nvinfo : EIATTR_MAXREG_COUNT
	.align		4
        /*001c*/ 	.byte	0x03, 0x1b
        /*001e*/ 	.short	0x0080


	//----- nvinfo : EIATTR_NUM_BARRIERS
	.align		4
        /*0020*/ 	.byte	0x02, 0x4c
        /*0022*/ 	.byte	0x10
	.zero		1


	//----- nvinfo : EIATTR_EXTERNS
	.align		4
        /*0024*/ 	.byte	0x04, 0x0f
        /*0026*/ 	.short	(.L_442 - .L_441)


	//   ....[0]....
	.align		4
.L_441:
        /*0028*/ 	.word	index@(__assertfail)


	//----- nvinfo : EIATTR_ANNOTATIONS
	.align		4
.L_442:
        /*002c*/ 	.byte	0x04, 0x55
        /*002e*/ 	.short	(.L_444 - .L_443)


	//   ....[0]....
.L_443:
        /*0030*/ 	.word	0x00000001
        /*0034*/ 	.byte	0xa0, 0x07, 0x00, 0x00, 0x01, 0x00, 0x00, 0x00, 0x80, 0x17, 0x00, 0x00, 0x01, 0x00, 0x00, 0x00
        /*0044*/ 	.byte	0xc0, 0x17, 0x00, 0x00, 0x01, 0x00, 0x00, 0x00, 0x30, 0x1b, 0x00, 0x00, 0x01, 0x00, 0x00, 0x00
        /*0054*/ 	.byte	0xe0, 0x23, 0x00, 0x00, 0x01, 0x00, 0x00, 0x00, 0xc0, 0x3c, 0x00, 0x00, 0x01, 0x00, 0x00, 0x00
        /*0064*/ 	.byte	0xc0, 0x40, 0x00, 0x00, 0x01, 0x00, 0x00, 0x00, 0xa0, 0x58, 0x00, 0x00


	//----- nvinfo : EIATTR_MERCURY_ISA_VERSION
	.align		4
.L_444:
        /*0070*/ 	.byte	0x03, 0x5f
        /*0072*/ 	.short	0x0101


	//----- nvinfo : EIATTR_INT_WARP_WIDE_INSTR_OFFSETS
	.align		4
        /*0074*/ 	.byte	0x04, 0x31
        /*0076*/ 	.short	(.L_446 - .L_445)


	//   ....[0]....
.L_445:
        /*0078*/ 	.word	0x00000180


	//   ....[1]....
        /*007c*/ 	.word	0x00000240


	//   ....[2]....
        /*0080*/ 	.word	0x000080a0


	//----- nvinfo : EIATTR_COOP_GROUP_MASK_REGIDS
	.align		4
.L_446:
        /*0084*/ 	.byte	0x04, 0x29
        /*0086*/ 	.short	(.L_448 - .L_447)


	//   ....[0]....
.L_447:
        /*0088*/ 	.word	0xffffffff


	//   ....[1]....
        /*008c*/ 	.word	0xffffffff


	//   ....[2]....
        /*0090*/ 	.word	0xffffffff


	//   ....[3]....
        /*0094*/ 	.word	0xffffffff


	//   ....[4]....
        /*0098*/ 	.word	0xffffffff


	//   ....[5]....
        /*009c*/ 	.word	0xffffffff


	//   ....[6]....
        /*00a0*/ 	.word	0xffffffff


	//   ....[7]....
        /*00a4*/ 	.word	0x0500000f


	//----- nvinfo : EIATTR_COOP_GROUP_INSTR_OFFSETS
	.align		4
.L_448:
        /*00a8*/ 	.byte	0x04, 0x28
        /*00aa*/ 	.short	(.L_450 - .L_449)


	//   ....[0]....
.L_449:
        /*00ac*/ 	.word	0x00000060


	//   ....[1]....
        /*00b0*/ 	.word	0x00000190


	//   ....[2]....
        /*00b4*/ 	.word	0x00000220


	//   ....[3]....
        /*00b8*/ 	.word	0x000003a0


	//   ....[4]....
        /*00bc*/ 	.word	0x000005e0


	//   ....[5]....
        /*00c0*/ 	.word	0x00001250


	//   ....[6]....
        /*00c4*/ 	.word	0x000069c0


	//   ....[7]....
        /*00c8*/ 	.word	0x0000a3e0


	//----- nvinfo : EIATTR_REG_RECONFIG
	.align		4
.L_450:
        /*00cc*/ 	.byte	0x01, 0x54
	.zero		2


	//----- nvinfo : EIATTR_SYSCALL_OFFSETS
	.align		4
        /*00d0*/ 	.byte	0x04, 0x46
        /*00d2*/ 	.short	(.L_452 - .L_451)


	//   ....[0]....
.L_451:
        /*00d4*/ 	.word	0x00000eb0


	//   ....[1]....
        /*00d8*/ 	.word	0x00000fa0


	//   ....[2]....
        /*00dc*/ 	.word	0x000010e0


	//   ....[3]....
        /*00e0*/ 	.word	0x000011d0


	//----- nvinfo : EIATTR_MBARRIER_INSTR_OFFSETS
	.align		4
.L_452:
        /*00e4*/ 	.byte	0x04, 0x39
        /*00e6*/ 	.short	(.L_454 - .L_453)


	//   ....[0]....
.L_453:
        /*00e8*/ 	.word	0x00000260
        /*00ec*/ 	.word	0x000000ff
        /*00f0*/ 	.word	0x00036400
        /*00f4*/ 	.short	0x0100
        /*00f6*/ 	.byte	0x06
	.zero		1


	//   ....[1]....
        /*00f8*/ 	.word	0x00000350
        /*00fc*/ 	.word	0x000000ff
        /*0100*/ 	.word	0x00036410
        /*0104*/ 	.short	0x0100
        /*0106*/ 	.byte	0x08
	.zero		1


	//   ....[2]....
        /*0108*/ 	.word	0x00000360
        /*010c*/ 	.word	0x000000ff
        /*0110*/ 	.word	0x00036420
        /*0114*/ 	.short	0x0100
        /*0116*/ 	.byte	0x08
	.zero		1


	//   ....[3]....
        /*0118*/ 	.word	0x00000370
        /*011c*/ 	.word	0x000000ff
        /*0120*/ 	.word	0x00036418
        /*0124*/ 	.short	0x0100
        /*0126*/ 	.byte	0x08
	.zero		1


	//   ....[4]....
        /*0128*/ 	.word	0x00000380
        /*012c*/ 	.word	0x000000ff
        /*0130*/ 	.word	0x00036428
        /*0134*/ 	.short	0x0100
        /*0136*/ 	.byte	0x08
	.zero		1


	//   ....[5]....
        /*0138*/ 	.word	0x000004b0
        /*013c*/ 	.word	0x000000ff
        /*0140*/ 	.word	0x00036430
        /*0144*/ 	.short	0x0100
        /*0146*/ 	.byte	0x08
	.zero		1


	//   ....[6]....
        /*0148*/ 	.word	0x000004c0
        /*014c*/ 	.word	0x000000ff
        /*0150*/ 	.word	0x00036438
        /*0154*/ 	.short	0x0100
        /*0156*/ 	.byte	0x08
	.zero		1


	//   ....[7]....
        /*0158*/ 	.word	0x00001290
        /*015c*/ 	.word	0x000000ff
        /*0160*/ 	.word	0x00036400
        /*0164*/ 	.short	0x010a
        /*0166*/ 	.byte	0x24
	.zero		1


	//   ....[8]....
        /*0168*/ 	.word	0x000013e0
        /*016c*/ 	.word	0x000000ff
        /*0170*/ 	.word	0x00036400
        /*0174*/ 	.short	0x010a
        /*0176*/ 	.byte	0x24
	.zero		1


	//   ....[9]....
        /*0178*/ 	.word	0x00001a90
        /*017c*/ 	.word	0x00000004
        /*0180*/ 	.word	0x00036410
        /*0184*/ 	.short	0x010a
        /*0186*/ 	.byte	0x3f
	.zero		1


	//   ....[10]....
        /*0188*/ 	.word	0x00001ad0
        /*018c*/ 	.word	0x00000004
        /*0190*/ 	.word	0x00036410
        /*0194*/ 	.short	0x010a
        /*0196*/ 	.byte	0x3f
	.zero		1


	//   ....[11]....
        /*0198*/ 	.word	0x00002180
        /*019c*/ 	.word	0x000000ff
        /*01a0*/ 	.word	0x00036430
        /*01a4*/ 	.short	0x010a
        /*01a6*/ 	.byte	0x24
	.zero		1


	//   ....[12]....
        /*01a8*/ 	.word	0x000023a0
        /*01ac*/ 	.word	0x000000ff
        /*01b0*/ 	.word	0x00036430
        /*01b4*/ 	.short	0x010a
        /*01b6*/ 	.byte	0x24
	.zero		1


	//   ....[13]....
        /*01b8*/ 	.word	0x000039b0
        /*01bc*/ 	.word	0x000000ff
        /*01c0*/ 	.word	0x00000000
        /*01c4*/ 	.short	0x0101
        /*01c6*/ 	.byte	0x04
	.zero		1


	//   ....[14]....
        /*01c8*/ 	.word	0x00003d30
        /*01cc*/ 	.word	0x00000004
        /*01d0*/ 	.word	0x00000000
        /*01d4*/ 	.short	0x0101
        /*01d6*/ 	.byte	0x3f
	.zero		1


	//   ....[15]....
        /*01d8*/ 	.word	0x00008580
        /*01dc*/ 	.word	0x0000000c
        /*01e0*/ 	.word	0x00036420
        /*01e4*/ 	.short	0x010a
        /*01e6*/ 	.byte	0x3f
	.zero		1


	//   ....[16]....
        /*01e8*/ 	.word	0x00008c80
        /*01ec*/ 	.word	0x0000000c
        /*01f0*/ 	.word	0x00036438
        /*01f4*/ 	.short	0x010a
        /*01f6*/ 	.byte	0x3f
	.zero		1


	//   ....[17]....
        /*01f8*/ 	.word	0x00008ff0
        /*01fc*/ 	.word	0x0000000c
        /*0200*/ 	.word	0x00036428
        /*0204*/ 	.short	0x010a
        /*0206*/ 	.byte	0x3f
	.zero		1


	//   ....[18]....
        /*0208*/ 	.word	0x000092a0
        /*020c*/ 	.word	0x0000000c
        /*0210*/ 	.word	0x00036438
        /*0214*/ 	.short	0x010a
        /*0216*/ 	.byte	0x3f
	.zero		1


	//   ....[19]....
        /*0218*/ 	.word	0x00009560
        /*021c*/ 	.word	0x0000000c
        /*0220*/ 	.word	0x00036420
        /*0224*/ 	.short	0x010a
        /*0226*/ 	.byte	0x3f
	.zero		1


	//   ....[20]....
        /*0228*/ 	.word	0x00009860
        /*022c*/ 	.word	0x0000000c
        /*0230*/ 	.word	0x00036438
        /*0234*/ 	.short	0x010a
        /*0236*/ 	.byte	0x3f
	.zero		1


	//   ....[21]....
        /*0238*/ 	.word	0x00009b60
        /*023c*/ 	.word	0x0000000c
        /*0240*/ 	.word	0x00036428
        /*0244*/ 	.short	0x010a
        /*0246*/ 	.byte	0x3f
	.zero		1


	//   ....[22]....
        /*0248*/ 	.word	0x00009e20
        /*024c*/ 	.word	0x0000000c
        /*0250*/ 	.word	0x00036438
        /*0254*/ 	.short	0x010a
        /*0256*/ 	.byte	0x3f
	.zero		1


	//   ....[23]....
        /*0258*/ 	.word	0x0000a270
        /*025c*/ 	.word	0x00000007
        /*0260*/ 	.word	0x00000000
        /*0264*/ 	.short	0x010a
        /*0266*/ 	.byte	0x3f
	.zero		1


	//   ....[24]....
        /*0268*/ 	.word	0x0000a2f0
        /*026c*/ 	.word	0x00000005
        /*0270*/ 	.word	0x00000000
        /*0274*/ 	.short	0x010a
        /*0276*/ 	.byte	0x3f
	.zero		1


	//   ....[25]....
        /*0278*/ 	.word	0x0000a340
        /*027c*/ 	.word	0x00000009
        /*0280*/ 	.word	0x00036438
        /*0284*/ 	.short	0x010a
        /*0286*/ 	.byte	0x3f
	.zero		1


	//   ....[26]....
        /*0288*/ 	.word	0x0000a420
        /*028c*/ 	.word	0x00000007
        /*0290*/ 	.word	0x00036400
        /*0294*/ 	.short	0x010a
        /*0296*/ 	.byte	0x3f
	.zero		1


	//   ....[27]....
        /*0298*/ 	.word	0x0000a470
        /*029c*/ 	.word	0x00000004
        /*02a0*/ 	.word	0x00036410
        /*02a4*/ 	.short	0x010a
        /*02a6*/ 	.byte	0x3f
	.zero		1


	//   ....[28]....
        /*02a8*/ 	.word	0x0000a4d0
        /*02ac*/ 	.word	0x00000078
        /*02b0*/ 	.word	0x00036430
        /*02b4*/ 	.short	0x010a
        /*02b6*/ 	.byte	0x3f
	.zero		1


	//   ....[29]....
        /*02b8*/ 	.word	0x0000a520
        /*02bc*/ 	.word	0x0000000c
        /*02c0*/ 	.word	0x00036420
        /*02c4*/ 	.short	0x010a
        /*02c6*/ 	.byte	0x3f
	.zero		1


	//   ....[30]....
        /*02c8*/ 	.word	0x0000a570
        /*02cc*/ 	.word	0x0000000c
        /*02d0*/ 	.word	0x00036438
        /*02d4*/ 	.short	0x010a
        /*02d6*/ 	.byte	0x3f
	.zero		1


	//   ....[31]....
        /*02d8*/ 	.word	0x0000a5c0
        /*02dc*/ 	.word	0x0000000c
        /*02e0*/ 	.word	0x00036428
        /*02e4*/ 	.short	0x010a
        /*02e6*/ 	.byte	0x3f
	.zero		1


	//   ....[32]....
        /*02e8*/ 	.word	0x0000a610
        /*02ec*/ 	.word	0x0000000c
        /*02f0*/ 	.word	0x00036438
        /*02f4*/ 	.short	0x010a
        /*02f6*/ 	.byte	0x3f
	.zero		1


	//   ....[33]....
        /*02f8*/ 	.word	0x0000a670
        /*02fc*/ 	.word	0x0000000c
        /*0300*/ 	.word	0x00036420
        /*0304*/ 	.short	0x010a
        /*0306*/ 	.byte	0x3f
	.zero		1


	//   ....[34]....
        /*0308*/ 	.word	0x0000a6c0
        /*030c*/ 	.word	0x0000000c
        /*0310*/ 	.word	0x00036438
        /*0314*/ 	.short	0x010a
        /*0316*/ 	.byte	0x3f
	.zero		1


	//   ....[35]....
        /*0318*/ 	.word	0x0000a710
        /*031c*/ 	.word	0x0000000c
        /*0320*/ 	.word	0x00036428
        /*0324*/ 	.short	0x010a
        /*0326*/ 	.byte	0x3f
	.zero		1


	//   ....[36]....
        /*0328*/ 	.word	0x0000a760
        /*032c*/ 	.word	0x0000000c
        /*0330*/ 	.word	0x00036438
        /*0334*/ 	.short	0x010a
        /*0336*/ 	.byte	0x3f
	.zero		1


	//   ....[37]....
        /*0338*/ 	.word	0x0000a830
        /*033c*/ 	.word	0x00000007
        /*0340*/ 	.word	0x00000000
        /*0344*/ 	.short	0x010a
        /*0346*/ 	.byte	0x3f
	.zero		1


	//   ....[38]....
        /*0348*/ 	.word	0x0000a880
        /*034c*/ 	.word	0x00000005
        /*0350*/ 	.word	0x00000000
        /*0354*/ 	.short	0x010a
        /*0356*/ 	.byte	0x3f
	.zero		1


	//----- nvinfo : EIATTR_NUM_MBARRIERS
	.align		4
.L_454:
        /*0358*/ 	.byte	0x03, 0x38
        /*035a*/ 	.short	0x0007


	//----- nvinfo : EIATTR_EXIT_INSTR_OFFSETS
	.align		4
        /*035c*/ 	.byte	0x04, 0x1c
        /*035e*/ 	.short	(.L_456 - .L_455)


	//   ....[0]....
.L_455:
        /*0360*/ 	.word	0x0000a390


	//----- nvinfo : EIATTR_MAX_THREADS
	.align		4
.L_456:
        /*0364*/ 	.byte	0x04, 0x05
        /*0366*/ 	.short	(.L_458 - .L_457)
.L_457:
        /*0368*/ 	.word	0x00000200
        /*036c*/ 	.word	0x00000001
        /*0370*/ 	.word	0x00000001


	//----- nvinfo : EIATTR_CRS_STACK_SIZE
	.align		4
.L_458:
        /*0374*/ 	.byte	0x04, 0x1e
        /*0376*/ 	.short	(.L_460 - .L_459)
.L_459:
        /*0378*/ 	.word	0x00000000


	//----- nvinfo : EIATTR_CBANK_PARAM_SIZE
	.align		4
.L_460:
        /*037c*/ 	.byte	0x03, 0x19
        /*037e*/ 	.short	0x06f0


	//----- nvinfo : EIATTR_PARAM_CBANK
	.align		4
        /*0380*/ 	.byte	0x04, 0x0a
        /*0382*/ 	.short	(.L_462 - .L_461)
	.align		4
.L_461:
        /*0384*/ 	.word	index@(.nv.constant0._ZN7cutlass13device_kernelIN5flash11enable_sm90INS1_16FlashAttnBwdSm90INS1_25CollectiveMainloopBwdSm90ILi2ELi1ELi1EN4cute5tupleIJNS5_1CILi1EEES8_S8_EEENS6_IJNS7_ILi64EEENS7_ILi96EEENS7_ILi192EEEEEENS_6half_tEfNS_4arch4Sm90ELb0ELb0ELb1ELb1ELb0ELb0ELb1ELb0ELi3ELi1ELi1ELi1ELb0EEENS1_21CollectiveEpilogueBwdISD_SE_SG_Li384ELb1ELb1ELi3EEENS1_19SingleTileSchedulerILb1ELb0ELb0ELi96EEEEEEEEEvNT_6ParamsE)
        /*0388*/ 	.short	0x0210
        /*038a*/ 	.short	0x06f0


	//----- nvinfo : EIATTR_SW_WAR
	.align		4
.L_462:
        /*038c*/ 	.byte	0x04, 0x36
        /*038e*/ 	.short	(.L_464 - .L_463)
.L_463:
        /*0390*/ 	.word	0x00000008
.L_464:


//--------------------- .nv.info._ZN7cutlass13device_kernelIN5flash11enable_sm90INS1_16FlashAttnBwdSm90INS1_25CollectiveMainloopBwdSm90ILi2ELi1ELi1EN4cute5tupleIJNS5_1CILi1EEES8_S8_EEENS6_IJNS7_ILi64EEENS7_ILi96EEENS7_ILi192EEEEEENS_6half_tEfNS_4arch4Sm90ELb0ELb0ELb1ELb1ELb1ELb0ELb1ELb0ELi3ELi1ELi1ELi1ELb0EEENS1_21CollectiveEpilogueBwdISD_SE_SG_Li384ELb1ELb1ELi3EEENS1_19SingleTileSchedulerILb1ELb0ELb0ELi96EEEEEEEEEvNT_6ParamsE --------------------------
	.section	.nv.info._ZN7cutlass13device_kernelIN5flash11enable_sm90INS1_16FlashAttnBwdSm90INS1_25CollectiveMainloopBwdSm90ILi2ELi1ELi1EN4cute5tupleIJNS5_1CILi1EEES8_S8_EEENS6_IJNS7_ILi64EEENS7_ILi96EEENS7_ILi192EEEEEENS_6half_tEfNS_4arch4Sm90ELb0ELb0ELb1ELb1ELb1ELb0ELb1ELb0ELi3ELi1ELi1ELi1ELb0EEENS1_21CollectiveEpilogueBwdISD_SE_SG_Li384ELb1ELb1ELi3EEENS1_19SingleTileSchedulerILb1ELb0ELb0ELi96EEEEEEEEEvNT_6ParamsE,"",@"SHT_CUDA_INFO"
	.sectionflags	@""
	.align	4


	//----- nvinfo : EIATTR_CUDA_API_VERSION
	.align		4
        /*0000*/ 	.byte	0x04, 0x37
        /*0002*/ 	.short	(.L_466 - .L_465)
.L_465:
        /*0004*/ 	.word	0x00000082


	//----- nvinfo : EIATTR_KPARAM_INFO
	.align		4
.L_466:
        /*0008*/ 	.byte	0x04, 0x17
        /*000a*/ 	.short	(.L_468 - .L_467)
.L_467:
        /*000c*/ 	.word	0x00000000
        /*0010*/ 	.short	0x0000
        /*0012*/ 	.short	0x0070
        /*0014*/ 	.byte	0x00, 0xf0, 0x01, 0x1a


	//----- nvinfo : EIATTR_SPARSE_MMA_MASK
	.align		4
.L_468:
        /*0018*/ 	.byte	0x03, 0x50
        /*001a*/ 	.short	0x0000


	//----- nvinfo : EIATTR_MAXREG_COUNT
	.align		4
        /*001c*/ 	.byte	0x03, 0x1b
        /*001e*/ 	.short	0x0080


	//----- nvinfo : EIATTR_NUM_BARRIERS
	.align		4
        /*0020*/ 	.byte	0x02, 0x4c
        /*0022*/ 	.byte	0x10
	.zero		1


	//----- nvinfo : EIATTR_EXTERNS
	.align		4
        /*0024*/ 	.byte	0x04, 0x0f
        /*0026*/ 	.short	(.L_470 - .L_469)


	//   ....[0]....
	.align		4
.L_469:
        /*0028*/ 	.word	index@(__assertfail)


	//----- nvinfo : EIATTR_ANNOTATIONS
	.align		4
.L_470:
        /*002c*/ 	.byte	0x04, 0x55
        /*002e*/ 	.short	(.L_472 - .L_471)


	//   ....[0]....
.L_471:
        /*0030*/ 	.word	0x00000001
        /*0034*/ 	.byte	0xa0, 0x07, 0x00, 0x00, 0x01, 0x00, 0x00, 0x00, 0x80, 0x17, 0x00, 0x00, 0x01, 0x00, 0x00, 0x00
        /*0044*/ 	.byte	0xc0, 0x17, 0x00, 0x00, 0x01, 0x00, 0x00, 0x00, 0x30, 0x1b, 0x00, 0x00, 0x01, 0x00, 0x00, 0x00
        /*0054*/ 	.byte	0xe0, 0x23, 0x00, 0x00, 0x01, 0x00, 0x00, 0x00, 0xc0, 0x3c, 0x00, 0x00, 0x01, 0x00, 0x00, 0x00
        /*0064*/ 	.byte	0xc0, 0x40, 0x00, 0x00, 0x01, 0x00, 0x00, 0x00, 0xa0, 0x58, 0x00, 0x00


	//----- nvinfo : EIATTR_MERCURY_ISA_VERSION
	.align		4
.L_472:
        /*0070*/ 	.byte	0x03, 0x5f
        /*0072*/ 	.short	0x0101


	//----- nvinfo : EIATTR_INT_WARP_WIDE_INSTR_OFFSETS
	.align		4
        /*0074*/ 	.byte	0x04, 0x31
        /*0076*/ 	.short	(.L_474 - .L_473)


	//   ....[0]....
.L_473:
        /*0078*/ 	.word	0x00000180


	//   ....[1]....
        /*007c*/ 	.word	0x00000240


	//   ....[2]....
        /*0080*/ 	.word	0x00007780


	//   ....[3]....
        /*0084*/ 	.word	0x00007d70


	//   ....[4]....
        /*0088*/ 	.word	0x000084d0


	//   ....[5]....
        /*008c*/ 	.word	0x00008870


	//----- nvinfo : EIATTR_COOP_GROUP_MASK_REGIDS
	.align		4
.L_474:
        /*0090*/ 	.byte	0x04, 0x29
        /*0092*/ 	.short	(.L_476 - .L_475)


	//   ....[0]....
.L_475:
        /*0094*/ 	.word	0xffffffff


	//   ....[1]....
        /*0098*/ 	.word	0xffffffff


	//   ....[2]....
        /*009c*/ 	.word	0xffffffff


	//   ....[3]....
        /*00a0*/ 	.word	0xffffffff


	//   ....[4]....
        /*00a4*/ 	.word	0xffffffff


	//   ....[5]....
        /*00a8*/ 	.word	0xffffffff


	//   ....[6]....
        /*00ac*/ 	.word	0xffffffff


	//   ....[7]....
        /*00b0*/ 	.word	0xffffffff


	//   ....[8]....
        /*00b4*/ 	.word	0xffffffff


	//   ....[9]....
        /*00b8*/ 	.word	0xffffffff


	//   ....[10]....
        /*00bc*/ 	.word	0xffffffff


	//   ....[11]....
        /*00c0*/ 	.word	0xffffffff


	//   ....[12]....
        /*00c4*/ 	.word	0xffffffff


	//   ....[13]....
        /*00c8*/ 	.word	0x0500000f


	//   ....[14]....
        /*00cc*/ 	.word	0x0500000f


	//   ....[15]....
        /*00d0*/ 	.word	0x0500000f


	//   ....[16]....
        /*00d4*/ 	.word	0x0500000f


	//----- nvinfo : EIATTR_COOP_GROUP_INSTR_OFFSETS
	.align		4
.L_476:
        /*00d8*/ 	.byte	0x04, 0x28
        /*00da*/ 	.short	(.L_478 - .L_477)


	//   ....[0]....
.L_477:
        /*00dc*/ 	.word	0x00000060


	//   ....[1]....
        /*00e0*/ 	.word	0x00000190


	//   ....[2]....
        /*00e4*/ 	.word	0x00000220


	//   ....[3]....
        /*00e8*/ 	.word	0x000003a0


	//   ....[4]....
        /*00ec*/ 	.word	0x000005e0


	//   ....[5]....
        /*00f0*/ 	.word	0x00001250


	//   ....[6]....
        /*00f4*/ 	.word	0x000069c0


	//   ....[7]....
        /*00f8*/ 	.word	0x000072c0


	//   ....[8]....
        /*00fc*/ 	.word	0x000076b0


	//   ....[9]....
        /*0100*/ 	.word	0x000078f0


	//   ....[10]....
        /*0104*/ 	.word	0x00007ca0


	//   ....[11]....
        /*0108*/ 	.word	0x00007f50


	//   ....[12]....
        /*010c*/ 	.word	0x00008410


	//   ....[13]....
        /*0110*/ 	.word	0x0000abb0


	//   ....[14]....
        /*0114*/ 	.word	0x0000ad20


	//   ....[15]....
        /*0118*/ 	.word	0x0000ad90


	//   ....[16]....
        /*011c*/ 	.word	0x0000ae00


	//----- nvinfo : EIATTR_REG_RECONFIG
	.align		4
.L_478:
        /*0120*/ 	.byte	0x01, 0x54
	.zero		2


	//----- nvinfo : EIATTR_SYSCALL_OFFSETS
	.align		4
        /*0124*/ 	.byte	0x04, 0x46
        /*0126*/ 	.short	(.L_480 - .L_479)


	//   ....[0]....
.L_479:
        /*0128*/ 	.word	0x00000eb0


	//   ....[1]....
        /*012c*/ 	.word	0x00000fa0


	//   ....[2]....
        /*0130*/ 	.word	0x000010e0


	//   ....[3]....
        /*0134*/ 	.word	0x000011d0


	//----- nvinfo : EIATTR_MBARRIER_INSTR_OFFSETS
	.align		4
.L_480:
        /*0138*/ 	.byte	0x04, 0x39
        /*013a*/ 	.short	(.L_482 - .L_481)


	//   ....[0]....
.L_481:
        /*013c*/ 	.word	0x00000260
        /*0140*/ 	.word	0x000000ff
        /*0144*/ 	.word	0x00036400
        /*0148*/ 	.short	0x0100
        /*014a*/ 	.byte	0x06
	.zero		1


	//   ....[1]....
        /*014c*/ 	.word	0x00000350
        /*0150*/ 	.word	0x000000ff
        /*0154*/ 	.word	0x00036410
        /*0158*/ 	.short	0x0100
        /*015a*/ 	.byte	0x08
	.zero		1


	//   ....[2]....
        /*015c*/ 	.word	0x00000360
        /*0160*/ 	.word	0x000000ff
        /*0164*/ 	.word	0x00036420
        /*0168*/ 	.short	0x0100
        /*016a*/ 	.byte	0x08
	.zero		1


	//   ....[3]....
        /*016c*/ 	.word	0x00000370
        /*0170*/ 	.word	0x000000ff
        /*0174*/ 	.word	0x00036418
        /*0178*/ 	.short	0x0100
        /*017a*/ 	.byte	0x08
	.zero		1


	//   ....[4]....
        /*017c*/ 	.word	0x00000380
        /*0180*/ 	.word	0x000000ff
        /*0184*/ 	.word	0x00036428
        /*0188*/ 	.short	0x0100
        /*018a*/ 	.byte	0x08
	.zero		1


	//   ....[5]....
        /*018c*/ 	.word	0x000004b0
        /*0190*/ 	.word	0x000000ff
        /*0194*/ 	.word	0x00036430
        /*0198*/ 	.short	0x0100
        /*019a*/ 	.byte	0x08
	.zero		1


	//   ....[6]....
        /*019c*/ 	.word	0x000004c0
        /*01a0*/ 	.word	0x000000ff
        /*01a4*/ 	.word	0x00036438
        /*01a8*/ 	.short	0x0100
        /*01aa*/ 	.byte	0x08
	.zero		1


	//   ....[7]....
        /*01ac*/ 	.word	0x00001290
        /*01b0*/ 	.word	0x000000ff
        /*01b4*/ 	.word	0x00036400
        /*01b8*/ 	.short	0x010a
        /*01ba*/ 	.byte	0x24
	.zero		1


	//   ....[8]....
        /*01bc*/ 	.word	0x000013e0
        /*01c0*/ 	.word	0x000000ff
        /*01c4*/ 	.word	0x00036400
        /*01c8*/ 	.short	0x010a
        /*01ca*/ 	.byte	0x24
	.zero		1


	//   ....[9]....
        /*01cc*/ 	.word	0x00001a90
        /*01d0*/ 	.word	0x00000004
        /*01d4*/ 	.word	0x00036410
        /*01d8*/ 	.short	0x010a
        /*01da*/ 	.byte	0x3f
	.zero		1


	//   ....[10]....
        /*01dc*/ 	.word	0x00001ad0
        /*01e0*/ 	.word	0x00000004
        /*01e4*/ 	.word	0x00036410
        /*01e8*/ 	.short	0x010a
        /*01ea*/ 	.byte	0x3f
	.zero		1


	//   ....[11]....
        /*01ec*/ 	.word	0x00002180
        /*01f0*/ 	.word	0x000000ff
        /*01f4*/ 	.word	0x00036430
        /*01f8*/ 	.short	0x010a
        /*01fa*/ 	.byte	0x24
	.zero		1


	//   ....[12]....
        /*01fc*/ 	.word	0x000023a0
        /*0200*/ 	.word	0x000000ff
        /*0204*/ 	.word	0x00036430
        /*0208*/ 	.short	0x010a
        /*020a*/ 	.byte	0x24
	.zero		1


	//   ....[13]....
        /*020c*/ 	.word	0x000039b0
        /*0210*/ 	.word	0x000000ff
        /*0214*/ 	.word	0x00000000
        /*0218*/ 	.short	0x0101
        /*021a*/ 	.byte	0x04
	.zero		1


	//   ....[14]....
        /*021c*/ 	.word	0x00003d30
        /*0220*/ 	.word	0x00000004
        /*0224*/ 	.word	0x00000000
        /*0228*/ 	.short	0x0101
        /*022a*/ 	.byte	0x3f
	.zero		1


	//   ....[15]....
        /*022c*/ 	.word	0x00008d50
        /*0230*/ 	.word	0x0000000c
        /*0234*/ 	.word	0x00036420
        /*0238*/ 	.short	0x010a
        /*023a*/ 	.byte	0x3f
	.zero		1


	//   ....[16]....
        /*023c*/ 	.word	0x00009450
        /*0240*/ 	.word	0x0000000c
        /*0244*/ 	.word	0x00036438
        /*0248*/ 	.short	0x010a
        /*024a*/ 	.byte	0x3f
	.zero		1


	//   ....[17]....
        /*024c*/ 	.word	0x000097c0
        /*0250*/ 	.word	0x0000000c
        /*0254*/ 	.word	0x00036428
        /*0258*/ 	.short	0x010a
        /*025a*/ 	.byte	0x3f
	.zero		1


	//   ....[18]....
        /*025c*/ 	.word	0x00009a70
        /*0260*/ 	.word	0x0000000c
        /*0264*/ 	.word	0x00036438
        /*0268*/ 	.short	0x010a
        /*026a*/ 	.byte	0x3f
	.zero		1


	//   ....[19]....
        /*026c*/ 	.word	0x00009d30
        /*0270*/ 	.word	0x0000000c
        /*0274*/ 	.word	0x00036420
        /*0278*/ 	.short	0x010a
        /*027a*/ 	.byte	0x3f
	.zero		1


	//   ....[20]....
        /*027c*/ 	.word	0x0000a030
        /*0280*/ 	.word	0x0000000c
        /*0284*/ 	.word	0x00036438
        /*0288*/ 	.short	0x010a
        /*028a*/ 	.byte	0x3f
	.zero		1


	//   ....[21]....
        /*028c*/ 	.word	0x0000a330
        /*0290*/ 	.word	0x0000000c
        /*0294*/ 	.word	0x00036428
        /*0298*/ 	.short	0x010a
        /*029a*/ 	.byte	0x3f
	.zero		1


	//   ....[22]....
        /*029c*/ 	.word	0x0000a5f0
        /*02a0*/ 	.word	0x0000000c
        /*02a4*/ 	.word	0x00036438
        /*02a8*/ 	.short	0x010a
        /*02aa*/ 	.byte	0x3f
	.zero		1


	//   ....[23]....
        /*02ac*/ 	.word	0x0000aa40
        /*02b0*/ 	.word	0x00000007
        /*02b4*/ 	.word	0x00000000
        /*02b8*/ 	.short	0x010a
        /*02ba*/ 	.byte	0x3f
	.zero		1


	//   ....[24]....
        /*02bc*/ 	.word	0x0000aac0
        /*02c0*/ 	.word	0x00000005
        /*02c4*/ 	.word	0x00000000
        /*02c8*/ 	.short	0x010a
        /*02ca*/ 	.byte	0x3f
	.zero		1


	//   ....[25]....
        /*02cc*/ 	.word	0x0000ab10
        /*02d0*/ 	.word	0x00000009
        /*02d4*/ 	.word	0x00036438
        /*02d8*/ 	.short	0x010a
        /*02da*/ 	.byte	0x3f
	.zero		1


	//   ....[26]....
        /*02dc*/ 	.word	0x0000abf0
        /*02e0*/ 	.word	0x00000007
        /*02e4*/ 	.word	0x00036400
        /*02e8*/ 	.short	0x010a
        /*02ea*/ 	.byte	0x3f
	.zero		1


	//   ....[27]....
        /*02ec*/ 	.word	0x0000ac40
        /*02f0*/ 	.word	0x00000004
        /*02f4*/ 	.word	0x00036410
        /*02f8*/ 	.short	0x010a
        /*02fa*/ 	.byte	0x3f
	.zero		1


	//   ....[28]....
        /*02fc*/ 	.word	0x0000aca0
        /*0300*/ 	.word	0x00000078
        /*0304*/ 	.word	0x00036430
        /*0308*/ 	.short	0x010a
        /*030a*/ 	.byte	0x3f
	.zero		1


	//   ....[29]....
        /*030c*/ 	.word	0x0000ae40
        /*0310*/ 	.word	0x0000000c
        /*0314*/ 	.word	0x00036420
        /*0318*/ 	.short	0x010a
        /*031a*/ 	.byte	0x3f
	.zero		1


	//   ....[30]....
        /*031c*/ 	.word	0x0000ae90
        /*0320*/ 	.word	0x0000000c
        /*0324*/ 	.word	0x00036438
        /*0328*/ 	.short	0x010a
        /*032a*/ 	.byte	0x3f
	.zero		1


	//   ....[31]....
        /*032c*/ 	.word	0x0000aee0
        /*0330*/ 	.word	0x0000000c
        /*0334*/ 	.word	0x00036428
        /*0338*/ 	.short	0x010a
        /*033a*/ 	.byte	0x3f
	.zero		1


	//   ....[32]....
        /*033c*/ 	.word	0x0000af30
        /*0340*/ 	.word	0x0000000c
        /*0344*/ 	.word	0x00036438
        /*0348*/ 	.short	0x010a
        /*034a*/ 	.byte	0x3f
	.zero		1


	//   ....[33]....
        /*034c*/ 	.word	0x0000af90
        /*0350*/ 	.word	0x0000000c
        /*0354*/ 	.word	0x00036420
        /*0358*/ 	.short	0x010a
        /*035a*/ 	.byte	0x3f
	.zero		1


	//   ....[34]....
        /*035c*/ 	.word	0x0000afe0
        /*0360*/ 	.word	0x0000000c
        /*0364*/ 	.word	0x00036438
        /*0368*/ 	.short	0x010a
        /*036a*/ 	.byte	0x3f
	.zero		1


	//   ....[35]....
        /*036c*/ 	.word	0x0000b030
        /*0370*/ 	.word	0x0000000c
        /*0374*/ 	.word	0x00036428
        /*0378*/ 	.short	0x010a
        /*037a*/ 	.byte	0x3f
	.zero		1


	//   ....[36]....
        /*037c*/ 	.word	0x0000b080
        /*0380*/ 	.word	0x0000000c
        /*0384*/ 	.word	0x00036438
        /*0388*/ 	.short	0x010a
        /*038a*/ 	.byte	0x3f
	.zero		1


	//   ....[37]....
        /*038c*/ 	.word	0x0000b150
        /*0390*/ 	.word	0x00000007
        /*0394*/ 	.word	0x00000000
        /*0398*/ 	.short	0x010a
        /*039a*/ 	.byte	0x3f
	.zero		1


	//   ....[38]....
        /*039c*/ 	.word	0x0000b1a0
        /*03a0*/ 	.word	0x00000005
        /*03a4*/ 	.word	0x00000000
        /*03a8*/ 	.short	0x010a
        /*03aa*/ 	.byte	0x3f
	.zero		1


	//----- nvinfo : EIATTR_NUM_MBARRIERS
	.align		4
.L_482:
        /*03ac*/ 	.byte	0x03, 0x38
        /*03ae*/ 	.short	0x0007


	//----- nvinfo : EIATTR_EXIT_INSTR_OFFSETS
	.align		4
        /*03b0*/ 	.byte	0x04, 0x1c
        /*03b2*/ 	.short	(.L_484 - .L_483)


	//   ....[0]....
.L_483:
        /*03b4*/ 	.word	0x0000ab60


	//----- nvinfo : EIATTR_MAX_THREADS
	.align		4
.L_484:
        /*03b8*/ 	.byte	0x04, 0x05
        /*03ba*/ 	.short	(.L_486 - .L_485)
.L_485:
        /*03bc*/ 	.word	0x00000200
        /*03c0*/ 	.word	0x00000001
        /*03c4*/ 	.word	0x00000001


	//----- nvinfo : EIATTR_CRS_STACK_SIZE
	.align		4
.L_486:
        /*03c8*/ 	.byte	0x04, 0x1e
        /*03ca*/ 	.short	(.L_488 - .L_487)
.L_487:
        /*03cc*/ 	.word	0x00000000


	//----- nvinfo : EIATTR_CBANK_PARAM_SIZE
	.align		4
.L_488:
        /*03d0*/ 	.byte	0x03, 0x19
        /*03d2*/ 	.short	0x06f0


	//----- nvinfo : EIATTR_PARAM_CBANK
	.align		4
        /*03d4*/ 	.byte	0x04, 0x0a
        /*03d6*/ 	.short	(.L_490 - .L_489)
	.align		4
.L_489:
        /*03d8*/ 	.word	index@(.nv.constant0._ZN7cutlass13device_kernelIN5flash11enable_sm90INS1_16FlashAttnBwdSm90INS1_25CollectiveMainloopBwdSm90ILi2ELi1ELi1EN4cute5tupleIJNS5_1CILi1EEES8_S8_EEENS6_IJNS7_ILi64EEENS7_ILi96EEENS7_ILi192EEEEEENS_6half_tEfNS_4arch4Sm90ELb0ELb0ELb1ELb1ELb1ELb0ELb1ELb0ELi3ELi1ELi1ELi1ELb0EEENS1_21CollectiveEpilogueBwdISD_SE_SG_Li384ELb1ELb1ELi3EEENS1_19SingleTileSchedulerILb1ELb0ELb0ELi96EEEEEEEEEvNT_6ParamsE)
        /*03dc*/ 	.short	0x0210
        /*03de*/ 	.short	0x06f0


	//----- nvinfo : EIATTR_SW_WAR
	.align		4
.L_490:
        /*03e0*/ 	.byte	0x04, 0x36
        /*03e2*/ 	.short	(.L_492 - .L_491)
.L_491:
        /*03e4*/ 	.word	0x00000008
.L_492:


//--------------------- .nv.info._ZN7cutlass13device_kernelIN5flash11enable_sm90INS1_16FlashAttnBwdSm90INS1_25CollectiveMainloopBwdSm90ILi2ELi1ELi1EN4cute5tupleIJNS5_1CILi1EEES8_S8_EEENS6_IJNS7_ILi64EEENS7_ILi96EEENS7_ILi192EEEEEENS_6half_tEfNS_4arch4Sm90ELb0ELb0ELb1ELb1ELb0ELb0ELb1ELb0ELi3ELi1ELi1ELi1ELb0EEENS1_24CollectiveEpilogueBwdGQAISD_fSG_Li384ELb1ELb0EEENS1_19SingleTileSchedulerILb1ELb0ELb0ELi96EEEEEEEEEvNT_6ParamsE --------------------------
	.section	.nv.info._ZN7cutlass13device_kernelIN5flash11enable_sm90INS1_16FlashAttnBwdSm90INS1_25CollectiveMainloopBwdSm90ILi2ELi1ELi1EN4cute5tupleIJNS5_1CILi1EEES8_S8_EEENS6_IJNS7_ILi64EEENS7_ILi96EEENS7_ILi192EEEEEENS_6half_tEfNS_4arch4Sm90ELb0ELb0ELb1ELb1ELb0ELb0ELb1ELb0ELi3ELi1ELi1ELi1ELb0EEENS1_24CollectiveEpilogueBwdGQAISD_fSG_Li384ELb1ELb0EEENS1_19SingleTileSchedulerILb1ELb0ELb0ELi96EEEEEEEEEvNT_6ParamsE,"",@"SHT_CUDA_INFO"
	.sectionflags	@""
	.align	4


	//----- nvinfo : EIATTR_CUDA_API_VERSION
	.align		4
        /*0000*/ 	.byte	0x04, 0x37
        /*0002*/ 	.short	(.L_494 - .L_493)
.L_493:
        /*0004*/ 	.word	0x00000082


	//----- nvinfo : EIATTR_KPARAM_INFO
	.align		4
.L_494:
        /*0008*/ 	.byte	0x04, 0x17
        /*000a*/ 	.short	(.L_496 - .L_495)
.L_495:
        /*000c*/ 	.word	0x00000000
        /*0010*/ 	.short	0x0000
        /*0012*/ 	.short	0x0070
        /*0014*/ 	.byte	0x00, 0xf0, 0x01, 0x1a


	//----- nvinfo : EIATTR_SPARSE_MMA_MASK
	.align		4
.L_496:
        /*0018*/ 	.byte	0x03, 0x50
        /*001a*/ 	.short	0x0000


	//----- nvinfo : EIATTR_MAXREG_COUNT
	.align		4
        /*001c*/ 	.byte	0x03, 0x1b
        /*001e*/ 	.short	0x0080


	//----- nvinfo : EIATTR_NUM_BARRIERS
	.align		4
        /*0020*/ 	.byte	0x02, 0x4c
        /*0022*/ 	.byte	0x10
	.zero		1


	//----- nvinfo : EIATTR_EXTERNS
	.align		4
        /*0024*/ 	.byte	0x04, 0x0f
        /*0026*/ 	.short	(.L_498 - .L_497)


	//   ....[0]....
	.align		4
.L_497:
        /*0028*/ 	.word	index@(__assertfail)


	//----- nvinfo : EIATTR_ANNOTATIONS
	.align		4
.L_498:
        /*002c*/ 	.byte	0x04, 0x55
        /*002e*/ 	.short	(.L_500 - .L_499)


	//   ....[0]....
.L_499:
        /*0030*/ 	.word	0x00000001
        /*0034*/ 	.byte	0xa0, 0x07, 0x00, 0x00, 0x01, 0x00, 0x00, 0x00, 0x80, 0x17, 0x00, 0x00, 0x01, 0x00, 0x00, 0x00
        /*0044*/ 	.byte	0xc0, 0x17, 0x00, 0x00, 0x01, 0x00, 0x00, 0x00, 0x30, 0x1b, 0x00, 0x00, 0x01, 0x00, 0x00, 0x00
        /*0054*/ 	.byte	0xe0, 0x23, 0x00, 0x00, 0x01, 0x00, 0x00, 0x00, 0xc0, 0x3c, 0x00, 0x00, 0x01, 0x00, 0x00, 0x00
        /*0064*/ 	.byte	0xc0, 0x40, 0x00, 0x00


	//----- nvinfo : EIATTR_MERCURY_ISA_VERSION
	.align		4
.L_500:
        /*0068*/ 	.byte	0x03, 0x5f
        /*006a*/ 	.short	0x0101


	//----- nvinfo : EIATTR_INT_WARP_WIDE_INSTR_OFFSETS
	.align		4
        /*006c*/ 	.byte	0x04, 0x31
        /*006e*/ 	.short	(.L_502 - .L_501)


	//   ....[0]....
.L_501:
        /*0070*/ 	.word	0x00000180


	//   ....[1]....
        /*0074*/ 	.word	0x00000240


	//   ....[2]....
        /*0078*/ 	.word	0x000060b0


	//----- nvinfo : EIATTR_COOP_GROUP_MASK_REGIDS
	.align		4
.L_502:
        /*007c*/ 	.byte	0x04, 0x29
        /*007e*/ 	.short	(.L_504 - .L_503)


	//   ....[0]....
.L_503:
        /*0080*/ 	.word	0xffffffff


	//   ....[1]....
        /*0084*/ 	.word	0xffffffff


	//   ....[2]....
        /*0088*/ 	.word	0xffffffff


	//   ....[3]....
        /*008c*/ 	.word	0xffffffff


	//   ....[4]....
        /*0090*/ 	.word	0xffffffff


	//   ....[5]....
        /*0094*/ 	.word	0xffffffff


	//   ....[6]....
        /*0098*/ 	.word	0xffffffff


	//   ....[7]....
        /*009c*/ 	.word	0x0500000f


	//----- nvinfo : EIATTR_COOP_GROUP_INSTR_OFFSETS
	.align		4
.L_504:
        /*00a0*/ 	.byte	0x04, 0x28
        /*00a2*/ 	.short	(.L_506 - .L_505)


	//   ....[0]....
.L_505:
        /*00a4*/ 	.word	0x00000060


	//   ....[1]....
        /*00a8*/ 	.word	0x00000190


	//   ....[2]....
        /*00ac*/ 	.word	0x00000220


	//   ....[3]....
        /*00b0*/ 	.word	0x000003a0


	//   ....[4]....
        /*00b4*/ 	.word	0x000005e0


	//   ....[5]....
        /*00b8*/ 	.word	0x00001250


	//   ....[6]....
        /*00bc*/ 	.word	0x000049d0


	//   ....[7]....
        /*00c0*/ 	.word	0x000083f0


	//----- nvinfo : EIATTR_REG_RECONFIG
	.align		4
.L_506:
        /*00c4*/ 	.byte	0x01, 0x54
	.zero		2


	//----- nvinfo : EIATTR_SYSCALL_OFFSETS
	.align		4
        /*00c8*/ 	.byte	0x04, 0x46
        /*00ca*/ 	.short	(.L_508 - .L_507)


	//   ....[0]....
.L_507:
        /*00cc*/ 	.word	0x00000eb0


	//   ....[1]....
        /*00d0*/ 	.word	0x00000fa0


	//   ....[2]....
        /*00d4*/ 	.word	0x000010e0


	//   ....[3]....
        /*00d8*/ 	.word	0x000011d0


	//----- nvinfo : EIATTR_MBARRIER_INSTR_OFFSETS
	.align		4
.L_508:
        /*00dc*/ 	.byte	0x04, 0x39
        /*00de*/ 	.short	(.L_510 - .L_509)


	//   ....[0]....
.L_509:
        /*00e0*/ 	.word	0x00000260
        /*00e4*/ 	.word	0x000000ff
        /*00e8*/ 	.word	0x00036400
        /*00ec*/ 	.short	0x0100
        /*00ee*/ 	.byte	0x06
	.zero		1


	//   ....[1]....
        /*00f0*/ 	.word	0x00000350
        /*00f4*/ 	.word	0x000000ff
        /*00f8*/ 	.word	0x00036410
        /*00fc*/ 	.short	0x0100
        /*00fe*/ 	.byte	0x08
	.zero		1


	//   ....[2]....
        /*0100*/ 	.word	0x00000360
        /*0104*/ 	.word	0x000000ff
        /*0108*/ 	.word	0x00036420
        /*010c*/ 	.short	0x0100
        /*010e*/ 	.byte	0x08
	.zero		1


	//   ....[3]....
        /*0110*/ 	.word	0x00000370
        /*0114*/ 	.word	0x000000ff
        /*0118*/ 	.word	0x00036418
        /*011c*/ 	.short	0x0100
        /*011e*/ 	.byte	0x08
	.zero		1


	//   ....[4]....
        /*0120*/ 	.word	0x00000380
        /*0124*/ 	.word	0x000000ff
        /*0128*/ 	.word	0x00036428
        /*012c*/ 	.short	0x0100
        /*012e*/ 	.byte	0x08
	.zero		1


	//   ....[5]....
        /*0130*/ 	.word	0x000004b0
        /*0134*/ 	.word	0x000000ff
        /*0138*/ 	.word	0x00036430
        /*013c*/ 	.short	0x0100
        /*013e*/ 	.byte	0x08
	.zero		1


	//   ....[6]....
        /*0140*/ 	.word	0x000004c0
        /*0144*/ 	.word	0x000000ff
        /*0148*/ 	.word	0x00036438
        /*014c*/ 	.short	0x0100
        /*014e*/ 	.byte	0x08
	.zero		1


	//   ....[7]....
        /*0150*/ 	.word	0x00001290
        /*0154*/ 	.word	0x000000ff
        /*0158*/ 	.word	0x00036400
        /*015c*/ 	.short	0x010a
        /*015e*/ 	.byte	0x24
	.zero		1


	//   ....[8]....
        /*0160*/ 	.word	0x000013e0
        /*0164*/ 	.word	0x000000ff
        /*0168*/ 	.word	0x00036400
        /*016c*/ 	.short	0x010a
        /*016e*/ 	.byte	0x24
	.zero		1


	//   ....[9]....
        /*0170*/ 	.word	0x00001a90
        /*0174*/ 	.word	0x00000004
        /*0178*/ 	.word	0x00036410
        /*017c*/ 	.short	0x010a
        /*017e*/ 	.byte	0x3f
	.zero		1


	//   ....[10]....
        /*0180*/ 	.word	0x00001ad0
        /*0184*/ 	.word	0x00000004
        /*0188*/ 	.word	0x00036410
        /*018c*/ 	.short	0x010a
        /*018e*/ 	.byte	0x3f
	.zero		1


	//   ....[11]....
        /*0190*/ 	.word	0x00002180
        /*0194*/ 	.word	0x000000ff
        /*0198*/ 	.word	0x00036430
        /*019c*/ 	.short	0x010a
        /*019e*/ 	.byte	0x24
	.zero		1


	//   ....[12]....
        /*01a0*/ 	.word	0x000023a0
        /*01a4*/ 	.word	0x000000ff
        /*01a8*/ 	.word	0x00036430
        /*01ac*/ 	.short	0x010a
        /*01ae*/ 	.byte	0x24
	.zero		1


	//   ....[13]....
        /*01b0*/ 	.word	0x000039b0
        /*01b4*/ 	.word	0x000000ff
        /*01b8*/ 	.word	0x00000000
        /*01bc*/ 	.short	0x0101
        /*01be*/ 	.byte	0x04
	.zero		1


	//   ....[14]....
        /*01c0*/ 	.word	0x00003d30
        /*01c4*/ 	.word	0x00000004
        /*01c8*/ 	.word	0x00000000
        /*01cc*/ 	.short	0x0101
        /*01ce*/ 	.byte	0x3f
	.zero		1


	//   ....[15]....
        /*01d0*/ 	.word	0x00006590
        /*01d4*/ 	.word	0x0000000c
        /*01d8*/ 	.word	0x00036420
        /*01dc*/ 	.short	0x010a
        /*01de*/ 	.byte	0x3f
	.zero		1


	//   ....[16]....
        /*01e0*/ 	.word	0x00006c90
        /*01e4*/ 	.word	0x0000000c
        /*01e8*/ 	.word	0x00036438
        /*01ec*/ 	.short	0x010a
        /*01ee*/ 	.byte	0x3f
	.zero		1


	//   ....[17]....
        /*01f0*/ 	.word	0x00007000
        /*01f4*/ 	.word	0x0000000c
        /*01f8*/ 	.word	0x00036428
        /*01fc*/ 	.short	0x010a
        /*01fe*/ 	.byte	0x3f
	.zero		1


	//   ....[18]....
        /*0200*/ 	.word	0x000072b0
        /*0204*/ 	.word	0x0000000c
        /*0208*/ 	.word	0x00036438
        /*020c*/ 	.short	0x010a
        /*020e*/ 	.byte	0x3f
	.zero		1


	//   ....[19]....
        /*0210*/ 	.word	0x00007570
        /*0214*/ 	.word	0x0000000c
        /*0218*/ 	.word	0x00036420
        /*021c*/ 	.short	0x010a
        /*021e*/ 	.byte	0x3f
	.zero		1


	//   ....[20]....
        /*0220*/ 	.word	0x00007870
        /*0224*/ 	.word	0x0000000c
        /*0228*/ 	.word	0x00036438
        /*022c*/ 	.short	0x010a
        /*022e*/ 	.byte	0x3f
	.zero		1


	//   ....[21]....
        /*0230*/ 	.word	0x00007b70
        /*0234*/ 	.word	0x0000000c
        /*0238*/ 	.word	0x00036428
        /*023c*/ 	.short	0x010a
        /*023e*/ 	.byte	0x3f
	.zero		1


	//   ....[22]....
        /*0240*/ 	.word	0x00007e30
        /*0244*/ 	.word	0x0000000c
        /*0248*/ 	.word	0x00036438
        /*024c*/ 	.short	0x010a
        /*024e*/ 	.byte	0x3f
	.zero		1


	//   ....[23]....
        /*0250*/ 	.word	0x00008280
        /*0254*/ 	.word	0x00000007
        /*0258*/ 	.word	0x00000000
        /*025c*/ 	.short	0x010a
        /*025e*/ 	.byte	0x3f
	.zero		1


	//   ....[24]....
        /*0260*/ 	.word	0x00008300
        /*0264*/ 	.word	0x00000005
        /*0268*/ 	.word	0x00000000
        /*026c*/ 	.short	0x010a
        /*026e*/ 	.byte	0x3f
	.zero		1


	//   ....[25]....
        /*0270*/ 	.word	0x00008350
        /*0274*/ 	.word	0x00000009
        /*0278*/ 	.word	0x00036438
        /*027c*/ 	.short	0x010a
        /*027e*/ 	.byte	0x3f
	.zero		1


	//   ....[26]....
        /*0280*/ 	.word	0x00008430
        /*0284*/ 	.word	0x00000007
        /*0288*/ 	.word	0x00036400
        /*028c*/ 	.short	0x010a
        /*028e*/ 	.byte	0x3f
	.zero		1


	//   ....[27]....
        /*0290*/ 	.word	0x00008480
        /*0294*/ 	.word	0x00000004
        /*0298*/ 	.word	0x00036410
        /*029c*/ 	.short	0x010a
        /*029e*/ 	.byte	0x3f
	.zero		1


	//   ....[28]....
        /*02a0*/ 	.word	0x000084e0
        /*02a4*/ 	.word	0x00000078
        /*02a8*/ 	.word	0x00036430
        /*02ac*/ 	.short	0x010a
        /*02ae*/ 	.byte	0x3f
	.zero		1


	//   ....[29]....
        /*02b0*/ 	.word	0x00008530
        /*02b4*/ 	.word	0x0000000c
        /*02b8*/ 	.word	0x00036420
        /*02bc*/ 	.short	0x010a
        /*02be*/ 	.byte	0x3f
	.zero		1


	//   ....[30]....
        /*02c0*/ 	.word	0x00008580
        /*02c4*/ 	.word	0x0000000c
        /*02c8*/ 	.word	0x00036438
        /*02cc*/ 	.short	0x010a
        /*02ce*/ 	.byte	0x3f
	.zero		1


	//   ....[31]....
        /*02d0*/ 	.word	0x000085d0
        /*02d4*/ 	.word	0x0000000c
        /*02d8*/ 	.word	0x00036428
        /*02dc*/ 	.short	0x010a
        /*02de*/ 	.byte	0x3f
	.zero		1


	//   ....[32]....
        /*02e0*/ 	.word	0x00008620
        /*02e4*/ 	.word	0x0000000c
        /*02e8*/ 	.word	0x00036438
        /*02ec*/ 	.short	0x010a
        /*02ee*/ 	.byte	0x3f
	.zero		1


	//   ....[33]....
        /*02f0*/ 	.word	0x00008680
        /*02f4*/ 	.word	0x0000000c
        /*02f8*/ 	.word	0x00036420
        /*02fc*/ 	.short	0x010a
        /*02fe*/ 	.byte	0x3f
	.zero		1


	//   ....[34]....
        /*0300*/ 	.word	0x000086d0
        /*0304*/ 	.word	0x0000000c
        /*0308*/ 	.word	0x00036438
        /*030c*/ 	.short	0x010a
        /*030e*/ 	.byte	0x3f
	.zero		1


	//   ....[35]....
        /*0310*/ 	.word	0x00008720
        /*0314*/ 	.word	0x0000000c
        /*0318*/ 	.word	0x00036428
        /*031c*/ 	.short	0x010a
        /*031e*/ 	.byte	0x3f
	.zero		1


	//   ....[36]....
        /*0320*/ 	.word	0x00008770
        /*0324*/ 	.word	0x0000000c
        /*0328*/ 	.word	0x00036438
        /*032c*/ 	.short	0x010a
        /*032e*/ 	.byte	0x3f
	.zero		1


	//   ....[37]....
        /*0330*/ 	.word	0x00008840
        /*0334*/ 	.word	0x00000007
        /*0338*/ 	.word	0x00000000
        /*033c*/ 	.short	0x010a
        /*033e*/ 	.byte	0x3f
	.zero		1


	//   ....[38]....
        /*0340*/ 	.word	0x00008890
        /*0344*/ 	.word	0x00000005
        /*0348*/ 	.word	0x00000000
        /*034c*/ 	.short	0x010a
        /*034e*/ 	.byte	0x3f
	.zero		1


	//----- nvinfo : EIATTR_NUM_MBARRIERS
	.align		4
.L_510:
        /*0350*/ 	.byte	0x03, 0x38
        /*0352*/ 	.short	0x0007


	//----- nvinfo : EIATTR_EXIT_INSTR_OFFSETS
	.align		4
        /*0354*/ 	.byte	0x04, 0x1c
        /*0356*/ 	.short	(.L_512 - .L_511)


	//   ....[0]....
.L_511:
        /*0358*/ 	.word	0x000083a0


	//----- nvinfo : EIATTR_MAX_THREADS
	.align		4
.L_512:
        /*035c*/ 	.byte	0x04, 0x05
        /*035e*/ 	.short	(.L_514 - .L_513)
.L_513:
        /*0360*/ 	.word	0x00000200
        /*0364*/ 	.word	0x00000001
        /*0368*/ 	.word	0x00000001


	//----- nvinfo : EIATTR_CRS_STACK_SIZE
	.align		4
.L_514:
        /*036c*/ 	.byte	0x04, 0x1e
        /*036e*/ 	.short	(.L_516 - .L_515)
.L_515:
        /*0370*/ 	.word	0x00000000


	//----- nvinfo : EIATTR_CBANK_PARAM_SIZE
	.align		4
.L_516:
        /*0374*/ 	.byte	0x03, 0x19
        /*0376*/ 	.short	0x06f0


	//----- nvinfo : EIATTR_PARAM_CBANK
	.align		4
        /*0378*/ 	.byte	0x04, 0x0a
        /*037a*/ 	.short	(.L_518 - .L_517)
	.align		4
.L_517:
        /*037c*/ 	.word	index@(.nv.constant0._ZN7cutlass13device_kernelIN5flash11enable_sm90INS1_16FlashAttnBwdSm90INS1_25CollectiveMainloopBwdSm90ILi2ELi1ELi1EN4cute5tupleIJNS5_1CILi1EEES8_S8_EEENS6_IJNS7_ILi64EEENS7_ILi96EEENS7_ILi192EEEEEENS_6half_tEfNS_4arch4Sm90ELb0ELb0ELb1ELb1ELb0ELb0ELb1ELb0ELi3ELi1ELi1ELi1ELb0EEENS1_24CollectiveEpilogueBwdGQAISD_fSG_Li384ELb1ELb0EEENS1_19SingleTileSchedulerILb1ELb0ELb0ELi96EEEEEEEEEvNT_6ParamsE)
        /*0380*/ 	.short	0x0210
        /*0382*/ 	.short	0x06f0


	//----- nvinfo : EIATTR_SW_WAR
	.align		4
.L_518:
        /*0384*/ 	.byte	0x04, 0x36
        /*0386*/ 	.short	(.L_520 - .L_519)
.L_519:
        /*0388*/ 	.word	0x00000008
.L_520:


//--------------------- .nv.info._ZN7cutlass13device_kernelIN5flash11enable_sm90INS1_16FlashAttnBwdSm90INS1_25CollectiveMainloopBwdSm90ILi2ELi1ELi1EN4cute5tupleIJNS5_1CILi1EEES8_S8_EEENS6_IJNS7_ILi64EEENS7_ILi96EEENS7_ILi192EEEEEENS_6half_tEfNS_4arch4Sm90ELb0ELb0ELb1ELb1ELb1ELb0ELb1ELb0ELi3ELi1ELi1ELi1ELb0EEENS1_24CollectiveEpilogueBwdGQAISD_fSG_Li384ELb1ELb1EEENS1_19SingleTileSchedulerILb1ELb0ELb0ELi96EEEEEEEEEvNT_6ParamsE --------------------------
	.section	.nv.info._ZN7cutlass13device_kernelIN5flash11enable_sm90INS1_16FlashAttnBwdSm90INS1_25CollectiveMainloopBwdSm90ILi2ELi1ELi1EN4cute5tupleIJNS5_1CILi1EEES8_S8_EEENS6_IJNS7_ILi64EEENS7_ILi96EEENS7_ILi192EEEEEENS_6half_tEfNS_4arch4Sm90ELb0ELb0ELb1ELb1ELb1ELb0ELb1ELb0ELi3ELi1ELi1ELi1ELb0EEENS1_24CollectiveEpilogueBwdGQAISD_fSG_Li384ELb1ELb1EEENS1_19SingleTileSchedulerILb1ELb0ELb0ELi96EEEEEEEEEvNT_6ParamsE,"",@"SHT_CUDA_INFO"
	.sectionflags	@""
	.align	4


	//----- nvinfo : EIATTR_CUDA_API_VERSION
	.align		4
        /*0000*/ 	.byte	0x04, 0x37
        /*0002*/ 	.short	(.L_522 - .L_521)
.L_521:
        /*0004*/ 	.word	0x00000082


	//----- nvinfo : EIATTR_KPARAM_INFO
	.align		4
.L_522:
        /*0008*/ 	.byte	0x04, 0x17
        /*000a*/ 	.short	(.L_524 - .L_523)
.L_523:
        /*000c*/ 	.word	0x00000000
        /*0010*/ 	.short	0x0000
        /*0012*/ 	.short	0x0070
        /*0014*/ 	.byte	0x00, 0xf0, 0x01, 0x1a


	//----- nvinfo : EIATTR_SPARSE_MMA_MASK
	.align		4
.L_524:
        /*0018*/ 	.byte	0x03, 0x50
        /*001a*/ 	.short	0x0000


	//----- nvinfo : EIATTR_MAXREG_COUNT
	.align		4
        /*001c*/ 	.byte	0x03, 0x1b
        /*001e*/ 	.short	0x0080


	//----- nvinfo : EIATTR_NUM_BARRIERS
	.align		4
        /*0020*/ 	.byte	0x02, 0x4c
        /*0022*/ 	.byte	0x10
	.zero		1


	//----- nvinfo : EIATTR_EXTERNS
	.align		4
        /*0024*/ 	.byte	0x04, 0x0f
        /*0026*/ 	.short	(.L_526 - .L_525)


	//   ....[0]....
	.align		4
.L_525:
        /*0028*/ 	.word	index@(__assertfail)


	//----- nvinfo : EIATTR_ANNOTATIONS
	.align		4
.L_526:
        /*002c*/ 	.byte	0x04, 0x55
        /*002e*/ 	.short	(.L_528 - .L_527)


	//   ....[0]....
.L_527:
        /*0030*/ 	.word	0x00000001
        /*0034*/ 	.byte	0xa0, 0x07, 0x00, 0x00, 0x01, 0x00, 0x00, 0x00, 0x80, 0x17, 0x00, 0x00, 0x01, 0x00, 0x00, 0x00
        /*0044*/ 	.byte	0xc0, 0x17, 0x00, 0x00, 0x01, 0x00, 0x00, 0x00, 0x30, 0x1b, 0x00, 0x00, 0x01, 0x00, 0x00, 0x00
        /*0054*/ 	.byte	0xe0, 0x23, 0x00, 0x00, 0x01, 0x00, 0x00, 0x00, 0xc0, 0x3c, 0x00, 0x00, 0x01, 0x00, 0x00, 0x00
        /*0064*/ 	.byte	0xc0, 0x40, 0x00, 0x00


	//----- nvinfo : EIATTR_MERCURY_ISA_VERSION
	.align		4
.L_528:
        /*0068*/ 	.byte	0x03, 0x5f
        /*006a*/ 	.short	0x0101


	//----- nvinfo : EIATTR_INT_WARP_WIDE_INSTR_OFFSETS
	.align		4
        /*006c*/ 	.byte	0x04, 0x31
        /*006e*/ 	.short	(.L_530 - .L_529)


	//   ....[0]....
.L_529:
        /*0070*/ 	.word	0x00000180


	//   ....[1]....
        /*0074*/ 	.word	0x00000240


	//   ....[2]....
        /*0078*/ 	.word	0x00005c20


	//   ....[3]....
        /*007c*/ 	.word	0x00006210


	//   ....[4]....
        /*0080*/ 	.word	0x00006970


	//   ....[5]....
        /*0084*/ 	.word	0x00006d10


	//----- nvinfo : EIATTR_COOP_GROUP_MASK_REGIDS
	.align		4
.L_530:
        /*0088*/ 	.byte	0x04, 0x29
        /*008a*/ 	.short	(.L_532 - .L_531)


	//   ....[0]....
.L_531:
        /*008c*/ 	.word	0xffffffff


	//   ....[1]....
        /*0090*/ 	.word	0xffffffff


	//   ....[2]....
        /*0094*/ 	.word	0xffffffff


	//   ....[3]....
        /*0098*/ 	.word	0xffffffff


	//   ....[4]....
        /*009c*/ 	.word	0xffffffff


	//   ....[5]....
        /*00a0*/ 	.word	0xffffffff


	//   ....[6]....
        /*00a4*/ 	.word	0xffffffff


	//   ....[7]....
        /*00a8*/ 	.word	0xffffffff


	//   ....[8]....
        /*00ac*/ 	.word	0xffffffff


	//   ....[9]....
        /*00b0*/ 	.word	0xffffffff


	//   ....[10]....
        /*00b4*/ 	.word	0xffffffff


	//   ....[11]....
        /*00b8*/ 	.word	0xffffffff


	//   ....[12]....
        /*00bc*/ 	.word	0xffffffff


	//   ....[13]....
        /*00c0*/ 	.word	0xffffffff


	//   ....[14]....
        /*00c4*/ 	.word	0xffffffff


	//   ....[15]....
        /*00c8*/ 	.word	0xffffffff


	//   ....[16]....
        /*00cc*/ 	.word	0xffffffff


	//   ....[17]....
        /*00d0*/ 	.word	0x0500000f


	//   ....[18]....
        /*00d4*/ 	.word	0x0500000f


	//   ....[19]....
        /*00d8*/ 	.word	0x0500000f


	//   ....[20]....
        /*00dc*/ 	.word	0x0500000f


	//   ....[21]....
        /*00e0*/ 	.word	0x0500000f


	//   ....[22]....
        /*00e4*/ 	.word	0x0500000f


	//----- nvinfo : EIATTR_COOP_GROUP_INSTR_OFFSETS
	.align		4
.L_532:
        /*00e8*/ 	.byte	0x04, 0x28
        /*00ea*/ 	.short	(.L_534 - .L_533)


	//   ....[0]....
.L_533:
        /*00ec*/ 	.word	0x00000060


	//   ....[1]....
        /*00f0*/ 	.word	0x00000190


	//   ....[2]....
        /*00f4*/ 	.word	0x00000220


	//   ....[3]....
        /*00f8*/ 	.word	0x000003a0


	//   ....[4]....
        /*00fc*/ 	.word	0x000005e0


	//   ....[5]....
        /*0100*/ 	.word	0x00001250


	//   ....[6]....
        /*0104*/ 	.word	0x000047a0


	//   ....[7]....
        /*0108*/ 	.word	0x00004930


	//   ....[8]....
        /*010c*/ 	.word	0x00004bc0


	//   ....[9]....
        /*0110*/ 	.word	0x00004d50


	//   ....[10]....
        /*0114*/ 	.word	0x00004e60


	//   ....[11]....
        /*0118*/ 	.word	0x00005760


	//   ....[12]....
        /*011c*/ 	.word	0x00005b50


	//   ....[13]....
        /*0120*/ 	.word	0x00005d90


	//   ....[14]....
        /*0124*/ 	.word	0x00006140


	//   ....[15]....
        /*0128*/ 	.word	0x000063f0


	//   ....[16]....
        /*012c*/ 	.word	0x000068b0


	//   ....[17]....
        /*0130*/ 	.word	0x00009050


	//   ....[18]....
        /*0134*/ 	.word	0x000091c0


	//   ....[19]....
        /*0138*/ 	.word	0x00009230


	//   ....[20]....
        /*013c*/ 	.word	0x000092a0


	//   ....[21]....
        /*0140*/ 	.word	0x00009310


	//   ....[22]....
        /*0144*/ 	.word	0x00009380


	//----- nvinfo : EIATTR_REG_RECONFIG
	.align		4
.L_534:
        /*0148*/ 	.byte	0x01, 0x54
	.zero		2


	//----- nvinfo : EIATTR_SYSCALL_OFFSETS
	.align		4
        /*014c*/ 	.byte	0x04, 0x46
        /*014e*/ 	.short	(.L_536 - .L_535)


	//   ....[0]....
.L_535:
        /*0150*/ 	.word	0x00000eb0


	//   ....[1]....
        /*0154*/ 	.word	0x00000fa0


	//   ....[2]....
        /*0158*/ 	.word	0x000010e0


	//   ....[3]....
        /*015c*/ 	.word	0x000011d0


	//----- nvinfo : EIATTR_MBARRIER_INSTR_OFFSETS
	.align		4
.L_536:
        /*0160*/ 	.byte	0x04, 0x39
        /*0162*/ 	.short	(.L_538 - .L_537)


	//   ....[0]....
.L_537:
        /*0164*/ 	.word	0x00000260
        /*0168*/ 	.word	0x000000ff
        /*016c*/ 	.word	0x00036400
        /*0170*/ 	.short	0x0100
        /*0172*/ 	.byte	0x06
	.zero		1


	//   ....[1]....
        /*0174*/ 	.word	0x00000350
        /*0178*/ 	.word	0x000000ff
        /*017c*/ 	.word	0x00036410
        /*0180*/ 	.short	0x0100
        /*0182*/ 	.byte	0x08
	.zero		1


	//   ....[2]....
        /*0184*/ 	.word	0x00000360
        /*0188*/ 	.word	0x000000ff
        /*018c*/ 	.word	0x00036420
        /*0190*/ 	.short	0x0100
        /*0192*/ 	.byte	0x08
	.zero		1


	//   ....[3]....
        /*0194*/ 	.word	0x00000370
        /*0198*/ 	.word	0x000000ff
        /*019c*/ 	.word	0x00036418
        /*01a0*/ 	.short	0x0100
        /*01a2*/ 	.byte	0x08
	.zero		1


	//   ....[4]....
        /*01a4*/ 	.word	0x00000380
        /*01a8*/ 	.word	0x000000ff
        /*01ac*/ 	.word	0x00036428
        /*01b0*/ 	.short	0x0100
        /*01b2*/ 	.byte	0x08
	.zero		1


	//   ....[5]....
        /*01b4*/ 	.word	0x000004b0
        /*01b8*/ 	.word	0x000000ff
        /*01bc*/ 	.word	0x00036430
        /*01c0*/ 	.short	0x0100
        /*01c2*/ 	.byte	0x08
	.zero		1


	//   ....[6]....
        /*01c4*/ 	.word	0x000004c0
        /*01c8*/ 	.word	0x000000ff
        /*01cc*/ 	.word	0x00036438
        /*01d0*/ 	.short	0x0100
        /*01d2*/ 	.byte	0x08
	.zero		1


	//   ....[7]....
        /*01d4*/ 	.word	0x00001290
        /*01d8*/ 	.word	0x000000ff
        /*01dc*/ 	.word	0x00036400
        /*01e0*/ 	.short	0x010a
        /*01e2*/ 	.byte	0x24
	.zero		1


	//   ....[8]....
        /*01e4*/ 	.word	0x000013e0
        /*01e8*/ 	.word	0x000000ff
        /*01ec*/ 	.word	0x00036400
        /*01f0*/ 	.short	0x010a
        /*01f2*/ 	.byte	0x24
	.zero		1


	//   ....[9]....
        /*01f4*/ 	.word	0x00001a90
        /*01f8*/ 	.word	0x00000004
        /*01fc*/ 	.word	0x00036410
        /*0200*/ 	.short	0x010a
        /*0202*/ 	.byte	0x3f
	.zero		1


	//   ....[10]....
        /*0204*/ 	.word	0x00001ad0
        /*0208*/ 	.word	0x00000004
        /*020c*/ 	.word	0x00036410
        /*0210*/ 	.short	0x010a
        /*0212*/ 	.byte	0x3f
	.zero		1


	//   ....[11]....
        /*0214*/ 	.word	0x00002180
        /*0218*/ 	.word	0x000000ff
        /*021c*/ 	.word	0x00036430
        /*0220*/ 	.short	0x010a
        /*0222*/ 	.byte	0x24
	.zero		1


	//   ....[12]....
        /*0224*/ 	.word	0x000023a0
        /*0228*/ 	.word	0x000000ff
        /*022c*/ 	.word	0x00036430
        /*0230*/ 	.short	0x010a
        /*0232*/ 	.byte	0x24
	.zero		1


	//   ....[13]....
        /*0234*/ 	.word	0x000039b0
        /*0238*/ 	.word	0x000000ff
        /*023c*/ 	.word	0x00000000
        /*0240*/ 	.short	0x0101
        /*0242*/ 	.byte	0x04
	.zero		1


	//   ....[14]....
        /*0244*/ 	.word	0x00003d30
        /*0248*/ 	.word	0x00000004
        /*024c*/ 	.word	0x00000000
        /*0250*/ 	.short	0x0101
        /*0252*/ 	.byte	0x3f
	.zero		1


	//   ....[15]....
        /*0254*/ 	.word	0x000071f0
        /*0258*/ 	.word	0x0000000c
        /*025c*/ 	.word	0x00036420
        /*0260*/ 	.short	0x010a
        /*0262*/ 	.byte	0x3f
	.zero		1


	//   ....[16]....
        /*0264*/ 	.word	0x000078f0
        /*0268*/ 	.word	0x0000000c
        /*026c*/ 	.word	0x00036438
        /*0270*/ 	.short	0x010a
        /*0272*/ 	.byte	0x3f
	.zero		1


	//   ....[17]....
        /*0274*/ 	.word	0x00007c60
        /*0278*/ 	.word	0x0000000c
        /*027c*/ 	.word	0x00036428
        /*0280*/ 	.short	0x010a
        /*0282*/ 	.byte	0x3f
	.zero		1


	//   ....[18]....
        /*0284*/ 	.word	0x00007f10
        /*0288*/ 	.word	0x0000000c
        /*028c*/ 	.word	0x00036438
        /*0290*/ 	.short	0x010a
        /*0292*/ 	.byte	0x3f
	.zero		1


	//   ....[19]....
        /*0294*/ 	.word	0x000081d0
        /*0298*/ 	.word	0x0000000c
        /*029c*/ 	.word	0x00036420
        /*02a0*/ 	.short	0x010a
        /*02a2*/ 	.byte	0x3f
	.zero		1


	//   ....[20]....
        /*02a4*/ 	.word	0x000084d0
        /*02a8*/ 	.word	0x0000000c
        /*02ac*/ 	.word	0x00036438
        /*02b0*/ 	.short	0x010a
        /*02b2*/ 	.byte	0x3f
	.zero		1


	//   ....[21]....
        /*02b4*/ 	.word	0x000087d0
        /*02b8*/ 	.word	0x0000000c
        /*02bc*/ 	.word	0x00036428
        /*02c0*/ 	.short	0x010a
        /*02c2*/ 	.byte	0x3f
	.zero		1


	//   ....[22]....
        /*02c4*/ 	.word	0x00008a90
        /*02c8*/ 	.word	0x0000000c
        /*02cc*/ 	.word	0x00036438
        /*02d0*/ 	.short	0x010a
        /*02d2*/ 	.byte	0x3f
	.zero		1


	//   ....[23]....
        /*02d4*/ 	.word	0x00008ee0
        /*02d8*/ 	.word	0x00000007
        /*02dc*/ 	.word	0x00000000
        /*02e0*/ 	.short	0x010a
        /*02e2*/ 	.byte	0x3f
	.zero		1


	//   ....[24]....
        /*02e4*/ 	.word	0x00008f60
        /*02e8*/ 	.word	0x00000005
        /*02ec*/ 	.word	0x00000000
        /*02f0*/ 	.short	0x010a
        /*02f2*/ 	.byte	0x3f
	.zero		1


	//   ....[25]....
        /*02f4*/ 	.word	0x00008fb0
        /*02f8*/ 	.word	0x00000009
        /*02fc*/ 	.word	0x00036438
        /*0300*/ 	.short	0x010a
        /*0302*/ 	.byte	0x3f
	.zero		1


	//   ....[26]....
        /*0304*/ 	.word	0x00009090
        /*0308*/ 	.word	0x00000007
        /*030c*/ 	.word	0x00036400
        /*0310*/ 	.short	0x010a
        /*0312*/ 	.byte	0x3f
	.zero		1


	//   ....[27]....
        /*0314*/ 	.word	0x000090e0
        /*0318*/ 	.word	0x00000004
        /*031c*/ 	.word	0x00036410
        /*0320*/ 	.short	0x010a
        /*0322*/ 	.byte	0x3f
	.zero		1


	//   ....[28]....
        /*0324*/ 	.word	0x00009140
        /*0328*/ 	.word	0x00000078
        /*032c*/ 	.word	0x00036430
        /*0330*/ 	.short	0x010a
        /*0332*/ 	.byte	0x3f
	.zero		1


	//   ....[29]....
        /*0334*/ 	.word	0x000093c0
        /*0338*/ 	.word	0x0000000c
        /*033c*/ 	.word	0x00036420
        /*0340*/ 	.short	0x010a
        /*0342*/ 	.byte	0x3f
	.zero		1


	//   ....[30]....
        /*0344*/ 	.word	0x00009410
        /*0348*/ 	.word	0x0000000c
        /*034c*/ 	.word	0x00036438
        /*0350*/ 	.short	0x010a
        /*0352*/ 	.byte	0x3f
	.zero		1


	//   ....[31]....
        /*0354*/ 	.word	0x00009460
        /*0358*/ 	.word	0x0000000c
        /*035c*/ 	.word	0x00036428
        /*0360*/ 	.short	0x010a
        /*0362*/ 	.byte	0x3f
	.zero		1


	//   ....[32]....
        /*0364*/ 	.word	0x000094b0
        /*0368*/ 	.word	0x0000000c
        /*036c*/ 	.word	0x00036438
        /*0370*/ 	.short	0x010a
        /*0372*/ 	.byte	0x3f
	.zero		1


	//   ....[33]....
        /*0374*/ 	.word	0x00009510
        /*0378*/ 	.word	0x0000000c
        /*037c*/ 	.word	0x00036420
        /*0380*/ 	.short	0x010a
        /*0382*/ 	.byte	0x3f
	.zero		1


	//   ....[34]....
        /*0384*/ 	.word	0x00009560
        /*0388*/ 	.word	0x0000000c
        /*038c*/ 	.word	0x00036438
        /*0390*/ 	.short	0x010a
        /*0392*/ 	.byte	0x3f
	.zero		1


	//   ....[35]....
        /*0394*/ 	.word	0x000095b0
        /*0398*/ 	.word	0x0000000c
        /*039c*/ 	.word	0x00036428
        /*03a0*/ 	.short	0x010a
        /*03a2*/ 	.byte	0x3f
	.zero		1


	//   ....[36]....
        /*03a4*/ 	.word	0x00009600
        /*03a8*/ 	.word	0x0000000c
        /*03ac*/ 	.word	0x00036438
        /*03b0*/ 	.short	0x010a
        /*03b2*/ 	.byte	0x3f
	.zero		1


	//   ....[37]....
        /*03b4*/ 	.word	0x000096d0
        /*03b8*/ 	.word	0x00000007
        /*03bc*/ 	.word	0x00000000
        /*03c0*/ 	.short	0x010a
        /*03c2*/ 	.byte	0x3f
	.zero		1


	//   ....[38]....
        /*03c4*/ 	.word	0x00009720
        /*03c8*/ 	.word	0x00000005
        /*03cc*/ 	.word	0x00000000
        /*03d0*/ 	.short	0x010a
        /*03d2*/ 	.byte	0x3f
	.zero		1


	//----- nvinfo : EIATTR_NUM_MBARRIERS
	.align		4
.L_538:
        /*03d4*/ 	.byte	0x03, 0x38
        /*03d6*/ 	.short	0x0007


	//----- nvinfo : EIATTR_EXIT_INSTR_OFFSETS
	.align		4
        /*03d8*/ 	.byte	0x04, 0x1c
        /*03da*/ 	.short	(.L_540 - .L_539)


	//   ....[0]....
.L_539:
        /*03dc*/ 	.word	0x00009000


	//----- nvinfo : EIATTR_MAX_THREADS
	.align		4
.L_540:
        /*03e0*/ 	.byte	0x04, 0x05
        /*03e2*/ 	.short	(.L_542 - .L_541)
.L_541:
        /*03e4*/ 	.word	0x00000200
        /*03e8*/ 	.word	0x00000001
        /*03ec*/ 	.word	0x00000001


	//----- nvinfo : EIATTR_CRS_STACK_SIZE
	.align		4
.L_542:
        /*03f0*/ 	.byte	0x04, 0x1e
        /*03f2*/ 	.short	(.L_544 - .L_543)
.L_543:
        /*03f4*/ 	.word	0x00000000


	//----- nvinfo : EIATTR_CBANK_PARAM_SIZE
	.align		4
.L_544:
        /*03f8*/ 	.byte	0x03, 0x19
        /*03fa*/ 	.short	0x06f0


	//----- nvinfo : EIATTR_PARAM_CBANK
	.align		4
        /*03fc*/ 	.byte	0x04, 0x0a
        /*03fe*/ 	.short	(.L_546 - .L_545)
	.align		4
.L_545:
        /*0400*/ 	.word	index@(.nv.constant0._ZN7cutlass13device_kernelIN5flash11enable_sm90INS1_16FlashAttnBwdSm90INS1_25CollectiveMainloopBwdSm90ILi2ELi1ELi1EN4cute5tupleIJNS5_1CILi1EEES8_S8_EEENS6_IJNS7_ILi64EEENS7_ILi96EEENS7_ILi192EEEEEENS_6half_tEfNS_4arch4Sm90ELb0ELb0ELb1ELb1ELb1ELb0ELb1ELb0ELi3ELi1ELi1ELi1ELb0EEENS1_24CollectiveEpilogueBwdGQAISD_fSG_Li384ELb1ELb1EEENS1_19SingleTileSchedulerILb1ELb0ELb0ELi96EEEEEEEEEvNT_6ParamsE)
        /*0404*/ 	.short	0x0210
        /*0406*/ 	.short	0x06f0


	//----- nvinfo : EIATTR_SW_WAR
	.align		4
.L_546:
        /*0408*/ 	.byte	0x04, 0x36
        /*040a*/ 	.short	(.L_548 - .L_547)
.L_547:
        /*040c*/ 	.word	0x00000008
.L_548:


//--------------------- .nv.info._ZN7cutlass13device_kernelIN5flash11enable_sm90INS1_16FlashAttnBwdSm90INS1_25CollectiveMainloopBwdSm90ILi2ELi1ELi1EN4cute5tupleIJNS5_1CILi1EEES8_S8_EEENS6_IJNS7_ILi64EEENS7_ILi96EEENS7_ILi192EEEEEENS_6half_tEfNS_4arch4Sm90ELb0ELb1ELb1ELb0ELb0ELb0ELb1ELb0ELi3ELi1ELi1ELi1ELb0EEENS1_21CollectiveEpilogueBwdISD_SE_SG_Li384ELb0ELb1ELi3EEENS1_19SingleTileSchedulerILb0ELb0ELb0ELi96EEEEEEEEEvNT_6ParamsE --------------------------
	.section	.nv.info._ZN7cutlass13device_kernelIN5flash11enable_sm90INS1_16FlashAttnBwdSm90INS1_25CollectiveMainloopBwdSm90ILi2ELi1ELi1EN4cute5tupleIJNS5_1CILi1EEES8_S8_EEENS6_IJNS7_ILi64EEENS7_ILi96EEENS7_ILi192EEEEEENS_6half_tEfNS_4arch4Sm90ELb0ELb1ELb1ELb0ELb0ELb0ELb1ELb0ELi3ELi1ELi1ELi1ELb0EEENS1_21CollectiveEpilogueBwdISD_SE_SG_Li384ELb0ELb1ELi3EEENS1_19SingleTileSchedulerILb0ELb0ELb0ELi96EEEEEEEEEvNT_6ParamsE,"",@"SHT_CUDA_INFO"
	.sectionflags	@""
	.align	4


	//----- nvinfo : EIATTR_CUDA_API_VERSION
	.align		4
        /*0000*/ 	.byte	0x04, 0x37
        /*0002*/ 	.short	(.L_550 - .L_549)
.L_549:
        /*0004*/ 	.word	0x00000082


	//----- nvinfo : EIATTR_KPARAM_INFO
	.align		4
.L_550:
        /*0008*/ 	.byte	0x04, 0x17
        /*000a*/ 	.short	(.L_552 - .L_551)
.L_551:
        /*000c*/ 	.word	0x00000000
        /*0010*/ 	.short	0x0000
        /*0012*/ 	.short	0x0070
        /*0014*/ 	.byte	0x00, 0xf0, 0x01, 0x24


	//----- nvinfo : EIATTR_SPARSE_MMA_MASK
	.align		4
.L_552:
        /*0018*/ 	.byte	0x03, 0x50
        /*001a*/ 	.short	0x0000


	//----- nvinfo : EIATTR_MAXREG_COUNT
	.align		4
        /*001c*/ 	.byte	0x03, 0x1b
        /*001e*/ 	.short	0x0080


	//----- nvinfo : EIATTR_NUM_BARRIERS
	.align		4
        /*0020*/ 	.byte	0x02, 0x4c
        /*0022*/ 	.byte	0x10
	.zero		1


	//----- nvinfo : EIATTR_EXTERNS
	.align		4
        /*0024*/ 	.byte	0x04, 0x0f
        /*0026*/ 	.short	(.L_554 - .L_553)


	//   ....[0]....
	.align		4
.L_553:
        /*0028*/ 	.word	index@(__assertfail)


	//----- nvinfo : EIATTR_ANNOTATIONS
	.align		4
.L_554:
        /*002c*/ 	.byte	0x04, 0x55
        /*002e*/ 	.short	(.L_556 - .L_555)


	//   ....[0]....
.L_555:
        /*0030*/ 	.word	0x00000001
        /*0034*/ 	.byte	0x10, 0x18, 0x00, 0x00, 0x01, 0x00, 0x00, 0x00, 0x50, 0x18, 0x00, 0x00, 0x01, 0x00, 0x00, 0x00
        /*0044*/ 	.byte	0x90, 0x18, 0x00, 0x00, 0x01, 0x00, 0x00, 0x00, 0xe0, 0x20, 0x00, 0x00, 0x01, 0x00, 0x00, 0x00
        /*0054*/ 	.byte	0x70, 0x2a, 0x00, 0x00, 0x01, 0x00, 0x00, 0x00, 0x50, 0x2c, 0x00, 0x00, 0x01, 0x00, 0x00, 0x00
        /*0064*/ 	.byte	0xd0, 0x2d, 0x00, 0x00


	//----- nvinfo : EIATTR_MERCURY_ISA_VERSION
	.align		4
.L_556:
        /*0068*/ 	.byte	0x03, 0x5f
        /*006a*/ 	.short	0x0101


	//----- nvinfo : EIATTR_INT_WARP_WIDE_INSTR_OFFSETS
	.align		4
        /*006c*/ 	.byte	0x04, 0x31
        /*006e*/ 	.short	(.L_558 - .L_557)


	//   ....[0]....
.L_557:
        /*0070*/ 	.word	0x000001f0


	//   ....[1]....
        /*0074*/ 	.word	0x00000220


	//----- nvinfo : EIATTR_COOP_GROUP_MASK_REGIDS
	.align		4
.L_558:
        /*0078*/ 	.byte	0x04, 0x29
        /*007a*/ 	.short	(.L_560 - .L_559)


	//   ....[0]....
.L_559:
        /*007c*/ 	.word	0xffffffff


	//   ....[1]....
        /*0080*/ 	.word	0xffffffff


	//   ....[2]....
        /*0084*/ 	.word	0xffffffff


	//   ....[3]....
        /*0088*/ 	.word	0xffffffff


	//   ....[4]....
        /*008c*/ 	.word	0xffffffff


	//   ....[5]....
        /*0090*/ 	.word	0xffffffff


	//   ....[6]....
        /*0094*/ 	.word	0xffffffff


	//   ....[7]....
        /*0098*/ 	.word	0xffffffff


	//   ....[8]....
        /*009c*/ 	.word	0x0500000f


	//----- nvinfo : EIATTR_COOP_GROUP_INSTR_OFFSETS
	.align		4
.L_560:
        /*00a0*/ 	.byte	0x04, 0x28
        /*00a2*/ 	.short	(.L_562 - .L_561)


	//   ....[0]....
.L_561:
        /*00a4*/ 	.word	0x00000070


	//   ....[1]....
        /*00a8*/ 	.word	0x00000200


	//   ....[2]....
        /*00ac*/ 	.word	0x00000250


	//   ....[3]....
        /*00b0*/ 	.word	0x00000440


	//   ....[4]....
        /*00b4*/ 	.word	0x00000630


	//   ....[5]....
        /*00b8*/ 	.word	0x000010f0


	//   ....[6]....
        /*00bc*/ 	.word	0x00004d70


	//   ....[7]....
        /*00c0*/ 	.word	0x00006390


	//   ....[8]....
        /*00c4*/ 	.word	0x00009a20


	//----- nvinfo : EIATTR_REG_RECONFIG
	.align		4
.L_562:
        /*00c8*/ 	.byte	0x01, 0x54
	.zero		2


	//----- nvinfo : EIATTR_SYSCALL_OFFSETS
	.align		4
        /*00cc*/ 	.byte	0x04, 0x46
        /*00ce*/ 	.short	(.L_564 - .L_563)


	//   ....[0]....
.L_563:
        /*00d0*/ 	.word	0x00000d50


	//   ....[1]....
        /*00d4*/ 	.word	0x00000e40


	//   ....[2]....
        /*00d8*/ 	.word	0x00000f80


	//   ....[3]....
        /*00dc*/ 	.word	0x00001070


	//   ....[4]....
        /*00e0*/ 	.word	0x00004760


	//   ....[5]....
        /*00e4*/ 	.word	0x000048a0


	//   ....[6]....
        /*00e8*/ 	.word	0x000049c0


	//   ....[7]....
        /*00ec*/ 	.word	0x00004ae0


	//----- nvinfo : EIATTR_MBARRIER_INSTR_OFFSETS
	.align		4
.L_564:
        /*00f0*/ 	.byte	0x04, 0x39
        /*00f2*/ 	.short	(.L_566 - .L_565)


	//   ....[0]....
.L_565:
        /*00f4*/ 	.word	0x000002f0
        /*00f8*/ 	.word	0x000000ff
        /*00fc*/ 	.word	0x00036400
        /*0100*/ 	.short	0x0100
        /*0102*/ 	.byte	0x06
	.zero		1


	//   ....[1]....
        /*0104*/ 	.word	0x000003f0
        /*0108*/ 	.word	0x000000ff
        /*010c*/ 	.word	0x00036410
        /*0110*/ 	.short	0x0100
        /*0112*/ 	.byte	0x08
	.zero		1


	//   ....[2]....
        /*0114*/ 	.word	0x00000400
        /*0118*/ 	.word	0x000000ff
        /*011c*/ 	.word	0x00036420
        /*0120*/ 	.short	0x0100
        /*0122*/ 	.byte	0x08
	.zero		1


	//   ....[3]....
        /*0124*/ 	.word	0x00000410
        /*0128*/ 	.word	0x000000ff
        /*012c*/ 	.word	0x00036418
        /*0130*/ 	.short	0x0100
        /*0132*/ 	.byte	0x08
	.zero		1


	//   ....[4]....
        /*0134*/ 	.word	0x00000420
        /*0138*/ 	.word	0x000000ff
        /*013c*/ 	.word	0x00036428
        /*0140*/ 	.short	0x0100
        /*0142*/ 	.byte	0x08
	.zero		1


	//   ....[5]....
        /*0144*/ 	.word	0x00000550
        /*0148*/ 	.word	0x000000ff
        /*014c*/ 	.word	0x00036430
        /*0150*/ 	.short	0x0100
        /*0152*/ 	.byte	0x08
	.zero		1


	//   ....[6]....
        /*0154*/ 	.word	0x00000560
        /*0158*/ 	.word	0x000000ff
        /*015c*/ 	.word	0x00036438
        /*0160*/ 	.short	0x0100
        /*0162*/ 	.byte	0x08
	.zero		1


	//   ....[7]....
        /*0164*/ 	.word	0x00001120
        /*0168*/ 	.word	0x000000ff
        /*016c*/ 	.word	0x00036400
        /*0170*/ 	.short	0x010a
        /*0172*/ 	.byte	0x25
	.zero		1


	//   ....[8]....
        /*0174*/ 	.word	0x00001210
        /*0178*/ 	.word	0x000000ff
        /*017c*/ 	.word	0x00036400
        /*0180*/ 	.short	0x010a
        /*0182*/ 	.byte	0x25
	.zero		1


	//   ....[9]....
        /*0184*/ 	.word	0x00001990
        /*0188*/ 	.word	0x00000003
        /*018c*/ 	.word	0x00036410
        /*0190*/ 	.short	0x010a
        /*0192*/ 	.byte	0x3f
	.zero		1


	//   ....[10]....
        /*0194*/ 	.word	0x000019d0
        /*0198*/ 	.word	0x00000003
        /*019c*/ 	.word	0x00036410
        /*01a0*/ 	.short	0x010a
        /*01a2*/ 	.byte	0x3f
	.zero		1


	//   ....[11]....
        /*01a4*/ 	.word	0x00002070
        /*01a8*/ 	.word	0x000000ff
        /*01ac*/ 	.word	0x00036430
        /*01b0*/ 	.short	0x010a
        /*01b2*/ 	.byte	0x25
	.zero		1


	//   ....[12]....
        /*01b4*/ 	.word	0x000020b0
        /*01b8*/ 	.word	0x000000ff
        /*01bc*/ 	.word	0x00036430
        /*01c0*/ 	.short	0x010a
        /*01c2*/ 	.byte	0x25
	.zero		1


	//   ....[13]....
        /*01c4*/ 	.word	0x00003ee0
        /*01c8*/ 	.word	0x000000ff
        /*01cc*/ 	.word	0x00000000
        /*01d0*/ 	.short	0x0101
        /*01d2*/ 	.byte	0x04
	.zero		1


	//   ....[14]....
        /*01d4*/ 	.word	0x00004280
        /*01d8*/ 	.word	0x00000003
        /*01dc*/ 	.word	0x00000000
        /*01e0*/ 	.short	0x0101
        /*01e2*/ 	.byte	0x3f
	.zero		1


	//   ....[15]....
        /*01e4*/ 	.word	0x00007970
        /*01e8*/ 	.word	0x00000000
        /*01ec*/ 	.word	0x00036420
        /*01f0*/ 	.short	0x010a
        /*01f2*/ 	.byte	0x3f
	.zero		1


	//   ....[16]....
        /*01f4*/ 	.word	0x00008180
        /*01f8*/ 	.word	0x00000000
        /*01fc*/ 	.word	0x00036438
        /*0200*/ 	.short	0x010a
        /*0202*/ 	.byte	0x3f
	.zero		1


	//   ....[17]....
        /*0204*/ 	.word	0x000084e0
        /*0208*/ 	.word	0x00000000
        /*020c*/ 	.word	0x00036428
        /*0210*/ 	.short	0x010a
        /*0212*/ 	.byte	0x3f
	.zero		1


	//   ....[18]....
        /*0214*/ 	.word	0x00008800
        /*0218*/ 	.word	0x00000000
        /*021c*/ 	.word	0x00036438
        /*0220*/ 	.short	0x010a
        /*0222*/ 	.byte	0x3f
	.zero		1


	//   ....[19]....
        /*0224*/ 	.word	0x00008ab0
        /*0228*/ 	.word	0x00000000
        /*022c*/ 	.word	0x00036420
        /*0230*/ 	.short	0x010a
        /*0232*/ 	.byte	0x3f
	.zero		1


	//   ....[20]....
        /*0234*/ 	.word	0x00008e30
        /*0238*/ 	.word	0x00000000
        /*023c*/ 	.word	0x00036438
        /*0240*/ 	.short	0x010a
        /*0242*/ 	.byte	0x3f
	.zero		1


	//   ....[21]....
        /*0244*/ 	.word	0x00009120
        /*0248*/ 	.word	0x00000000
        /*024c*/ 	.word	0x00036428
        /*0250*/ 	.short	0x010a
        /*0252*/ 	.byte	0x3f
	.zero		1


	//   ....[22]....
        /*0254*/ 	.word	0x00009460
        /*0258*/ 	.word	0x00000000
        /*025c*/ 	.word	0x00036438
        /*0260*/ 	.short	0x010a
        /*0262*/ 	.byte	0x3f
	.zero		1


	//   ....[23]....
        /*0264*/ 	.word	0x000098b0
        /*0268*/ 	.word	0x00000009
        /*026c*/ 	.word	0x00000000
        /*0270*/ 	.short	0x010a
        /*0272*/ 	.byte	0x3f
	.zero		1


	//   ....[24]....
        /*0274*/ 	.word	0x00009930
        /*0278*/ 	.word	0x00000003
        /*027c*/ 	.word	0x00000000
        /*0280*/ 	.short	0x010a
        /*0282*/ 	.byte	0x3f
	.zero		1


	//   ....[25]....
        /*0284*/ 	.word	0x00009980
        /*0288*/ 	.word	0x00000004
        /*028c*/ 	.word	0x00036438
        /*0290*/ 	.short	0x010a
        /*0292*/ 	.byte	0x3f
	.zero		1


	//   ....[26]....
        /*0294*/ 	.word	0x00009a60
        /*0298*/ 	.word	0x00000003
        /*029c*/ 	.word	0x00036400
        /*02a0*/ 	.short	0x010a
        /*02a2*/ 	.byte	0x3f
	.zero		1


	//   ....[27]....
        /*02a4*/ 	.word	0x00009ab0
        /*02a8*/ 	.word	0x00000003
        /*02ac*/ 	.word	0x00036410
        /*02b0*/ 	.short	0x010a
        /*02b2*/ 	.byte	0x3f
	.zero		1


	//   ....[28]....
        /*02b4*/ 	.word	0x00009b10
        /*02b8*/ 	.word	0x0000000b
        /*02bc*/ 	.word	0x00036430
        /*02c0*/ 	.short	0x010a
        /*02c2*/ 	.byte	0x3f
	.zero		1


	//   ....[29]....
        /*02c4*/ 	.word	0x00009b60
        /*02c8*/ 	.word	0x00000000
        /*02cc*/ 	.word	0x00036420
        /*02d0*/ 	.short	0x010a
        /*02d2*/ 	.byte	0x3f
	.zero		1


	//   ....[30]....
        /*02d4*/ 	.word	0x00009bb0
        /*02d8*/ 	.word	0x00000000
        /*02dc*/ 	.word	0x00036438
        /*02e0*/ 	.short	0x010a
        /*02e2*/ 	.byte	0x3f
	.zero		1


	//   ....[31]....
        /*02e4*/ 	.word	0x00009c00
        /*02e8*/ 	.word	0x00000000
        /*02ec*/ 	.word	0x00036428
        /*02f0*/ 	.short	0x010a
        /*02f2*/ 	.byte	0x3f
	.zero		1


	//   ....[32]....
        /*02f4*/ 	.word	0x00009c50
        /*02f8*/ 	.word	0x00000000
        /*02fc*/ 	.word	0x00036438
        /*0300*/ 	.short	0x010a
        /*0302*/ 	.byte	0x3f
	.zero		1


	//   ....[33]....
        /*0304*/ 	.word	0x00009cb0
        /*0308*/ 	.word	0x00000000
        /*030c*/ 	.word	0x00036420
        /*0310*/ 	.short	0x010a
        /*0312*/ 	.byte	0x3f
	.zero		1


	//   ....[34]....
        /*0314*/ 	.word	0x00009d00
        /*0318*/ 	.word	0x00000000
        /*031c*/ 	.word	0x00036438
        /*0320*/ 	.short	0x010a
        /*0322*/ 	.byte	0x3f
	.zero		1


	//   ....[35]....
        /*0324*/ 	.word	0x00009d50
        /*0328*/ 	.word	0x00000000
        /*032c*/ 	.word	0x00036428
        /*0330*/ 	.short	0x010a
        /*0332*/ 	.byte	0x3f
	.zero		1


	//   ....[36]....
        /*0334*/ 	.word	0x00009da0
        /*0338*/ 	.word	0x00000000
        /*033c*/ 	.word	0x00036438
        /*0340*/ 	.short	0x010a
        /*0342*/ 	.byte	0x3f
	.zero		1


	//   ....[37]....
        /*0344*/ 	.word	0x00009e70
        /*0348*/ 	.word	0x00000009
        /*034c*/ 	.word	0x00000000
        /*0350*/ 	.short	0x010a
        /*0352*/ 	.byte	0x3f
	.zero		1


	//   ....[38]....
        /*0354*/ 	.word	0x00009ec0
        /*0358*/ 	.word	0x00000003
        /*035c*/ 	.word	0x00000000
        /*0360*/ 	.short	0x010a
        /*0362*/ 	.byte	0x3f
	.zero		1


	//----- nvinfo : EIATTR_NUM_MBARRIERS
	.align		4
.L_566:
        /*0364*/ 	.byte	0x03, 0x38
        /*0366*/ 	.short	0x0007


	//----- nvinfo : EIATTR_EXIT_INSTR_OFFSETS
	.align		4
        /*0368*/ 	.byte	0x04, 0x1c
        /*036a*/ 	.short	(.L_568 - .L_567)


	//   ....[0]....
.L_567:
        /*036c*/ 	.word	0x00000690


	//   ....[1]....
        /*0370*/ 	.word	0x000053a0


	//   ....[2]....
        /*0374*/ 	.word	0x00006330


	//   ....[3]....
        /*0378*/ 	.word	0x000099d0


	//----- nvinfo : EIATTR_MAX_THREADS
	.align		4
.L_568:
        /*037c*/ 	.byte	0x04, 0x05
        /*037e*/ 	.short	(.L_570 - .L_569)
.L_569:
        /*0380*/ 	.word	0x00000200
        /*0384*/ 	.word	0x00000001
        /*0388*/ 	.word	0x00000001


	//----- nvinfo : EIATTR_CRS_STACK_SIZE
	.align		4
.L_570:
        /*038c*/ 	.byte	0x04, 0x1e
        /*038e*/ 	.short	(.L_572 - .L_571)
.L_571:
        /*0390*/ 	.word	0x00000000


	//----- nvinfo : EIATTR_CBANK_PARAM_SIZE
	.align		4
.L_572:
        /*0394*/ 	.byte	0x03, 0x19
        /*0396*/ 	.short	0x0970


	//----- nvinfo : EIATTR_PARAM_CBANK
	.align		4
        /*0398*/ 	.byte	0x04, 0x0a
        /*039a*/ 	.short	(.L_574 - .L_573)
	.align		4
.L_573:
        /*039c*/ 	.word	index@(.nv.constant0._ZN7cutlass13device_kernelIN5flash11enable_sm90INS1_16FlashAttnBwdSm90INS1_25CollectiveMainloopBwdSm90ILi2ELi1ELi1EN4cute5tupleIJNS5_1CILi1EEES8_S8_EEENS6_IJNS7_ILi64EEENS7_ILi96EEENS7_ILi192EEEEEENS_6half_tEfNS_4arch4Sm90ELb0ELb1ELb1ELb0ELb0ELb0ELb1ELb0ELi3ELi1ELi1ELi1ELb0EEENS1_21CollectiveEpilogueBwdISD_SE_SG_Li384ELb0ELb1ELi3EEENS1_19SingleTileSchedulerILb0ELb0ELb0ELi96EEEEEEEEEvNT_6ParamsE)
        /*03a0*/ 	.short	0x0210
        /*03a2*/ 	.short	0x0970


	//----- nvinfo : EIATTR_SW_WAR
	.align		4
.L_574:
        /*03a4*/ 	.byte	0x04, 0x36
        /*03a6*/ 	.short	(.L_576 - .L_575)
.L_575:
        /*03a8*/ 	.word	0x00000008
.L_576:


//--------------------- .nv.info._ZN7cutlass13device_kernelIN5flash11enable_sm90INS1_16FlashAttnBwdSm90INS1_25CollectiveMainloopBwdSm90ILi2ELi1ELi1EN4cute5tupleIJNS5_1CILi1EEES8_S8_EEENS6_IJNS7_ILi64EEENS7_ILi96EEENS7_ILi192EEEEEENS_6half_tEfNS_4arch4Sm90ELb0ELb1ELb1ELb0ELb1ELb0ELb1ELb0ELi3ELi1ELi1ELi1ELb0EEENS1_21CollectiveEpilogueBwdISD_SE_SG_Li384ELb0ELb1ELi3EEENS1_19SingleTileSchedulerILb0ELb0ELb0ELi96EEEEEEEEEvNT_6ParamsE --------------------------
	.section	.nv.info._ZN7cutlass13device_kernelIN5flash11enable_sm90INS1_16FlashAttnBwdSm90INS1_25CollectiveMainloopBwdSm90ILi2ELi1ELi1EN4cute5tupleIJNS5_1CILi1EEES8_S8_EEENS6_IJNS7_ILi64EEENS7_ILi96EEENS7_ILi192EEEEEENS_6half_tEfNS_4arch4Sm90ELb0ELb1ELb1ELb0ELb1ELb0ELb1ELb0ELi3ELi1ELi1ELi1ELb0EEENS1_21CollectiveEpilogueBwdISD_SE_SG_Li384ELb0ELb1ELi3EEENS1_19SingleTileSchedulerILb0ELb0ELb0ELi96EEEEEEEEEvNT_6ParamsE,"",@"SHT_CUDA_INFO"
	.sectionflags	@""
	.align	4


	//----- nvinfo : EIATTR_CUDA_API_VERSION
	.align		4
        /*0000*/ 	.byte	0x04, 0x37
        /*0002*/ 	.short	(.L_578 - .L_577)
.L_577:
        /*0004*/ 	.word	0x00000082


	//----- nvinfo : EIATTR_KPARAM_INFO
	.align		4
.L_578:
        /*0008*/ 	.byte	0x04, 0x17
        /*000a*/ 	.short	(.L_580 - .L_579)
.L_579:
        /*000c*/ 	.word	0x00000000
        /*0010*/ 	.short	0x0000
        /*0012*/ 	.short	0x0070
        /*0014*/ 	.byte	0x00, 0xf0, 0x01, 0x24


	//----- nvinfo : EIATTR_SPARSE_MMA_MASK
	.align		4
.L_580:
        /*0018*/ 	.byte	0x03, 0x50
        /*001a*/ 	.short	0x0000


	//----- nvinfo : EIATTR_MAXREG_COUNT
	.align		4
        /*001c*/ 	.byte	0x03, 0x1b
        /*001e*/ 	.short	0x0080


	//----- nvinfo : EIATTR_NUM_BARRIERS
	.align		4
        /*0020*/ 	.byte	0x02, 0x4c
        /*0022*/ 	.byte	0x10
	.zero		1


	//----- nvinfo : EIATTR_EXTERNS
	.align		4
        /*0024*/ 	.byte	0x04, 0x0f
        /*0026*/ 	.short	(.L_582 - .L_581)


	//   ....[0]....
	.align		4
.L_581:
        /*0028*/ 	.word	index@(__assertfail)


	//----- nvinfo : EIATTR_ANNOTATIONS
	.align		4
.L_582:
        /*002c*/ 	.byte	0x04, 0x55
        /*002e*/ 	.short	(.L_584 - .L_583)


	//   ....[0]....
.L_583:
        /*0030*/ 	.word	0x00000001
        /*0034*/ 	.byte	0x20, 0x18, 0x00, 0x00, 0x01, 0x00, 0x00, 0x00, 0x60, 0x18, 0x00, 0x00, 0x01, 0x00, 0x00, 0x00
        /*0044*/ 	.byte	0xa0, 0x18, 0x00, 0x00, 0x01, 0x00, 0x00, 0x00, 0xe0, 0x20, 0x00, 0x00, 0x01, 0x00, 0x00, 0x00
        /*0054*/ 	.byte	0x70, 0x2a, 0x00, 0x00, 0x01, 0x00, 0x00, 0x00, 0x50, 0x2c, 0x00, 0x00, 0x01, 0x00, 0x00, 0x00
        /*0064*/ 	.byte	0xd0, 0x2d, 0x00, 0x00


	//----- nvinfo : EIATTR_MERCURY_ISA_VERSION
	.align		4
.L_584:
        /*0068*/ 	.byte	0x03, 0x5f
        /*006a*/ 	.short	0x0101


	//----- nvinfo : EIATTR_INT_WARP_WIDE_INSTR_OFFSETS
	.align		4
        /*006c*/ 	.byte	0x04, 0x31
        /*006e*/ 	.short	(.L_586 - .L_585)


	//   ....[0]....
.L_585:
        /*0070*/ 	.word	0x000001f0


	//   ....[1]....
        /*0074*/ 	.word	0x00000220


	//   ....[2]....
        /*0078*/ 	.word	0x00006e80


	//   ....[3]....
        /*007c*/ 	.word	0x000075c0


	//   ....[4]....
        /*0080*/ 	.word	0x00007bb0


	//   ....[5]....
        /*0084*/ 	.word	0x00007e80


	//   ....[6]....
        /*0088*/ 	.word	0x000080e0


	//   ....[7]....
        /*008c*/ 	.word	0x00008270


	//----- nvinfo : EIATTR_COOP_GROUP_MASK_REGIDS
	.align		4
.L_586:
        /*0090*/ 	.byte	0x04, 0x29
        /*0092*/ 	.short	(.L_588 - .L_587)


	//   ....[0]....
.L_587:
        /*0094*/ 	.word	0xffffffff


	//   ....[1]....
        /*0098*/ 	.word	0xffffffff


	//   ....[2]....
        /*009c*/ 	.word	0xffffffff


	//   ....[3]....
        /*00a0*/ 	.word	0xffffffff


	//   ....[4]....
        /*00a4*/ 	.word	0xffffffff


	//   ....[5]....
        /*00a8*/ 	.word	0xffffffff


	//   ....[6]....
        /*00ac*/ 	.word	0xffffffff


	//   ....[7]....
        /*00b0*/ 	.word	0xffffffff


	//   ....[8]....
        /*00b4*/ 	.word	0xffffffff


	//   ....[9]....
        /*00b8*/ 	.word	0xffffffff


	//   ....[10]....
        /*00bc*/ 	.word	0xffffffff


	//   ....[11]....
        /*00c0*/ 	.word	0xffffffff


	//   ....[12]....
        /*00c4*/ 	.word	0xffffffff


	//   ....[13]....
        /*00c8*/ 	.word	0xffffffff


	//   ....[14]....
        /*00cc*/ 	.word	0xffffffff


	//   ....[15]....
        /*00d0*/ 	.word	0xffffffff


	//   ....[16]....
        /*00d4*/ 	.word	0xffffffff


	//   ....[17]....
        /*00d8*/ 	.word	0x0500000f


	//   ....[18]....
        /*00dc*/ 	.word	0x0500000f


	//   ....[19]....
        /*00e0*/ 	.word	0x0500000f


	//   ....[20]....
        /*00e4*/ 	.word	0x0500000f


	//----- nvinfo : EIATTR_COOP_GROUP_INSTR_OFFSETS
	.align		4
.L_588:
        /*00e8*/ 	.byte	0x04, 0x28
        /*00ea*/ 	.short	(.L_590 - .L_589)


	//   ....[0]....
.L_589:
        /*00ec*/ 	.word	0x00000070


	//   ....[1]....
        /*00f0*/ 	.word	0x00000200


	//   ....[2]....
        /*00f4*/ 	.word	0x00000250


	//   ....[3]....
        /*00f8*/ 	.word	0x00000440


	//   ....[4]....
        /*00fc*/ 	.word	0x00000640


	//   ....[5]....
        /*0100*/ 	.word	0x00001100


	//   ....[6]....
        /*0104*/ 	.word	0x00004d80


	//   ....[7]....
        /*0108*/ 	.word	0x00006390


	//   ....[8]....
        /*010c*/ 	.word	0x000068f0


	//   ....[9]....
        /*0110*/ 	.word	0x00006db0


	//   ....[10]....
        /*0114*/ 	.word	0x00007100


	//   ....[11]....
        /*0118*/ 	.word	0x000074f0


	//   ....[12]....
        /*011c*/ 	.word	0x00007730


	//   ....[13]....
        /*0120*/ 	.word	0x00007ae0


	//   ....[14]....
        /*0124*/ 	.word	0x00007dc0


	//   ....[15]....
        /*0128*/ 	.word	0x00007fe0


	//   ....[16]....
        /*012c*/ 	.word	0x00008170


	//   ....[17]....
        /*0130*/ 	.word	0x0000a910


	//   ....[18]....
        /*0134*/ 	.word	0x0000aa80


	//   ....[19]....
        /*0138*/ 	.word	0x0000aaf0


	//   ....[20]....
        /*013c*/ 	.word	0x0000ab60


	//----- nvinfo : EIATTR_REG_RECONFIG
	.align		4
.L_590:
        /*0140*/ 	.byte	0x01, 0x54
	.zero		2


	//----- nvinfo : EIATTR_SYSCALL_OFFSETS
	.align		4
        /*0144*/ 	.byte	0x04, 0x46
        /*0146*/ 	.short	(.L_592 - .L_591)


	//   ....[0]....
.L_591:
        /*0148*/ 	.word	0x00000d60


	//   ....[1]....
        /*014c*/ 	.word	0x00000e50


	//   ....[2]....
        /*0150*/ 	.word	0x00000f90


	//   ....[3]....
        /*0154*/ 	.word	0x00001080


	//   ....[4]....
        /*0158*/ 	.word	0x00004770


	//   ....[5]....
        /*015c*/ 	.word	0x000048b0


	//   ....[6]....
        /*0160*/ 	.word	0x000049d0


	//   ....[7]....
        /*0164*/ 	.word	0x00004af0


	//----- nvinfo : EIATTR_MBARRIER_INSTR_OFFSETS
	.align		4
.L_592:
        /*0168*/ 	.byte	0x04, 0x39
        /*016a*/ 	.short	(.L_594 - .L_593)


	//   ....[0]....
.L_593:
        /*016c*/ 	.word	0x000002f0
        /*0170*/ 	.word	0x000000ff
        /*0174*/ 	.word	0x00036400
        /*0178*/ 	.short	0x0100
        /*017a*/ 	.byte	0x06
	.zero		1


	//   ....[1]....
        /*017c*/ 	.word	0x000003f0
        /*0180*/ 	.word	0x000000ff
        /*0184*/ 	.word	0x00036410
        /*0188*/ 	.short	0x0100
        /*018a*/ 	.byte	0x08
	.zero		1


	//   ....[2]....
        /*018c*/ 	.word	0x00000400
        /*0190*/ 	.word	0x000000ff
        /*0194*/ 	.word	0x00036420
        /*0198*/ 	.short	0x0100
        /*019a*/ 	.byte	0x08
	.zero		1


	//   ....[3]....
        /*019c*/ 	.word	0x00000410
        /*01a0*/ 	.word	0x000000ff
        /*01a4*/ 	.word	0x00036418
        /*01a8*/ 	.short	0x0100
        /*01aa*/ 	.byte	0x08
	.zero		1


	//   ....[4]....
        /*01ac*/ 	.word	0x00000420
        /*01b0*/ 	.word	0x000000ff
        /*01b4*/ 	.word	0x00036428
        /*01b8*/ 	.short	0x0100
        /*01ba*/ 	.byte	0x08
	.zero		1


	//   ....[5]....
        /*01bc*/ 	.word	0x00000550
        /*01c0*/ 	.word	0x000000ff
        /*01c4*/ 	.word	0x00036430
        /*01c8*/ 	.short	0x0100
        /*01ca*/ 	.byte	0x08
	.zero		1


	//   ....[6]....
        /*01cc*/ 	.word	0x00000560
        /*01d0*/ 	.word	0x000000ff
        /*01d4*/ 	.word	0x00036438
        /*01d8*/ 	.short	0x0100
        /*01da*/ 	.byte	0x08
	.zero		1


	//   ....[7]....
        /*01dc*/ 	.word	0x00001130
        /*01e0*/ 	.word	0x000000ff
        /*01e4*/ 	.word	0x00036400
        /*01e8*/ 	.short	0x010a
        /*01ea*/ 	.byte	0x25
	.zero		1


	//   ....[8]....
        /*01ec*/ 	.word	0x00001220
        /*01f0*/ 	.word	0x000000ff
        /*01f4*/ 	.word	0x00036400
        /*01f8*/ 	.short	0x010a
        /*01fa*/ 	.byte	0x25
	.zero		1


	//   ....[9]....
        /*01fc*/ 	.word	0x000019a0
        /*0200*/ 	.word	0x00000003
        /*0204*/ 	.word	0x00036410
        /*0208*/ 	.short	0x010a
        /*020a*/ 	.byte	0x3f
	.zero		1


	//   ....[10]....
        /*020c*/ 	.word	0x000019e0
        /*0210*/ 	.word	0x00000003
        /*0214*/ 	.word	0x00036410
        /*0218*/ 	.short	0x010a
        /*021a*/ 	.byte	0x3f
	.zero		1


	//   ....[11]....
        /*021c*/ 	.word	0x00002070
        /*0220*/ 	.word	0x000000ff
        /*0224*/ 	.word	0x00036430
        /*0228*/ 	.short	0x010a
        /*022a*/ 	.byte	0x25
	.zero		1


	//   ....[12]....
        /*022c*/ 	.word	0x000020b0
        /*0230*/ 	.word	0x000000ff
        /*0234*/ 	.word	0x00036430
        /*0238*/ 	.short	0x010a
        /*023a*/ 	.byte	0x25
	.zero		1


	//   ....[13]....
        /*023c*/ 	.word	0x00003ef0
        /*0240*/ 	.word	0x000000ff
        /*0244*/ 	.word	0x00000000
        /*0248*/ 	.short	0x0101
        /*024a*/ 	.byte	0x04
	.zero		1


	//   ....[14]....
        /*024c*/ 	.word	0x00004290
        /*0250*/ 	.word	0x00000003
        /*0254*/ 	.word	0x00000000
        /*0258*/ 	.short	0x0101
        /*025a*/ 	.byte	0x3f
	.zero		1


	//   ....[15]....
        /*025c*/ 	.word	0x00008860
        /*0260*/ 	.word	0x00000000
        /*0264*/ 	.word	0x00036420
        /*0268*/ 	.short	0x010a
        /*026a*/ 	.byte	0x3f
	.zero		1


	//   ....[16]....
        /*026c*/ 	.word	0x00009070
        /*0270*/ 	.word	0x00000000
        /*0274*/ 	.word	0x00036438
        /*0278*/ 	.short	0x010a
        /*027a*/ 	.byte	0x3f
	.zero		1


	//   ....[17]....
        /*027c*/ 	.word	0x000093d0
        /*0280*/ 	.word	0x00000000
        /*0284*/ 	.word	0x00036428
        /*0288*/ 	.short	0x010a
        /*028a*/ 	.byte	0x3f
	.zero		1


	//   ....[18]....
        /*028c*/ 	.word	0x000096f0
        /*0290*/ 	.word	0x00000000
        /*0294*/ 	.word	0x00036438
        /*0298*/ 	.short	0x010a
        /*029a*/ 	.byte	0x3f
	.zero		1


	//   ....[19]....
        /*029c*/ 	.word	0x000099a0
        /*02a0*/ 	.word	0x00000000
        /*02a4*/ 	.word	0x00036420
        /*02a8*/ 	.short	0x010a
        /*02aa*/ 	.byte	0x3f
	.zero		1


	//   ....[20]....
        /*02ac*/ 	.word	0x00009d20
        /*02b0*/ 	.word	0x00000000
        /*02b4*/ 	.word	0x00036438
        /*02b8*/ 	.short	0x010a
        /*02ba*/ 	.byte	0x3f
	.zero		1


	//   ....[21]....
        /*02bc*/ 	.word	0x0000a010
        /*02c0*/ 	.word	0x00000000
        /*02c4*/ 	.word	0x00036428
        /*02c8*/ 	.short	0x010a
        /*02ca*/ 	.byte	0x3f
	.zero		1


	//   ....[22]....
        /*02cc*/ 	.word	0x0000a350
        /*02d0*/ 	.word	0x00000000
        /*02d4*/ 	.word	0x00036438
        /*02d8*/ 	.short	0x010a
        /*02da*/ 	.byte	0x3f
	.zero		1


	//   ....[23]....
        /*02dc*/ 	.word	0x0000a7a0
        /*02e0*/ 	.word	0x00000009
        /*02e4*/ 	.word	0x00000000
        /*02e8*/ 	.short	0x010a
        /*02ea*/ 	.byte	0x3f
	.zero		1


	//   ....[24]....
        /*02ec*/ 	.word	0x0000a820
        /*02f0*/ 	.word	0x00000003
        /*02f4*/ 	.word	0x00000000
        /*02f8*/ 	.short	0x010a
        /*02fa*/ 	.byte	0x3f
	.zero		1


	//   ....[25]....
        /*02fc*/ 	.word	0x0000a870
        /*0300*/ 	.word	0x00000004
        /*0304*/ 	.word	0x00036438
        /*0308*/ 	.short	0x010a
        /*030a*/ 	.byte	0x3f
	.zero		1


	//   ....[26]....
        /*030c*/ 	.word	0x0000a950
        /*0310*/ 	.word	0x00000003
        /*0314*/ 	.word	0x00036400
        /*0318*/ 	.short	0x010a
        /*031a*/ 	.byte	0x3f
	.zero		1


	//   ....[27]....
        /*031c*/ 	.word	0x0000a9a0
        /*0320*/ 	.word	0x00000003
        /*0324*/ 	.word	0x00036410
        /*0328*/ 	.short	0x010a
        /*032a*/ 	.byte	0x3f
	.zero		1


	//   ....[28]....
        /*032c*/ 	.word	0x0000aa00
        /*0330*/ 	.word	0x0000000b
        /*0334*/ 	.word	0x00036430
        /*0338*/ 	.short	0x010a
        /*033a*/ 	.byte	0x3f
	.zero		1


	//   ....[29]....
        /*033c*/ 	.word	0x0000aba0
        /*0340*/ 	.word	0x00000000
        /*0344*/ 	.word	0x00036420
        /*0348*/ 	.short	0x010a
        /*034a*/ 	.byte	0x3f
	.zero		1


	//   ....[30]....
        /*034c*/ 	.word	0x0000abf0
        /*0350*/ 	.word	0x00000000
        /*0354*/ 	.word	0x00036438
        /*0358*/ 	.short	0x010a
        /*035a*/ 	.byte	0x3f
	.zero		1


	//   ....[31]....
        /*035c*/ 	.word	0x0000ac40
        /*0360*/ 	.word	0x00000000
        /*0364*/ 	.word	0x00036428
        /*0368*/ 	.short	0x010a
        /*036a*/ 	.byte	0x3f
	.zero		1


	//   ....[32]....
        /*036c*/ 	.word	0x0000ac90
        /*0370*/ 	.word	0x00000000
        /*0374*/ 	.word	0x00036438
        /*0378*/ 	.short	0x010a
        /*037a*/ 	.byte	0x3f
	.zero		1


	//   ....[33]....
        /*037c*/ 	.word	0x0000acf0
        /*0380*/ 	.word	0x00000000
        /*0384*/ 	.word	0x00036420
        /*0388*/ 	.short	0x010a
        /*038a*/ 	.byte	0x3f
	.zero		1


	//   ....[34]....
        /*038c*/ 	.word	0x0000ad40
        /*0390*/ 	.word	0x00000000
        /*0394*/ 	.word	0x00036438
        /*0398*/ 	.short	0x010a
        /*039a*/ 	.byte	0x3f
	.zero		1


	//   ....[35]....
        /*039c*/ 	.word	0x0000ad90
        /*03a0*/ 	.word	0x00000000
        /*03a4*/ 	.word	0x00036428
        /*03a8*/ 	.short	0x010a
        /*03aa*/ 	.byte	0x3f
	.zero		1


	//   ....[36]....
        /*03ac*/ 	.word	0x0000ade0
        /*03b0*/ 	.word	0x00000000
        /*03b4*/ 	.word	0x00036438
        /*03b8*/ 	.short	0x010a
        /*03ba*/ 	.byte	0x3f
	.zero		1


	//   ....[37]....
        /*03bc*/ 	.word	0x0000aeb0
        /*03c0*/ 	.word	0x00000009
        /*03c4*/ 	.word	0x00000000
        /*03c8*/ 	.short	0x010a
        /*03ca*/ 	.byte	0x3f
	.zero		1


	//   ....[38]....
        /*03cc*/ 	.word	0x0000af00
        /*03d0*/ 	.word	0x00000003
        /*03d4*/ 	.word	0x00000000
        /*03d8*/ 	.short	0x010a
        /*03da*/ 	.byte	0x3f
	.zero		1


	//----- nvinfo : EIATTR_NUM_MBARRIERS
	.align		4
.L_594:
        /*03dc*/ 	.byte	0x03, 0x38
        /*03de*/ 	.short	0x0007


	//----- nvinfo : EIATTR_EXIT_INSTR_OFFSETS
	.align		4
        /*03e0*/ 	.byte	0x04, 0x1c
        /*03e2*/ 	.short	(.L_596 - .L_595)


	//   ....[0]....
.L_595:
        /*03e4*/ 	.word	0x000006a0


	//   ....[1]....
        /*03e8*/ 	.word	0x000053b0


	//   ....[2]....
        /*03ec*/ 	.word	0x00006330


	//   ....[3]....
        /*03f0*/ 	.word	0x0000a8c0


	//----- nvinfo : EIATTR_MAX_THREADS
	.align		4
.L_596:
        /*03f4*/ 	.byte	0x04, 0x05
        /*03f6*/ 	.short	(.L_598 - .L_597)
.L_597:
        /*03f8*/ 	.word	0x00000200
        /*03fc*/ 	.word	0x00000001
        /*0400*/ 	.word	0x00000001


	//----- nvinfo : EIATTR_CRS_STACK_SIZE
	.align		4
.L_598:
        /*0404*/ 	.byte	0x04, 0x1e
        /*0406*/ 	.short	(.L_600 - .L_599)
.L_599:
        /*0408*/ 	.word	0x00000000


	//----- nvinfo : EIATTR_CBANK_PARAM_SIZE
	.align		4
.L_600:
        /*040c*/ 	.byte	0x03, 0x19
        /*040e*/ 	.short	0x0970


	//----- nvinfo : EIATTR_PARAM_CBANK
	.align		4
        /*0410*/ 	.byte	0x04, 0x0a
        /*0412*/ 	.short	(.L_602 - .L_601)
	.align		4
.L_601:
        /*0414*/ 	.word	index@(.nv.constant0._ZN7cutlass13device_kernelIN5flash11enable_sm90INS1_16FlashAttnBwdSm90INS1_25CollectiveMainloopBwdSm90ILi2ELi1ELi1EN4cute5tupleIJNS5_1CILi1EEES8_S8_EEENS6_IJNS7_ILi64EEENS7_ILi96EEENS7_ILi192EEEEEENS_6half_tEfNS_4arch4Sm90ELb0ELb1ELb1ELb0ELb1ELb0ELb1ELb0ELi3ELi1ELi1ELi1ELb0EEENS1_21CollectiveEpilogueBwdISD_SE_SG_Li384ELb0ELb1ELi3EEENS1_19SingleTileSchedulerILb0ELb0ELb0ELi96EEEEEEEEEvNT_6ParamsE)
        /*0418*/ 	.short	0x0210
        /*041a*/ 	.short	0x0970


	//----- nvinfo : EIATTR_SW_WAR
	.align		4
.L_602:
        /*041c*/ 	.byte	0x04, 0x36
        /*041e*/ 	.short	(.L_604 - .L_603)
.L_603:
        /*0420*/ 	.word	0x00000008
.L_604:


//--------------------- .nv.info._ZN7cutlass13device_kernelIN5flash11enable_sm90INS1_16FlashAttnBwdSm90INS1_25CollectiveMainloopBwdSm90ILi2ELi1ELi1EN4cute5tupleIJNS5_1CILi1EEES8_S8_EEENS6_IJNS7_ILi64EEENS7_ILi96EEENS7_ILi192EEEEEENS_6half_tEfNS_4arch4Sm90ELb0ELb1ELb1ELb0ELb0ELb0ELb1ELb0ELi3ELi1ELi1ELi1ELb0EEENS1_24CollectiveEpilogueBwdGQAISD_fSG_Li384ELb0ELb0EEENS1_19SingleTileSchedulerILb0ELb0ELb0ELi96EEEEEEEEEvNT_6ParamsE --------------------------
	.section	.nv.info._ZN7cutlass13device_kernelIN5flash11enable_sm90INS1_16FlashAttnBwdSm90INS1_25CollectiveMainloopBwdSm90ILi2ELi1ELi1EN4cute5tupleIJNS5_1CILi1EEES8_S8_EEENS6_IJNS7_ILi64EEENS7_ILi96EEENS7_ILi192EEEEEENS_6half_tEfNS_4arch4Sm90ELb0ELb1ELb1ELb0ELb0ELb0ELb1ELb0ELi3ELi1ELi1ELi1ELb0EEENS1_24CollectiveEpilogueBwdGQAISD_fSG_Li384ELb0ELb0EEENS1_19SingleTileSchedulerILb0ELb0ELb0ELi96EEEEEEEEEvNT_6ParamsE,"",@"SHT_CUDA_INFO"
	.sectionflags	@""
	.align	4


	//----- nvinfo : EIATTR_CUDA_API_VERSION
	.align		4
        /*0000*/ 	.byte	0x04, 0x37
        /*0002*/ 	.short	(.L_606 - .L_605)
.L_605:
        /*0004*/ 	.word	0x00000082


	//----- nvinfo : EIATTR_KPARAM_INFO
	.align		4
.L_606:
        /*0008*/ 	.byte	0x04, 0x17
        /*000a*/ 	.short	(.L_608 - .L_607)
.L_607:
        /*000c*/ 	.word	0x00000000
        /*0010*/ 	.short	0x0000
        /*0012*/ 	.short	0x0070
        /*0014*/ 	.byte	0x00, 0xf0, 0x01, 0x1a


	//----- nvinfo : EIATTR_SPARSE_MMA_MASK
	.align		4
.L_608:
        /*0018*/ 	.byte	0x03, 0x50
        /*001a*/ 	.short	0x0000


	//----- nvinfo : EIATTR_MAXREG_COUNT
	.align		4
        /*001c*/ 	.byte	0x03, 0x1b
        /*001e*/ 	.short	0x0080


	//----- nvinfo : EIATTR_NUM_BARRIERS
	.align		4
        /*0020*/ 	.byte	0x02, 0x4c
        /*0022*/ 	.byte	0x10
	.zero		1


	//----- nvinfo : EIATTR_EXTERNS
	.align		4
        /*0024*/ 	.byte	0x04, 0x0f
        /*0026*/ 	.short	(.L_610 - .L_609)


	//   ....[0]....
	.align		4
.L_609:
        /*0028*/ 	.word	index@(__assertfail)


	//----- nvinfo : EIATTR_ANNOTATIONS
	.align		4
.L_610:
        /*002c*/ 	.byte	0x04, 0x55
        /*002e*/ 	.short	(.L_612 - .L_611)


	//   ....[0]....
.L_611:
        /*0030*/ 	.word	0x00000001
        /*0034*/ 	.byte	0xc0, 0x17, 0x00, 0x00, 0x01, 0x00, 0x00, 0x00, 0x00, 0x18, 0x00, 0x00, 0x01, 0x00, 0x00, 0x00
        /*0044*/ 	.byte	0x70, 0x20, 0x00, 0x00, 0x01, 0x00, 0x00, 0x00, 0x00, 0x2a, 0x00, 0x00, 0x01, 0x00, 0x00, 0x00
        /*0054*/ 	.byte	0xe0, 0x2b, 0x00, 0x00


	//----- nvinfo : EIATTR_MERCURY_ISA_VERSION
	.align		4
.L_612:
        /*0058*/ 	.byte	0x03, 0x5f
        /*005a*/ 	.short	0x0101


	//----- nvinfo : EIATTR_INT_WARP_WIDE_INSTR_OFFSETS
	.align		4
        /*005c*/ 	.byte	0x04, 0x31
        /*005e*/ 	.short	(.L_614 - .L_613)


	//   ....[0]....
.L_613:
        /*0060*/ 	.word	0x00000190


	//   ....[1]....
        /*0064*/ 	.word	0x000001c0


	//----- nvinfo : EIATTR_COOP_GROUP_MASK_REGIDS
	.align		4
.L_614:
        /*0068*/ 	.byte	0x04, 0x29
        /*006a*/ 	.short	(.L_616 - .L_615)


	//   ....[0]....
.L_615:
        /*006c*/ 	.word	0xffffffff


	//   ....[1]....
        /*0070*/ 	.word	0xffffffff


	//   ....[2]....
        /*0074*/ 	.word	0xffffffff


	//   ....[3]....
        /*0078*/ 	.word	0xffffffff


	//   ....[4]....
        /*007c*/ 	.word	0xffffffff


	//   ....[5]....
        /*0080*/ 	.word	0xffffffff


	//   ....[6]....
        /*0084*/ 	.word	0xffffffff


	//   ....[7]....
        /*0088*/ 	.word	0x0500000f


	//----- nvinfo : EIATTR_COOP_GROUP_INSTR_OFFSETS
	.align		4
.L_616:
        /*008c*/ 	.byte	0x04, 0x28
        /*008e*/ 	.short	(.L_618 - .L_617)


	//   ....[0]....
.L_617:
        /*0090*/ 	.word	0x00000070


	//   ....[1]....
        /*0094*/ 	.word	0x000001a0


	//   ....[2]....
        /*0098*/ 	.word	0x000001f0


	//   ....[3]....
        /*009c*/ 	.word	0x000003e0


	//   ....[4]....
        /*00a0*/ 	.word	0x000005e0


	//   ....[5]....
        /*00a4*/ 	.word	0x000010a0


	//   ....[6]....
        /*00a8*/ 	.word	0x00004d60


	//   ....[7]....
        /*00ac*/ 	.word	0x000083f0


	//----- nvinfo : EIATTR_REG_RECONFIG
	.align		4
.L_618:
        /*00b0*/ 	.byte	0x01, 0x54
	.zero		2


	//----- nvinfo : EIATTR_SYSCALL_OFFSETS
	.align		4
        /*00b4*/ 	.byte	0x04, 0x46
        /*00b6*/ 	.short	(.L_620 - .L_619)


	//   ....[0]....
.L_619:
        /*00b8*/ 	.word	0x00000d00


	//   ....[1]....
        /*00bc*/ 	.word	0x00000df0


	//   ....[2]....
        /*00c0*/ 	.word	0x00000f30


	//   ....[3]....
        /*00c4*/ 	.word	0x00001020


	//----- nvinfo : EIATTR_MBARRIER_INSTR_OFFSETS
	.align		4
.L_620:
        /*00c8*/ 	.byte	0x04, 0x39
        /*00ca*/ 	.short	(.L_622 - .L_621)


	//   ....[0]....
.L_621:
        /*00cc*/ 	.word	0x00000290
        /*00d0*/ 	.word	0x000000ff
        /*00d4*/ 	.word	0x00036400
        /*00d8*/ 	.short	0x0100
        /*00da*/ 	.byte	0x06
	.zero		1


	//   ....[1]....
        /*00dc*/ 	.word	0x00000390
        /*00e0*/ 	.word	0x000000ff
        /*00e4*/ 	.word	0x00036410
        /*00e8*/ 	.short	0x0100
        /*00ea*/ 	.byte	0x08
	.zero		1


	//   ....[2]....
        /*00ec*/ 	.word	0x000003a0
        /*00f0*/ 	.word	0x000000ff
        /*00f4*/ 	.word	0x00036420
        /*00f8*/ 	.short	0x0100
        /*00fa*/ 	.byte	0x08
	.zero		1


	//   ....[3]....
        /*00fc*/ 	.word	0x000003b0
        /*0100*/ 	.word	0x000000ff
        /*0104*/ 	.word	0x00036418
        /*0108*/ 	.short	0x0100
        /*010a*/ 	.byte	0x08
	.zero		1


	//   ....[4]....
        /*010c*/ 	.word	0x000003c0
        /*0110*/ 	.word	0x000000ff
        /*0114*/ 	.word	0x00036428
        /*0118*/ 	.short	0x0100
        /*011a*/ 	.byte	0x08
	.zero		1


	//   ....[5]....
        /*011c*/ 	.word	0x000004f0
        /*0120*/ 	.word	0x000000ff
        /*0124*/ 	.word	0x00036430
        /*0128*/ 	.short	0x0100
        /*012a*/ 	.byte	0x08
	.zero		1


	//   ....[6]....
        /*012c*/ 	.word	0x00000500
        /*0130*/ 	.word	0x000000ff
        /*0134*/ 	.word	0x00036438
        /*0138*/ 	.short	0x0100
        /*013a*/ 	.byte	0x08
	.zero		1


	//   ....[7]....
        /*013c*/ 	.word	0x000010d0
        /*0140*/ 	.word	0x000000ff
        /*0144*/ 	.word	0x00036400
        /*0148*/ 	.short	0x010a
        /*014a*/ 	.byte	0x25
	.zero		1


	//   ....[8]....
        /*014c*/ 	.word	0x000011c0
        /*0150*/ 	.word	0x000000ff
        /*0154*/ 	.word	0x00036400
        /*0158*/ 	.short	0x010a
        /*015a*/ 	.byte	0x25
	.zero		1


	//   ....[9]....
        /*015c*/ 	.word	0x00001920
        /*0160*/ 	.word	0x00000003
        /*0164*/ 	.word	0x00036410
        /*0168*/ 	.short	0x010a
        /*016a*/ 	.byte	0x3f
	.zero		1


	//   ....[10]....
        /*016c*/ 	.word	0x00001960
        /*0170*/ 	.word	0x00000003
        /*0174*/ 	.word	0x00036410
        /*0178*/ 	.short	0x010a
        /*017a*/ 	.byte	0x3f
	.zero		1


	//   ....[11]....
        /*017c*/ 	.word	0x00002000
        /*0180*/ 	.word	0x000000ff
        /*0184*/ 	.word	0x00036430
        /*0188*/ 	.short	0x010a
        /*018a*/ 	.byte	0x25
	.zero		1


	//   ....[12]....
        /*018c*/ 	.word	0x00002040
        /*0190*/ 	.word	0x000000ff
        /*0194*/ 	.word	0x00036430
        /*0198*/ 	.short	0x010a
        /*019a*/ 	.byte	0x25
	.zero		1


	//   ....[13]....
        /*019c*/ 	.word	0x00003e50
        /*01a0*/ 	.word	0x000000ff
        /*01a4*/ 	.word	0x00000000
        /*01a8*/ 	.short	0x0101
        /*01aa*/ 	.byte	0x04
	.zero		1


	//   ....[14]....
        /*01ac*/ 	.word	0x000041f0
        /*01b0*/ 	.word	0x00000003
        /*01b4*/ 	.word	0x00000000
        /*01b8*/ 	.short	0x0101
        /*01ba*/ 	.byte	0x3f
	.zero		1


	//   ....[15]....
        /*01bc*/ 	.word	0x00006340
        /*01c0*/ 	.word	0x00000000
        /*01c4*/ 	.word	0x00036420
        /*01c8*/ 	.short	0x010a
        /*01ca*/ 	.byte	0x3f
	.zero		1


	//   ....[16]....
        /*01cc*/ 	.word	0x00006b50
        /*01d0*/ 	.word	0x00000000
        /*01d4*/ 	.word	0x00036438
        /*01d8*/ 	.short	0x010a
        /*01da*/ 	.byte	0x3f
	.zero		1


	//   ....[17]....
        /*01dc*/ 	.word	0x00006eb0
        /*01e0*/ 	.word	0x00000000
        /*01e4*/ 	.word	0x00036428
        /*01e8*/ 	.short	0x010a
        /*01ea*/ 	.byte	0x3f
	.zero		1


	//   ....[18]....
        /*01ec*/ 	.word	0x000071d0
        /*01f0*/ 	.word	0x00000000
        /*01f4*/ 	.word	0x00036438
        /*01f8*/ 	.short	0x010a
        /*01fa*/ 	.byte	0x3f
	.zero		1


	//   ....[19]....
        /*01fc*/ 	.word	0x00007480
        /*0200*/ 	.word	0x00000000
        /*0204*/ 	.word	0x00036420
        /*0208*/ 	.short	0x010a
        /*020a*/ 	.byte	0x3f
	.zero		1


	//   ....[20]....
        /*020c*/ 	.word	0x00007800
        /*0210*/ 	.word	0x00000000
        /*0214*/ 	.word	0x00036438
        /*0218*/ 	.short	0x010a
        /*021a*/ 	.byte	0x3f
	.zero		1


	//   ....[21]....
        /*021c*/ 	.word	0x00007af0
        /*0220*/ 	.word	0x00000000
        /*0224*/ 	.word	0x00036428
        /*0228*/ 	.short	0x010a
        /*022a*/ 	.byte	0x3f
	.zero		1


	//   ....[22]....
        /*022c*/ 	.word	0x00007e30
        /*0230*/ 	.word	0x00000000
        /*0234*/ 	.word	0x00036438
        /*0238*/ 	.short	0x010a
        /*023a*/ 	.byte	0x3f
	.zero		1


	//   ....[23]....
        /*023c*/ 	.word	0x00008280
        /*0240*/ 	.word	0x00000009
        /*0244*/ 	.word	0x00000000
        /*0248*/ 	.short	0x010a
        /*024a*/ 	.byte	0x3f
	.zero		1


	//   ....[24]....
        /*024c*/ 	.word	0x00008300
        /*0250*/ 	.word	0x00000003
        /*0254*/ 	.word	0x00000000
        /*0258*/ 	.short	0x010a
        /*025a*/ 	.byte	0x3f
	.zero		1


	//   ....[25]....
        /*025c*/ 	.word	0x00008350
        /*0260*/ 	.word	0x00000004
        /*0264*/ 	.word	0x00036438
        /*0268*/ 	.short	0x010a
        /*026a*/ 	.byte	0x3f
	.zero		1


	//   ....[26]....
        /*026c*/ 	.word	0x00008430
        /*0270*/ 	.word	0x00000003
        /*0274*/ 	.word	0x00036400
        /*0278*/ 	.short	0x010a
        /*027a*/ 	.byte	0x3f
	.zero		1


	//   ....[27]....
        /*027c*/ 	.word	0x00008480
        /*0280*/ 	.word	0x00000003
        /*0284*/ 	.word	0x00036410
        /*0288*/ 	.short	0x010a
        /*028a*/ 	.byte	0x3f
	.zero		1


	//   ....[28]....
        /*028c*/ 	.word	0x000084e0
        /*0290*/ 	.word	0x0000000c
        /*0294*/ 	.word	0x00036430
        /*0298*/ 	.short	0x010a
        /*029a*/ 	.byte	0x3f
	.zero		1


	//   ....[29]....
        /*029c*/ 	.word	0x00008530
        /*02a0*/ 	.word	0x00000000
        /*02a4*/ 	.word	0x00036420
        /*02a8*/ 	.short	0x010a
        /*02aa*/ 	.byte	0x3f
	.zero		1


	//   ....[30]....
        /*02ac*/ 	.word	0x00008580
        /*02b0*/ 	.word	0x00000000
        /*02b4*/ 	.word	0x00036438
        /*02b8*/ 	.short	0x010a
        /*02ba*/ 	.byte	0x3f
	.zero		1


	//   ....[31]....
        /*02bc*/ 	.word	0x000085d0
        /*02c0*/ 	.word	0x00000000
        /*02c4*/ 	.word	0x00036428
        /*02c8*/ 	.short	0x010a
        /*02ca*/ 	.byte	0x3f
	.zero		1


	//   ....[32]....
        /*02cc*/ 	.word	0x00008620
        /*02d0*/ 	.word	0x00000000
        /*02d4*/ 	.word	0x00036438
        /*02d8*/ 	.short	0x010a
        /*02da*/ 	.byte	0x3f
	.zero		1


	//   ....[33]....
        /*02dc*/ 	.word	0x00008680
        /*02e0*/ 	.word	0x00000000
        /*02e4*/ 	.word	0x00036420
        /*02e8*/ 	.short	0x010a
        /*02ea*/ 	.byte	0x3f
	.zero		1


	//   ....[34]....
        /*02ec*/ 	.word	0x000086d0
        /*02f0*/ 	.word	0x00000000
        /*02f4*/ 	.word	0x00036438
        /*02f8*/ 	.short	0x010a
        /*02fa*/ 	.byte	0x3f
	.zero		1


	//   ....[35]....
        /*02fc*/ 	.word	0x00008720
        /*0300*/ 	.word	0x00000000
        /*0304*/ 	.word	0x00036428
        /*0308*/ 	.short	0x010a
        /*030a*/ 	.byte	0x3f
	.zero		1


	//   ....[36]....
        /*030c*/ 	.word	0x00008770
        /*0310*/ 	.word	0x00000000
        /*0314*/ 	.word	0x00036438
        /*0318*/ 	.short	0x010a
        /*031a*/ 	.byte	0x3f
	.zero		1


	//   ....[37]....
        /*031c*/ 	.word	0x00008840
        /*0320*/ 	.word	0x00000009
        /*0324*/ 	.word	0x00000000
        /*0328*/ 	.short	0x010a
        /*032a*/ 	.byte	0x3f
	.zero		1


	//   ....[38]....
        /*032c*/ 	.word	0x00008890
        /*0330*/ 	.word	0x00000003
        /*0334*/ 	.word	0x00000000
        /*0338*/ 	.short	0x010a
        /*033a*/ 	.byte	0x3f
	.zero		1


	//----- nvinfo : EIATTR_NUM_MBARRIERS
	.align		4
.L_622:
        /*033c*/ 	.byte	0x03, 0x38
        /*033e*/ 	.short	0x0007


	//----- nvinfo : EIATTR_EXIT_INSTR_OFFSETS
	.align		4
        /*0340*/ 	.byte	0x04, 0x1c
        /*0342*/ 	.short	(.L_624 - .L_623)


	//   ....[0]....
.L_623:
        /*0344*/ 	.word	0x000083a0


	//----- nvinfo : EIATTR_MAX_THREADS
	.align		4
.L_624:
        /*0348*/ 	.byte	0x04, 0x05
        /*034a*/ 	.short	(.L_626 - .L_625)
.L_625:
        /*034c*/ 	.word	0x00000200
        /*0350*/ 	.word	0x00000001
        /*0354*/ 	.word	0x00000001


	//----- nvinfo : EIATTR_CRS_STACK_SIZE
	.align		4
.L_626:
        /*0358*/ 	.byte	0x04, 0x1e
        /*035a*/ 	.short	(.L_628 - .L_627)
.L_627:
        /*035c*/ 	.word	0x00000000


	//----- nvinfo : EIATTR_CBANK_PARAM_SIZE
	.align		4
.L_628:
        /*0360*/ 	.byte	0x03, 0x19
        /*0362*/ 	.short	0x06f0


	//----- nvinfo : EIATTR_PARAM_CBANK
	.align		4
        /*0364*/ 	.byte	0x04, 0x0a
        /*0366*/ 	.short	(.L_630 - .L_629)
	.align		4
.L_629:
        /*0368*/ 	.word	index@(.nv.constant0._ZN7cutlass13device_kernelIN5flash11enable_sm90INS1_16FlashAttnBwdSm90INS1_25CollectiveMainloopBwdSm90ILi2ELi1ELi1EN4cute5tupleIJNS5_1CILi1EEES8_S8_EEENS6_IJNS7_ILi64EEENS7_ILi96EEENS7_ILi192EEEEEENS_6half_tEfNS_4arch4Sm90ELb0ELb1ELb1ELb0ELb0ELb0ELb1ELb0ELi3ELi1ELi1ELi1ELb0EEENS1_24CollectiveEpilogueBwdGQAISD_fSG_Li384ELb0ELb0EEENS1_19SingleTileSchedulerILb0ELb0ELb0ELi96EEEEEEEEEvNT_6ParamsE)
        /*036c*/ 	.short	0x0210
        /*036e*/ 	.short	0x06f0


	//----- nvinfo : EIATTR_SW_WAR
	.align		4
.L_630:
        /*0370*/ 	.byte	0x04, 0x36
        /*0372*/ 	.short	(.L_632 - .L_631)
.L_631:
        /*0374*/ 	.word	0x00000008
.L_632:


//--------------------- .nv.info._ZN7cutlass13device_kernelIN5flash11enable_sm90INS1_16FlashAttnBwdSm90INS1_25CollectiveMainloopBwdSm90ILi2ELi1ELi1EN4cute5tupleIJNS5_1CILi1EEES8_S8_EEENS6_IJNS7_ILi64EEENS7_ILi96EEENS7_ILi192EEEEEENS_6half_tEfNS_4arch4Sm90ELb0ELb1ELb1ELb0ELb1ELb0ELb1ELb0ELi3ELi1ELi1ELi1ELb0EEENS1_24CollectiveEpilogueBwdGQAISD_fSG_Li384ELb0ELb1EEENS1_19SingleTileSchedulerILb0ELb0ELb0ELi96EEEEEEEEEvNT_6ParamsE --------------------------
	.section	.nv.info._ZN7cutlass13device_kernelIN5flash11enable_sm90INS1_16FlashAttnBwdSm90INS1_25CollectiveMainloopBwdSm90ILi2ELi1ELi1EN4cute5tupleIJNS5_1CILi1EEES8_S8_EEENS6_IJNS7_ILi64EEENS7_ILi96EEENS7_ILi192EEEEEENS_6half_tEfNS_4arch4Sm90ELb0ELb1ELb1ELb0ELb1ELb0ELb1ELb0ELi3ELi1ELi1ELi1ELb0EEENS1_24CollectiveEpilogueBwdGQAISD_fSG_Li384ELb0ELb1EEENS1_19SingleTileSchedulerILb0ELb0ELb0ELi96EEEEEEEEEvNT_6ParamsE,"",@"SHT_CUDA_INFO"
	.sectionflags	@""
	.align	4


	//----- nvinfo : EIATTR_CUDA_API_VERSION
	.align		4
        /*0000*/ 	.byte	0x04, 0x37
        /*0002*/ 	.short	(.L_634 - .L_633)
.L_633:
        /*0004*/ 	.word	0x00000082


	//----- nvinfo : EIATTR_KPARAM_INFO
	.align		4
.L_634:
        /*0008*/ 	.byte	0x04, 0x17
        /*000a*/ 	.short	(.L_636 - .L_635)
.L_635:
        /*000c*/ 	.word	0x00000000
        /*0010*/ 	.short	0x0000
        /*0012*/ 	.short	0x0070
        /*0014*/ 	.byte	0x00, 0xf0, 0x01, 0x1a


	//----- nvinfo : EIATTR_SPARSE_MMA_MASK
	.align		4
.L_636:
        /*0018*/ 	.byte	0x03, 0x50
        /*001a*/ 	.short	0x0000


	//----- nvinfo : EIATTR_MAXREG_COUNT
	.align		4
        /*001c*/ 	.byte	0x03, 0x1b
        /*001e*/ 	.short	0x0080


	//----- nvinfo : EIATTR_NUM_BARRIERS
	.align		4
        /*0020*/ 	.byte	0x02, 0x4c
        /*0022*/ 	.byte	0x10
	.zero		1


	//----- nvinfo : EIATTR_EXTERNS
	.align		4
        /*0024*/ 	.byte	0x04, 0x0f
        /*0026*/ 	.short	(.L_638 - .L_637)


	//   ....[0]....
	.align		4
.L_637:
        /*0028*/ 	.word	index@(__assertfail)


	//----- nvinfo : EIATTR_ANNOTATIONS
	.align		4
.L_638:
        /*002c*/ 	.byte	0x04, 0x55
        /*002e*/ 	.short	(.L_640 - .L_639)


	//   ....[0]....
.L_639:
        /*0030*/ 	.word	0x00000001
        /*0034*/ 	.byte	0xd0, 0x17, 0x00, 0x00, 0x01, 0x00, 0x00, 0x00, 0x10, 0x18, 0x00, 0x00, 0x01, 0x00, 0x00, 0x00
        /*0044*/ 	.byte	0x70, 0x20, 0x00, 0x00, 0x01, 0x00, 0x00, 0x00, 0x00, 0x2a, 0x00, 0x00, 0x01, 0x00, 0x00, 0x00
        /*0054*/ 	.byte	0xe0, 0x2b, 0x00, 0x00


	//----- nvinfo : EIATTR_MERCURY_ISA_VERSION
	.align		4
.L_640:
        /*0058*/ 	.byte	0x03, 0x5f
        /*005a*/ 	.short	0x0101


	//----- nvinfo : EIATTR_INT_WARP_WIDE_INSTR_OFFSETS
	.align		4
        /*005c*/ 	.byte	0x04, 0x31
        /*005e*/ 	.short	(.L_642 - .L_641)


	//   ....[0]....
.L_641:
        /*0060*/ 	.word	0x00000190


	//   ....[1]....
        /*0064*/ 	.word	0x000001c0


	//   ....[2]....
        /*0068*/ 	.word	0x00005d40


	//   ....[3]....
        /*006c*/ 	.word	0x00006480


	//   ....[4]....
        /*0070*/ 	.word	0x00006a70


	//   ....[5]....
        /*0074*/ 	.word	0x00006d40


	//   ....[6]....
        /*0078*/ 	.word	0x00006fa0


	//   ....[7]....
        /*007c*/ 	.word	0x00007130


	//----- nvinfo : EIATTR_COOP_GROUP_MASK_REGIDS
	.align		4
.L_642:
        /*0080*/ 	.byte	0x04, 0x29
        /*0082*/ 	.short	(.L_644 - .L_643)


	//   ....[0]....
.L_643:
        /*0084*/ 	.word	0xffffffff


	//   ....[1]....
        /*0088*/ 	.word	0xffffffff


	//   ....[2]....
        /*008c*/ 	.word	0xffffffff


	//   ....[3]....
        /*0090*/ 	.word	0xffffffff


	//   ....[4]....
        /*0094*/ 	.word	0xffffffff


	//   ....[5]....
        /*0098*/ 	.word	0xffffffff


	//   ....[6]....
        /*009c*/ 	.word	0xffffffff


	//   ....[7]....
        /*00a0*/ 	.word	0xffffffff


	//   ....[8]....
        /*00a4*/ 	.word	0xffffffff


	//   ....[9]....
        /*00a8*/ 	.word	0xffffffff


	//   ....[10]....
        /*00ac*/ 	.word	0xffffffff


	//   ....[11]....
        /*00b0*/ 	.word	0xffffffff


	//   ....[12]....
        /*00b4*/ 	.word	0xffffffff


	//   ....[13]....
        /*00b8*/ 	.word	0xffffffff


	//   ....[14]....
        /*00bc*/ 	.word	0xffffffff


	//   ....[15]....
        /*00c0*/ 	.word	0xffffffff


	//   ....[16]....
        /*00c4*/ 	.word	0xffffffff


	//   ....[17]....
        /*00c8*/ 	.word	0xffffffff


	//   ....[18]....
        /*00cc*/ 	.word	0xffffffff


	//   ....[19]....
        /*00d0*/ 	.word	0xffffffff


	//   ....[20]....
        /*00d4*/ 	.word	0x0500000f


	//   ....[21]....
        /*00d8*/ 	.word	0x0500000f


	//   ....[22]....
        /*00dc*/ 	.word	0x0500000f


	//   ....[23]....
        /*00e0*/ 	.word	0x0500000f


	//   ....[24]....
        /*00e4*/ 	.word	0x0500000f


	//   ....[25]....
        /*00e8*/ 	.word	0x0500000f


	//----- nvinfo : EIATTR_COOP_GROUP_INSTR_OFFSETS
	.align		4
.L_644:
        /*00ec*/ 	.byte	0x04, 0x28
        /*00ee*/ 	.short	(.L_646 - .L_645)


	//   ....[0]....
.L_645:
        /*00f0*/ 	.word	0x00000070


	//   ....[1]....
        /*00f4*/ 	.word	0x000001a0


	//   ....[2]....
        /*00f8*/ 	.word	0x000001f0


	//   ....[3]....
        /*00fc*/ 	.word	0x000003e0


	//   ....[4]....
        /*0100*/ 	.word	0x000005f0


	//   ....[5]....
        /*0104*/ 	.word	0x000010b0


	//   ....[6]....
        /*0108*/ 	.word	0x00004b70


	//   ....[7]....
        /*010c*/ 	.word	0x00004cf0


	//   ....[8]....
        /*0110*/ 	.word	0x00004fa0


	//   ....[9]....
        /*0114*/ 	.word	0x00005130


	//   ....[10]....
        /*0118*/ 	.word	0x00005250


	//   ....[11]....
        /*011c*/ 	.word	0x000057b0


	//   ....[12]....
        /*0120*/ 	.word	0x00005c70


	//   ....[13]....
        /*0124*/ 	.word	0x00005fc0


	//   ....[14]....
        /*0128*/ 	.word	0x000063b0


	//   ....[15]....
        /*012c*/ 	.word	0x000065f0


	//   ....[16]....
        /*0130*/ 	.word	0x000069a0


	//   ....[17]....
        /*0134*/ 	.word	0x00006c80


	//   ....[18]....
        /*0138*/ 	.word	0x00006ea0


	//   ....[19]....
        /*013c*/ 	.word	0x00007030


	//   ....[20]....
        /*0140*/ 	.word	0x000097d0


	//   ....[21]....
        /*0144*/ 	.word	0x00009940


	//   ....[22]....
        /*0148*/ 	.word	0x000099b0


	//   ....[23]....
        /*014c*/ 	.word	0x00009a20


	//   ....[24]....
        /*0150*/ 	.word	0x00009a90


	//   ....[25]....
        /*0154*/ 	.word	0x00009b00


	//----- nvinfo : EIATTR_REG_RECONFIG
	.align		4
.L_646:
        /*0158*/ 	.byte	0x01, 0x54
	.zero		2


	//----- nvinfo : EIATTR_SYSCALL_OFFSETS
	.align		4
        /*015c*/ 	.byte	0x04, 0x46
        /*015e*/ 	.short	(.L_648 - .L_647)


	//   ....[0]....
.L_647:
        /*0160*/ 	.word	0x00000d10


	//   ....[1]....
        /*0164*/ 	.word	0x00000e00


	//   ....[2]....
        /*0168*/ 	.word	0x00000f40


	//   ....[3]....
        /*016c*/ 	.word	0x00001030


	//----- nvinfo : EIATTR_MBARRIER_INSTR_OFFSETS
	.align		4
.L_648:
        /*0170*/ 	.byte	0x04, 0x39
        /*0172*/ 	.short	(.L_650 - .L_649)


	//   ....[0]....
.L_649:
        /*0174*/ 	.word	0x00000290
        /*0178*/ 	.word	0x000000ff
        /*017c*/ 	.word	0x00036400
        /*0180*/ 	.short	0x0100
        /*0182*/ 	.byte	0x06
	.zero		1


	//   ....[1]....
        /*0184*/ 	.word	0x00000390
        /*0188*/ 	.word	0x000000ff
        /*018c*/ 	.word	0x00036410
        /*0190*/ 	.short	0x0100
        /*0192*/ 	.byte	0x08
	.zero		1


	//   ....[2]....
        /*0194*/ 	.word	0x000003a0
        /*0198*/ 	.word	0x000000ff
        /*019c*/ 	.word	0x00036420
        /*01a0*/ 	.short	0x0100
        /*01a2*/ 	.byte	0x08
	.zero		1


	//   ....[3]....
        /*01a4*/ 	.word	0x000003b0
        /*01a8*/ 	.word	0x000000ff
        /*01ac*/ 	.word	0x00036418
        /*01b0*/ 	.short	0x0100
        /*01b2*/ 	.byte	0x08
	.zero		1


	//   ....[4]....
        /*01b4*/ 	.word	0x000003c0
        /*01b8*/ 	.word	0x000000ff
        /*01bc*/ 	.word	0x00036428
        /*01c0*/ 	.short	0x0100
        /*01c2*/ 	.byte	0x08
	.zero		1


	//   ....[5]....
        /*01c4*/ 	.word	0x000004f0
        /*01c8*/ 	.word	0x000000ff
        /*01cc*/ 	.word	0x00036430
        /*01d0*/ 	.short	0x0100
        /*01d2*/ 	.byte	0x08
	.zero		1


	//   ....[6]....
        /*01d4*/ 	.word	0x00000500
        /*01d8*/ 	.word	0x000000ff
        /*01dc*/ 	.word	0x00036438
        /*01e0*/ 	.short	0x0100
        /*01e2*/ 	.byte	0x08
	.zero		1


	//   ....[7]....
        /*01e4*/ 	.word	0x000010e0
        /*01e8*/ 	.word	0x000000ff
        /*01ec*/ 	.word	0x00036400
        /*01f0*/ 	.short	0x010a
        /*01f2*/ 	.byte	0x25
	.zero		1


	//   ....[8]....
        /*01f4*/ 	.word	0x000011d0
        /*01f8*/ 	.word	0x000000ff
        /*01fc*/ 	.word	0x00036400
        /*0200*/ 	.short	0x010a
        /*0202*/ 	.byte	0x25
	.zero		1


	//   ....[9]....
        /*0204*/ 	.word	0x00001930
        /*0208*/ 	.word	0x00000003
        /*020c*/ 	.word	0x00036410
        /*0210*/ 	.short	0x010a
        /*0212*/ 	.byte	0x3f
	.zero		1


	//   ....[10]....
        /*0214*/ 	.word	0x00001970
        /*0218*/ 	.word	0x00000003
        /*021c*/ 	.word	0x00036410
        /*0220*/ 	.short	0x010a
        /*0222*/ 	.byte	0x3f
	.zero		1


	//   ....[11]....
        /*0224*/ 	.word	0x00002000
        /*0228*/ 	.word	0x000000ff
        /*022c*/ 	.word	0x00036430
        /*0230*/ 	.short	0x010a
        /*0232*/ 	.byte	0x25
	.zero		1


	//   ....[12]....
        /*0234*/ 	.word	0x00002040
        /*0238*/ 	.word	0x000000ff
        /*023c*/ 	.word	0x00036430
        /*0240*/ 	.short	0x010a
        /*0242*/ 	.byte	0x25
	.zero		1


	//   ....[13]....
        /*0244*/ 	.word	0x00003e60
        /*0248*/ 	.word	0x000000ff
        /*024c*/ 	.word	0x00000000
        /*0250*/ 	.short	0x0101
        /*0252*/ 	.byte	0x04
	.zero		1


	//   ....[14]....
        /*0254*/ 	.word	0x00004200
        /*0258*/ 	.word	0x00000003
        /*025c*/ 	.word	0x00000000
        /*0260*/ 	.short	0x0101
        /*0262*/ 	.byte	0x3f
	.zero		1


	//   ....[15]....
        /*0264*/ 	.word	0x00007720
        /*0268*/ 	.word	0x00000000
        /*026c*/ 	.word	0x00036420
        /*0270*/ 	.short	0x010a
        /*0272*/ 	.byte	0x3f
	.zero		1


	//   ....[16]....
        /*0274*/ 	.word	0x00007f30
        /*0278*/ 	.word	0x00000000
        /*027c*/ 	.word	0x00036438
        /*0280*/ 	.short	0x010a
        /*0282*/ 	.byte	0x3f
	.zero		1


	//   ....[17]....
        /*0284*/ 	.word	0x00008290
        /*0288*/ 	.word	0x00000000
        /*028c*/ 	.word	0x00036428
        /*0290*/ 	.short	0x010a
        /*0292*/ 	.byte	0x3f
	.zero		1


	//   ....[18]....
        /*0294*/ 	.word	0x000085b0
        /*0298*/ 	.word	0x00000000
        /*029c*/ 	.word	0x00036438
        /*02a0*/ 	.short	0x010a
        /*02a2*/ 	.byte	0x3f
	.zero		1


	//   ....[19]....
        /*02a4*/ 	.word	0x00008860
        /*02a8*/ 	.word	0x00000000
        /*02ac*/ 	.word	0x00036420
        /*02b0*/ 	.short	0x010a
        /*02b2*/ 	.byte	0x3f
	.zero		1


	//   ....[20]....
        /*02b4*/ 	.word	0x00008be0
        /*02b8*/ 	.word	0x00000000
        /*02bc*/ 	.word	0x00036438
        /*02c0*/ 	.short	0x010a
        /*02c2*/ 	.byte	0x3f
	.zero		1


	//   ....[21]....
        /*02c4*/ 	.word	0x00008ed0
        /*02c8*/ 	.word	0x00000000
        /*02cc*/ 	.word	0x00036428
        /*02d0*/ 	.short	0x010a
        /*02d2*/ 	.byte	0x3f
	.zero		1


	//   ....[22]....
        /*02d4*/ 	.word	0x00009210
        /*02d8*/ 	.word	0x00000000
        /*02dc*/ 	.word	0x00036438
        /*02e0*/ 	.short	0x010a
        /*02e2*/ 	.byte	0x3f
	.zero		1


	//   ....[23]....
        /*02e4*/ 	.word	0x00009660
        /*02e8*/ 	.word	0x00000009
        /*02ec*/ 	.word	0x00000000
        /*02f0*/ 	.short	0x010a
        /*02f2*/ 	.byte	0x3f
	.zero		1


	//   ....[24]....
        /*02f4*/ 	.word	0x000096e0
        /*02f8*/ 	.word	0x00000003
        /*02fc*/ 	.word	0x00000000
        /*0300*/ 	.short	0x010a
        /*0302*/ 	.byte	0x3f
	.zero		1


	//   ....[25]....
        /*0304*/ 	.word	0x00009730
        /*0308*/ 	.word	0x00000004
        /*030c*/ 	.word	0x00036438
        /*0310*/ 	.short	0x010a
        /*0312*/ 	.byte	0x3f
	.zero		1


	//   ....[26]....
        /*0314*/ 	.word	0x00009810
        /*0318*/ 	.word	0x00000003
        /*031c*/ 	.word	0x00036400
        /*0320*/ 	.short	0x010a
        /*0322*/ 	.byte	0x3f
	.zero		1


	//   ....[27]....
        /*0324*/ 	.word	0x00009860
        /*0328*/ 	.word	0x00000003
        /*032c*/ 	.word	0x00036410
        /*0330*/ 	.short	0x010a
        /*0332*/ 	.byte	0x3f
	.zero		1


	//   ....[28]....
        /*0334*/ 	.word	0x000098c0
        /*0338*/ 	.word	0x0000000c
        /*033c*/ 	.word	0x00036430
        /*0340*/ 	.short	0x010a
        /*0342*/ 	.byte	0x3f
	.zero		1


	//   ....[29]....
        /*0344*/ 	.word	0x00009b40
        /*0348*/ 	.word	0x00000000
        /*034c*/ 	.word	0x00036420
        /*0350*/ 	.short	0x010a
        /*0352*/ 	.byte	0x3f
	.zero		1


	//   ....[30]....
        /*0354*/ 	.word	0x00009b90
        /*0358*/ 	.word	0x00000000
        /*035c*/ 	.word	0x00036438
        /*0360*/ 	.short	0x010a
        /*0362*/ 	.byte	0x3f
	.zero		1


	//   ....[31]....
        /*0364*/ 	.word	0x00009be0
        /*0368*/ 	.word	0x00000000
        /*036c*/ 	.word	0x00036428
        /*0370*/ 	.short	0x010a
        /*0372*/ 	.byte	0x3f
	.zero		1


	//   ....[32]....
        /*0374*/ 	.word	0x00009c30
        /*0378*/ 	.word	0x00000000
        /*037c*/ 	.word	0x00036438
        /*0380*/ 	.short	0x010a
        /*0382*/ 	.byte	0x3f
	.zero		1


	//   ....[33]....
        /*0384*/ 	.word	0x00009c90
        /*0388*/ 	.word	0x00000000
        /*038c*/ 	.word	0x00036420
        /*0390*/ 	.short	0x010a
        /*0392*/ 	.byte	0x3f
	.zero		1


	//   ....[34]....
        /*0394*/ 	.word	0x00009ce0
        /*0398*/ 	.word	0x00000000
        /*039c*/ 	.word	0x00036438
        /*03a0*/ 	.short	0x010a
        /*03a2*/ 	.byte	0x3f
	.zero		1


	//   ....[35]....
        /*03a4*/ 	.word	0x00009d30
        /*03a8*/ 	.word	0x00000000
        /*03ac*/ 	.word	0x00036428
        /*03b0*/ 	.short	0x010a
        /*03b2*/ 	.byte	0x3f
	.zero		1


	//   ....[36]....
        /*03b4*/ 	.word	0x00009d80
        /*03b8*/ 	.word	0x00000000
        /*03bc*/ 	.word	0x00036438
        /*03c0*/ 	.short	0x010a
        /*03c2*/ 	.byte	0x3f
	.zero		1


	//   ....[37]....
        /*03c4*/ 	.word	0x00009e50
        /*03c8*/ 	.word	0x00000009
        /*03cc*/ 	.word	0x00000000
        /*03d0*/ 	.short	0x010a
        /*03d2*/ 	.byte	0x3f
	.zero		1


	//   ....[38]....
        /*03d4*/ 	.word	0x00009ea0
        /*03d8*/ 	.word	0x00000003
        /*03dc*/ 	.word	0x00000000
        /*03e0*/ 	.short	0x010a
        /*03e2*/ 	.byte	0x3f
	.zero		1


	//----- nvinfo : EIATTR_NUM_MBARRIERS
	.align		4
.L_650:
        /*03e4*/ 	.byte	0x03, 0x38
        /*03e6*/ 	.short	0x0007


	//----- nvinfo : EIATTR_EXIT_INSTR_OFFSETS
	.align		4
        /*03e8*/ 	.byte	0x04, 0x1c
        /*03ea*/ 	.short	(.L_652 - .L_651)


	//   ....[0]....
.L_651:
        /*03ec*/ 	.word	0x00009780


	//----- nvinfo : EIATTR_MAX_THREADS
	.align		4
.L_652:
        /*03f0*/ 	.byte	0x04, 0x05
        /*03f2*/ 	.short	(.L_654 - .L_653)
.L_653:
        /*03f4*/ 	.word	0x00000200
        /*03f8*/ 	.word	0x00000001
        /*03fc*/ 	.word	0x00000001


	//----- nvinfo : EIATTR_CRS_STACK_SIZE
	.align		4
.L_654:
        /*0400*/ 	.byte	0x04, 0x1e
        /*0402*/ 	.short	(.L_656 - .L_655)
.L_655:
        /*0404*/ 	.word	0x00000000


	//----- nvinfo : EIATTR_CBANK_PARAM_SIZE
	.align		4
.L_656:
        /*0408*/ 	.byte	0x03, 0x19
        /*040a*/ 	.short	0x06f0


	//----- nvinfo : EIATTR_PARAM_CBANK
	.align		4
        /*040c*/ 	.byte	0x04, 0x0a
        /*040e*/ 	.short	(.L_658 - .L_657)
	.align		4
.L_657:
        /*0410*/ 	.word	index@(.nv.constant0._ZN7cutlass13device_kernelIN5flash11enable_sm90INS1_16FlashAttnBwdSm90INS1_25CollectiveMainloopBwdSm90ILi2ELi1ELi1EN4cute5tupleIJNS5_1CILi1EEES8_S8_EEENS6_IJNS7_ILi64EEENS7_ILi96EEENS7_ILi192EEEEEENS_6half_tEfNS_4arch4Sm90ELb0ELb1ELb1ELb0ELb1ELb0ELb1ELb0ELi3ELi1ELi1ELi1ELb0EEENS1_24CollectiveEpilogueBwdGQAISD_fSG_Li384ELb0ELb1EEENS1_19SingleTileSchedulerILb0ELb0ELb0ELi96EEEEEEEEEvNT_6ParamsE)
        /*0414*/ 	.short	0x0210
        /*0416*/ 	.short	0x06f0


	//----- nvinfo : EIATTR_SW_WAR
	.align		4
.L_658:
        /*0418*/ 	.byte	0x04, 0x36
        /*041a*/ 	.short	(.L_660 - .L_659)
.L_659:
        /*041c*/ 	.word	0x00000008
.L_660:


//--------------------- .nv.info._ZN7cutlass13device_kernelIN5flash11enable_sm90INS1_16FlashAttnBwdSm90INS1_25CollectiveMainloopBwdSm90ILi2ELi1ELi1EN4cute5tupleIJNS5_1CILi1EEES8_S8_EEENS6_IJNS7_ILi64EEENS7_ILi96EEENS7_ILi192EEEEEENS_6half_tEfNS_4arch4Sm90ELb0ELb1ELb1ELb1ELb0ELb0ELb1ELb0ELi3ELi1ELi1ELi1ELb0EEENS1_21CollectiveEpilogueBwdISD_SE_SG_Li384ELb1ELb1ELi3EEENS1_19SingleTileSchedulerILb1ELb0ELb0ELi96EEEEEEEEEvNT_6ParamsE --------------------------
	.section	.nv.info._ZN7cutlass13device_kernelIN5flash11enable_sm90INS1_16FlashAttnBwdSm90INS1_25CollectiveMainloopBwdSm90ILi2ELi1ELi1EN4cute5tupleIJNS5_1CILi1EEES8_S8_EEENS6_IJNS7_ILi64EEENS7_ILi96EEENS7_ILi192EEEEEENS_6half_tEfNS_4arch4Sm90ELb0ELb1ELb1ELb1ELb0ELb0ELb1ELb0ELi3ELi1ELi1ELi1ELb0EEENS1_21CollectiveEpilogueBwdISD_SE_SG_Li384ELb1ELb1ELi3EEENS1_19SingleTileSchedulerILb1ELb0ELb0ELi96EEEEEEEEEvNT_6ParamsE,"",@"SHT_CUDA_INFO"
	.sectionflags	@""
	.align	4


	//----- nvinfo : EIATTR_CUDA_API_VERSION
	.align		4
        /*0000*/ 	.byte	0x04, 0x37
        /*0002*/ 	.short	(.L_662 - .L_661)
.L_661:
        /*0004*/ 	.word	0x00000082


	//----- nvinfo : EIATTR_KPARAM_INFO
	.align		4
.L_662:
        /*0008*/ 	.byte	0x04, 0x17
        /*000a*/ 	.short	(.L_664 - .L_663)
.L_663:
        /*000c*/ 	.word	0x00000000
        /*0010*/ 	.short	0x0000
        /*0012*/ 	.short	0x0070
        /*0014*/ 	.byte	0x00, 0xf0, 0x01, 0x1a


	//----- nvinfo : EIATTR_SPARSE_MMA_MASK
	.align		4
.L_664:
        /*0018*/ 	.byte	0x03, 0x50
        /*001a*/ 	.short	0x0000


	//----- nvinfo : EIATTR_MAXREG_COUNT
	.align		4
        /*001c*/ 	.byte	0x03, 0x1b
        /*001e*/ 	.short	0x0080


	//----- nvinfo : EIATTR_NUM_BARRIERS
	.align		4
        /*0020*/ 	.byte	0x02, 0x4c
        /*0022*/ 	.byte	0x10
	.zero		1


	//----- nvinfo : EIATTR_EXTERNS
	.align		4
        /*0024*/ 	.byte	0x04, 0x0f
        /*0026*/ 	.short	(.L_666 - .L_665)


	//   ....[0]....
	.align		4
.L_665:
        /*0028*/ 	.word	index@(__assertfail)


	//----- nvinfo : EIATTR_ANNOTATIONS
	.align		4
.L_666:
        /*002c*/ 	.byte	0x04, 0x55
        /*002e*/ 	.short	(.L_668 - .L_667)


	//   ....[0]....
.L_667:
        /*0030*/ 	.word	0x00000001
        /*0034*/ 	.byte	0x40, 0x05, 0x00, 0x00, 0x01, 0x00, 0x00, 0x00, 0xb0, 0x07, 0x00, 0x00, 0x01, 0x00, 0x00, 0x00
        /* <DEDUP_REMOVED lines=9> */
        /*00d4*/ 	.byte	0x90, 0x60, 0x00, 0x00, 0x01, 0x00, 0x00, 0x00, 0xb0, 0xb1, 0x00, 0x00


	//----- nvinfo : EIATTR_MERCURY_ISA_VERSION
	.align		4
.L_668:
        /*00e0*/ 	.byte	0x03, 0x5f
        /*00e2*/ 	.short	0x0101


	//----- nvinfo : EIATTR_INT_WARP_WIDE_INSTR_OFFSETS
	.align		4
        /*00e4*/ 	.byte	0x04, 0x31
        /*00e6*/ 	.short	(.L_670 - .L_669)


	//   ....[0]....
.L_669:
        /*00e8*/ 	.word	0x00000180


	//   ....[1]....
        /*00ec*/ 	.word	0x00000240


	//----- nvinfo : EIATTR_COOP_GROUP_MASK_REGIDS
	.align		4
.L_670:
        /*00f0*/ 	.byte	0x04, 0x29
        /*00f2*/ 	.short	(.L_672 - .L_671)


	//   ....[0]....
.L_671:
        /*00f4*/ 	.word	0xffffffff


	//   ....[1]....
        /*00f8*/ 	.word	0xffffffff


	//   ....[2]....
        /*00fc*/ 	.word	0xffffffff


	//   ....[3]....
        /*0100*/ 	.word	0xffffffff


	//   ....[4]....
        /*0104*/ 	.word	0xffffffff


	//   ....[5]....
        /*0108*/ 	.word	0xffffffff


	//   ....[6]....
        /*010c*/ 	.word	0xffffffff


	//   ....[7]....
        /*0110*/ 	.word	0x0500000f


	//----- nvinfo : EIATTR_COOP_GROUP_INSTR_OFFSETS
	.align		4
.L_672:
        /*0114*/ 	.byte	0x04, 0x28
        /*0116*/ 	.short	(.L_674 - .L_673)


	//   ....[0]....
.L_673:
        /*0118*/ 	.word	0x00000060


	//   ....[1]....
        /*011c*/ 	.word	0x00000190


	//   ....[2]....
        /*0120*/ 	.word	0x00000220


	//   ....[3]....
        /*0124*/ 	.word	0x000003a0


	//   ....[4]....
        /*0128*/ 	.word	0x000005f0


	//   ....[5]....
        /*012c*/ 	.word	0x00001400


	//   ....[6]....
        /*0130*/ 	.word	0x000071b0


	//   ....[7]....
        /*0134*/ 	.word	0x0000b3e0


	//----- nvinfo : EIATTR_REG_RECONFIG
	.align		4
.L_674:
        /*0138*/ 	.byte	0x01, 0x54
	.zero		2


	//----- nvinfo : EIATTR_SYSCALL_OFFSETS
	.align		4
        /*013c*/ 	.byte	0x04, 0x46
        /*013e*/ 	.short	(.L_676 - .L_675)


	//   ....[0]....
.L_675:
        /*0140*/ 	.word	0x00001060


	//   ....[1]....
        /*0144*/ 	.word	0x00001150


	//   ....[2]....
        /*0148*/ 	.word	0x00001290


	//   ....[3]....
        /*014c*/ 	.word	0x00001380


	//----- nvinfo : EIATTR_MBARRIER_INSTR_OFFSETS
	.align		4
.L_676:
        /*0150*/ 	.byte	0x04, 0x39
        /*0152*/ 	.short	(.L_678 - .L_677)


	//   ....[0]....
.L_677:
        /*0154*/ 	.word	0x00000260
        /*0158*/ 	.word	0x000000ff
        /*015c*/ 	.word	0x00036400
        /*0160*/ 	.short	0x0100
        /*0162*/ 	.byte	0x06
	.zero		1


	//   ....[1]....
        /*0164*/ 	.word	0x00000350
        /*0168*/ 	.word	0x000000ff
        /*016c*/ 	.word	0x00036410
        /*0170*/ 	.short	0x0100
        /*0172*/ 	.byte	0x08
	.zero		1


	//   ....[2]....
        /*0174*/ 	.word	0x00000360
        /*0178*/ 	.word	0x000000ff
        /*017c*/ 	.word	0x00036420
        /*0180*/ 	.short	0x0100
        /*0182*/ 	.byte	0x08
	.zero		1


	//   ....[3]....
        /*0184*/ 	.word	0x00000370
        /*0188*/ 	.word	0x000000ff
        /*018c*/ 	.word	0x00036418
        /*0190*/ 	.short	0x0100
        /*0192*/ 	.byte	0x08
	.zero		1


	//   ....[4]....
        /*0194*/ 	.word	0x00000380
        /*0198*/ 	.word	0x000000ff
        /*019c*/ 	.word	0x00036428
        /*01a0*/ 	.short	0x0100
        /*01a2*/ 	.byte	0x08
	.zero		1


	//   ....[5]....
        /*01a4*/ 	.word	0x000004b0
        /*01a8*/ 	.word	0x000000ff
        /*01ac*/ 	.word	0x00036430
        /*01b0*/ 	.short	0x0100
        /*01b2*/ 	.byte	0x08
	.zero		1


	//   ....[6]....
        /*01b4*/ 	.word	0x000004c0
        /*01b8*/ 	.word	0x000000ff
        /*01bc*/ 	.word	0x00036438
        /*01c0*/ 	.short	0x0100
        /*01c2*/ 	.byte	0x08
	.zero		1


	//   ....[7]....
        /*01c4*/ 	.word	0x00001430
        /*01c8*/ 	.word	0x000000ff
        /*01cc*/ 	.word	0x00036400
        /*01d0*/ 	.short	0x010a
        /*01d2*/ 	.byte	0x24
	.zero		1


	//   ....[8]....
        /*01d4*/ 	.word	0x00001520
        /*01d8*/ 	.word	0x000000ff
        /*01dc*/ 	.word	0x00036400
        /*01e0*/ 	.short	0x010a
        /*01e2*/ 	.byte	0x24
	.zero		1


	//   ....[9]....
        /*01e4*/ 	.word	0x00001ca0
        /*01e8*/ 	.word	0x00000003
        /*01ec*/ 	.word	0x00036410
        /*01f0*/ 	.short	0x010a
        /*01f2*/ 	.byte	0x3f
	.zero		1


	//   ....[10]....
        /*01f4*/ 	.word	0x00001ce0
        /*01f8*/ 	.word	0x00000003
        /*01fc*/ 	.word	0x00036410
        /*0200*/ 	.short	0x010a
        /*0202*/ 	.byte	0x3f
	.zero		1


	//   ....[11]....
        /*0204*/ 	.word	0x00002380
        /*0208*/ 	.word	0x000000ff
        /*020c*/ 	.word	0x00036430
        /*0210*/ 	.short	0x010a
        /*0212*/ 	.byte	0x24
	.zero		1


	//   ....[12]....
        /*0214*/ 	.word	0x000023c0
        /*0218*/ 	.word	0x000000ff
        /*021c*/ 	.word	0x00036430
        /*0220*/ 	.short	0x010a
        /*0222*/ 	.byte	0x24
	.zero		1


	//   ....[13]....
        /*0224*/ 	.word	0x000041a0
        /*0228*/ 	.word	0x000000ff
        /*022c*/ 	.word	0x00000000
        /*0230*/ 	.short	0x0101
        /*0232*/ 	.byte	0x04
	.zero		1


	//   ....[14]....
        /*0234*/ 	.word	0x00004530
        /*0238*/ 	.word	0x00000003
        /*023c*/ 	.word	0x00000000
        /*0240*/ 	.short	0x0101
        /*0242*/ 	.byte	0x3f
	.zero		1


	//   ....[15]....
        /*0244*/ 	.word	0x000092e0
        /*0248*/ 	.word	0x00000000
        /*024c*/ 	.word	0x00036420
        /*0250*/ 	.short	0x010a
        /*0252*/ 	.byte	0x3f
	.zero		1


	//   ....[16]....
        /*0254*/ 	.word	0x00009ad0
        /*0258*/ 	.word	0x00000000
        /*025c*/ 	.word	0x00036438
        /*0260*/ 	.short	0x010a
        /*0262*/ 	.byte	0x3f
	.zero		1


	//   ....[17]....
        /*0264*/ 	.word	0x00009e30
        /*0268*/ 	.word	0x00000000
        /*026c*/ 	.word	0x00036428
        /*0270*/ 	.short	0x010a
        /*0272*/ 	.byte	0x3f
	.zero		1


	//   ....[18]....
        /*0274*/ 	.word	0x0000a160
        /*0278*/ 	.word	0x00000000
        /*027c*/ 	.word	0x00036438
        /*0280*/ 	.short	0x010a
        /*0282*/ 	.byte	0x3f
	.zero		1


	//   ....[19]....
        /*0284*/ 	.word	0x0000a450
        /*0288*/ 	.word	0x00000000
        /*028c*/ 	.word	0x00036420
        /*0290*/ 	.short	0x010a
        /*0292*/ 	.byte	0x3f
	.zero		1


	//   ....[20]....
        /*0294*/ 	.word	0x0000a7d0
        /*0298*/ 	.word	0x00000000
        /*029c*/ 	.word	0x00036438
        /*02a0*/ 	.short	0x010a
        /*02a2*/ 	.byte	0x3f
	.zero		1


	//   ....[21]....
        /*02a4*/ 	.word	0x0000aad0
        /*02a8*/ 	.word	0x00000000
        /*02ac*/ 	.word	0x00036428
        /*02b0*/ 	.short	0x010a
        /*02b2*/ 	.byte	0x3f
	.zero		1


	//   ....[22]....
        /*02b4*/ 	.word	0x0000ae10
        /*02b8*/ 	.word	0x00000000
        /*02bc*/ 	.word	0x00036438
        /*02c0*/ 	.short	0x010a
        /*02c2*/ 	.byte	0x3f
	.zero		1


	//   ....[23]....
        /*02c4*/ 	.word	0x0000b270
        /*02c8*/ 	.word	0x00000007
        /*02cc*/ 	.word	0x00000000
        /*02d0*/ 	.short	0x010a
        /*02d2*/ 	.byte	0x3f
	.zero		1


	//   ....[24]....
        /*02d4*/ 	.word	0x0000b2f0
        /*02d8*/ 	.word	0x00000003
        /*02dc*/ 	.word	0x00000000
        /*02e0*/ 	.short	0x010a
        /*02e2*/ 	.byte	0x3f
	.zero		1


	//   ....[25]....
        /*02e4*/ 	.word	0x0000b340
        /*02e8*/ 	.word	0x00000009
        /*02ec*/ 	.word	0x00036438
        /*02f0*/ 	.short	0x010a
        /*02f2*/ 	.byte	0x3f
	.zero		1


	//   ....[26]....
        /*02f4*/ 	.word	0x0000b420
        /*02f8*/ 	.word	0x00000003
        /*02fc*/ 	.word	0x00036400
        /*0300*/ 	.short	0x010a
        /*0302*/ 	.byte	0x3f
	.zero		1


	//   ....[27]....
        /*0304*/ 	.word	0x0000b470
        /*0308*/ 	.word	0x00000003
        /*030c*/ 	.word	0x00036410
        /*0310*/ 	.short	0x010a
        /*0312*/ 	.byte	0x3f
	.zero		1


	//   ....[28]....
        /*0314*/ 	.word	0x0000b4d0
        /*0318*/ 	.word	0x0000000c
        /*031c*/ 	.word	0x00036430
        /*0320*/ 	.short	0x010a
        /*0322*/ 	.byte	0x3f
	.zero		1


	//   ....[29]....
        /*0324*/ 	.word	0x0000b520
        /*0328*/ 	.word	0x00000000
        /*032c*/ 	.word	0x00036420
        /*0330*/ 	.short	0x010a
        /*0332*/ 	.byte	0x3f
	.zero		1


	//   ....[30]....
        /*0334*/ 	.word	0x0000b570
        /*0338*/ 	.word	0x00000000
        /*033c*/ 	.word	0x00036438
        /*0340*/ 	.short	0x010a
        /*0342*/ 	.byte	0x3f
	.zero		1


	//   ....[31]....
        /*0344*/ 	.word	0x0000b5c0
        /*0348*/ 	.word	0x00000000
        /*034c*/ 	.word	0x00036428
        /*0350*/ 	.short	0x010a
        /*0352*/ 	.byte	0x3f
	.zero		1


	//   ....[32]....
        /*0354*/ 	.word	0x0000b620
        /*0358*/ 	.word	0x00000000
        /*035c*/ 	.word	0x00036438
        /*0360*/ 	.short	0x010a
        /*0362*/ 	.byte	0x3f
	.zero		1


	//   ....[33]....
        /*0364*/ 	.word	0x0000b6a0
        /*0368*/ 	.word	0x00000000
        /*036c*/ 	.word	0x00036420
        /*0370*/ 	.short	0x010a
        /*0372*/ 	.byte	0x3f
	.zero		1


	//   ....[34]....
        /*0374*/ 	.word	0x0000b6f0
        /*0378*/ 	.word	0x00000000
        /*037c*/ 	.word	0x00036438
        /*0380*/ 	.short	0x010a
        /*0382*/ 	.byte	0x3f
	.zero		1


	//   ....[35]....
        /*0384*/ 	.word	0x0000b740
        /*0388*/ 	.word	0x00000000
        /*038c*/ 	.word	0x00036428
        /*0390*/ 	.short	0x010a
        /*0392*/ 	.byte	0x3f
	.zero		1


	//   ....[36]....
        /*0394*/ 	.word	0x0000b790
        /*0398*/ 	.word	0x00000000
        /*039c*/ 	.word	0x00036438
        /*03a0*/ 	.short	0x010a
        /*03a2*/ 	.byte	0x3f
	.zero		1


	//   ....[37]....
        /*03a4*/ 	.word	0x0000b860
        /*03a8*/ 	.word	0x00000007
        /*03ac*/ 	.word	0x00000000
        /*03b0*/ 	.short	0x010a
        /*03b2*/ 	.byte	0x3f
	.zero		1


	//   ....[38]....
        /*03b4*/ 	.word	0x0000b8b0
        /*03b8*/ 	.word	0x00000003
        /*03bc*/ 	.word	0x00000000
        /*03c0*/ 	.short	0x010a
        /*03c2*/ 	.byte	0x3f
	.zero		1


	//----- nvinfo : EIATTR_NUM_MBARRIERS
	.align		4
.L_678:
        /*03c4*/ 	.byte	0x03, 0x38
        /*03c6*/ 	.short	0x0007


	//----- nvinfo : EIATTR_EXIT_INSTR_OFFSETS
	.align		4
        /*03c8*/ 	.byte	0x04, 0x1c
        /*03ca*/ 	.short	(.L_680 - .L_679)


	//   ....[0]....
.L_679:
        /*03cc*/ 	.word	0x0000b390


	//----- nvinfo : EIATTR_MAX_THREADS
	.align		4
.L_680:
        /*03d0*/ 	.byte	0x04, 0x05
        /*03d2*/ 	.short	(.L_682 - .L_681)
.L_681:
        /*03d4*/ 	.word	0x00000200
        /*03d8*/ 	.word	0x00000001
        /*03dc*/ 	.word	0x00000001


	//----- nvinfo : EIATTR_CRS_STACK_SIZE
	.align		4
.L_682:
        /*03e0*/ 	.byte	0x04, 0x1e
        /*03e2*/ 	.short	(.L_684 - .L_683)
.L_683:
        /*03e4*/ 	.word	0x00000000


	//----- nvinfo : EIATTR_CBANK_PARAM_SIZE
	.align		4
.L_684:
        /*03e8*/ 	.byte	0x03, 0x19
        /*03ea*/ 	.short	0x06f0


	//----- nvinfo : EIATTR_PARAM_CBANK
	.align		4
        /*03ec*/ 	.byte	0x04, 0x0a
        /*03ee*/ 	.short	(.L_686 - .L_685)
	.align		4
.L_685:
        /*03f0*/ 	.word	index@(.nv.constant0._ZN7cutlass13device_kernelIN5flash11enable_sm90INS1_16FlashAttnBwdSm90INS1_25CollectiveMainloopBwdSm90ILi2ELi1ELi1EN4cute5tupleIJNS5_1CILi1EEES8_S8_EEENS6_IJNS7_ILi64EEENS7_ILi96EEENS7_ILi192EEEEEENS_6half_tEfNS_4arch4Sm90ELb0ELb1ELb1ELb1ELb0ELb0ELb1ELb0ELi3ELi1ELi1ELi1ELb0EEENS1_21CollectiveEpilogueBwdISD_SE_SG_Li384ELb1ELb1ELi3EEENS1_19SingleTileSchedulerILb1ELb0ELb0ELi96EEEEEEEEEvNT_6ParamsE)
        /*03f4*/ 	.short	0x0210
        /*03f6*/ 	.short	0x06f0


	//----- nvinfo : EIATTR_SW_WAR
	.align		4
.L_686:
        /*03f8*/ 	.byte	0x04, 0x36
        /*03fa*/ 	.short	(.L_688 - .L_687)
.L_687:
        /*03fc*/ 	.word	0x00000008
.L_688:


//--------------------- .nv.info._ZN7cutlass13device_kernelIN5flash11enable_sm90INS1_16FlashAttnBwdSm90INS1_25CollectiveMainloopBwdSm90ILi2ELi1ELi1EN4cute5tupleIJNS5_1CILi1EEES8_S8_EEENS6_IJNS7_ILi64EEENS7_ILi96EEENS7_ILi192EEEEEENS_6half_tEfNS_4arch4Sm90ELb0ELb1ELb1ELb1ELb1ELb0ELb1ELb0ELi3ELi1ELi1ELi1ELb0EEENS1_21CollectiveEpilogueBwdISD_SE_SG_Li384ELb1ELb1ELi3EEENS1_19SingleTileSchedulerILb1ELb0ELb0ELi96EEEEEEEEEvNT_6ParamsE --------------------------
	.section	.nv.info._ZN7cutlass13device_kernelIN5flash11enable_sm90INS1_16FlashAttnBwdSm90INS1_25CollectiveMainloopBwdSm90ILi2ELi1ELi1EN4cute5tupleIJNS5_1CILi1EEES8_S8_EEENS6_IJNS7_ILi64EEENS7_ILi96EEENS7_ILi192EEEEEENS_6half_tEfNS_4arch4Sm90ELb0ELb1ELb1ELb1ELb1ELb0ELb1ELb0ELi3ELi1ELi1ELi1ELb0EEENS1_21CollectiveEpilogueBwdISD_SE_SG_Li384ELb1ELb1ELi3EEENS1_19SingleTileSchedulerILb1ELb0ELb0ELi96EEEEEEEEEvNT_6ParamsE,"",@"SHT_CUDA_INFO"
	.sectionflags	@""
	.align	4


	//----- nvinfo : EIATTR_CUDA_API_VERSION
	.align		4
        /*0000*/ 	.byte	0x04, 0x37
        /*0002*/ 	.short	(.L_690 - .L_689)
.L_689:
        /*0004*/ 	.word	0x00000082


	//----- nvinfo : EIATTR_KPARAM_INFO
	.align		4
.L_690:
        /*0008*/ 	.byte	0x04, 0x17
        /*000a*/ 	.short	(.L_692 - .L_691)
.L_691:
        /*000c*/ 	.word	0x00000000
        /*0010*/ 	.short	0x0000
        /*0012*/ 	.short	0x0070
        /*0014*/ 	.byte	0x00, 0xf0, 0x01, 0x1a


	//----- nvinfo : EIATTR_SPARSE_MMA_MASK
	.align		4
.L_692:
        /*0018*/ 	.byte	0x03, 0x50
        /*001a*/ 	.short	0x0000


	//----- nvinfo : EIATTR_MAXREG_COUNT
	.align		4
        /*001c*/ 	.byte	0x03, 0x1b
        /*001e*/ 	.short	0x0080


	//----- nvinfo : EIATTR_NUM_BARRIERS
	.align		4
        /*0020*/ 	.byte	0x02, 0x4c
        /*0022*/ 	.byte	0x10
	.zero		1


	//----- nvinfo : EIATTR_EXTERNS
	.align		4
        /*0024*/ 	.byte	0x04, 0x0f
        /*0026*/ 	.short	(.L_694 - .L_693)


	//   ....[0]....
	.align		4
.L_693:
        /*0028*/ 	.word	index@(__assertfail)


	//----- nvinfo : EIATTR_ANNOTATIONS
	.align		4
.L_694:
        /*002c*/ 	.byte	0x04, 0x55
        /*002e*/ 	.short	(.L_696 - .L_695)


	//   ....[0]....
.L_695:
        /* <DEDUP_REMOVED lines=12> */


	//----- nvinfo : EIATTR_MERCURY_ISA_VERSION
	.align		4
.L_696:
        /*00e0*/ 	.byte	0x03, 0x5f
        /*00e2*/ 	.short	0x0101


	//----- nvinfo : EIATTR_INT_WARP_WIDE_INSTR_OFFSETS
	.align		4
        /*00e4*/ 	.byte	0x04, 0x31
        /*00e6*/ 	.short	(.L_698 - .L_697)


	//   ....[0]....
.L_697:
        /*00e8*/ 	.word	0x00000180


	//   ....[1]....
        /*00ec*/ 	.word	0x00000240


	//   ....[2]....
        /*00f0*/ 	.word	0x00008220


	//   ....[3]....
        /*00f4*/ 	.word	0x000089b0


	//   ....[4]....
        /*00f8*/ 	.word	0x00008fa0


	//   ....[5]....
        /*00fc*/ 	.word	0x00009260


	//   ....[6]....
        /*0100*/ 	.word	0x000094c0


	//   ....[7]....
        /*0104*/ 	.word	0x00009650


	//----- nvinfo : EIATTR_COOP_GROUP_MASK_REGIDS
	.align		4
.L_698:
        /*0108*/ 	.byte	0x04, 0x29
        /*010a*/ 	.short	(.L_700 - .L_699)


	//   ....[0]....
.L_699:
        /*010c*/ 	.word	0xffffffff


	//   ....[1]....
        /*0110*/ 	.word	0xffffffff


	//   ....[2]....
        /*0114*/ 	.word	0xffffffff


	//   ....[3]....
        /*0118*/ 	.word	0xffffffff


	//   ....[4]....
        /*011c*/ 	.word	0xffffffff


	//   ....[5]....
        /*0120*/ 	.word	0xffffffff


	//   ....[6]....
        /*0124*/ 	.word	0xffffffff


	//   ....[7]....
        /*0128*/ 	.word	0xffffffff


	//   ....[8]....
        /*012c*/ 	.word	0xffffffff


	//   ....[9]....
        /*0130*/ 	.word	0xffffffff


	//   ....[10]....
        /*0134*/ 	.word	0xffffffff


	//   ....[11]....
        /*0138*/ 	.word	0xffffffff


	//   ....[12]....
        /*013c*/ 	.word	0xffffffff


	//   ....[13]....
        /*0140*/ 	.word	0xffffffff


	//   ....[14]....
        /*0144*/ 	.word	0xffffffff


	//   ....[15]....
        /*0148*/ 	.word	0xffffffff


	//   ....[16]....
        /*014c*/ 	.word	0x0500000f


	//   ....[17]....
        /*0150*/ 	.word	0x0500000f


	//   ....[18]....
        /*0154*/ 	.word	0x0500000f


	//   ....[19]....
        /*0158*/ 	.word	0x0500000f


	//----- nvinfo : EIATTR_COOP_GROUP_INSTR_OFFSETS
	.align		4
.L_700:
        /*015c*/ 	.byte	0x04, 0x28
        /*015e*/ 	.short	(.L_702 - .L_701)


	//   ....[0]....
.L_701:
        /*0160*/ 	.word	0x00000060


	//   ....[1]....
        /*0164*/ 	.word	0x00000190


	//   ....[2]....
        /*0168*/ 	.word	0x00000220


	//   ....[3]....
        /*016c*/ 	.word	0x000003a0


	//   ....[4]....
        /*0170*/ 	.word	0x000005f0


	//   ....[5]....
        /*0174*/ 	.word	0x00001400


	//   ....[6]....
        /*0178*/ 	.word	0x000071b0


	//   ....[7]....
        /*017c*/ 	.word	0x00007c90


	//   ....[8]....
        /*0180*/ 	.word	0x00008150


	//   ....[9]....
        /*0184*/ 	.word	0x000084d0


	//   ....[10]....
        /*0188*/ 	.word	0x000088e0


	//   ....[11]....
        /*018c*/ 	.word	0x00008b20


	//   ....[12]....
        /*0190*/ 	.word	0x00008ed0


	//   ....[13]....
        /*0194*/ 	.word	0x000091a0


	//   ....[14]....
        /*0198*/ 	.word	0x000093c0


	//   ....[15]....
        /*019c*/ 	.word	0x00009550


	//   ....[16]....
        /*01a0*/ 	.word	0x0000c240


	//   ....[17]....
        /*01a4*/ 	.word	0x0000c3b0


	//   ....[18]....
        /*01a8*/ 	.word	0x0000c420


	//   ....[19]....
        /*01ac*/ 	.word	0x0000c490


	//----- nvinfo : EIATTR_REG_RECONFIG
	.align		4
.L_702:
        /*01b0*/ 	.byte	0x01, 0x54
	.zero		2


	//----- nvinfo : EIATTR_SYSCALL_OFFSETS
	.align		4
        /*01b4*/ 	.byte	0x04, 0x46
        /*01b6*/ 	.short	(.L_704 - .L_703)


	//   ....[0]....
.L_703:
        /*01b8*/ 	.word	0x00001060


	//   ....[1]....
        /*01bc*/ 	.word	0x00001150


	//   ....[2]....
        /*01c0*/ 	.word	0x00001290


	//   ....[3]....
        /*01c4*/ 	.word	0x00001380


	//----- nvinfo : EIATTR_MBARRIER_INSTR_OFFSETS
	.align		4
.L_704:
        /*01c8*/ 	.byte	0x04, 0x39
        /*01ca*/ 	.short	(.L_706 - .L_705)


	//   ....[0]....
.L_705:
        /*01cc*/ 	.word	0x00000260
        /*01d0*/ 	.word	0x000000ff
        /*01d4*/ 	.word	0x00036400
        /*01d8*/ 	.short	0x0100
        /*01da*/ 	.byte	0x06
	.zero		1


	//   ....[1]....
        /*01dc*/ 	.word	0x00000350
        /*01e0*/ 	.word	0x000000ff
        /*01e4*/ 	.word	0x00036410
        /*01e8*/ 	.short	0x0100
        /*01ea*/ 	.byte	0x08
	.zero		1


	//   ....[2]....
        /*01ec*/ 	.word	0x00000360
        /*01f0*/ 	.word	0x000000ff
        /*01f4*/ 	.word	0x00036420
        /*01f8*/ 	.short	0x0100
        /*01fa*/ 	.byte	0x08
	.zero		1


	//   ....[3]....
        /*01fc*/ 	.word	0x00000370
        /*0200*/ 	.word	0x000000ff
        /*0204*/ 	.word	0x00036418
        /*0208*/ 	.short	0x0100
        /*020a*/ 	.byte	0x08
	.zero		1


	//   ....[4]....
        /*020c*/ 	.word	0x00000380
        /*0210*/ 	.word	0x000000ff
        /*0214*/ 	.word	0x00036428
        /*0218*/ 	.short	0x0100
        /*021a*/ 	.byte	0x08
	.zero		1


	//   ....[5]....
        /*021c*/ 	.word	0x000004b0
        /*0220*/ 	.word	0x000000ff
        /*0224*/ 	.word	0x00036430
        /*0228*/ 	.short	0x0100
        /*022a*/ 	.byte	0x08
	.zero		1


	//   ....[6]....
        /*022c*/ 	.word	0x000004c0
        /*0230*/ 	.word	0x000000ff
        /*0234*/ 	.word	0x00036438
        /*0238*/ 	.short	0x0100
        /*023a*/ 	.byte	0x08
	.zero		1


	//   ....[7]....
        /*023c*/ 	.word	0x00001430
        /*0240*/ 	.word	0x000000ff
        /*0244*/ 	.word	0x00036400
        /*0248*/ 	.short	0x010a
        /*024a*/ 	.byte	0x24
	.zero		1


	//   ....[8]....
        /*024c*/ 	.word	0x00001520
        /*0250*/ 	.word	0x000000ff
        /*0254*/ 	.word	0x00036400
        /*0258*/ 	.short	0x010a
        /*025a*/ 	.byte	0x24
	.zero		1


	//   ....[9]....
        /*025c*/ 	.word	0x00001ca0
        /*0260*/ 	.word	0x00000003
        /*0264*/ 	.word	0x00036410
        /*0268*/ 	.short	0x010a
        /*026a*/ 	.byte	0x3f
	.zero		1


	//   ....[10]....
        /*026c*/ 	.word	0x00001ce0
        /*0270*/ 	.word	0x00000003
        /*0274*/ 	.word	0x00036410
        /*0278*/ 	.short	0x010a
        /*027a*/ 	.byte	0x3f
	.zero		1


	//   ....[11]....
        /*027c*/ 	.word	0x00002380
        /*0280*/ 	.word	0x000000ff
        /*0284*/ 	.word	0x00036430
        /*0288*/ 	.short	0x010a
        /*028a*/ 	.byte	0x24
	.zero		1


	//   ....[12]....
        /*028c*/ 	.word	0x000023c0
        /*0290*/ 	.word	0x000000ff
        /*0294*/ 	.word	0x00036430
        /*0298*/ 	.short	0x010a
        /*029a*/ 	.byte	0x24
	.zero		1


	//   ....[13]....
        /*029c*/ 	.word	0x000041a0
        /*02a0*/ 	.word	0x000000ff
        /*02a4*/ 	.word	0x00000000
        /*02a8*/ 	.short	0x0101
        /*02aa*/ 	.byte	0x04
	.zero		1


	//   ....[14]....
        /*02ac*/ 	.word	0x00004530
        /*02b0*/ 	.word	0x00000003
        /*02b4*/ 	.word	0x00000000
        /*02b8*/ 	.short	0x0101
        /*02ba*/ 	.byte	0x3f
	.zero		1


	//   ....[15]....
        /*02bc*/ 	.word	0x0000a140
        /*02c0*/ 	.word	0x00000000
        /*02c4*/ 	.word	0x00036420
        /*02c8*/ 	.short	0x010a
        /*02ca*/ 	.byte	0x3f
	.zero		1


	//   ....[16]....
        /*02cc*/ 	.word	0x0000a930
        /*02d0*/ 	.word	0x00000000
        /*02d4*/ 	.word	0x00036438
        /*02d8*/ 	.short	0x010a
        /*02da*/ 	.byte	0x3f
	.zero		1


	//   ....[17]....
        /*02dc*/ 	.word	0x0000ac90
        /*02e0*/ 	.word	0x00000000
        /*02e4*/ 	.word	0x00036428
        /*02e8*/ 	.short	0x010a
        /*02ea*/ 	.byte	0x3f
	.zero		1


	//   ....[18]....
        /*02ec*/ 	.word	0x0000afc0
        /*02f0*/ 	.word	0x00000000
        /*02f4*/ 	.word	0x00036438
        /*02f8*/ 	.short	0x010a
        /*02fa*/ 	.byte	0x3f
	.zero		1


	//   ....[19]....
        /*02fc*/ 	.word	0x0000b2b0
        /*0300*/ 	.word	0x00000000
        /*0304*/ 	.word	0x00036420
        /*0308*/ 	.short	0x010a
        /*030a*/ 	.byte	0x3f
	.zero		1


	//   ....[20]....
        /*030c*/ 	.word	0x0000b630
        /*0310*/ 	.word	0x00000000
        /*0314*/ 	.word	0x00036438
        /*0318*/ 	.short	0x010a
        /*031a*/ 	.byte	0x3f
	.zero		1


	//   ....[21]....
        /*031c*/ 	.word	0x0000b930
        /*0320*/ 	.word	0x00000000
        /*0324*/ 	.word	0x00036428
        /*0328*/ 	.short	0x010a
        /*032a*/ 	.byte	0x3f
	.zero		1


	//   ....[22]....
        /*032c*/ 	.word	0x0000bc70
        /*0330*/ 	.word	0x00000000
        /*0334*/ 	.word	0x00036438
        /*0338*/ 	.short	0x010a
        /*033a*/ 	.byte	0x3f
	.zero		1


	//   ....[23]....
        /*033c*/ 	.word	0x0000c0d0
        /*0340*/ 	.word	0x00000007
        /*0344*/ 	.word	0x00000000
        /*0348*/ 	.short	0x010a
        /*034a*/ 	.byte	0x3f
	.zero		1


	//   ....[24]....
        /*034c*/ 	.word	0x0000c150
        /*0350*/ 	.word	0x00000003
        /*0354*/ 	.word	0x00000000
        /*0358*/ 	.short	0x010a
        /*035a*/ 	.byte	0x3f
	.zero		1


	//   ....[25]....
        /*035c*/ 	.word	0x0000c1a0
        /*0360*/ 	.word	0x00000009
        /*0364*/ 	.word	0x00036438
        /*0368*/ 	.short	0x010a
        /*036a*/ 	.byte	0x3f
	.zero		1


	//   ....[26]....
        /*036c*/ 	.word	0x0000c280
        /*0370*/ 	.word	0x00000003
        /*0374*/ 	.word	0x00036400
        /*0378*/ 	.short	0x010a
        /*037a*/ 	.byte	0x3f
	.zero		1


	//   ....[27]....
        /*037c*/ 	.word	0x0000c2d0
        /*0380*/ 	.word	0x00000003
        /*0384*/ 	.word	0x00036410
        /*0388*/ 	.short	0x010a
        /*038a*/ 	.byte	0x3f
	.zero		1


	//   ....[28]....
        /*038c*/ 	.word	0x0000c330
        /*0390*/ 	.word	0x0000000c
        /*0394*/ 	.word	0x00036430
        /*0398*/ 	.short	0x010a
        /*039a*/ 	.byte	0x3f
	.zero		1


	//   ....[29]....
        /*039c*/ 	.word	0x0000c4d0
        /*03a0*/ 	.word	0x00000000
        /*03a4*/ 	.word	0x00036420
        /*03a8*/ 	.short	0x010a
        /*03aa*/ 	.byte	0x3f
	.zero		1


	//   ....[30]....
        /*03ac*/ 	.word	0x0000c520
        /*03b0*/ 	.word	0x00000000
        /*03b4*/ 	.word	0x00036438
        /*03b8*/ 	.short	0x010a
        /*03ba*/ 	.byte	0x3f
	.zero		1


	//   ....[31]....
        /*03bc*/ 	.word	0x0000c570
        /*03c0*/ 	.word	0x00000000
        /*03c4*/ 	.word	0x00036428
        /*03c8*/ 	.short	0x010a
        /*03ca*/ 	.byte	0x3f
	.zero		1


	//   ....[32]....
        /*03cc*/ 	.word	0x0000c5d0
        /*03d0*/ 	.word	0x00000000
        /*03d4*/ 	.word	0x00036438
        /*03d8*/ 	.short	0x010a
        /*03da*/ 	.byte	0x3f
	.zero		1


	//   ....[33]....
        /*03dc*/ 	.word	0x0000c650
        /*03e0*/ 	.word	0x00000000
        /*03e4*/ 	.word	0x00036420
        /*03e8*/ 	.short	0x010a
        /*03ea*/ 	.byte	0x3f
	.zero		1


	//   ....[34]....
        /*03ec*/ 	.word	0x0000c6a0
        /*03f0*/ 	.word	0x00000000
        /*03f4*/ 	.word	0x00036438
        /*03f8*/ 	.short	0x010a
        /*03fa*/ 	.byte	0x3f
	.zero		1


	//   ....[35]....
        /*03fc*/ 	.word	0x0000c6f0
        /*0400*/ 	.word	0x00000000
        /*0404*/ 	.word	0x00036428
        /*0408*/ 	.short	0x010a
        /*040a*/ 	.byte	0x3f
	.zero		1


	//   ....[36]....
        /*040c*/ 	.word	0x0000c740
        /*0410*/ 	.word	0x00000000
        /*0414*/ 	.word	0x00036438
        /*0418*/ 	.short	0x010a
        /*041a*/ 	.byte	0x3f
	.zero		1


	//   ....[37]....
        /*041c*/ 	.word	0x0000c810
        /*0420*/ 	.word	0x00000007
        /*0424*/ 	.word	0x00000000
        /*0428*/ 	.short	0x010a
        /*042a*/ 	.byte	0x3f
	.zero		1


	//   ....[38]....
        /*042c*/ 	.word	0x0000c860
        /*0430*/ 	.word	0x00000003
        /*0434*/ 	.word	0x00000000
        /*0438*/ 	.short	0x010a
        /*043a*/ 	.byte	0x3f
	.zero		1


	//----- nvinfo : EIATTR_NUM_MBARRIERS
	.align		4
.L_706:
        /*043c*/ 	.byte	0x03, 0x38
        /*043e*/ 	.short	0x0007


	//----- nvinfo : EIATTR_EXIT_INSTR_OFFSETS
	.align		4
        /*0440*/ 	.byte	0x04, 0x1c
        /*0442*/ 	.short	(.L_708 - .L_707)


	//   ....[0]....
.L_707:
        /*0444*/ 	.word	0x0000c1f0


	//----- nvinfo : EIATTR_MAX_THREADS
	.align		4
.L_708:
        /*0448*/ 	.byte	0x04, 0x05
        /*044a*/ 	.short	(.L_710 - .L_709)
.L_709:
        /*044c*/ 	.word	0x00000200
        /*0450*/ 	.word	0x00000001
        /*0454*/ 	.word	0x00000001


	//----- nvinfo : EIATTR_CRS_STACK_SIZE
	.align		4
.L_710:
        /*0458*/ 	.byte	0x04, 0x1e
        /*045a*/ 	.short	(.L_712 - .L_711)
.L_711:
        /*045c*/ 	.word	0x00000000


	//----- nvinfo : EIATTR_CBANK_PARAM_SIZE
	.align		4
.L_712:
        /*0460*/ 	.byte	0x03, 0x19
        /*0462*/ 	.short	0x06f0


	//----- nvinfo : EIATTR_PARAM_CBANK
	.align		4
        /*0464*/ 	.byte	0x04, 0x0a
        /*0466*/ 	.short	(.L_714 - .L_713)
	.align		4
.L_713:
        /*0468*/ 	.word	index@(.nv.constant0._ZN7cutlass13device_kernelIN5flash11enable_sm90INS1_16FlashAttnBwdSm90INS1_25CollectiveMainloopBwdSm90ILi2ELi1ELi1EN4cute5tupleIJNS5_1CILi1EEES8_S8_EEENS6_IJNS7_ILi64EEENS7_ILi96EEENS7_ILi192EEEEEENS_6half_tEfNS_4arch4Sm90ELb0ELb1ELb1ELb1ELb1ELb0ELb1ELb0ELi3ELi1ELi1ELi1ELb0EEENS1_21CollectiveEpilogueBwdISD_SE_SG_Li384ELb1ELb1ELi3EEENS1_19SingleTileSchedulerILb1ELb0ELb0ELi96EEEEEEEEEvNT_6ParamsE)
        /*046c*/ 	.short	0x0210
        /*046e*/ 	.short	0x06f0


	//----- nvinfo : EIATTR_SW_WAR
	.align		4
.L_714:
        /*0470*/ 	.byte	0x04, 0x36
        /*0472*/ 	.short	(.L_716 - .L_715)
.L_715:
        /*0474*/ 	.word	0x00000008
.L_716:


//--------------------- .nv.info._ZN7cutlass13device_kernelIN5flash11enable_sm90INS1_16FlashAttnBwdSm90INS1_25CollectiveMainloopBwdSm90ILi2ELi1ELi1EN4cute5tupleIJNS5_1CILi1EEES8_S8_EEENS6_IJNS7_ILi64EEENS7_ILi96EEENS7_ILi192EEEEEENS_6half_tEfNS_4arch4Sm90ELb0ELb1ELb1ELb1ELb0ELb0ELb1ELb0ELi3ELi1ELi1ELi1ELb0EEENS1_24CollectiveEpilogueBwdGQAISD_fSG_Li384ELb1ELb0EEENS1_19SingleTileSchedulerILb1ELb0ELb0ELi96EEEEEEEEEvNT_6ParamsE --------------------------
	.section	.nv.info._ZN7cutlass13device_kernelIN5flash11enable_sm90INS1_16FlashAttnBwdSm90INS1_25CollectiveMainloopBwdSm90ILi2ELi1ELi1EN4cute5tupleIJNS5_1CILi1EEES8_S8_EEENS6_IJNS7_ILi64EEENS7_ILi96EEENS7_ILi192EEEEEENS_6half_tEfNS_4arch4Sm90ELb0ELb1ELb1ELb1ELb0ELb0ELb1ELb0ELi3ELi1ELi1ELi1ELb0EEENS1_24CollectiveEpilogueBwdGQAISD_fSG_Li384ELb1ELb0EEENS1_19SingleTileSchedulerILb1ELb0ELb0ELi96EEEEEEEEEvNT_6ParamsE,"",@"SHT_CUDA_INFO"
	.sectionflags	@""
	.align	4


	//----- nvinfo : EIATTR_CUDA_API_VERSION
	.align		4
        /*0000*/ 	.byte	0x04, 0x37
        /*0002*/ 	.short	(.L_718 - .L_717)
.L_717:
        /*0004*/ 	.word	0x00000082


	//----- nvinfo : EIATTR_KPARAM_INFO
	.align		4
.L_718:
        /*0008*/ 	.byte	0x04, 0x17
        /*000a*/ 	.short	(.L_720 - .L_719)
.L_719:
        /*000c*/ 	.word	0x00000000
        /*0010*/ 	.short	0x0000
        /*0012*/ 	.short	0x0070
        /*0014*/ 	.byte	0x00, 0xf0, 0x01, 0x1a


	//----- nvinfo : EIATTR_SPARSE_MMA_MASK
	.align		4
.L_720:
        /*0018*/ 	.byte	0x03, 0x50
        /*001a*/ 	.short	0x0000


	//----- nvinfo : EIATTR_MAXREG_COUNT
	.align		4
        /*001c*/ 	.byte	0x03, 0x1b
        /*001e*/ 	.short	0x0080


	//----- nvinfo : EIATTR_NUM_BARRIERS
	.align		4
        /*0020*/ 	.byte	0x02, 0x4c
        /*0022*/ 	.byte	0x10
	.zero		1


	//----- nvinfo : EIATTR_EXTERNS
	.align		4
        /*0024*/ 	.byte	0x04, 0x0f
        /*0026*/ 	.short	(.L_722 - .L_721)


	//   ....[0]....
	.align		4
.L_721:
        /*0028*/ 	.word	index@(__assertfail)


	//----- nvinfo : EIATTR_ANNOTATIONS
	.align		4
.L_722:
        /*002c*/ 	.byte	0x04, 0x55
        /*002e*/ 	.short	(.L_724 - .L_723)


	//   ....[0]....
.L_723:
        /* <DEDUP_REMOVED lines=11> */
        /*00d4*/ 	.byte	0xc0, 0x91, 0x00, 0x00


	//----- nvinfo : EIATTR_MERCURY_ISA_VERSION
	.align		4
.L_724:
        /*00d8*/ 	.byte	0x03, 0x5f
        /*00da*/ 	.short	0x0101


	//----- nvinfo : EIATTR_INT_WARP_WIDE_INSTR_OFFSETS
	.align		4
        /*00dc*/ 	.byte	0x04, 0x31
        /*00de*/ 	.short	(.L_726 - .L_725)


	//   ....[0]....
.L_725:
        /*00e0*/ 	.word	0x00000180


	//   ....[1]....
        /*00e4*/ 	.word	0x00000240


	//----- nvinfo : EIATTR_COOP_GROUP_MASK_REGIDS
	.align		4
.L_726:
        /*00e8*/ 	.byte	0x04, 0x29
        /*00ea*/ 	.short	(.L_728 - .L_727)


	//   ....[0]....
.L_727:
        /*00ec*/ 	.word	0xffffffff


	//   ....[1]....
        /*00f0*/ 	.word	0xffffffff


	//   ....[2]....
        /*00f4*/ 	.word	0xffffffff


	//   ....[3]....
        /*00f8*/ 	.word	0xffffffff


	//   ....[4]....
        /*00fc*/ 	.word	0xffffffff


	//   ....[5]....
        /*0100*/ 	.word	0xffffffff


	//   ....[6]....
        /*0104*/ 	.word	0xffffffff


	//   ....[7]....
        /*0108*/ 	.word	0x0500000f


	//----- nvinfo : EIATTR_COOP_GROUP_INSTR_OFFSETS
	.align		4
.L_728:
        /*010c*/ 	.byte	0x04, 0x28
        /*010e*/ 	.short	(.L_730 - .L_729)


	//   ....[0]....
.L_729:
        /*0110*/ 	.word	0x00000060


	//   ....[1]....
        /*0114*/ 	.word	0x00000190


	//   ....[2]....
        /*0118*/ 	.word	0x00000220


	//   ....[3]....
        /*011c*/ 	.word	0x000003a0


	//   ....[4]....
        /*0120*/ 	.word	0x000005f0


	//   ....[5]....
        /*0124*/ 	.word	0x00001400


	//   ....[6]....
        /*0128*/ 	.word	0x000051c0


	//   ....[7]....
        /*012c*/ 	.word	0x000093f0


	//----- nvinfo : EIATTR_REG_RECONFIG
	.align		4
.L_730:
        /*0130*/ 	.byte	0x01, 0x54
	.zero		2


	//----- nvinfo : EIATTR_SYSCALL_OFFSETS
	.align		4
        /*0134*/ 	.byte	0x04, 0x46
        /*0136*/ 	.short	(.L_732 - .L_731)


	//   ....[0]....
.L_731:
        /*0138*/ 	.word	0x00001060


	//   ....[1]....
        /*013c*/ 	.word	0x00001150


	//   ....[2]....
        /*0140*/ 	.word	0x00001290


	//   ....[3]....
        /*0144*/ 	.word	0x00001380


	//----- nvinfo : EIATTR_MBARRIER_INSTR_OFFSETS
	.align		4
.L_732:
        /*0148*/ 	.byte	0x04, 0x39
        /*014a*/ 	.short	(.L_734 - .L_733)


	//   ....[0]....
.L_733:
        /*014c*/ 	.word	0x00000260
        /*0150*/ 	.word	0x000000ff
        /*0154*/ 	.word	0x00036400
        /*0158*/ 	.short	0x0100
        /*015a*/ 	.byte	0x06
	.zero		1


	//   ....[1]....
        /*015c*/ 	.word	0x00000350
        /*0160*/ 	.word	0x000000ff
        /*0164*/ 	.word	0x00036410
        /*0168*/ 	.short	0x0100
        /*016a*/ 	.byte	0x08
	.zero		1


	//   ....[2]....
        /*016c*/ 	.word	0x00000360
        /*0170*/ 	.word	0x000000ff
        /*0174*/ 	.word	0x00036420
        /*0178*/ 	.short	0x0100
        /*017a*/ 	.byte	0x08
	.zero		1


	//   ....[3]....
        /*017c*/ 	.word	0x00000370
        /*0180*/ 	.word	0x000000ff
        /*0184*/ 	.word	0x00036418
        /*0188*/ 	.short	0x0100
        /*018a*/ 	.byte	0x08
	.zero		1


	//   ....[4]....
        /*018c*/ 	.word	0x00000380
        /*0190*/ 	.word	0x000000ff
        /*0194*/ 	.word	0x00036428
        /*0198*/ 	.short	0x0100
        /*019a*/ 	.byte	0x08
	.zero		1


	//   ....[5]....
        /*019c*/ 	.word	0x000004b0
        /*01a0*/ 	.word	0x000000ff
        /*01a4*/ 	.word	0x00036430
        /*01a8*/ 	.short	0x0100
        /*01aa*/ 	.byte	0x08
	.zero		1


	//   ....[6]....
        /*01ac*/ 	.word	0x000004c0
        /*01b0*/ 	.word	0x000000ff
        /*01b4*/ 	.word	0x00036438
        /*01b8*/ 	.short	0x0100
        /*01ba*/ 	.byte	0x08
	.zero		1


	//   ....[7]....
        /*01bc*/ 	.word	0x00001430
        /*01c0*/ 	.word	0x000000ff
        /*01c4*/ 	.word	0x00036400
        /*01c8*/ 	.short	0x010a
        /*01ca*/ 	.byte	0x24
	.zero		1


	//   ....[8]....
        /*01cc*/ 	.word	0x00001520
        /*01d0*/ 	.word	0x000000ff
        /*01d4*/ 	.word	0x00036400
        /*01d8*/ 	.short	0x010a
        /*01da*/ 	.byte	0x24
	.zero		1


	//   ....[9]....
        /*01dc*/ 	.word	0x00001ca0
        /*01e0*/ 	.word	0x00000003
        /*01e4*/ 	.word	0x00036410
        /*01e8*/ 	.short	0x010a
        /*01ea*/ 	.byte	0x3f
	.zero		1


	//   ....[10]....
        /*01ec*/ 	.word	0x00001ce0
        /*01f0*/ 	.word	0x00000003
        /*01f4*/ 	.word	0x00036410
        /*01f8*/ 	.short	0x010a
        /*01fa*/ 	.byte	0x3f
	.zero		1


	//   ....[11]....
        /*01fc*/ 	.word	0x00002380
        /*0200*/ 	.word	0x000000ff
        /*0204*/ 	.word	0x00036430
        /*0208*/ 	.short	0x010a
        /*020a*/ 	.byte	0x24
	.zero		1


	//   ....[12]....
        /*020c*/ 	.word	0x000023c0
        /*0210*/ 	.word	0x000000ff
        /*0214*/ 	.word	0x00036430
        /*0218*/ 	.short	0x010a
        /*021a*/ 	.byte	0x24
	.zero		1


	//   ....[13]....
        /*021c*/ 	.word	0x000041a0
        /*0220*/ 	.word	0x000000ff
        /*0224*/ 	.word	0x00000000
        /*0228*/ 	.short	0x0101
        /*022a*/ 	.byte	0x04
	.zero		1


	//   ....[14]....
        /*022c*/ 	.word	0x00004530
        /*0230*/ 	.word	0x00000003
        /*0234*/ 	.word	0x00000000
        /*0238*/ 	.short	0x0101
        /*023a*/ 	.byte	0x3f
	.zero		1


	//   ....[15]....
        /*023c*/ 	.word	0x000072f0
        /*0240*/ 	.word	0x00000000
        /*0244*/ 	.word	0x00036420
        /*0248*/ 	.short	0x010a
        /*024a*/ 	.byte	0x3f
	.zero		1


	//   ....[16]....
        /*024c*/ 	.word	0x00007ae0
        /*0250*/ 	.word	0x00000000
        /*0254*/ 	.word	0x00036438
        /*0258*/ 	.short	0x010a
        /*025a*/ 	.byte	0x3f
	.zero		1


	//   ....[17]....
        /*025c*/ 	.word	0x00007e40
        /*0260*/ 	.word	0x00000000
        /*0264*/ 	.word	0x00036428
        /*0268*/ 	.short	0x010a
        /*026a*/ 	.byte	0x3f
	.zero		1


	//   ....[18]....
        /*026c*/ 	.word	0x00008170
        /*0270*/ 	.word	0x00000000
        /*0274*/ 	.word	0x00036438
        /*0278*/ 	.short	0x010a
        /*027a*/ 	.byte	0x3f
	.zero		1


	//   ....[19]....
        /*027c*/ 	.word	0x00008460
        /*0280*/ 	.word	0x00000000
        /*0284*/ 	.word	0x00036420
        /*0288*/ 	.short	0x010a
        /*028a*/ 	.byte	0x3f
	.zero		1


	//   ....[20]....
        /*028c*/ 	.word	0x000087e0
        /*0290*/ 	.word	0x00000000
        /*0294*/ 	.word	0x00036438
        /*0298*/ 	.short	0x010a
        /*029a*/ 	.byte	0x3f
	.zero		1


	//   ....[21]....
        /*029c*/ 	.word	0x00008ae0
        /*02a0*/ 	.word	0x00000000
        /*02a4*/ 	.word	0x00036428
        /*02a8*/ 	.short	0x010a
        /*02aa*/ 	.byte	0x3f
	.zero		1


	//   ....[22]....
        /*02ac*/ 	.word	0x00008e20
        /*02b0*/ 	.word	0x00000000
        /*02b4*/ 	.word	0x00036438
        /*02b8*/ 	.short	0x010a
        /*02ba*/ 	.byte	0x3f
	.zero		1


	//   ....[23]....
        /*02bc*/ 	.word	0x00009280
        /*02c0*/ 	.word	0x00000007
        /*02c4*/ 	.word	0x00000000
        /*02c8*/ 	.short	0x010a
        /*02ca*/ 	.byte	0x3f
	.zero		1


	//   ....[24]....
        /*02cc*/ 	.word	0x00009300
        /*02d0*/ 	.word	0x00000003
        /*02d4*/ 	.word	0x00000000
        /*02d8*/ 	.short	0x010a
        /*02da*/ 	.byte	0x3f
	.zero		1


	//   ....[25]....
        /*02dc*/ 	.word	0x00009350
        /*02e0*/ 	.word	0x00000009
        /*02e4*/ 	.word	0x00036438
        /*02e8*/ 	.short	0x010a
        /*02ea*/ 	.byte	0x3f
	.zero		1


	//   ....[26]....
        /*02ec*/ 	.word	0x00009430
        /*02f0*/ 	.word	0x00000003
        /*02f4*/ 	.word	0x00036400
        /*02f8*/ 	.short	0x010a
        /*02fa*/ 	.byte	0x3f
	.zero		1


	//   ....[27]....
        /*02fc*/ 	.word	0x00009480
        /*0300*/ 	.word	0x00000003
        /*0304*/ 	.word	0x00036410
        /*0308*/ 	.short	0x010a
        /*030a*/ 	.byte	0x3f
	.zero		1


	//   ....[28]....
        /*030c*/ 	.word	0x000094e0
        /*0310*/ 	.word	0x0000000c
        /*0314*/ 	.word	0x00036430
        /*0318*/ 	.short	0x010a
        /*031a*/ 	.byte	0x3f
	.zero		1


	//   ....[29]....
        /*031c*/ 	.word	0x00009530
        /*0320*/ 	.word	0x00000000
        /*0324*/ 	.word	0x00036420
        /*0328*/ 	.short	0x010a
        /*032a*/ 	.byte	0x3f
	.zero		1


	//   ....[30]....
        /*032c*/ 	.word	0x00009580
        /*0330*/ 	.word	0x00000000
        /*0334*/ 	.word	0x00036438
        /*0338*/ 	.short	0x010a
        /*033a*/ 	.byte	0x3f
	.zero		1


	//   ....[31]....
        /*033c*/ 	.word	0x000095d0
        /*0340*/ 	.word	0x00000000
        /*0344*/ 	.word	0x00036428
        /*0348*/ 	.short	0x010a
        /*034a*/ 	.byte	0x3f
	.zero		1


	//   ....[32]....
        /*034c*/ 	.word	0x00009630
        /*0350*/ 	.word	0x00000000
        /*0354*/ 	.word	0x00036438
        /*0358*/ 	.short	0x010a
        /*035a*/ 	.byte	0x3f
	.zero		1


	//   ....[33]....
        /*035c*/ 	.word	0x000096b0
        /*0360*/ 	.word	0x00000000
        /*0364*/ 	.word	0x00036420
        /*0368*/ 	.short	0x010a
        /*036a*/ 	.byte	0x3f
	.zero		1


	//   ....[34]....
        /*036c*/ 	.word	0x00009700
        /*0370*/ 	.word	0x00000000
        /*0374*/ 	.word	0x00036438
        /*0378*/ 	.short	0x010a
        /*037a*/ 	.byte	0x3f
	.zero		1


	//   ....[35]....
        /*037c*/ 	.word	0x00009750
        /*0380*/ 	.word	0x00000000
        /*0384*/ 	.word	0x00036428
        /*0388*/ 	.short	0x010a
        /*038a*/ 	.byte	0x3f
	.zero		1


	//   ....[36]....
        /*038c*/ 	.word	0x000097a0
        /*0390*/ 	.word	0x00000000
        /*0394*/ 	.word	0x00036438
        /*0398*/ 	.short	0x010a
        /*039a*/ 	.byte	0x3f
	.zero		1


	//   ....[37]....
        /*039c*/ 	.word	0x00009870
        /*03a0*/ 	.word	0x00000007
        /*03a4*/ 	.word	0x00000000
        /*03a8*/ 	.short	0x010a
        /*03aa*/ 	.byte	0x3f
	.zero		1


	//   ....[38]....
        /*03ac*/ 	.word	0x000098c0
        /*03b0*/ 	.word	0x00000003
        /*03b4*/ 	.word	0x00000000
        /*03b8*/ 	.short	0x010a
        /*03ba*/ 	.byte	0x3f
	.zero		1


	//----- nvinfo : EIATTR_NUM_MBARRIERS
	.align		4
.L_734:
        /*03bc*/ 	.byte	0x03, 0x38
        /*03be*/ 	.short	0x0007


	//----- nvinfo : EIATTR_EXIT_INSTR_OFFSETS
	.align		4
        /*03c0*/ 	.byte	0x04, 0x1c
        /*03c2*/ 	.short	(.L_736 - .L_735)


	//   ....[0]....
.L_735:
        /*03c4*/ 	.word	0x000093a0


	//----- nvinfo : EIATTR_MAX_THREADS
	.align		4
.L_736:
        /*03c8*/ 	.byte	0x04, 0x05
        /*03ca*/ 	.short	(.L_738 - .L_737)
.L_737:
        /*03cc*/ 	.word	0x00000200
        /*03d0*/ 	.word	0x00000001
        /*03d4*/ 	.word	0x00000001


	//----- nvinfo : EIATTR_CRS_STACK_SIZE
	.align		4
.L_738:
        /*03d8*/ 	.byte	0x04, 0x1e
        /*03da*/ 	.short	(.L_740 - .L_739)
.L_739:
        /*03dc*/ 	.word	0x00000000


	//----- nvinfo : EIATTR_CBANK_PARAM_SIZE
	.align		4
.L_740:
        /*03e0*/ 	.byte	0x03, 0x19
        /*03e2*/ 	.short	0x06f0


	//----- nvinfo : EIATTR_PARAM_CBANK
	.align		4
        /*03e4*/ 	.byte	0x04, 0x0a
        /*03e6*/ 	.short	(.L_742 - .L_741)
	.align		4
.L_741:
        /*03e8*/ 	.word	index@(.nv.constant0._ZN7cutlass13device_kernelIN5flash11enable_sm90INS1_16FlashAttnBwdSm90INS1_25CollectiveMainloopBwdSm90ILi2ELi1ELi1EN4cute5tupleIJNS5_1CILi1EEES8_S8_EEENS6_IJNS7_ILi64EEENS7_ILi96EEENS7_ILi192EEEEEENS_6half_tEfNS_4arch4Sm90ELb0ELb1ELb1ELb1ELb0ELb0ELb1ELb0ELi3ELi1ELi1ELi1ELb0EEENS1_24CollectiveEpilogueBwdGQAISD_fSG_Li384ELb1ELb0EEENS1_19SingleTileSchedulerILb1ELb0ELb0ELi96EEEEEEEEEvNT_6ParamsE)
        /*03ec*/ 	.short	0x0210
        /*03ee*/ 	.short	0x06f0


	//----- nvinfo : EIATTR_SW_WAR
	.align		4
.L_742:
        /*03f0*/ 	.byte	0x04, 0x36
        /*03f2*/ 	.short	(.L_744 - .L_743)
.L_743:
        /*03f4*/ 	.word	0x00000008
.L_744:


//--------------------- .nv.info._ZN7cutlass13device_kernelIN5flash11enable_sm90INS1_16FlashAttnBwdSm90INS1_25CollectiveMainloopBwdSm90ILi2ELi1ELi1EN4cute5tupleIJNS5_1CILi1EEES8_S8_EEENS6_IJNS7_ILi64EEENS7_ILi96EEENS7_ILi192EEEEEENS_6half_tEfNS_4arch4Sm90ELb0ELb1ELb1ELb1ELb1ELb0ELb1ELb0ELi3ELi1ELi1ELi1ELb0EEENS1_24CollectiveEpilogueBwdGQAISD_fSG_Li384ELb1ELb1EEENS1_19SingleTileSchedulerILb1ELb0ELb0ELi96EEEEEEEEEvNT_6ParamsE --------------------------
	.section	.nv.info._ZN7cutlass13device_kernelIN5flash11enable_sm90INS1_16FlashAttnBwdSm90INS1_25CollectiveMainloopBwdSm90ILi2ELi1ELi1EN4cute5tupleIJNS5_1CILi1EEES8_S8_EEENS6_IJNS7_ILi64EEENS7_ILi96EEENS7_ILi192EEEEEENS_6half_tEfNS_4arch4Sm90ELb0ELb1ELb1ELb1ELb1ELb0ELb1ELb0ELi3ELi1ELi1ELi1ELb0EEENS1_24CollectiveEpilogueBwdGQAISD_fSG_Li384ELb1ELb1EEENS1_19SingleTileSchedulerILb1ELb0ELb0ELi96EEEEEEEEEvNT_6ParamsE,"",@"SHT_CUDA_INFO"
	.sectionflags	@""
	.align	4


	//----- nvinfo : EIATTR_CUDA_API_VERSION
	.align		4
        /*0000*/ 	.byte	0x04, 0x37
        /*0002*/ 	.short	(.L_746 - .L_745)
.L_745:
        /*0004*/ 	.word	0x00000082


	//----- nvinfo : EIATTR_KPARAM_INFO
	.align		4
.L_746:
        /*0008*/ 	.byte	0x04, 0x17
        /*000a*/ 	.short	(.L_748 - .L_747)
.L_747:
        /*000c*/ 	.word	0x00000000
        /*0010*/ 	.short	0x0000
        /*0012*/ 	.short	0x0070
        /*0014*/ 	.byte	0x00, 0xf0, 0x01, 0x1a


	//----- nvinfo : EIATTR_SPARSE_MMA_MASK
	.align		4
.L_748:
        /*0018*/ 	.byte	0x03, 0x50
        /*001a*/ 	.short	0x0000


	//----- nvinfo : EIATTR_MAXREG_COUNT
	.align		4
        /*001c*/ 	.byte	0x03, 0x1b
        /*001e*/ 	.short	0x0080


	//----- nvinfo : EIATTR_NUM_BARRIERS
	.align		4
        /*0020*/ 	.byte	0x02, 0x4c
        /*0022*/ 	.byte	0x10
	.zero		1


	//----- nvinfo : EIATTR_EXTERNS
	.align		4
        /*0024*/ 	.byte	0x04, 0x0f
        /*0026*/ 	.short	(.L_750 - .L_749)


	//   ....[0]....
	.align		4
.L_749:
        /*0028*/ 	.word	index@(__assertfail)


	//----- nvinfo : EIATTR_ANNOTATIONS
	.align		4
.L_750:
        /*002c*/ 	.byte	0x04, 0x55
        /*002e*/ 	.short	(.L_752 - .L_751)


	//   ....[0]....
.L_751:
        /* <DEDUP_REMOVED lines=12> */


	//----- nvinfo : EIATTR_MERCURY_ISA_VERSION
	.align		4
.L_752:
        /*00d8*/ 	.byte	0x03, 0x5f
        /*00da*/ 	.short	0x0101


	//----- nvinfo : EIATTR_INT_WARP_WIDE_INSTR_OFFSETS
	.align		4
        /*00dc*/ 	.byte	0x04, 0x31
        /*00de*/ 	.short	(.L_754 - .L_753)


	//   ....[0]....
.L_753:
        /*00e0*/ 	.word	0x00000180


	//   ....[1]....
        /*00e4*/ 	.word	0x00000240


	//   ....[2]....
        /*00e8*/ 	.word	0x000066c0


	//   ....[3]....
        /*00ec*/ 	.word	0x00006e30


	//   ....[4]....
        /*00f0*/ 	.word	0x00007420


	//   ....[5]....
        /*00f4*/ 	.word	0x000076e0


	//   ....[6]....
        /*00f8*/ 	.word	0x00007940


	//   ....[7]....
        /*00fc*/ 	.word	0x00007ad0


	//----- nvinfo : EIATTR_COOP_GROUP_MASK_REGIDS
	.align		4
.L_754:
        /*0100*/ 	.byte	0x04, 0x29
        /*0102*/ 	.short	(.L_756 - .L_755)


	//   ....[0]....
.L_755:
        /*0104*/ 	.word	0xffffffff


	//   ....[1]....
        /*0108*/ 	.word	0xffffffff


	//   ....[2]....
        /*010c*/ 	.word	0xffffffff


	//   ....[3]....
        /*0110*/ 	.word	0xffffffff


	//   ....[4]....
        /*0114*/ 	.word	0xffffffff


	//   ....[5]....
        /*0118*/ 	.word	0xffffffff


	//   ....[6]....
        /*011c*/ 	.word	0xffffffff


	//   ....[7]....
        /*0120*/ 	.word	0xffffffff


	//   ....[8]....
        /*0124*/ 	.word	0xffffffff


	//   ....[9]....
        /*0128*/ 	.word	0xffffffff


	//   ....[10]....
        /*012c*/ 	.word	0xffffffff


	//   ....[11]....
        /*0130*/ 	.word	0xffffffff


	//   ....[12]....
        /*0134*/ 	.word	0xffffffff


	//   ....[13]....
        /*0138*/ 	.word	0xffffffff


	//   ....[14]....
        /*013c*/ 	.word	0xffffffff


	//   ....[15]....
        /*0140*/ 	.word	0xffffffff


	//   ....[16]....
        /*0144*/ 	.word	0xffffffff


	//   ....[17]....
        /*0148*/ 	.word	0xffffffff


	//   ....[18]....
        /*014c*/ 	.word	0xffffffff


	//   ....[19]....
        /*0150*/ 	.word	0xffffffff


	//   ....[20]....
        /*0154*/ 	.word	0x0500000f


	//   ....[21]....
        /*0158*/ 	.word	0x0500000f


	//   ....[22]....
        /*015c*/ 	.word	0x0500000f


	//   ....[23]....
        /*0160*/ 	.word	0x0500000f


	//   ....[24]....
        /*0164*/ 	.word	0x0500000f


	//   ....[25]....
        /*0168*/ 	.word	0x0500000f


	//----- nvinfo : EIATTR_COOP_GROUP_INSTR_OFFSETS
	.align		4
.L_756:
        /*016c*/ 	.byte	0x04, 0x28
        /*016e*/ 	.short	(.L_758 - .L_757)


	//   ....[0]....
.L_757:
        /*0170*/ 	.word	0x00000060


	//   ....[1]....
        /*0174*/ 	.word	0x00000190


	//   ....[2]....
        /*0178*/ 	.word	0x00000220


	//   ....[3]....
        /*017c*/ 	.word	0x000003a0


	//   ....[4]....
        /*0180*/ 	.word	0x000005f0


	//   ....[5]....
        /*0184*/ 	.word	0x00001400


	//   ....[6]....
        /*0188*/ 	.word	0x00004f90


	//   ....[7]....
        /*018c*/ 	.word	0x00005120


	//   ....[8]....
        /*0190*/ 	.word	0x000053b0


	//   ....[9]....
        /*0194*/ 	.word	0x00005540


	//   ....[10]....
        /*0198*/ 	.word	0x00005650


	//   ....[11]....
        /*019c*/ 	.word	0x00006130


	//   ....[12]....
        /*01a0*/ 	.word	0x000065f0


	//   ....[13]....
        /*01a4*/ 	.word	0x00006970


	//   ....[14]....
        /*01a8*/ 	.word	0x00006d60


	//   ....[15]....
        /*01ac*/ 	.word	0x00006fa0


	//   ....[16]....
        /*01b0*/ 	.word	0x00007350


	//   ....[17]....
        /*01b4*/ 	.word	0x00007620


	//   ....[18]....
        /*01b8*/ 	.word	0x00007840


	//   ....[19]....
        /*01bc*/ 	.word	0x000079d0


	//   ....[20]....
        /*01c0*/ 	.word	0x0000a6c0


	//   ....[21]....
        /*01c4*/ 	.word	0x0000a830


	//   ....[22]....
        /*01c8*/ 	.word	0x0000a8a0


	//   ....[23]....
        /*01cc*/ 	.word	0x0000a910


	//   ....[24]....
        /*01d0*/ 	.word	0x0000a980


	//   ....[25]....
        /*01d4*/ 	.word	0x0000a9f0


	//----- nvinfo : EIATTR_REG_RECONFIG
	.align		4
.L_758:
        /*01d8*/ 	.byte	0x01, 0x54
	.zero		2


	//----- nvinfo : EIATTR_SYSCALL_OFFSETS
	.align		4
        /*01dc*/ 	.byte	0x04, 0x46
        /*01de*/ 	.short	(.L_760 - .L_759)


	//   ....[0]....
.L_759:
        /*01e0*/ 	.word	0x00001060


	//   ....[1]....
        /*01e4*/ 	.word	0x00001150


	//   ....[2]....
        /*01e8*/ 	.word	0x00001290


	//   ....[3]....
        /*01ec*/ 	.word	0x00001380


	//----- nvinfo : EIATTR_MBARRIER_INSTR_OFFSETS
	.align		4
.L_760:
        /*01f0*/ 	.byte	0x04, 0x39
        /*01f2*/ 	.short	(.L_762 - .L_761)


	//   ....[0]....
.L_761:
        /*01f4*/ 	.word	0x00000260
        /*01f8*/ 	.word	0x000000ff
        /*01fc*/ 	.word	0x00036400
        /*0200*/ 	.short	0x0100
        /*0202*/ 	.byte	0x06
	.zero		1


	//   ....[1]....
        /*0204*/ 	.word	0x00000350
        /*0208*/ 	.word	0x000000ff
        /*020c*/ 	.word	0x00036410
        /*0210*/ 	.short	0x0100
        /*0212*/ 	.byte	0x08
	.zero		1


	//   ....[2]....
        /*0214*/ 	.word	0x00000360
        /*0218*/ 	.word	0x000000ff
        /*021c*/ 	.word	0x00036420
        /*0220*/ 	.short	0x0100
        /*0222*/ 	.byte	0x08
	.zero		1


	//   ....[3]....
        /*0224*/ 	.word	0x00000370
        /*0228*/ 	.word	0x000000ff
        /*022c*/ 	.word	0x00036418
        /*0230*/ 	.short	0x0100
        /*0232*/ 	.byte	0x08
	.zero		1


	//   ....[4]....
        /*0234*/ 	.word	0x00000380
        /*0238*/ 	.word	0x000000ff
        /*023c*/ 	.word	0x00036428
        /*0240*/ 	.short	0x0100
        /*0242*/ 	.byte	0x08
	.zero		1


	//   ....[5]....
        /*0244*/ 	.word	0x000004b0
        /*0248*/ 	.word	0x000000ff
        /*024c*/ 	.word	0x00036430
        /*0250*/ 	.short	0x0100
        /*0252*/ 	.byte	0x08
	.zero		1


	//   ....[6]....
        /*0254*/ 	.word	0x000004c0
        /*0258*/ 	.word	0x000000ff
        /*025c*/ 	.word	0x00036438
        /*0260*/ 	.short	0x0100
        /*0262*/ 	.byte	0x08
	.zero		1


	//   ....[7]....
        /*0264*/ 	.word	0x00001430
        /*0268*/ 	.word	0x000000ff
        /*026c*/ 	.word	0x00036400
        /*0270*/ 	.short	0x010a
        /*0272*/ 	.byte	0x24
	.zero		1


	//   ....[8]....
        /*0274*/ 	.word	0x00001520
        /*0278*/ 	.word	0x000000ff
        /*027c*/ 	.word	0x00036400
        /*0280*/ 	.short	0x010a
        /*0282*/ 	.byte	0x24
	.zero		1


	//   ....[9]....
        /*0284*/ 	.word	0x00001ca0
        /*0288*/ 	.word	0x00000003
        /*028c*/ 	.word	0x00036410
        /*0290*/ 	.short	0x010a
        /*0292*/ 	.byte	0x3f
	.zero		1


	//   ....[10]....
        /*0294*/ 	.word	0x00001ce0
        /*0298*/ 	.word	0x00000003
        /*029c*/ 	.word	0x00036410
        /*02a0*/ 	.short	0x010a
        /*02a2*/ 	.byte	0x3f
	.zero		1


	//   ....[11]....
        /*02a4*/ 	.word	0x00002380
        /*02a8*/ 	.word	0x000000ff
        /*02ac*/ 	.word	0x00036430
        /*02b0*/ 	.short	0x010a
        /*02b2*/ 	.byte	0x24
	.zero		1


	//   ....[12]....
        /*02b4*/ 	.word	0x000023c0
        /*02b8*/ 	.word	0x000000ff
        /*02bc*/ 	.word	0x00036430
        /*02c0*/ 	.short	0x010a
        /*02c2*/ 	.byte	0x24
	.zero		1


	//   ....[13]....
        /*02c4*/ 	.word	0x000041a0
        /*02c8*/ 	.word	0x000000ff
        /*02cc*/ 	.word	0x00000000
        /*02d0*/ 	.short	0x0101
        /*02d2*/ 	.byte	0x04
	.zero		1


	//   ....[14]....
        /*02d4*/ 	.word	0x00004530
        /*02d8*/ 	.word	0x00000003
        /*02dc*/ 	.word	0x00000000
        /*02e0*/ 	.short	0x0101
        /*02e2*/ 	.byte	0x3f
	.zero		1


	//   ....[15]....
        /*02e4*/ 	.word	0x000085c0
        /*02e8*/ 	.word	0x00000000
        /*02ec*/ 	.word	0x00036420
        /*02f0*/ 	.short	0x010a
        /*02f2*/ 	.byte	0x3f
	.zero		1


	//   ....[16]....
        /*02f4*/ 	.word	0x00008db0
        /*02f8*/ 	.word	0x00000000
        /*02fc*/ 	.word	0x00036438
        /*0300*/ 	.short	0x010a
        /*0302*/ 	.byte	0x3f
	.zero		1


	//   ....[17]....
        /*0304*/ 	.word	0x00009110
        /*0308*/ 	.word	0x00000000
        /*030c*/ 	.word	0x00036428
        /*0310*/ 	.short	0x010a
        /*0312*/ 	.byte	0x3f
	.zero		1


	//   ....[18]....
        /*0314*/ 	.word	0x00009440
        /*0318*/ 	.word	0x00000000
        /*031c*/ 	.word	0x00036438
        /*0320*/ 	.short	0x010a
        /*0322*/ 	.byte	0x3f
	.zero		1


	//   ....[19]....
        /*0324*/ 	.word	0x00009730
        /*0328*/ 	.word	0x00000000
        /*032c*/ 	.word	0x00036420
        /*0330*/ 	.short	0x010a
        /*0332*/ 	.byte	0x3f
	.zero		1


	//   ....[20]....
        /*0334*/ 	.word	0x00009ab0
        /*0338*/ 	.word	0x00000000
        /*033c*/ 	.word	0x00036438
        /*0340*/ 	.short	0x010a
        /*0342*/ 	.byte	0x3f
	.zero		1


	//   ....[21]....
        /*0344*/ 	.word	0x00009db0
        /*0348*/ 	.word	0x00000000
        /*034c*/ 	.word	0x00036428
        /*0350*/ 	.short	0x010a
        /*0352*/ 	.byte	0x3f
	.zero		1


	//   ....[22]....
        /*0354*/ 	.word	0x0000a0f0
        /*0358*/ 	.word	0x00000000
        /*035c*/ 	.word	0x00036438
        /*0360*/ 	.short	0x010a
        /*0362*/ 	.byte	0x3f
	.zero		1


	//   ....[23]....
        /*0364*/ 	.word	0x0000a550
        /*0368*/ 	.word	0x00000007
        /*036c*/ 	.word	0x00000000
        /*0370*/ 	.short	0x010a
        /*0372*/ 	.byte	0x3f
	.zero		1


	//   ....[24]....
        /*0374*/ 	.word	0x0000a5d0
        /*0378*/ 	.word	0x00000003
        /*037c*/ 	.word	0x00000000
        /*0380*/ 	.short	0x010a
        /*0382*/ 	.byte	0x3f
	.zero		1


	//   ....[25]....
        /*0384*/ 	.word	0x0000a620
        /*0388*/ 	.word	0x00000009
        /*038c*/ 	.word	0x00036438
        /*0390*/ 	.short	0x010a
        /*0392*/ 	.byte	0x3f
	.zero		1


	//   ....[26]....
        /*0394*/ 	.word	0x0000a700
        /*0398*/ 	.word	0x00000003
        /*039c*/ 	.word	0x00036400
        /*03a0*/ 	.short	0x010a
        /*03a2*/ 	.byte	0x3f
	.zero		1


	//   ....[27]....
        /*03a4*/ 	.word	0x0000a750
        /*03a8*/ 	.word	0x00000003
        /*03ac*/ 	.word	0x00036410
        /*03b0*/ 	.short	0x010a
        /*03b2*/ 	.byte	0x3f
	.zero		1


	//   ....[28]....
        /*03b4*/ 	.word	0x0000a7b0
        /*03b8*/ 	.word	0x0000000c
        /*03bc*/ 	.word	0x00036430
        /*03c0*/ 	.short	0x010a
        /*03c2*/ 	.byte	0x3f
	.zero		1


	//   ....[29]....
        /*03c4*/ 	.word	0x0000aa30
        /*03c8*/ 	.word	0x00000000
        /*03cc*/ 	.word	0x00036420
        /*03d0*/ 	.short	0x010a
        /*03d2*/ 	.byte	0x3f
	.zero		1


	//   ....[30]....
        /*03d4*/ 	.word	0x0000aa80
        /*03d8*/ 	.word	0x00000000
        /*03dc*/ 	.word	0x00036438
        /*03e0*/ 	.short	0x010a
        /*03e2*/ 	.byte	0x3f
	.zero		1


	//   ....[31]....
        /*03e4*/ 	.word	0x0000aad0
        /*03e8*/ 	.word	0x00000000
        /*03ec*/ 	.word	0x00036428
        /*03f0*/ 	.short	0x010a
        /*03f2*/ 	.byte	0x3f
	.zero		1


	//   ....[32]....
        /*03f4*/ 	.word	0x0000ab30
        /*03f8*/ 	.word	0x00000000
        /*03fc*/ 	.word	0x00036438
        /*0400*/ 	.short	0x010a
        /*0402*/ 	.byte	0x3f
	.zero		1


	//   ....[33]....
        /*0404*/ 	.word	0x0000abb0
        /*0408*/ 	.word	0x00000000
        /*040c*/ 	.word	0x00036420
        /*0410*/ 	.short	0x010a
        /*0412*/ 	.byte	0x3f
	.zero		1


	//   ....[34]....
        /*0414*/ 	.word	0x0000ac00
        /*0418*/ 	.word	0x00000000
        /*041c*/ 	.word	0x00036438
        /*0420*/ 	.short	0x010a
        /*0422*/ 	.byte	0x3f
	.zero		1


	//   ....[35]....
        /*0424*/ 	.word	0x0000ac50
        /*0428*/ 	.word	0x00000000
        /*042c*/ 	.word	0x00036428
        /*0430*/ 	.short	0x010a
        /*0432*/ 	.byte	0x3f
	.zero		1


	//   ....[36]....
        /*0434*/ 	.word	0x0000aca0
        /*0438*/ 	.word	0x00000000
        /*043c*/ 	.word	0x00036438
        /*0440*/ 	.short	0x010a
        /*0442*/ 	.byte	0x3f
	.zero		1


	//   ....[37]....
        /*0444*/ 	.word	0x0000ad70
        /*0448*/ 	.word	0x00000007
        /*044c*/ 	.word	0x00000000
        /*0450*/ 	.short	0x010a
        /*0452*/ 	.byte	0x3f
	.zero		1


	//   ....[38]....
        /*0454*/ 	.word	0x0000adc0
        /*0458*/ 	.word	0x00000003
        /*045c*/ 	.word	0x00000000
        /*0460*/ 	.short	0x010a
        /*0462*/ 	.byte	0x3f
	.zero		1


	//----- nvinfo : EIATTR_NUM_MBARRIERS
	.align		4
.L_762:
        /*0464*/ 	.byte	0x03, 0x38
        /*0466*/ 	.short	0x0007


	//----- nvinfo : EIATTR_EXIT_INSTR_OFFSETS
	.align		4
        /*0468*/ 	.byte	0x04, 0x1c
        /*046a*/ 	.short	(.L_764 - .L_763)


	//   ....[0]....
.L_763:
        /*046c*/ 	.word	0x0000a670


	//----- nvinfo : EIATTR_MAX_THREADS
	.align		4
.L_764:
        /*0470*/ 	.byte	0x04, 0x05
        /*0472*/ 	.short	(.L_766 - .L_765)
.L_765:
        /*0474*/ 	.word	0x00000200
        /*0478*/ 	.word	0x00000001
        /*047c*/ 	.word	0x00000001


	//----- nvinfo : EIATTR_CRS_STACK_SIZE
	.align		4
.L_766:
        /*0480*/ 	.byte	0x04, 0x1e
        /*0482*/ 	.short	(.L_768 - .L_767)
.L_767:
        /*0484*/ 	.word	0x00000000


	//----- nvinfo : EIATTR_CBANK_PARAM_SIZE
	.align		4
.L_768:
        /*0488*/ 	.byte	0x03, 0x19
        /*048a*/ 	.short	0x06f0


	//----- nvinfo : EIATTR_PARAM_CBANK
	.align		4
        /*048c*/ 	.byte	0x04, 0x0a
        /*048e*/ 	.short	(.L_770 - .L_769)
	.align		4
.L_769:
        /*0490*/ 	.word	index@(.nv.constant0._ZN7cutlass13device_kernelIN5flash11enable_sm90INS1_16FlashAttnBwdSm90INS1_25CollectiveMainloopBwdSm90ILi2ELi1ELi1EN4cute5tupleIJNS5_1CILi1EEES8_S8_EEENS6_IJNS7_ILi64EEENS7_ILi96EEENS7_ILi192EEEEEENS_6half_tEfNS_4arch4Sm90ELb0ELb1ELb1ELb1ELb1ELb0ELb1ELb0ELi3ELi1ELi1ELi1ELb0EEENS1_24CollectiveEpilogueBwdGQAISD_fSG_Li384ELb1ELb1EEENS1_19SingleTileSchedulerILb1ELb0ELb0ELi96EEEEEEEEEvNT_6ParamsE)
        /*0494*/ 	.short	0x0210
        /*0496*/ 	.short	0x06f0


	//----- nvinfo : EIATTR_SW_WAR
	.align		4
.L_770:
        /*0498*/ 	.byte	0x04, 0x36
        /*049a*/ 	.short	(.L_772 - .L_771)
.L_771:
        /*049c*/ 	.word	0x00000008
.L_772:


//--------------------- .nv.info._ZN7cutlass13device_kernelIN5flash11enable_sm90INS1_16FlashAttnBwdSm90INS1_25CollectiveMainloopBwdSm90ILi2ELi1ELi1EN4cute5tupleIJNS5_1CILi1EEES8_S8_EEENS6_IJNS7_ILi64EEENS7_ILi96EEENS7_ILi192EEEEEENS_6half_tEfNS_4arch4Sm90ELb1ELb0ELb1ELb0ELb0ELb0ELb1ELb0ELi3ELi1ELi1ELi1ELb0EEENS1_21CollectiveEpilogueBwdISD_SE_SG_Li384ELb0ELb1ELi3EEENS1_25SingleTileBwdLPTSchedulerILb0ELi96ELb0EEEEEEEEEvNT_6ParamsE --------------------------
	.section	.nv.info._ZN7cutlass13device_kernelIN5flash11enable_sm90INS1_16FlashAttnBwdSm90INS1_25CollectiveMainloopBwdSm90ILi2ELi1ELi1EN4cute5tupleIJNS5_1CILi1EEES8_S8_EEENS6_IJNS7_ILi64EEENS7_ILi96EEENS7_ILi192EEEEEENS_6half_tEfNS_4arch4Sm90ELb1ELb0ELb1ELb0ELb0ELb0ELb1ELb0ELi3ELi1ELi1ELi1ELb0EEENS1_21CollectiveEpilogueBwdISD_SE_SG_Li384ELb0ELb1ELi3EEENS1_25SingleTileBwdLPTSchedulerILb0ELi96ELb0EEEEEEEEEvNT_6ParamsE,"",@"SHT_CUDA_INFO"
	.sectionflags	@""
	.align	4


	//----- nvinfo : EIATTR_CUDA_API_VERSION
	.align		4
        /*0000*/ 	.byte	0x04, 0x37
        /*0002*/ 	.short	(.L_774 - .L_773)
.L_773:
        /*0004*/ 	.word	0x00000082


	//----- nvinfo : EIATTR_KPARAM_INFO
	.align		4
.L_774:
        /*0008*/ 	.byte	0x04, 0x17
        /*000a*/ 	.short	(.L_776 - .L_775)
.L_775:
        /*000c*/ 	.word	0x00000000
        /*0010*/ 	.short	0x0000
        /*0012*/ 	.short	0x0070
        /*0014*/ 	.byte	0x00, 0xf0, 0x01, 0x24


	//----- nvinfo : EIATTR_SPARSE_MMA_MASK
	.align		4
.L_776:
        /*0018*/ 	.byte	0x03, 0x50
        /*001a*/ 	.short	0x0000


	//----- nvinfo : EIATTR_MAXREG_COUNT
	.align		4
        /*001c*/ 	.byte	0x03, 0x1b
        /*001e*/ 	.short	0x0080


	//----- nvinfo : EIATTR_NUM_BARRIERS
	.align		4
        /*0020*/ 	.byte	0x02, 0x4c
        /*0022*/ 	.byte	0x10
	.zero		1


	//----- nvinfo : EIATTR_EXTERNS
	.align		4
        /*0024*/ 	.byte	0x04, 0x0f
        /*0026*/ 	.short	(.L_778 - .L_777)


	//   ....[0]....
	.align		4
.L_777:
        /*0028*/ 	.word	index@(__assertfail)


	//----- nvinfo : EIATTR_ANNOTATIONS
	.align		4
.L_778:
        /*002c*/ 	.byte	0x04, 0x55
        /*002e*/ 	.short	(.L_780 - .L_779)


	//   ....[0]....
.L_779:
        /* <DEDUP_REMOVED lines=12> */


	//----- nvinfo : EIATTR_MERCURY_ISA_VERSION
	.align		4
.L_780:
        /*00d8*/ 	.byte	0x03, 0x5f
        /*00da*/ 	.short	0x0101


	//----- nvinfo : EIATTR_INT_WARP_WIDE_INSTR_OFFSETS
	.align		4
        /*00dc*/ 	.byte	0x04, 0x31
        /*00de*/ 	.short	(.L_782 - .L_781)


	//   ....[0]....
.L_781:
        /*00e0*/ 	.word	0x000001e0


	//   ....[1]....
        /*00e4*/ 	.word	0x000002a0


	//----- nvinfo : EIATTR_COOP_GROUP_MASK_REGIDS
	.align		4
.L_782:
        /*00e8*/ 	.byte	0x04, 0x29
        /*00ea*/ 	.short	(.L_784 - .L_783)


	//   ....[0]....
.L_783:
        /*00ec*/ 	.word	0xffffffff


	//   ....[1]....
        /*00f0*/ 	.word	0xffffffff


	//   ....[2]....
        /*00f4*/ 	.word	0xffffffff


	//   ....[3]....
        /*00f8*/ 	.word	0xffffffff


	//   ....[4]....
        /*00fc*/ 	.word	0xffffffff


	//   ....[5]....
        /*0100*/ 	.word	0xffffffff


	//   ....[6]....
        /*0104*/ 	.word	0xffffffff


	//   ....[7]....
        /*0108*/ 	.word	0xffffffff


	//   ....[8]....
        /*010c*/ 	.word	0x0500000f


	//----- nvinfo : EIATTR_COOP_GROUP_INSTR_OFFSETS
	.align		4
.L_784:
        /*0110*/ 	.byte	0x04, 0x28
        /*0112*/ 	.short	(.L_786 - .L_785)


	//   ....[0]....
.L_785:
        /*0114*/ 	.word	0x00000060


	//   ....[1]....
        /*0118*/ 	.word	0x000001f0


	//   ....[2]....
        /*011c*/ 	.word	0x00000280


	//   ....[3]....
        /*0120*/ 	.word	0x00000400


	//   ....[4]....
        /*0124*/ 	.word	0x00000640


	//   ....[5]....
        /*0128*/ 	.word	0x00001220


	//   ....[6]....
        /*012c*/ 	.word	0x000048e0


	//   ....[7]....
        /*0130*/ 	.word	0x00005ea0


	//   ....[8]....
        /*0134*/ 	.word	0x00009890


	//----- nvinfo : EIATTR_REG_RECONFIG
	.align		4
.L_786:
        /*0138*/ 	.byte	0x01, 0x54
	.zero		2


	//----- nvinfo : EIATTR_SYSCALL_OFFSETS
	.align		4
        /*013c*/ 	.byte	0x04, 0x46
        /*013e*/ 	.short	(.L_788 - .L_787)


	//   ....[0]....
.L_787:
        /*0140*/ 	.word	0x00000e80


	//   ....[1]....
        /*0144*/ 	.word	0x00000f70


	//   ....[2]....
        /*0148*/ 	.word	0x000010b0


	//   ....[3]....
        /*014c*/ 	.word	0x000011a0


	//   ....[4]....
        /*0150*/ 	.word	0x000042d0


	//   ....[5]....
        /*0154*/ 	.word	0x00004410


	//   ....[6]....
        /*0158*/ 	.word	0x00004530


	//   ....[7]....
        /*015c*/ 	.word	0x00004650


	//----- nvinfo : EIATTR_MBARRIER_INSTR_OFFSETS
	.align		4
.L_788:
        /*0160*/ 	.byte	0x04, 0x39
        /*0162*/ 	.short	(.L_790 - .L_789)


	//   ....[0]....
.L_789:
        /*0164*/ 	.word	0x000002c0
        /*0168*/ 	.word	0x000000ff
        /*016c*/ 	.word	0x00036400
        /*0170*/ 	.short	0x0100
        /*0172*/ 	.byte	0x06
	.zero		1


	//   ....[1]....
        /*0174*/ 	.word	0x000003b0
        /*0178*/ 	.word	0x000000ff
        /*017c*/ 	.word	0x00036410
        /*0180*/ 	.short	0x0100
        /*0182*/ 	.byte	0x08
	.zero		1


	//   ....[2]....
        /*0184*/ 	.word	0x000003c0
        /*0188*/ 	.word	0x000000ff
        /*018c*/ 	.word	0x00036420
        /*0190*/ 	.short	0x0100
        /*0192*/ 	.byte	0x08
	.zero		1


	//   ....[3]....
        /*0194*/ 	.word	0x000003d0
        /*0198*/ 	.word	0x000000ff
        /*019c*/ 	.word	0x00036418
        /*01a0*/ 	.short	0x0100
        /*01a2*/ 	.byte	0x08
	.zero		1


	//   ....[4]....
        /*01a4*/ 	.word	0x000003e0
        /*01a8*/ 	.word	0x000000ff
        /*01ac*/ 	.word	0x00036428
        /*01b0*/ 	.short	0x0100
        /*01b2*/ 	.byte	0x08
	.zero		1


	//   ....[5]....
        /*01b4*/ 	.word	0x00000510
        /*01b8*/ 	.word	0x000000ff
        /*01bc*/ 	.word	0x00036430
        /*01c0*/ 	.short	0x0100
        /*01c2*/ 	.byte	0x08
	.zero		1


	//   ....[6]....
        /*01c4*/ 	.word	0x00000520
        /*01c8*/ 	.word	0x000000ff
        /*01cc*/ 	.word	0x00036438
        /*01d0*/ 	.short	0x0100
        /*01d2*/ 	.byte	0x08
	.zero		1


	//   ....[7]....
        /*01d4*/ 	.word	0x00001250
        /*01d8*/ 	.word	0x000000ff
        /*01dc*/ 	.word	0x00036400
        /*01e0*/ 	.short	0x010a
        /*01e2*/ 	.byte	0x25
	.zero		1


	//   ....[8]....
        /*01e4*/ 	.word	0x00001340
        /*01e8*/ 	.word	0x000000ff
        /*01ec*/ 	.word	0x00036400
        /*01f0*/ 	.short	0x010a
        /*01f2*/ 	.byte	0x25
	.zero		1


	//   ....[9]....
        /*01f4*/ 	.word	0x00001a90
        /*01f8*/ 	.word	0x00000003
        /*01fc*/ 	.word	0x00036410
        /*0200*/ 	.short	0x010a
        /*0202*/ 	.byte	0x3f
	.zero		1


	//   ....[10]....
        /*0204*/ 	.word	0x00001ad0
        /*0208*/ 	.word	0x00000003
        /*020c*/ 	.word	0x00036410
        /*0210*/ 	.short	0x010a
        /*0212*/ 	.byte	0x3f
	.zero		1


	//   ....[11]....
        /*0214*/ 	.word	0x00002170
        /*0218*/ 	.word	0x000000ff
        /*021c*/ 	.word	0x00036430
        /*0220*/ 	.short	0x010a
        /*0222*/ 	.byte	0x25
	.zero		1


	//   ....[12]....
        /*0224*/ 	.word	0x000023c0
        /*0228*/ 	.word	0x000000ff
        /*022c*/ 	.word	0x00036430
        /*0230*/ 	.short	0x010a
        /*0232*/ 	.byte	0x25
	.zero		1


	//   ....[13]....
        /*0234*/ 	.word	0x00003a80
        /*0238*/ 	.word	0x000000ff
        /*023c*/ 	.word	0x00000000
        /*0240*/ 	.short	0x0101
        /*0242*/ 	.byte	0x04
	.zero		1


	//   ....[14]....
        /*0244*/ 	.word	0x00003e10
        /*0248*/ 	.word	0x00000003
        /*024c*/ 	.word	0x00000000
        /*0250*/ 	.short	0x0101
        /*0252*/ 	.byte	0x3f
	.zero		1


	//   ....[15]....
        /*0254*/ 	.word	0x00007780
        /*0258*/ 	.word	0x0000000c
        /*025c*/ 	.word	0x00036420
        /*0260*/ 	.short	0x010a
        /*0262*/ 	.byte	0x3f
	.zero		1


	//   ....[16]....
        /*0264*/ 	.word	0x00007f10
        /*0268*/ 	.word	0x0000000c
        /*026c*/ 	.word	0x00036438
        /*0270*/ 	.short	0x010a
        /*0272*/ 	.byte	0x3f
	.zero		1


	//   ....[17]....
        /*0274*/ 	.word	0x00008290
        /*0278*/ 	.word	0x0000000c
        /*027c*/ 	.word	0x00036428
        /*0280*/ 	.short	0x010a
        /*0282*/ 	.byte	0x3f
	.zero		1


	//   ....[18]....
        /*0284*/ 	.word	0x000085e0
        /*0288*/ 	.word	0x0000000c
        /*028c*/ 	.word	0x00036438
        /*0290*/ 	.short	0x010a
        /*0292*/ 	.byte	0x3f
	.zero		1


	//   ....[19]....
        /*0294*/ 	.word	0x00008900
        /*0298*/ 	.word	0x0000000c
        /*029c*/ 	.word	0x00036420
        /*02a0*/ 	.short	0x010a
        /*02a2*/ 	.byte	0x3f
	.zero		1


	//   ....[20]....
        /*02a4*/ 	.word	0x00008c80
        /*02a8*/ 	.word	0x0000000c
        /*02ac*/ 	.word	0x00036438
        /*02b0*/ 	.short	0x010a
        /*02b2*/ 	.byte	0x3f
	.zero		1


	//   ....[21]....
        /*02b4*/ 	.word	0x00008f90
        /*02b8*/ 	.word	0x0000000c
        /*02bc*/ 	.word	0x00036428
        /*02c0*/ 	.short	0x010a
        /*02c2*/ 	.byte	0x3f
	.zero		1


	//   ....[22]....
        /*02c4*/ 	.word	0x000092b0
        /*02c8*/ 	.word	0x0000000c
        /*02cc*/ 	.word	0x00036438
        /*02d0*/ 	.short	0x010a
        /*02d2*/ 	.byte	0x3f
	.zero		1


	//   ....[23]....
        /*02d4*/ 	.word	0x00009720
        /*02d8*/ 	.word	0x00000005
        /*02dc*/ 	.word	0x00000000
        /*02e0*/ 	.short	0x010a
        /*02e2*/ 	.byte	0x3f
	.zero		1


	//   ....[24]....
        /*02e4*/ 	.word	0x000097a0
        /*02e8*/ 	.word	0x00000017
        /*02ec*/ 	.word	0x00000000
        /*02f0*/ 	.short	0x010a
        /*02f2*/ 	.byte	0x3f
	.zero		1


	//   ....[25]....
        /*02f4*/ 	.word	0x000097f0
        /*02f8*/ 	.word	0x00000007
        /*02fc*/ 	.word	0x00036438
        /*0300*/ 	.short	0x010a
        /*0302*/ 	.byte	0x3f
	.zero		1


	//   ....[26]....
        /*0304*/ 	.word	0x000098d0
        /*0308*/ 	.word	0x00000003
        /*030c*/ 	.word	0x00036400
        /*0310*/ 	.short	0x010a
        /*0312*/ 	.byte	0x3f
	.zero		1


	//   ....[27]....
        /*0314*/ 	.word	0x00009920
        /*0318*/ 	.word	0x00000003
        /*031c*/ 	.word	0x00036410
        /*0320*/ 	.short	0x010a
        /*0322*/ 	.byte	0x3f
	.zero		1


	//   ....[28]....
        /*0324*/ 	.word	0x00009980
        /*0328*/ 	.word	0x00000079
        /*032c*/ 	.word	0x00036430
        /*0330*/ 	.short	0x010a
        /*0332*/ 	.byte	0x3f
	.zero		1


	//   ....[29]....
        /*0334*/ 	.word	0x000099d0
        /*0338*/ 	.word	0x0000000c
        /*033c*/ 	.word	0x00036420
        /*0340*/ 	.short	0x010a
        /*0342*/ 	.byte	0x3f
	.zero		1


	//   ....[30]....
        /*0344*/ 	.word	0x00009a20
        /*0348*/ 	.word	0x0000000c
        /*034c*/ 	.word	0x00036438
        /*0350*/ 	.short	0x010a
        /*0352*/ 	.byte	0x3f
	.zero		1


	//   ....[31]....
        /*0354*/ 	.word	0x00009a70
        /*0358*/ 	.word	0x0000000c
        /*035c*/ 	.word	0x00036428
        /*0360*/ 	.short	0x010a
        /*0362*/ 	.byte	0x3f
	.zero		1


	//   ....[32]....
        /*0364*/ 	.word	0x00009ae0
        /*0368*/ 	.word	0x0000000c
        /*036c*/ 	.word	0x00036438
        /*0370*/ 	.short	0x010a
        /*0372*/ 	.byte	0x3f
	.zero		1


	//   ....[33]....
        /*0374*/ 	.word	0x00009b50
        /*0378*/ 	.word	0x0000000c
        /*037c*/ 	.word	0x00036420
        /*0380*/ 	.short	0x010a
        /*0382*/ 	.byte	0x3f
	.zero		1


	//   ....[34]....
        /*0384*/ 	.word	0x00009ba0
        /*0388*/ 	.word	0x0000000c
        /*038c*/ 	.word	0x00036438
        /*0390*/ 	.short	0x010a
        /*0392*/ 	.byte	0x3f
	.zero		1


	//   ....[35]....
        /*0394*/ 	.word	0x00009bf0
        /*0398*/ 	.word	0x0000000c
        /*039c*/ 	.word	0x00036428
        /*03a0*/ 	.short	0x010a
        /*03a2*/ 	.byte	0x3f
	.zero		1


	//   ....[36]....
        /*03a4*/ 	.word	0x00009c40
        /*03a8*/ 	.word	0x0000000c
        /*03ac*/ 	.word	0x00036438
        /*03b0*/ 	.short	0x010a
        /*03b2*/ 	.byte	0x3f
	.zero		1


	//   ....[37]....
        /*03b4*/ 	.word	0x00009d10
        /*03b8*/ 	.word	0x00000005
        /*03bc*/ 	.word	0x00000000
        /*03c0*/ 	.short	0x010a
        /*03c2*/ 	.byte	0x3f
	.zero		1


	//   ....[38]....
        /*03c4*/ 	.word	0x00009d60
        /*03c8*/ 	.word	0x00000017
        /*03cc*/ 	.word	0x00000000
        /*03d0*/ 	.short	0x010a
        /*03d2*/ 	.byte	0x3f
	.zero		1


	//----- nvinfo : EIATTR_NUM_MBARRIERS
	.align		4
.L_790:
        /*03d4*/ 	.byte	0x03, 0x38
        /*03d6*/ 	.short	0x0007


	//----- nvinfo : EIATTR_EXIT_INSTR_OFFSETS
	.align		4
        /*03d8*/ 	.byte	0x04, 0x1c
        /*03da*/ 	.short	(.L_792 - .L_791)


	//   ....[0]....
.L_791:
        /*03dc*/ 	.word	0x000008f0


	//   ....[1]....
        /*03e0*/ 	.word	0x00004ee0


	//   ....[2]....
        /*03e4*/ 	.word	0x00005e50


	//   ....[3]....
        /*03e8*/ 	.word	0x00009840


	//----- nvinfo : EIATTR_MAX_THREADS
	.align		4
.L_792:
        /*03ec*/ 	.byte	0x04, 0x05
        /*03ee*/ 	.short	(.L_794 - .L_793)
.L_793:
        /*03f0*/ 	.word	0x00000200
        /*03f4*/ 	.word	0x00000001
        /*03f8*/ 	.word	0x00000001


	//----- nvinfo : EIATTR_CRS_STACK_SIZE
	.align		4
.L_794:
        /*03fc*/ 	.byte	0x04, 0x1e
        /*03fe*/ 	.short	(.L_796 - .L_795)
.L_795:
        /*0400*/ 	.word	0x00000000


	//----- nvinfo : EIATTR_CBANK_PARAM_SIZE
	.align		4
.L_796:
        /*0404*/ 	.byte	0x03, 0x19
        /*0406*/ 	.short	0x0970


	//----- nvinfo : EIATTR_PARAM_CBANK
	.align		4
        /*0408*/ 	.byte	0x04, 0x0a
        /*040a*/ 	.short	(.L_798 - .L_797)
	.align		4
.L_797:
        /*040c*/ 	.word	index@(.nv.constant0._ZN7cutlass13device_kernelIN5flash11enable_sm90INS1_16FlashAttnBwdSm90INS1_25CollectiveMainloopBwdSm90ILi2ELi1ELi1EN4cute5tupleIJNS5_1CILi1EEES8_S8_EEENS6_IJNS7_ILi64EEENS7_ILi96EEENS7_ILi192EEEEEENS_6half_tEfNS_4arch4Sm90ELb1ELb0ELb1ELb0ELb0ELb0ELb1ELb0ELi3ELi1ELi1ELi1ELb0EEENS1_21CollectiveEpilogueBwdISD_SE_SG_Li384ELb0ELb1ELi3EEENS1_25SingleTileBwdLPTSchedulerILb0ELi96ELb0EEEEEEEEEvNT_6ParamsE)
        /*0410*/ 	.short	0x0210
        /*0412*/ 	.short	0x0970


	//----- nvinfo : EIATTR_SW_WAR
	.align		4
.L_798:
        /*0414*/ 	.byte	0x04, 0x36
        /*0416*/ 	.short	(.L_800 - .L_799)
.L_799:
        /*0418*/ 	.word	0x00000008
.L_800:


//--------------------- .nv.info._ZN7cutlass13device_kernelIN5flash11enable_sm90INS1_16FlashAttnBwdSm90INS1_25CollectiveMainloopBwdSm90ILi2ELi1ELi1EN4cute5tupleIJNS5_1CILi1EEES8_S8_EEENS6_IJNS7_ILi64EEENS7_ILi96EEENS7_ILi192EEEEEENS_6half_tEfNS_4arch4Sm90ELb1ELb0ELb1ELb0ELb1ELb0ELb1ELb0ELi3ELi1ELi1ELi1ELb0EEENS1_21CollectiveEpilogueBwdISD_SE_SG_Li384ELb0ELb1ELi3EEENS1_25SingleTileBwdLPTSchedulerILb0ELi96ELb1EEEEEEEEEvNT_6ParamsE --------------------------
	.section	.nv.info._ZN7cutlass13device_kernelIN5flash11enable_sm90INS1_16FlashAttnBwdSm90INS1_25CollectiveMainloopBwdSm90ILi2ELi1ELi1EN4cute5tupleIJNS5_1CILi1EEES8_S8_EEENS6_IJNS7_ILi64EEENS7_ILi96EEENS7_ILi192EEEEEENS_6half_tEfNS_4arch4Sm90ELb1ELb0ELb1ELb0ELb1ELb0ELb1ELb0ELi3ELi1ELi1ELi1ELb0EEENS1_21CollectiveEpilogueBwdISD_SE_SG_Li384ELb0ELb1ELi3EEENS1_25SingleTileBwdLPTSchedulerILb0ELi96ELb1EEEEEEEEEvNT_6ParamsE,"",@"SHT_CUDA_INFO"
	.sectionflags	@""
	.align	4


	//----- nvinfo : EIATTR_CUDA_API_VERSION
	.align		4
        /*0000*/ 	.byte	0x04, 0x37
        /*0002*/ 	.short	(.L_802 - .L_801)
.L_801:
        /*0004*/ 	.word	0x00000082


	//----- nvinfo : EIATTR_KPARAM_INFO
	.align		4
.L_802:
        /*0008*/ 	.byte	0x04, 0x17
        /*000a*/ 	.short	(.L_804 - .L_803)
.L_803:
        /*000c*/ 	.word	0x00000000
        /*0010*/ 	.short	0x0000
        /*0012*/ 	.short	0x0070
        /*0014*/ 	.byte	0x00, 0xf0, 0x01, 0x24


	//----- nvinfo : EIATTR_SPARSE_MMA_MASK
	.align		4
.L_804:
        /*0018*/ 	.byte	0x03, 0x50
        /*001a*/ 	.short	0x0000


	//----- nvinfo : EIATTR_MAXREG_COUNT
	.align		4
        /*001c*/ 	.byte	0x03, 0x1b
        /*001e*/ 	.short	0x0080


	//----- nvinfo : EIATTR_NUM_BARRIERS
	.align		4
        /*0020*/ 	.byte	0x02, 0x4c
        /*0022*/ 	.byte	0x10
	.zero		1


	//----- nvinfo : EIATTR_EXTERNS
	.align		4
        /*0024*/ 	.byte	0x04, 0x0f
        /*0026*/ 	.short	(.L_806 - .L_805)


	//   ....[0]....
	.align		4
.L_805:
        /*0028*/ 	.word	index@(__assertfail)


	//----- nvinfo : EIATTR_ANNOTATIONS
	.align		4
.L_806:
        /*002c*/ 	.byte	0x04, 0x55
        /*002e*/ 	.short	(.L_808 - .L_807)


	//   ....[0]....
.L_807:
        /* <DEDUP_REMOVED lines=12> */


	//----- nvinfo : EIATTR_MERCURY_ISA_VERSION
	.align		4
.L_808:
        /*00d8*/ 	.byte	0x03, 0x5f
        /*00da*/ 	.short	0x0101


	//----- nvinfo : EIATTR_INT_WARP_WIDE_INSTR_OFFSETS
	.align		4
        /*00dc*/ 	.byte	0x04, 0x31
        /*00de*/ 	.short	(.L_810 - .L_809)


	//   ....[0]....
.L_809:
        /*00e0*/ 	.word	0x000001e0


	//   ....[1]....
        /*00e4*/ 	.word	0x000002a0


	//   ....[2]....
        /*00e8*/ 	.word	0x00006c90


	//   ....[3]....
        /*00ec*/ 	.word	0x00007440


	//   ....[4]....
        /*00f0*/ 	.word	0x00007aa0


	//----- nvinfo : EIATTR_COOP_GROUP_MASK_REGIDS
	.align		4
.L_810:
        /*00f4*/ 	.byte	0x04, 0x29
        /*00f6*/ 	.short	(.L_812 - .L_811)


	//   ....[0]....
.L_811:
        /*00f8*/ 	.word	0xffffffff


	//   ....[1]....
        /*00fc*/ 	.word	0xffffffff


	//   ....[2]....
        /*0100*/ 	.word	0xffffffff


	//   ....[3]....
        /*0104*/ 	.word	0xffffffff


	//   ....[4]....
        /*0108*/ 	.word	0xffffffff


	//   ....[5]....
        /*010c*/ 	.word	0xffffffff


	//   ....[6]....
        /*0110*/ 	.word	0xffffffff


	//   ....[7]....
        /*0114*/ 	.word	0xffffffff


	//   ....[8]....
        /*0118*/ 	.word	0xffffffff


	//   ....[9]....
        /*011c*/ 	.word	0xffffffff


	//   ....[10]....
        /*0120*/ 	.word	0xffffffff


	//   ....[11]....
        /*0124*/ 	.word	0xffffffff


	//   ....[12]....
        /*0128*/ 	.word	0xffffffff


	//   ....[13]....
        /*012c*/ 	.word	0xffffffff


	//   ....[14]....
        /*0130*/ 	.word	0x0500000f


	//   ....[15]....
        /*0134*/ 	.word	0x0500000f


	//   ....[16]....
        /*0138*/ 	.word	0x0500000f


	//   ....[17]....
        /*013c*/ 	.word	0x0500000f


	//----- nvinfo : EIATTR_COOP_GROUP_INSTR_OFFSETS
	.align		4
.L_812:
        /*0140*/ 	.byte	0x04, 0x28
        /*0142*/ 	.short	(.L_814 - .L_813)


	//   ....[0]....
.L_813:
        /*0144*/ 	.word	0x00000060


	//   ....[1]....
        /*0148*/ 	.word	0x000001f0


	//   ....[2]....
        /*014c*/ 	.word	0x00000280


	//   ....[3]....
        /*0150*/ 	.word	0x00000400


	//   ....[4]....
        /*0154*/ 	.word	0x00000650


	//   ....[5]....
        /*0158*/ 	.word	0x00001260


	//   ....[6]....
        /*015c*/ 	.word	0x00004920


	//   ....[7]....
        /*0160*/ 	.word	0x00005f20


	//   ....[8]....
        /*0164*/ 	.word	0x00006700


	//   ....[9]....
        /*0168*/ 	.word	0x00006bc0


	//   ....[10]....
        /*016c*/ 	.word	0x00006f80


	//   ....[11]....
        /*0170*/ 	.word	0x00007370


	//   ....[12]....
        /*0174*/ 	.word	0x00007620


	//   ....[13]....
        /*0178*/ 	.word	0x000079d0


	//   ....[14]....
        /*017c*/ 	.word	0x0000a310


	//   ....[15]....
        /*0180*/ 	.word	0x0000a480


	//   ....[16]....
        /*0184*/ 	.word	0x0000a4f0


	//   ....[17]....
        /*0188*/ 	.word	0x0000a560


	//----- nvinfo : EIATTR_REG_RECONFIG
	.align		4
.L_814:
        /*018c*/ 	.byte	0x01, 0x54
	.zero		2


	//----- nvinfo : EIATTR_SYSCALL_OFFSETS
	.align		4
        /*0190*/ 	.byte	0x04, 0x46
        /*0192*/ 	.short	(.L_816 - .L_815)


	//   ....[0]....
.L_815:
        /*0194*/ 	.word	0x00000ec0


	//   ....[1]....
        /*0198*/ 	.word	0x00000fb0


	//   ....[2]....
        /*019c*/ 	.word	0x000010f0


	//   ....[3]....
        /*01a0*/ 	.word	0x000011e0


	//   ....[4]....
        /*01a4*/ 	.word	0x00004310


	//   ....[5]....
        /*01a8*/ 	.word	0x00004450


	//   ....[6]....
        /*01ac*/ 	.word	0x00004570


	//   ....[7]....
        /*01b0*/ 	.word	0x00004690


	//----- nvinfo : EIATTR_MBARRIER_INSTR_OFFSETS
	.align		4
.L_816:
        /*01b4*/ 	.byte	0x04, 0x39
        /*01b6*/ 	.short	(.L_818 - .L_817)


	//   ....[0]....
.L_817:
        /*01b8*/ 	.word	0x000002c0
        /*01bc*/ 	.word	0x000000ff
        /*01c0*/ 	.word	0x00036400
        /*01c4*/ 	.short	0x0100
        /*01c6*/ 	.byte	0x06
	.zero		1


	//   ....[1]....
        /*01c8*/ 	.word	0x000003b0
        /*01cc*/ 	.word	0x000000ff
        /*01d0*/ 	.word	0x00036410
        /*01d4*/ 	.short	0x0100
        /*01d6*/ 	.byte	0x08
	.zero		1


	//   ....[2]....
        /*01d8*/ 	.word	0x000003c0
        /*01dc*/ 	.word	0x000000ff
        /*01e0*/ 	.word	0x00036420
        /*01e4*/ 	.short	0x0100
        /*01e6*/ 	.byte	0x08
	.zero		1


	//   ....[3]....
        /*01e8*/ 	.word	0x000003d0
        /*01ec*/ 	.word	0x000000ff
        /*01f0*/ 	.word	0x00036418
        /*01f4*/ 	.short	0x0100
        /*01f6*/ 	.byte	0x08
	.zero		1


	//   ....[4]....
        /*01f8*/ 	.word	0x000003e0
        /*01fc*/ 	.word	0x000000ff
        /*0200*/ 	.word	0x00036428
        /*0204*/ 	.short	0x0100
        /*0206*/ 	.byte	0x08
	.zero		1


	//   ....[5]....
        /*0208*/ 	.word	0x00000510
        /*020c*/ 	.word	0x000000ff
        /*0210*/ 	.word	0x00036430
        /*0214*/ 	.short	0x0100
        /*0216*/ 	.byte	0x08
	.zero		1


	//   ....[6]....
        /*0218*/ 	.word	0x00000520
        /*021c*/ 	.word	0x000000ff
        /*0220*/ 	.word	0x00036438
        /*0224*/ 	.short	0x0100
        /*0226*/ 	.byte	0x08
	.zero		1


	//   ....[7]....
        /*0228*/ 	.word	0x00001290
        /*022c*/ 	.word	0x000000ff
        /*0230*/ 	.word	0x00036400
        /*0234*/ 	.short	0x010a
        /*0236*/ 	.byte	0x28
	.zero		1


	//   ....[8]....
        /*0238*/ 	.word	0x00001380
        /*023c*/ 	.word	0x000000ff
        /*0240*/ 	.word	0x00036400
        /*0244*/ 	.short	0x010a
        /*0246*/ 	.byte	0x28
	.zero		1


	//   ....[9]....
        /*0248*/ 	.word	0x00001ad0
        /*024c*/ 	.word	0x00000003
        /*0250*/ 	.word	0x00036410
        /*0254*/ 	.short	0x010a
        /*0256*/ 	.byte	0x3f
	.zero		1


	//   ....[10]....
        /*0258*/ 	.word	0x00001b10
        /*025c*/ 	.word	0x00000003
        /*0260*/ 	.word	0x00036410
        /*0264*/ 	.short	0x010a
        /*0266*/ 	.byte	0x3f
	.zero		1


	//   ....[11]....
        /*0268*/ 	.word	0x000021b0
        /*026c*/ 	.word	0x000000ff
        /*0270*/ 	.word	0x00036430
        /*0274*/ 	.short	0x010a
        /*0276*/ 	.byte	0x28
	.zero		1


	//   ....[12]....
        /*0278*/ 	.word	0x00002400
        /*027c*/ 	.word	0x000000ff
        /*0280*/ 	.word	0x00036430
        /*0284*/ 	.short	0x010a
        /*0286*/ 	.byte	0x28
	.zero		1


	//   ....[13]....
        /*0288*/ 	.word	0x00003ac0
        /*028c*/ 	.word	0x000000ff
        /*0290*/ 	.word	0x00000000
        /*0294*/ 	.short	0x0101
        /*0296*/ 	.byte	0x04
	.zero		1


	//   ....[14]....
        /*0298*/ 	.word	0x00003e50
        /*029c*/ 	.word	0x00000003
        /*02a0*/ 	.word	0x00000000
        /*02a4*/ 	.short	0x0101
        /*02a6*/ 	.byte	0x3f
	.zero		1


	//   ....[15]....
        /*02a8*/ 	.word	0x00008200
        /*02ac*/ 	.word	0x0000000c
        /*02b0*/ 	.word	0x00036420
        /*02b4*/ 	.short	0x010a
        /*02b6*/ 	.byte	0x3f
	.zero		1


	//   ....[16]....
        /*02b8*/ 	.word	0x00008990
        /*02bc*/ 	.word	0x0000000c
        /*02c0*/ 	.word	0x00036438
        /*02c4*/ 	.short	0x010a
        /*02c6*/ 	.byte	0x3f
	.zero		1


	//   ....[17]....
        /*02c8*/ 	.word	0x00008d10
        /*02cc*/ 	.word	0x0000000c
        /*02d0*/ 	.word	0x00036428
        /*02d4*/ 	.short	0x010a
        /*02d6*/ 	.byte	0x3f
	.zero		1


	//   ....[18]....
        /*02d8*/ 	.word	0x00009060
        /*02dc*/ 	.word	0x0000000c
        /*02e0*/ 	.word	0x00036438
        /*02e4*/ 	.short	0x010a
        /*02e6*/ 	.byte	0x3f
	.zero		1


	//   ....[19]....
        /*02e8*/ 	.word	0x00009380
        /*02ec*/ 	.word	0x0000000c
        /*02f0*/ 	.word	0x00036420
        /*02f4*/ 	.short	0x010a
        /*02f6*/ 	.byte	0x3f
	.zero		1


	//   ....[20]....
        /*02f8*/ 	.word	0x00009700
        /*02fc*/ 	.word	0x0000000c
        /*0300*/ 	.word	0x00036438
        /*0304*/ 	.short	0x010a
        /*0306*/ 	.byte	0x3f
	.zero		1


	//   ....[21]....
        /*0308*/ 	.word	0x00009a10
        /*030c*/ 	.word	0x0000000c
        /*0310*/ 	.word	0x00036428
        /*0314*/ 	.short	0x010a
        /*0316*/ 	.byte	0x3f
	.zero		1


	//   ....[22]....
        /*0318*/ 	.word	0x00009d30
        /*031c*/ 	.word	0x0000000c
        /*0320*/ 	.word	0x00036438
        /*0324*/ 	.short	0x010a
        /*0326*/ 	.byte	0x3f
	.zero		1


	//   ....[23]....
        /*0328*/ 	.word	0x0000a1a0
        /*032c*/ 	.word	0x00000005
        /*0330*/ 	.word	0x00000000
        /*0334*/ 	.short	0x010a
        /*0336*/ 	.byte	0x3f
	.zero		1


	//   ....[24]....
        /*0338*/ 	.word	0x0000a220
        /*033c*/ 	.word	0x00000017
        /*0340*/ 	.word	0x00000000
        /*0344*/ 	.short	0x010a
        /*0346*/ 	.byte	0x3f
	.zero		1


	//   ....[25]....
        /*0348*/ 	.word	0x0000a270
        /*034c*/ 	.word	0x00000007
        /*0350*/ 	.word	0x00036438
        /*0354*/ 	.short	0x010a
        /*0356*/ 	.byte	0x3f
	.zero		1


	//   ....[26]....
        /*0358*/ 	.word	0x0000a350
        /*035c*/ 	.word	0x00000003
        /*0360*/ 	.word	0x00036400
        /*0364*/ 	.short	0x010a
        /*0366*/ 	.byte	0x3f
	.zero		1


	//   ....[27]....
        /*0368*/ 	.word	0x0000a3a0
        /*036c*/ 	.word	0x00000003
        /*0370*/ 	.word	0x00036410
        /*0374*/ 	.short	0x010a
        /*0376*/ 	.byte	0x3f
	.zero		1


	//   ....[28]....
        /*0378*/ 	.word	0x0000a400
        /*037c*/ 	.word	0x00000079
        /*0380*/ 	.word	0x00036430
        /*0384*/ 	.short	0x010a
        /*0386*/ 	.byte	0x3f
	.zero		1


	//   ....[29]....
        /*0388*/ 	.word	0x0000a5a0
        /*038c*/ 	.word	0x0000000c
        /*0390*/ 	.word	0x00036420
        /*0394*/ 	.short	0x010a
        /*0396*/ 	.byte	0x3f
	.zero		1


	//   ....[30]....
        /*0398*/ 	.word	0x0000a5f0
        /*039c*/ 	.word	0x0000000c
        /*03a0*/ 	.word	0x00036438
        /*03a4*/ 	.short	0x010a
        /*03a6*/ 	.byte	0x3f
	.zero		1


	//   ....[31]....
        /*03a8*/ 	.word	0x0000a640
        /*03ac*/ 	.word	0x0000000c
        /*03b0*/ 	.word	0x00036428
        /*03b4*/ 	.short	0x010a
        /*03b6*/ 	.byte	0x3f
	.zero		1


	//   ....[32]....
        /*03b8*/ 	.word	0x0000a6b0
        /*03bc*/ 	.word	0x0000000c
        /*03c0*/ 	.word	0x00036438
        /*03c4*/ 	.short	0x010a
        /*03c6*/ 	.byte	0x3f
	.zero		1


	//   ....[33]....
        /*03c8*/ 	.word	0x0000a720
        /*03cc*/ 	.word	0x0000000c
        /*03d0*/ 	.word	0x00036420
        /*03d4*/ 	.short	0x010a
        /*03d6*/ 	.byte	0x3f
	.zero		1


	//   ....[34]....
        /*03d8*/ 	.word	0x0000a770
        /*03dc*/ 	.word	0x0000000c
        /*03e0*/ 	.word	0x00036438
        /*03e4*/ 	.short	0x010a
        /*03e6*/ 	.byte	0x3f
	.zero		1


	//   ....[35]....
        /*03e8*/ 	.word	0x0000a7c0
        /*03ec*/ 	.word	0x0000000c
        /*03f0*/ 	.word	0x00036428
        /*03f4*/ 	.short	0x010a
        /*03f6*/ 	.byte	0x3f
	.zero		1


	//   ....[36]....
        /*03f8*/ 	.word	0x0000a810
        /*03fc*/ 	.word	0x0000000c
        /*0400*/ 	.word	0x00036438
        /*0404*/ 	.short	0x010a
        /*0406*/ 	.byte	0x3f
	.zero		1


	//   ....[37]....
        /*0408*/ 	.word	0x0000a8e0
        /*040c*/ 	.word	0x00000005
        /*0410*/ 	.word	0x00000000
        /*0414*/ 	.short	0x010a
        /*0416*/ 	.byte	0x3f
	.zero		1


	//   ....[38]....
        /*0418*/ 	.word	0x0000a930
        /*041c*/ 	.word	0x00000017
        /*0420*/ 	.word	0x00000000
        /*0424*/ 	.short	0x010a
        /*0426*/ 	.byte	0x3f
	.zero		1


	//----- nvinfo : EIATTR_NUM_MBARRIERS
	.align		4
.L_818:
        /*0428*/ 	.byte	0x03, 0x38
        /*042a*/ 	.short	0x0007


	//----- nvinfo : EIATTR_EXIT_INSTR_OFFSETS
	.align		4
        /*042c*/ 	.byte	0x04, 0x1c
        /*042e*/ 	.short	(.L_820 - .L_819)


	//   ....[0]....
.L_819:
        /*0430*/ 	.word	0x00000930


	//   ....[1]....
        /*0434*/ 	.word	0x00004f50


	//   ....[2]....
        /*0438*/ 	.word	0x00005ed0


	//   ....[3]....
        /*043c*/ 	.word	0x0000a2c0


	//----- nvinfo : EIATTR_MAX_THREADS
	.align		4
.L_820:
        /*0440*/ 	.byte	0x04, 0x05
        /*0442*/ 	.short	(.L_822 - .L_821)
.L_821:
        /*0444*/ 	.word	0x00000200
        /*0448*/ 	.word	0x00000001
        /*044c*/ 	.word	0x00000001


	//----- nvinfo : EIATTR_CRS_STACK_SIZE
	.align		4
.L_822:
        /*0450*/ 	.byte	0x04, 0x1e
        /*0452*/ 	.short	(.L_824 - .L_823)
.L_823:
        /*0454*/ 	.word	0x00000000


	//----- nvinfo : EIATTR_CBANK_PARAM_SIZE
	.align		4
.L_824:
        /*0458*/ 	.byte	0x03, 0x19
        /*045a*/ 	.short	0x0970


	//----- nvinfo : EIATTR_PARAM_CBANK
	.align		4
        /*045c*/ 	.byte	0x04, 0x0a
        /*045e*/ 	.short	(.L_826 - .L_825)
	.align		4
.L_825:
        /*0460*/ 	.word	index@(.nv.constant0._ZN7cutlass13device_kernelIN5flash11enable_sm90INS1_16FlashAttnBwdSm90INS1_25CollectiveMainloopBwdSm90ILi2ELi1ELi1EN4cute5tupleIJNS5_1CILi1EEES8_S8_EEENS6_IJNS7_ILi64EEENS7_ILi96EEENS7_ILi192EEEEEENS_6half_tEfNS_4arch4Sm90ELb1ELb0ELb1ELb0ELb1ELb0ELb1ELb0ELi3ELi1ELi1ELi1ELb0EEENS1_21CollectiveEpilogueBwdISD_SE_SG_Li384ELb0ELb1ELi3EEENS1_25SingleTileBwdLPTSchedulerILb0ELi96ELb1EEEEEEEEEvNT_6ParamsE)
        /*0464*/ 	.short	0x0210
        /*0466*/ 	.short	0x0970


	//----- nvinfo : EIATTR_SW_WAR
	.align		4
.L_826:
        /*0468*/ 	.byte	0x04, 0x36
        /*046a*/ 	.short	(.L_828 - .L_827)
.L_827:
        /*046c*/ 	.word	0x00000008
.L_828:


//--------------------- .nv.info._ZN7cutlass13device_kernelIN5flash11enable_sm90INS1_16FlashAttnBwdSm90INS1_25CollectiveMainloopBwdSm90ILi2ELi1ELi1EN4cute5tupleIJNS5_1CILi1EEES8_S8_EEENS6_IJNS7_ILi64EEENS7_ILi96EEENS7_ILi192EEEEEENS_6half_tEfNS_4arch4Sm90ELb1ELb0ELb1ELb0ELb0ELb0ELb1ELb0ELi3ELi1ELi1ELi1ELb0EEENS1_24CollectiveEpilogueBwdGQAISD_fSG_Li384ELb0ELb0EEENS1_25SingleTileBwdLPTSchedulerILb0ELi96ELb0EEEEEEEEEvNT_6ParamsE --------------------------
	.section	.nv.info._ZN7cutlass13device_kernelIN5flash11enable_sm90INS1_16FlashAttnBwdSm90INS1_25CollectiveMainloopBwdSm90ILi2ELi1ELi1EN4cute5tupleIJNS5_1CILi1EEES8_S8_EEENS6_IJNS7_ILi64EEENS7_ILi96EEENS7_ILi192EEEEEENS_6half_tEfNS_4arch4Sm90ELb1ELb0ELb1ELb0ELb0ELb0ELb1ELb0ELi3ELi1ELi1ELi1ELb0EEENS1_24CollectiveEpilogueBwdGQAISD_fSG_Li384ELb0ELb0EEENS1_25SingleTileBwdLPTSchedulerILb0ELi96ELb0EEEEEEEEEvNT_6ParamsE,"",@"SHT_CUDA_INFO"
	.sectionflags	@""
	.align	4


	//----- nvinfo : EIATTR_CUDA_API_VERSION
	.align		4
        /*0000*/ 	.byte	0x04, 0x37
        /*0002*/ 	.short	(.L_830 - .L_829)
.L_829:
        /*0004*/ 	.word	0x00000082


	//----- nvinfo : EIATTR_KPARAM_INFO
	.align		4
.L_830:
        /*0008*/ 	.byte	0x04, 0x17
        /*000a*/ 	.short	(.L_832 - .L_831)
.L_831:
        /*000c*/ 	.word	0x00000000
        /*0010*/ 	.short	0x0000
        /*0012*/ 	.short	0x0070
        /*0014*/ 	.byte	0x00, 0xf0, 0x01, 0x1c


	//----- nvinfo : EIATTR_SPARSE_MMA_MASK
	.align		4
.L_832:
        /*0018*/ 	.byte	0x03, 0x50
        /*001a*/ 	.short	0x0000


	//----- nvinfo : EIATTR_MAXREG_COUNT
	.align		4
        /*001c*/ 	.byte	0x03, 0x1b
        /*001e*/ 	.short	0x0080


	//----- nvinfo : EIATTR_NUM_BARRIERS
	.align		4
        /*0020*/ 	.byte	0x02, 0x4c
        /*0022*/ 	.byte	0x10
	.zero		1


	//----- nvinfo : EIATTR_EXTERNS
	.align		4
        /*0024*/ 	.byte	0x04, 0x0f
        /*0026*/ 	.short	(.L_834 - .L_833)


	//   ....[0]....
	.align		4
.L_833:
        /*0028*/ 	.word	index@(__assertfail)


	//----- nvinfo : EIATTR_ANNOTATIONS
	.align		4
.L_834:
        /*002c*/ 	.byte	0x04, 0x55
        /*002e*/ 	.short	(.L_836 - .L_835)


	//   ....[0]....
.L_835:
        /* <DEDUP_REMOVED lines=12> */


	//----- nvinfo : EIATTR_MERCURY_ISA_VERSION
	.align		4
.L_836:
        /*00d8*/ 	.byte	0x03, 0x5f
        /*00da*/ 	.short	0x0101


	//----- nvinfo : EIATTR_INT_WARP_WIDE_INSTR_OFFSETS
	.align		4
        /*00dc*/ 	.byte	0x04, 0x31
        /*00de*/ 	.short	(.L_838 - .L_837)


	//   ....[0]....
.L_837:
        /*00e0*/ 	.word	0x00000180


	//   ....[1]....
        /*00e4*/ 	.word	0x00000240


	//----- nvinfo : EIATTR_COOP_GROUP_MASK_REGIDS
	.align		4
.L_838:
        /*00e8*/ 	.byte	0x04, 0x29
        /*00ea*/ 	.short	(.L_840 - .L_839)


	//   ....[0]....
.L_839:
        /*00ec*/ 	.word	0xffffffff


	//   ....[1]....
        /*00f0*/ 	.word	0xffffffff


	//   ....[2]....
        /*00f4*/ 	.word	0xffffffff


	//   ....[3]....
        /*00f8*/ 	.word	0xffffffff


	//   ....[4]....
        /*00fc*/ 	.word	0xffffffff


	//   ....[5]....
        /*0100*/ 	.word	0xffffffff


	//   ....[6]....
        /*0104*/ 	.word	0xffffffff


	//   ....[7]....
        /*0108*/ 	.word	0x0500000f


	//----- nvinfo : EIATTR_COOP_GROUP_INSTR_OFFSETS
	.align		4
.L_840:
        /*010c*/ 	.byte	0x04, 0x28
        /*010e*/ 	.short	(.L_842 - .L_841)


	//   ....[0]....
.L_841:
        /*0110*/ 	.word	0x00000060


	//   ....[1]....
        /*0114*/ 	.word	0x00000190


	//   ....[2]....
        /*0118*/ 	.word	0x00000220


	//   ....[3]....
        /*011c*/ 	.word	0x000003a0


	//   ....[4]....
        /*0120*/ 	.word	0x000005f0


	//   ....[5]....
        /*0124*/ 	.word	0x000011d0


	//   ....[6]....
        /*0128*/ 	.word	0x000048f0


	//   ....[7]....
        /*012c*/ 	.word	0x000082e0


	//----- nvinfo : EIATTR_REG_RECONFIG
	.align		4
.L_842:
        /*0130*/ 	.byte	0x01, 0x54
	.zero		2


	//----- nvinfo : EIATTR_SYSCALL_OFFSETS
	.align		4
        /*0134*/ 	.byte	0x04, 0x46
        /*0136*/ 	.short	(.L_844 - .L_843)


	//   ....[0]....
.L_843:
        /*0138*/ 	.word	0x00000e30


	//   ....[1]....
        /*013c*/ 	.word	0x00000f20


	//   ....[2]....
        /*0140*/ 	.word	0x00001060


	//   ....[3]....
        /*0144*/ 	.word	0x00001150


	//----- nvinfo : EIATTR_MBARRIER_INSTR_OFFSETS
	.align		4
.L_844:
        /*0148*/ 	.byte	0x04, 0x39
        /*014a*/ 	.short	(.L_846 - .L_845)


	//   ....[0]....
.L_845:
        /*014c*/ 	.word	0x00000260
        /*0150*/ 	.word	0x000000ff
        /*0154*/ 	.word	0x00036400
        /*0158*/ 	.short	0x0100
        /*015a*/ 	.byte	0x06
	.zero		1


	//   ....[1]....
        /*015c*/ 	.word	0x00000350
        /*0160*/ 	.word	0x000000ff
        /*0164*/ 	.word	0x00036410
        /*0168*/ 	.short	0x0100
        /*016a*/ 	.byte	0x08
	.zero		1


	//   ....[2]....
        /*016c*/ 	.word	0x00000360
        /*0170*/ 	.word	0x000000ff
        /*0174*/ 	.word	0x00036420
        /*0178*/ 	.short	0x0100
        /*017a*/ 	.byte	0x08
	.zero		1


	//   ....[3]....
        /*017c*/ 	.word	0x00000370
        /*0180*/ 	.word	0x000000ff
        /*0184*/ 	.word	0x00036418
        /*0188*/ 	.short	0x0100
        /*018a*/ 	.byte	0x08
	.zero		1


	//   ....[4]....
        /*018c*/ 	.word	0x00000380
        /*0190*/ 	.word	0x000000ff
        /*0194*/ 	.word	0x00036428
        /*0198*/ 	.short	0x0100
        /*019a*/ 	.byte	0x08
	.zero		1


	//   ....[5]....
        /*019c*/ 	.word	0x000004b0
        /*01a0*/ 	.word	0x000000ff
        /*01a4*/ 	.word	0x00036430
        /*01a8*/ 	.short	0x0100
        /*01aa*/ 	.byte	0x08
	.zero		1


	//   ....[6]....
        /*01ac*/ 	.word	0x000004c0
        /*01b0*/ 	.word	0x000000ff
        /*01b4*/ 	.word	0x00036438
        /*01b8*/ 	.short	0x0100
        /*01ba*/ 	.byte	0x08
	.zero		1


	//   ....[7]....
        /*01bc*/ 	.word	0x00001200
        /*01c0*/ 	.word	0x000000ff
        /*01c4*/ 	.word	0x00036400
        /*01c8*/ 	.short	0x010a
        /*01ca*/ 	.byte	0x28
	.zero		1


	//   ....[8]....
        /*01cc*/ 	.word	0x000012f0
        /*01d0*/ 	.word	0x000000ff
        /*01d4*/ 	.word	0x00036400
        /*01d8*/ 	.short	0x010a
        /*01da*/ 	.byte	0x28
	.zero		1


	//   ....[9]....
        /*01dc*/ 	.word	0x00001a30
        /*01e0*/ 	.word	0x00000003
        /*01e4*/ 	.word	0x00036410
        /*01e8*/ 	.short	0x010a
        /*01ea*/ 	.byte	0x3f
	.zero		1


	//   ....[10]....
        /*01ec*/ 	.word	0x00001a70
        /*01f0*/ 	.word	0x00000003
        /*01f4*/ 	.word	0x00036410
        /*01f8*/ 	.short	0x010a
        /*01fa*/ 	.byte	0x3f
	.zero		1


	//   ....[11]....
        /*01fc*/ 	.word	0x00002110
        /*0200*/ 	.word	0x000000ff
        /*0204*/ 	.word	0x00036430
        /*0208*/ 	.short	0x010a
        /*020a*/ 	.byte	0x28
	.zero		1


	//   ....[12]....
        /*020c*/ 	.word	0x00002360
        /*0210*/ 	.word	0x000000ff
        /*0214*/ 	.word	0x00036430
        /*0218*/ 	.short	0x010a
        /*021a*/ 	.byte	0x28
	.zero		1


	//   ....[13]....
        /*021c*/ 	.word	0x00003a20
        /*0220*/ 	.word	0x000000ff
        /*0224*/ 	.word	0x00000000
        /*0228*/ 	.short	0x0101
        /*022a*/ 	.byte	0x04
	.zero		1


	//   ....[14]....
        /*022c*/ 	.word	0x00003db0
        /*0230*/ 	.word	0x00000003
        /*0234*/ 	.word	0x00000000
        /*0238*/ 	.short	0x0101
        /*023a*/ 	.byte	0x3f
	.zero		1


	//   ....[15]....
        /*023c*/ 	.word	0x000061d0
        /*0240*/ 	.word	0x0000000c
        /*0244*/ 	.word	0x00036420
        /*0248*/ 	.short	0x010a
        /*024a*/ 	.byte	0x3f
	.zero		1


	//   ....[16]....
        /*024c*/ 	.word	0x00006960
        /*0250*/ 	.word	0x0000000c
        /*0254*/ 	.word	0x00036438
        /*0258*/ 	.short	0x010a
        /*025a*/ 	.byte	0x3f
	.zero		1


	//   ....[17]....
        /*025c*/ 	.word	0x00006ce0
        /*0260*/ 	.word	0x0000000c
        /*0264*/ 	.word	0x00036428
        /*0268*/ 	.short	0x010a
        /*026a*/ 	.byte	0x3f
	.zero		1


	//   ....[18]....
        /*026c*/ 	.word	0x00007030
        /*0270*/ 	.word	0x0000000c
        /*0274*/ 	.word	0x00036438
        /*0278*/ 	.short	0x010a
        /*027a*/ 	.byte	0x3f
	.zero		1


	//   ....[19]....
        /*027c*/ 	.word	0x00007350
        /*0280*/ 	.word	0x0000000c
        /*0284*/ 	.word	0x00036420
        /*0288*/ 	.short	0x010a
        /*028a*/ 	.byte	0x3f
	.zero		1


	//   ....[20]....
        /*028c*/ 	.word	0x000076d0
        /*0290*/ 	.word	0x0000000c
        /*0294*/ 	.word	0x00036438
        /*0298*/ 	.short	0x010a
        /*029a*/ 	.byte	0x3f
	.zero		1


	//   ....[21]....
        /*029c*/ 	.word	0x000079e0
        /*02a0*/ 	.word	0x0000000c
        /*02a4*/ 	.word	0x00036428
        /*02a8*/ 	.short	0x010a
        /*02aa*/ 	.byte	0x3f
	.zero		1


	//   ....[22]....
        /*02ac*/ 	.word	0x00007d00
        /*02b0*/ 	.word	0x0000000c
        /*02b4*/ 	.word	0x00036438
        /*02b8*/ 	.short	0x010a
        /*02ba*/ 	.byte	0x3f
	.zero		1


	//   ....[23]....
        /*02bc*/ 	.word	0x00008170
        /*02c0*/ 	.word	0x00000005
        /*02c4*/ 	.word	0x00000000
        /*02c8*/ 	.short	0x010a
        /*02ca*/ 	.byte	0x3f
	.zero		1


	//   ....[24]....
        /*02cc*/ 	.word	0x000081f0
        /*02d0*/ 	.word	0x00000017
        /*02d4*/ 	.word	0x00000000
        /*02d8*/ 	.short	0x010a
        /*02da*/ 	.byte	0x3f
	.zero		1


	//   ....[25]....
        /*02dc*/ 	.word	0x00008240
        /*02e0*/ 	.word	0x00000007
        /*02e4*/ 	.word	0x00036438
        /*02e8*/ 	.short	0x010a
        /*02ea*/ 	.byte	0x3f
	.zero		1


	//   ....[26]....
        /*02ec*/ 	.word	0x00008320
        /*02f0*/ 	.word	0x00000003
        /*02f4*/ 	.word	0x00036400
        /*02f8*/ 	.short	0x010a
        /*02fa*/ 	.byte	0x3f
	.zero		1


	//   ....[27]....
        /*02fc*/ 	.word	0x00008370
        /*0300*/ 	.word	0x00000003
        /*0304*/ 	.word	0x00036410
        /*0308*/ 	.short	0x010a
        /*030a*/ 	.byte	0x3f
	.zero		1


	//   ....[28]....
        /*030c*/ 	.word	0x000083d0
        /*0310*/ 	.word	0x00000079
        /*0314*/ 	.word	0x00036430
        /*0318*/ 	.short	0x010a
        /*031a*/ 	.byte	0x3f
	.zero		1


	//   ....[29]....
        /*031c*/ 	.word	0x00008420
        /*0320*/ 	.word	0x0000000c
        /*0324*/ 	.word	0x00036420
        /*0328*/ 	.short	0x010a
        /*032a*/ 	.byte	0x3f
	.zero		1


	//   ....[30]....
        /*032c*/ 	.word	0x00008470
        /*0330*/ 	.word	0x0000000c
        /*0334*/ 	.word	0x00036438
        /*0338*/ 	.short	0x010a
        /*033a*/ 	.byte	0x3f
	.zero		1


	//   ....[31]....
        /*033c*/ 	.word	0x000084c0
        /*0340*/ 	.word	0x0000000c
        /*0344*/ 	.word	0x00036428
        /*0348*/ 	.short	0x010a
        /*034a*/ 	.byte	0x3f
	.zero		1


	//   ....[32]....
        /*034c*/ 	.word	0x00008530
        /*0350*/ 	.word	0x0000000c
        /*0354*/ 	.word	0x00036438
        /*0358*/ 	.short	0x010a
        /*035a*/ 	.byte	0x3f
	.zero		1


	//   ....[33]....
        /*035c*/ 	.word	0x000085a0
        /*0360*/ 	.word	0x0000000c
        /*0364*/ 	.word	0x00036420
        /*0368*/ 	.short	0x010a
        /*036a*/ 	.byte	0x3f
	.zero		1


	//   ....[34]....
        /*036c*/ 	.word	0x000085f0
        /*0370*/ 	.word	0x0000000c
        /*0374*/ 	.word	0x00036438
        /*0378*/ 	.short	0x010a
        /*037a*/ 	.byte	0x3f
	.zero		1


	//   ....[35]....
        /*037c*/ 	.word	0x00008640
        /*0380*/ 	.word	0x0000000c
        /*0384*/ 	.word	0x00036428
        /*0388*/ 	.short	0x010a
        /*038a*/ 	.byte	0x3f
	.zero		1


	//   ....[36]....
        /*038c*/ 	.word	0x00008690
        /*0390*/ 	.word	0x0000000c
        /*0394*/ 	.word	0x00036438
        /*0398*/ 	.short	0x010a
        /*039a*/ 	.byte	0x3f
	.zero		1


	//   ....[37]....
        /*039c*/ 	.word	0x00008760
        /*03a0*/ 	.word	0x00000005
        /*03a4*/ 	.word	0x00000000
        /*03a8*/ 	.short	0x010a
        /*03aa*/ 	.byte	0x3f
	.zero		1


	//   ....[38]....
        /*03ac*/ 	.word	0x000087b0
        /*03b0*/ 	.word	0x00000017
        /*03b4*/ 	.word	0x00000000
        /*03b8*/ 	.short	0x010a
        /*03ba*/ 	.byte	0x3f
	.zero		1


	//----- nvinfo : EIATTR_NUM_MBARRIERS
	.align		4
.L_846:
        /*03bc*/ 	.byte	0x03, 0x38
        /*03be*/ 	.short	0x0007


	//----- nvinfo : EIATTR_EXIT_INSTR_OFFSETS
	.align		4
        /*03c0*/ 	.byte	0x04, 0x1c
        /*03c2*/ 	.short	(.L_848 - .L_847)


	//   ....[0]....
.L_847:
        /*03c4*/ 	.word	0x00008290


	//----- nvinfo : EIATTR_MAX_THREADS
	.align		4
.L_848:
        /*03c8*/ 	.byte	0x04, 0x05
        /*03ca*/ 	.short	(.L_850 - .L_849)
.L_849:
        /*03cc*/ 	.word	0x00000200
        /*03d0*/ 	.word	0x00000001
        /*03d4*/ 	.word	0x00000001


	//----- nvinfo : EIATTR_CRS_STACK_SIZE
	.align		4
.L_850:
        /*03d8*/ 	.byte	0x04, 0x1e
        /*03da*/ 	.short	(.L_852 - .L_851)
.L_851:
        /*03dc*/ 	.word	0x00000000


	//----- nvinfo : EIATTR_CBANK_PARAM_SIZE
	.align		4
.L_852:
        /*03e0*/ 	.byte	0x03, 0x19
        /*03e2*/ 	.short	0x0770


	//----- nvinfo : EIATTR_PARAM_CBANK
	.align		4
        /*03e4*/ 	.byte	0x04, 0x0a
        /*03e6*/ 	.short	(.L_854 - .L_853)
	.align		4
.L_853:
        /*03e8*/ 	.word	index@(.nv.constant0._ZN7cutlass13device_kernelIN5flash11enable_sm90INS1_16FlashAttnBwdSm90INS1_25CollectiveMainloopBwdSm90ILi2ELi1ELi1EN4cute5tupleIJNS5_1CILi1EEES8_S8_EEENS6_IJNS7_ILi64EEENS7_ILi96EEENS7_ILi192EEEEEENS_6half_tEfNS_4arch4Sm90ELb1ELb0ELb1ELb0ELb0ELb0ELb1ELb0ELi3ELi1ELi1ELi1ELb0EEENS1_24CollectiveEpilogueBwdGQAISD_fSG_Li384ELb0ELb0EEENS1_25SingleTileBwdLPTSchedulerILb0ELi96ELb0EEEEEEEEEvNT_6ParamsE)
        /*03ec*/ 	.short	0x0210
        /*03ee*/ 	.short	0x0770


	//----- nvinfo : EIATTR_SW_WAR
	.align		4
.L_854:
        /*03f0*/ 	.byte	0x04, 0x36
        /*03f2*/ 	.short	(.L_856 - .L_855)
.L_855:
        /*03f4*/ 	.word	0x00000008
.L_856:


//--------------------- .nv.info._ZN7cutlass13device_kernelIN5flash11enable_sm90INS1_16FlashAttnBwdSm90INS1_25CollectiveMainloopBwdSm90ILi2ELi1ELi1EN4cute5tupleIJNS5_1CILi1EEES8_S8_EEENS6_IJNS7_ILi64EEENS7_ILi96EEENS7_ILi192EEEEEENS_6half_tEfNS_4arch4Sm90ELb1ELb0ELb1ELb0ELb1ELb0ELb1ELb0ELi3ELi1ELi1ELi1ELb0EEENS1_24CollectiveEpilogueBwdGQAISD_fSG_Li384ELb0ELb1EEENS1_25SingleTileBwdLPTSchedulerILb0ELi96ELb1EEEEEEEEEvNT_6ParamsE --------------------------
	.section	.nv.info._ZN7cutlass13device_kernelIN5flash11enable_sm90INS1_16FlashAttnBwdSm90INS1_25CollectiveMainloopBwdSm90ILi2ELi1ELi1EN4cute5tupleIJNS5_1CILi1EEES8_S8_EEENS6_IJNS7_ILi64EEENS7_ILi96EEENS7_ILi192EEEEEENS_6half_tEfNS_4arch4Sm90ELb1ELb0ELb1ELb0ELb1ELb0ELb1ELb0ELi3ELi1ELi1ELi1ELb0EEENS1_24CollectiveEpilogueBwdGQAISD_fSG_Li384ELb0ELb1EEENS1_25SingleTileBwdLPTSchedulerILb0ELi96ELb1EEEEEEEEEvNT_6ParamsE,"",@"SHT_CUDA_INFO"
	.sectionflags	@""
	.align	4


	//----- nvinfo : EIATTR_CUDA_API_VERSION
	.align		4
        /*0000*/ 	.byte	0x04, 0x37
        /*0002*/ 	.short	(.L_858 - .L_857)
.L_857:
        /*0004*/ 	.word	0x00000082


	//----- nvinfo : EIATTR_KPARAM_INFO
	.align		4
.L_858:
        /*0008*/ 	.byte	0x04, 0x17
        /*000a*/ 	.short	(.L_860 - .L_859)
.L_859:
        /*000c*/ 	.word	0x00000000
        /*0010*/ 	.short	0x0000
        /*0012*/ 	.short	0x0070
        /*0014*/ 	.byte	0x00, 0xf0, 0x01, 0x1c


	//----- nvinfo : EIATTR_SPARSE_MMA_MASK
	.align		4
.L_860:
        /*0018*/ 	.byte	0x03, 0x50
        /*001a*/ 	.short	0x0000


	//----- nvinfo : EIATTR_MAXREG_COUNT
	.align		4
        /*001c*/ 	.byte	0x03, 0x1b
        /*001e*/ 	.short	0x0080


	//----- nvinfo : EIATTR_NUM_BARRIERS
	.align		4
        /*0020*/ 	.byte	0x02, 0x4c
        /*0022*/ 	.byte	0x10
	.zero		1


	//----- nvinfo : EIATTR_EXTERNS
	.align		4
        /*0024*/ 	.byte	0x04, 0x0f
        /*0026*/ 	.short	(.L_862 - .L_861)


	//   ....[0]....
	.align		4
.L_861:
        /*0028*/ 	.word	index@(__assertfail)


	//----- nvinfo : EIATTR_ANNOTATIONS
	.align		4
.L_862:
        /*002c*/ 	.byte	0x04, 0x55
        /*002e*/ 	.short	(.L_864 - .L_863)


	//   ....[0]....
.L_863:
        /* <DEDUP_REMOVED lines=12> */


	//----- nvinfo : EIATTR_MERCURY_ISA_VERSION
	.align		4
.L_864:
        /*00d8*/ 	.byte	0x03, 0x5f
        /*00da*/ 	.short	0x0101


	//----- nvinfo : EIATTR_INT_WARP_WIDE_INSTR_OFFSETS
	.align		4
        /*00dc*/ 	.byte	0x04, 0x31
        /*00de*/ 	.short	(.L_866 - .L_865)


	//   ....[0]....
.L_865:
        /*00e0*/ 	.word	0x00000180


	//   ....[1]....
        /*00e4*/ 	.word	0x00000240


	//   ....[2]....
        /*00e8*/ 	.word	0x00005ba0


	//   ....[3]....
        /*00ec*/ 	.word	0x00006350


	//   ....[4]....
        /*00f0*/ 	.word	0x000069b0


	//----- nvinfo : EIATTR_COOP_GROUP_MASK_REGIDS
	.align		4
.L_866:
        /*00f4*/ 	.byte	0x04, 0x29
        /*00f6*/ 	.short	(.L_868 - .L_867)


	//   ....[0]....
.L_867:
        /*00f8*/ 	.word	0xffffffff


	//   ....[1]....
        /*00fc*/ 	.word	0xffffffff


	//   ....[2]....
        /*0100*/ 	.word	0xffffffff


	//   ....[3]....
        /*0104*/ 	.word	0xffffffff


	//   ....[4]....
        /*0108*/ 	.word	0xffffffff


	//   ....[5]....
        /*010c*/ 	.word	0xffffffff


	//   ....[6]....
        /*0110*/ 	.word	0xffffffff


	//   ....[7]....
        /*0114*/ 	.word	0xffffffff


	//   ....[8]....
        /*0118*/ 	.word	0xffffffff


	//   ....[9]....
        /*011c*/ 	.word	0xffffffff


	//   ....[10]....
        /*0120*/ 	.word	0xffffffff


	//   ....[11]....
        /*0124*/ 	.word	0xffffffff


	//   ....[12]....
        /*0128*/ 	.word	0xffffffff


	//   ....[13]....
        /*012c*/ 	.word	0xffffffff


	//   ....[14]....
        /*0130*/ 	.word	0xffffffff


	//   ....[15]....
        /*0134*/ 	.word	0xffffffff


	//   ....[16]....
        /*0138*/ 	.word	0xffffffff


	//   ....[17]....
        /*013c*/ 	.word	0x0500000f


	//   ....[18]....
        /*0140*/ 	.word	0x0500000f


	//   ....[19]....
        /*0144*/ 	.word	0x0500000f


	//   ....[20]....
        /*0148*/ 	.word	0x0500000f


	//   ....[21]....
        /*014c*/ 	.word	0x0500000f


	//   ....[22]....
        /*0150*/ 	.word	0x0500000f


	//----- nvinfo : EIATTR_COOP_GROUP_INSTR_OFFSETS
	.align		4
.L_868:
        /*0154*/ 	.byte	0x04, 0x28
        /*0156*/ 	.short	(.L_870 - .L_869)


	//   ....[0]....
.L_869:
        /*0158*/ 	.word	0x00000060


	//   ....[1]....
        /*015c*/ 	.word	0x00000190


	//   ....[2]....
        /*0160*/ 	.word	0x00000220


	//   ....[3]....
        /*0164*/ 	.word	0x000003a0


	//   ....[4]....
        /*0168*/ 	.word	0x00000600


	//   ....[5]....
        /*016c*/ 	.word	0x00001210


	//   ....[6]....
        /*0170*/ 	.word	0x00004760


	//   ....[7]....
        /*0174*/ 	.word	0x000048e0


	//   ....[8]....
        /*0178*/ 	.word	0x00004b90


	//   ....[9]....
        /*017c*/ 	.word	0x00004d20


	//   ....[10]....
        /*0180*/ 	.word	0x00004e30


	//   ....[11]....
        /*0184*/ 	.word	0x00005610


	//   ....[12]....
        /*0188*/ 	.word	0x00005ad0


	//   ....[13]....
        /*018c*/ 	.word	0x00005e90


	//   ....[14]....
        /*0190*/ 	.word	0x00006280


	//   ....[15]....
        /*0194*/ 	.word	0x00006530


	//   ....[16]....
        /*0198*/ 	.word	0x000068e0


	//   ....[17]....
        /*019c*/ 	.word	0x00009220


	//   ....[18]....
        /*01a0*/ 	.word	0x00009390


	//   ....[19]....
        /*01a4*/ 	.word	0x00009400


	//   ....[20]....
        /*01a8*/ 	.word	0x00009470


	//   ....[21]....
        /*01ac*/ 	.word	0x000094e0


	//   ....[22]....
        /*01b0*/ 	.word	0x00009550


	//----- nvinfo : EIATTR_REG_RECONFIG
	.align		4
.L_870:
        /*01b4*/ 	.byte	0x01, 0x54
	.zero		2


	//----- nvinfo : EIATTR_SYSCALL_OFFSETS
	.align		4
        /*01b8*/ 	.byte	0x04, 0x46
        /*01ba*/ 	.short	(.L_872 - .L_871)


	//   ....[0]....
.L_871:
        /*01bc*/ 	.word	0x00000e70


	//   ....[1]....
        /*01c0*/ 	.word	0x00000f60


	//   ....[2]....
        /*01c4*/ 	.word	0x000010a0


	//   ....[3]....
        /*01c8*/ 	.word	0x00001190


	//----- nvinfo : EIATTR_MBARRIER_INSTR_OFFSETS
	.align		4
.L_872:
        /*01cc*/ 	.byte	0x04, 0x39
        /*01ce*/ 	.short	(.L_874 - .L_873)


	//   ....[0]....
.L_873:
        /*01d0*/ 	.word	0x00000260
        /*01d4*/ 	.word	0x000000ff
        /*01d8*/ 	.word	0x00036400
        /*01dc*/ 	.short	0x0100
        /*01de*/ 	.byte	0x06
	.zero		1


	//   ....[1]....
        /*01e0*/ 	.word	0x00000350
        /*01e4*/ 	.word	0x000000ff
        /*01e8*/ 	.word	0x00036410
        /*01ec*/ 	.short	0x0100
        /*01ee*/ 	.byte	0x08
	.zero		1


	//   ....[2]....
        /*01f0*/ 	.word	0x00000360
        /*01f4*/ 	.word	0x000000ff
        /*01f8*/ 	.word	0x00036420
        /*01fc*/ 	.short	0x0100
        /*01fe*/ 	.byte	0x08
	.zero		1


	//   ....[3]....
        /*0200*/ 	.word	0x00000370
        /*0204*/ 	.word	0x000000ff
        /*0208*/ 	.word	0x00036418
        /*020c*/ 	.short	0x0100
        /*020e*/ 	.byte	0x08
	.zero		1


	//   ....[4]....
        /*0210*/ 	.word	0x00000380
        /*0214*/ 	.word	0x000000ff
        /*0218*/ 	.word	0x00036428
        /*021c*/ 	.short	0x0100
        /*021e*/ 	.byte	0x08
	.zero		1


	//   ....[5]....
        /*0220*/ 	.word	0x000004b0
        /*0224*/ 	.word	0x000000ff
        /*0228*/ 	.word	0x00036430
        /*022c*/ 	.short	0x0100
        /*022e*/ 	.byte	0x08
	.zero		1


	//   ....[6]....
        /*0230*/ 	.word	0x000004c0
        /*0234*/ 	.word	0x000000ff
        /*0238*/ 	.word	0x00036438
        /*023c*/ 	.short	0x0100
        /*023e*/ 	.byte	0x08
	.zero		1


	//   ....[7]....
        /*0240*/ 	.word	0x00001240
        /*0244*/ 	.word	0x000000ff
        /*0248*/ 	.word	0x00036400
        /*024c*/ 	.short	0x010a
        /*024e*/ 	.byte	0x2b
	.zero		1


	//   ....[8]....
        /*0250*/ 	.word	0x00001330
        /*0254*/ 	.word	0x000000ff
        /*0258*/ 	.word	0x00036400
        /*025c*/ 	.short	0x010a
        /*025e*/ 	.byte	0x2b
	.zero		1


	//   ....[9]....
        /*0260*/ 	.word	0x00001a70
        /*0264*/ 	.word	0x00000003
        /*0268*/ 	.word	0x00036410
        /*026c*/ 	.short	0x010a
        /*026e*/ 	.byte	0x3f
	.zero		1


	//   ....[10]....
        /*0270*/ 	.word	0x00001ab0
        /*0274*/ 	.word	0x00000003
        /*0278*/ 	.word	0x00036410
        /*027c*/ 	.short	0x010a
        /*027e*/ 	.byte	0x3f
	.zero		1


	//   ....[11]....
        /*0280*/ 	.word	0x00002150
        /*0284*/ 	.word	0x000000ff
        /*0288*/ 	.word	0x00036430
        /*028c*/ 	.short	0x010a
        /*028e*/ 	.byte	0x2b
	.zero		1


	//   ....[12]....
        /*0290*/ 	.word	0x000023a0
        /*0294*/ 	.word	0x000000ff
        /*0298*/ 	.word	0x00036430
        /*029c*/ 	.short	0x010a
        /*029e*/ 	.byte	0x2b
	.zero		1


	//   ....[13]....
        /*02a0*/ 	.word	0x00003a60
        /*02a4*/ 	.word	0x000000ff
        /*02a8*/ 	.word	0x00000000
        /*02ac*/ 	.short	0x0101
        /*02ae*/ 	.byte	0x04
	.zero		1


	//   ....[14]....
        /*02b0*/ 	.word	0x00003df0
        /*02b4*/ 	.word	0x00000003
        /*02b8*/ 	.word	0x00000000
        /*02bc*/ 	.short	0x0101
        /*02be*/ 	.byte	0x3f
	.zero		1


	//   ....[15]....
        /*02c0*/ 	.word	0x00007110
        /*02c4*/ 	.word	0x0000000c
        /*02c8*/ 	.word	0x00036420
        /*02cc*/ 	.short	0x010a
        /*02ce*/ 	.byte	0x3f
	.zero		1


	//   ....[16]....
        /*02d0*/ 	.word	0x000078a0
        /*02d4*/ 	.word	0x0000000c
        /*02d8*/ 	.word	0x00036438
        /*02dc*/ 	.short	0x010a
        /*02de*/ 	.byte	0x3f
	.zero		1


	//   ....[17]....
        /*02e0*/ 	.word	0x00007c20
        /*02e4*/ 	.word	0x0000000c
        /*02e8*/ 	.word	0x00036428
        /*02ec*/ 	.short	0x010a
        /*02ee*/ 	.byte	0x3f
	.zero		1


	//   ....[18]....
        /*02f0*/ 	.word	0x00007f70
        /*02f4*/ 	.word	0x0000000c
        /*02f8*/ 	.word	0x00036438
        /*02fc*/ 	.short	0x010a
        /*02fe*/ 	.byte	0x3f
	.zero		1


	//   ....[19]....
        /*0300*/ 	.word	0x00008290
        /*0304*/ 	.word	0x0000000c
        /*0308*/ 	.word	0x00036420
        /*030c*/ 	.short	0x010a
        /*030e*/ 	.byte	0x3f
	.zero		1


	//   ....[20]....
        /*0310*/ 	.word	0x00008610
        /*0314*/ 	.word	0x0000000c
        /*0318*/ 	.word	0x00036438
        /*031c*/ 	.short	0x010a
        /*031e*/ 	.byte	0x3f
	.zero		1


	//   ....[21]....
        /*0320*/ 	.word	0x00008920
        /*0324*/ 	.word	0x0000000c
        /*0328*/ 	.word	0x00036428
        /*032c*/ 	.short	0x010a
        /*032e*/ 	.byte	0x3f
	.zero		1


	//   ....[22]....
        /*0330*/ 	.word	0x00008c40
        /*0334*/ 	.word	0x0000000c
        /*0338*/ 	.word	0x00036438
        /*033c*/ 	.short	0x010a
        /*033e*/ 	.byte	0x3f
	.zero		1


	//   ....[23]....
        /*0340*/ 	.word	0x000090b0
        /*0344*/ 	.word	0x00000005
        /*0348*/ 	.word	0x00000000
        /*034c*/ 	.short	0x010a
        /*034e*/ 	.byte	0x3f
	.zero		1


	//   ....[24]....
        /*0350*/ 	.word	0x00009130
        /*0354*/ 	.word	0x00000017
        /*0358*/ 	.word	0x00000000
        /*035c*/ 	.short	0x010a
        /*035e*/ 	.byte	0x3f
	.zero		1


	//   ....[25]....
        /*0360*/ 	.word	0x00009180
        /*0364*/ 	.word	0x00000007
        /*0368*/ 	.word	0x00036438
        /*036c*/ 	.short	0x010a
        /*036e*/ 	.byte	0x3f
	.zero		1


	//   ....[26]....
        /*0370*/ 	.word	0x00009260
        /*0374*/ 	.word	0x00000003
        /*0378*/ 	.word	0x00036400
        /*037c*/ 	.short	0x010a
        /*037e*/ 	.byte	0x3f
	.zero		1


	//   ....[27]....
        /*0380*/ 	.word	0x000092b0
        /*0384*/ 	.word	0x00000003
        /*0388*/ 	.word	0x00036410
        /*038c*/ 	.short	0x010a
        /*038e*/ 	.byte	0x3f
	.zero		1


	//   ....[28]....
        /*0390*/ 	.word	0x00009310
        /*0394*/ 	.word	0x00000079
        /*0398*/ 	.word	0x00036430
        /*039c*/ 	.short	0x010a
        /*039e*/ 	.byte	0x3f
	.zero		1


	//   ....[29]....
        /*03a0*/ 	.word	0x00009590
        /*03a4*/ 	.word	0x0000000c
        /*03a8*/ 	.word	0x00036420
        /*03ac*/ 	.short	0x010a
        /*03ae*/ 	.byte	0x3f
	.zero		1


	//   ....[30]....
        /*03b0*/ 	.word	0x000095e0
        /*03b4*/ 	.word	0x0000000c
        /*03b8*/ 	.word	0x00036438
        /*03bc*/ 	.short	0x010a
        /*03be*/ 	.byte	0x3f
	.zero		1


	//   ....[31]....
        /*03c0*/ 	.word	0x00009630
        /*03c4*/ 	.word	0x0000000c
        /*03c8*/ 	.word	0x00036428
        /*03cc*/ 	.short	0x010a
        /*03ce*/ 	.byte	0x3f
	.zero		1


	//   ....[32]....
        /*03d0*/ 	.word	0x000096a0
        /*03d4*/ 	.word	0x0000000c
        /*03d8*/ 	.word	0x00036438
        /*03dc*/ 	.short	0x010a
        /*03de*/ 	.byte	0x3f
	.zero		1


	//   ....[33]....
        /*03e0*/ 	.word	0x00009710
        /*03e4*/ 	.word	0x0000000c
        /*03e8*/ 	.word	0x00036420
        /*03ec*/ 	.short	0x010a
        /*03ee*/ 	.byte	0x3f
	.zero		1


	//   ....[34]....
        /*03f0*/ 	.word	0x00009760
        /*03f4*/ 	.word	0x0000000c
        /*03f8*/ 	.word	0x00036438
        /*03fc*/ 	.short	0x010a
        /*03fe*/ 	.byte	0x3f
	.zero		1


	//   ....[35]....
        /*0400*/ 	.word	0x000097b0
        /*0404*/ 	.word	0x0000000c
        /*0408*/ 	.word	0x00036428
        /*040c*/ 	.short	0x010a
        /*040e*/ 	.byte	0x3f
	.zero		1


	//   ....[36]....
        /*0410*/ 	.word	0x00009800
        /*0414*/ 	.word	0x0000000c
        /*0418*/ 	.word	0x00036438
        /*041c*/ 	.short	0x010a
        /*041e*/ 	.byte	0x3f
	.zero		1


	//   ....[37]....
        /*0420*/ 	.word	0x000098d0
        /*0424*/ 	.word	0x00000005
        /*0428*/ 	.word	0x00000000
        /*042c*/ 	.short	0x010a
        /*042e*/ 	.byte	0x3f
	.zero		1


	//   ....[38]....
        /*0430*/ 	.word	0x00009920
        /*0434*/ 	.word	0x00000017
        /*0438*/ 	.word	0x00000000
        /*043c*/ 	.short	0x010a
        /*043e*/ 	.byte	0x3f
	.zero		1


	//----- nvinfo : EIATTR_NUM_MBARRIERS
	.align		4
.L_874:
        /*0440*/ 	.byte	0x03, 0x38
        /*0442*/ 	.short	0x0007


	//----- nvinfo : EIATTR_EXIT_INSTR_OFFSETS
	.align		4
        /*0444*/ 	.byte	0x04, 0x1c
        /*0446*/ 	.short	(.L_876 - .L_875)


	//   ....[0]....
.L_875:
        /*0448*/ 	.word	0x000091d0


	//----- nvinfo : EIATTR_MAX_THREADS
	.align		4
.L_876:
        /*044c*/ 	.byte	0x04, 0x05
        /*044e*/ 	.short	(.L_878 - .L_877)
.L_877:
        /*0450*/ 	.word	0x00000200
        /*0454*/ 	.word	0x00000001
        /*0458*/ 	.word	0x00000001


	//----- nvinfo : EIATTR_CRS_STACK_SIZE
	.align		4
.L_878:
        /*045c*/ 	.byte	0x04, 0x1e
        /*045e*/ 	.short	(.L_880 - .L_879)
.L_879:
        /*0460*/ 	.word	0x00000000


	//----- nvinfo : EIATTR_CBANK_PARAM_SIZE
	.align		4
.L_880:
        /*0464*/ 	.byte	0x03, 0x19
        /*0466*/ 	.short	0x0770


	//----- nvinfo : EIATTR_PARAM_CBANK
	.align		4
        /*0468*/ 	.byte	0x04, 0x0a
        /*046a*/ 	.short	(.L_882 - .L_881)
	.align		4
.L_881:
        /*046c*/ 	.word	index@(.nv.constant0._ZN7cutlass13device_kernelIN5flash11enable_sm90INS1_16FlashAttnBwdSm90INS1_25CollectiveMainloopBwdSm90ILi2ELi1ELi1EN4cute5tupleIJNS5_1CILi1EEES8_S8_EEENS6_IJNS7_ILi64EEENS7_ILi96EEENS7_ILi192EEEEEENS_6half_tEfNS_4arch4Sm90ELb1ELb0ELb1ELb0ELb1ELb0ELb1ELb0ELi3ELi1ELi1ELi1ELb0EEENS1_24CollectiveEpilogueBwdGQAISD_fSG_Li384ELb0ELb1EEENS1_25SingleTileBwdLPTSchedulerILb0ELi96ELb1EEEEEEEEEvNT_6ParamsE)
        /*0470*/ 	.short	0x0210
        /*0472*/ 	.short	0x0770


	//----- nvinfo : EIATTR_SW_WAR
	.align		4
.L_882:
        /*0474*/ 	.byte	0x04, 0x36
        /*0476*/ 	.short	(.L_884 - .L_883)
.L_883:
        /*0478*/ 	.word	0x00000008
.L_884:


//--------------------- .nv.info._ZN7cutlass13device_kernelIN5flash11enable_sm90INS1_16FlashAttnBwdSm90INS1_25CollectiveMainloopBwdSm90ILi2ELi1ELi1EN4cute5tupleIJNS5_1CILi1EEES8_S8_EEENS6_IJNS7_ILi64EEENS7_ILi96EEENS7_ILi192EEEEEENS_6half_tEfNS_4arch4Sm90ELb1ELb0ELb1ELb1ELb0ELb0ELb1ELb0ELi3ELi1ELi1ELi1ELb0EEENS1_21CollectiveEpilogueBwdISD_SE_SG_Li384ELb1ELb1ELi3EEENS1_25SingleTileBwdLPTSchedulerILb1ELi96ELb0EEEEEEEEEvNT_6ParamsE --------------------------
	.section	.nv.info._ZN7cutlass13device_kernelIN5flash11enable_sm90INS1_16FlashAttnBwdSm90INS1_25CollectiveMainloopBwdSm90ILi2ELi1ELi1EN4cute5tupleIJNS5_1CILi1EEES8_S8_EEENS6_IJNS7_ILi64EEENS7_ILi96EEENS7_ILi192EEEEEENS_6half_tEfNS_4arch4Sm90ELb1ELb0ELb1ELb1ELb0ELb0ELb1ELb0ELi3ELi1ELi1ELi1ELb0EEENS1_21CollectiveEpilogueBwdISD_SE_SG_Li384ELb1ELb1ELi3EEENS1_25SingleTileBwdLPTSchedulerILb1ELi96ELb0EEEEEEEEEvNT_6ParamsE,"",@"SHT_CUDA_INFO"
	.sectionflags	@""
	.align	4


	//----- nvinfo : EIATTR_CUDA_API_VERSION
	.align		4
        /*0000*/ 	.byte	0x04, 0x37
        /*0002*/ 	.short	(.L_886 - .L_885)
.L_885:
        /*0004*/ 	.word	0x00000082


	//----- nvinfo : EIATTR_KPARAM_INFO
	.align		4
.L_886:
        /*0008*/ 	.byte	0x04, 0x17
        /*000a*/ 	.short	(.L_888 - .L_887)
.L_887:
        /*000c*/ 	.word	0x00000000
        /*0010*/ 	.short	0x0000
        /*0012*/ 	.short	0x0070
        /*0014*/ 	.byte	0x00, 0xf0, 0x01, 0x1a


	//----- nvinfo : EIATTR_SPARSE_MMA_MASK
	.align		4
.L_888:
        /*0018*/ 	.byte	0x03, 0x50
        /*001a*/ 	.short	0x0000


	//----- nvinfo : EIATTR_MAXREG_COUNT
	.align		4
        /*001c*/ 	.byte	0x03, 0x1b
        /*001e*/ 	.short	0x0080


	//----- nvinfo : EIATTR_NUM_BARRIERS
	.align		4
        /*0020*/ 	.byte	0x02, 0x4c
        /*0022*/ 	.byte	0x10
	.zero		1


	//----- nvinfo : EIATTR_EXTERNS
	.align		4
        /*0024*/ 	.byte	0x04, 0x0f
        /*0026*/ 	.short	(.L_890 - .L_889)


	//   ....[0]....
	.align		4
.L_889:
        /*0028*/ 	.word	index@(__assertfail)


	//----- nvinfo : EIATTR_ANNOTATIONS
	.align		4
.L_890:
        /*002c*/ 	.byte	0x04, 0x55
        /*002e*/ 	.short	(.L_892 - .L_891)


	//   ....[0]....
.L_891:
        /* <DEDUP_REMOVED lines=14> */


	//----- nvinfo : EIATTR_MERCURY_ISA_VERSION
	.align		4
.L_892:
        /*00f8*/ 	.byte	0x03, 0x5f
        /*00fa*/ 	.short	0x0101


	//----- nvinfo : EIATTR_INT_WARP_WIDE_INSTR_OFFSETS
	.align		4
        /*00fc*/ 	.byte	0x04, 0x31
        /*00fe*/ 	.short	(.L_894 - .L_893)


	//   ....[0]....
.L_893:
        /*0100*/ 	.word	0x00000180


	//   ....[1]....
        /*0104*/ 	.word	0x00000240


	//----- nvinfo : EIATTR_COOP_GROUP_MASK_REGIDS
	.align		4
.L_894:
        /*0108*/ 	.byte	0x04, 0x29
        /*010a*/ 	.short	(.L_896 - .L_895)


	//   ....[0]....
.L_895:
        /*010c*/ 	.word	0xffffffff


	//   ....[1]....
        /*0110*/ 	.word	0xffffffff


	//   ....[2]....
        /*0114*/ 	.word	0xffffffff


	//   ....[3]....
        /*0118*/ 	.word	0xffffffff


	//   ....[4]....
        /*011c*/ 	.word	0xffffffff


	//   ....[5]....
        /*0120*/ 	.word	0xffffffff


	//   ....[6]....
        /*0124*/ 	.word	0xffffffff


	//   ....[7]....
        /*0128*/ 	.word	0x0500000f


	//----- nvinfo : EIATTR_COOP_GROUP_INSTR_OFFSETS
	.align		4
.L_896:
        /*012c*/ 	.byte	0x04, 0x28
        /*012e*/ 	.short	(.L_898 - .L_897)


	//   ....[0]....
.L_897:
        /*0130*/ 	.word	0x00000060


	//   ....[1]....
        /*0134*/ 	.word	0x00000190


	//   ....[2]....
        /*0138*/ 	.word	0x00000220


	//   ....[3]....
        /*013c*/ 	.word	0x000003a0


	//   ....[4]....
        /*0140*/ 	.word	0x00000600


	//   ....[5]....
        /*0144*/ 	.word	0x00001620


	//   ....[6]....
        /*0148*/ 	.word	0x00006e50


	//   ....[7]....
        /*014c*/ 	.word	0x0000b4d0


	//----- nvinfo : EIATTR_REG_RECONFIG
	.align		4
.L_898:
        /*0150*/ 	.byte	0x01, 0x54
	.zero		2


	//----- nvinfo : EIATTR_SYSCALL_OFFSETS
	.align		4
        /*0154*/ 	.byte	0x04, 0x46
        /*0156*/ 	.short	(.L_900 - .L_899)


	//   ....[0]....
.L_899:
        /*0158*/ 	.word	0x00001280


	//   ....[1]....
        /*015c*/ 	.word	0x00001370


	//   ....[2]....
        /*0160*/ 	.word	0x000014b0


	//   ....[3]....
        /*0164*/ 	.word	0x000015a0


	//----- nvinfo : EIATTR_MBARRIER_INSTR_OFFSETS
	.align		4
.L_900:
        /*0168*/ 	.byte	0x04, 0x39
        /*016a*/ 	.short	(.L_902 - .L_901)


	//   ....[0]....
.L_901:
        /*016c*/ 	.word	0x00000260
        /*0170*/ 	.word	0x000000ff
        /*0174*/ 	.word	0x00036400
        /*0178*/ 	.short	0x0100
        /*017a*/ 	.byte	0x06
	.zero		1


	//   ....[1]....
        /*017c*/ 	.word	0x00000350
        /*0180*/ 	.word	0x000000ff
        /*0184*/ 	.word	0x00036410
        /*0188*/ 	.short	0x0100
        /*018a*/ 	.byte	0x08
	.zero		1


	//   ....[2]....
        /*018c*/ 	.word	0x00000360
        /*0190*/ 	.word	0x000000ff
        /*0194*/ 	.word	0x00036420
        /*0198*/ 	.short	0x0100
        /*019a*/ 	.byte	0x08
	.zero		1


	//   ....[3]....
        /*019c*/ 	.word	0x00000370
        /*01a0*/ 	.word	0x000000ff
        /*01a4*/ 	.word	0x00036418
        /*01a8*/ 	.short	0x0100
        /*01aa*/ 	.byte	0x08
	.zero		1


	//   ....[4]....
        /*01ac*/ 	.word	0x00000380
        /*01b0*/ 	.word	0x000000ff
        /*01b4*/ 	.word	0x00036428
        /*01b8*/ 	.short	0x0100
        /*01ba*/ 	.byte	0x08
	.zero		1


	//   ....[5]....
        /*01bc*/ 	.word	0x000004b0
        /*01c0*/ 	.word	0x000000ff
        /*01c4*/ 	.word	0x00036430
        /*01c8*/ 	.short	0x0100
        /*01ca*/ 	.byte	0x08
	.zero		1


	//   ....[6]....
        /*01cc*/ 	.word	0x000004c0
        /*01d0*/ 	.word	0x000000ff
        /*01d4*/ 	.word	0x00036438
        /*01d8*/ 	.short	0x0100
        /*01da*/ 	.byte	0x08
	.zero		1


	//   ....[7]....
        /*01dc*/ 	.word	0x00001660
        /*01e0*/ 	.word	0x000000ff
        /*01e4*/ 	.word	0x00036400
        /*01e8*/ 	.short	0x010a
        /*01ea*/ 	.byte	0x24
	.zero		1


	//   ....[8]....
        /*01ec*/ 	.word	0x00001760
        /*01f0*/ 	.word	0x000000ff
        /*01f4*/ 	.word	0x00036400
        /*01f8*/ 	.short	0x010a
        /*01fa*/ 	.byte	0x24
	.zero		1


	//   ....[9]....
        /*01fc*/ 	.word	0x00001e70
        /*0200*/ 	.word	0x00000003
        /*0204*/ 	.word	0x00036410
        /*0208*/ 	.short	0x010a
        /*020a*/ 	.byte	0x3f
	.zero		1


	//   ....[10]....
        /*020c*/ 	.word	0x00001eb0
        /*0210*/ 	.word	0x00000003
        /*0214*/ 	.word	0x00036410
        /*0218*/ 	.short	0x010a
        /*021a*/ 	.byte	0x3f
	.zero		1


	//   ....[11]....
        /*021c*/ 	.word	0x00002550
        /*0220*/ 	.word	0x000000ff
        /*0224*/ 	.word	0x00036430
        /*0228*/ 	.short	0x010a
        /*022a*/ 	.byte	0x24
	.zero		1


	//   ....[12]....
        /*022c*/ 	.word	0x000027a0
        /*0230*/ 	.word	0x000000ff
        /*0234*/ 	.word	0x00036430
        /*0238*/ 	.short	0x010a
        /*023a*/ 	.byte	0x24
	.zero		1


	//   ....[13]....
        /*023c*/ 	.word	0x00003e60
        /*0240*/ 	.word	0x000000ff
        /*0244*/ 	.word	0x00000000
        /*0248*/ 	.short	0x0101
        /*024a*/ 	.byte	0x04
	.zero		1


	//   ....[14]....
        /*024c*/ 	.word	0x000041f0
        /*0250*/ 	.word	0x00000003
        /*0254*/ 	.word	0x00000000
        /*0258*/ 	.short	0x0101
        /*025a*/ 	.byte	0x3f
	.zero		1


	//   ....[15]....
        /*025c*/ 	.word	0x000093d0
        /*0260*/ 	.word	0x00000000
        /*0264*/ 	.word	0x00036420
        /*0268*/ 	.short	0x010a
        /*026a*/ 	.byte	0x3f
	.zero		1


	//   ....[16]....
        /*026c*/ 	.word	0x00009bc0
        /*0270*/ 	.word	0x00000000
        /*0274*/ 	.word	0x00036438
        /*0278*/ 	.short	0x010a
        /*027a*/ 	.byte	0x3f
	.zero		1


	//   ....[17]....
        /*027c*/ 	.word	0x00009f20
        /*0280*/ 	.word	0x00000000
        /*0284*/ 	.word	0x00036428
        /*0288*/ 	.short	0x010a
        /*028a*/ 	.byte	0x3f
	.zero		1


	//   ....[18]....
        /*028c*/ 	.word	0x0000a250
        /*0290*/ 	.word	0x00000000
        /*0294*/ 	.word	0x00036438
        /*0298*/ 	.short	0x010a
        /*029a*/ 	.byte	0x3f
	.zero		1


	//   ....[19]....
        /*029c*/ 	.word	0x0000a540
        /*02a0*/ 	.word	0x00000000
        /*02a4*/ 	.word	0x00036420
        /*02a8*/ 	.short	0x010a
        /*02aa*/ 	.byte	0x3f
	.zero		1


	//   ....[20]....
        /*02ac*/ 	.word	0x0000a8c0
        /*02b0*/ 	.word	0x00000000
        /*02b4*/ 	.word	0x00036438
        /*02b8*/ 	.short	0x010a
        /*02ba*/ 	.byte	0x3f
	.zero		1


	//   ....[21]....
        /*02bc*/ 	.word	0x0000abc0
        /*02c0*/ 	.word	0x00000000
        /*02c4*/ 	.word	0x00036428
        /*02c8*/ 	.short	0x010a
        /*02ca*/ 	.byte	0x3f
	.zero		1


	//   ....[22]....
        /*02cc*/ 	.word	0x0000af00
        /*02d0*/ 	.word	0x00000000
        /*02d4*/ 	.word	0x00036438
        /*02d8*/ 	.short	0x010a
        /*02da*/ 	.byte	0x3f
	.zero		1


	//   ....[23]....
        /*02dc*/ 	.word	0x0000b360
        /*02e0*/ 	.word	0x00000007
        /*02e4*/ 	.word	0x00000000
        /*02e8*/ 	.short	0x010a
        /*02ea*/ 	.byte	0x3f
	.zero		1


	//   ....[24]....
        /*02ec*/ 	.word	0x0000b3e0
        /*02f0*/ 	.word	0x00000003
        /*02f4*/ 	.word	0x00000000
        /*02f8*/ 	.short	0x010a
        /*02fa*/ 	.byte	0x3f
	.zero		1


	//   ....[25]....
        /*02fc*/ 	.word	0x0000b430
        /*0300*/ 	.word	0x00000009
        /*0304*/ 	.word	0x00036438
        /*0308*/ 	.short	0x010a
        /*030a*/ 	.byte	0x3f
	.zero		1


	//   ....[26]....
        /*030c*/ 	.word	0x0000b510
        /*0310*/ 	.word	0x00000000
        /*0314*/ 	.word	0x00036400
        /*0318*/ 	.short	0x010a
        /*031a*/ 	.byte	0x3f
	.zero		1


	//   ....[27]....
        /*031c*/ 	.word	0x0000b560
        /*0320*/ 	.word	0x00000003
        /*0324*/ 	.word	0x00036410
        /*0328*/ 	.short	0x010a
        /*032a*/ 	.byte	0x3f
	.zero		1


	//   ....[28]....
        /*032c*/ 	.word	0x0000b5c0
        /*0330*/ 	.word	0x00000079
        /*0334*/ 	.word	0x00036430
        /*0338*/ 	.short	0x010a
        /*033a*/ 	.byte	0x3f
	.zero		1


	//   ....[29]....
        /*033c*/ 	.word	0x0000b610
        /*0340*/ 	.word	0x00000000
        /*0344*/ 	.word	0x00036420
        /*0348*/ 	.short	0x010a
        /*034a*/ 	.byte	0x3f
	.zero		1


	//   ....[30]....
        /*034c*/ 	.word	0x0000b660
        /*0350*/ 	.word	0x00000000
        /*0354*/ 	.word	0x00036438
        /*0358*/ 	.short	0x010a
        /*035a*/ 	.byte	0x3f
	.zero		1


	//   ....[31]....
        /*035c*/ 	.word	0x0000b6b0
        /*0360*/ 	.word	0x00000000
        /*0364*/ 	.word	0x00036428
        /*0368*/ 	.short	0x010a
        /*036a*/ 	.byte	0x3f
	.zero		1


	//   ....[32]....
        /*036c*/ 	.word	0x0000b710
        /*0370*/ 	.word	0x00000000
        /*0374*/ 	.word	0x00036438
        /*0378*/ 	.short	0x010a
        /*037a*/ 	.byte	0x3f
	.zero		1


	//   ....[33]....
        /*037c*/ 	.word	0x0000b790
        /*0380*/ 	.word	0x00000000
        /*0384*/ 	.word	0x00036420
        /*0388*/ 	.short	0x010a
        /*038a*/ 	.byte	0x3f
	.zero		1


	//   ....[34]....
        /*038c*/ 	.word	0x0000b7e0
        /*0390*/ 	.word	0x00000000
        /*0394*/ 	.word	0x00036438
        /*0398*/ 	.short	0x010a
        /*039a*/ 	.byte	0x3f
	.zero		1


	//   ....[35]....
        /*039c*/ 	.word	0x0000b830
        /*03a0*/ 	.word	0x00000000
        /*03a4*/ 	.word	0x00036428
        /*03a8*/ 	.short	0x010a
        /*03aa*/ 	.byte	0x3f
	.zero		1


	//   ....[36]....
        /*03ac*/ 	.word	0x0000b880
        /*03b0*/ 	.word	0x00000000
        /*03b4*/ 	.word	0x00036438
        /*03b8*/ 	.short	0x010a
        /*03ba*/ 	.byte	0x3f
	.zero		1


	//   ....[37]....
        /*03bc*/ 	.word	0x0000b950
        /*03c0*/ 	.word	0x00000007
        /*03c4*/ 	.word	0x00000000
        /*03c8*/ 	.short	0x010a
        /*03ca*/ 	.byte	0x3f
	.zero		1


	//   ....[38]....
        /*03cc*/ 	.word	0x0000b9a0
        /*03d0*/ 	.word	0x00000003
        /*03d4*/ 	.word	0x00000000
        /*03d8*/ 	.short	0x010a
        /*03da*/ 	.byte	0x3f
	.zero		1


	//----- nvinfo : EIATTR_NUM_MBARRIERS
	.align		4
.L_902:
        /*03dc*/ 	.byte	0x03, 0x38
        /*03de*/ 	.short	0x0007


	//----- nvinfo : EIATTR_EXIT_INSTR_OFFSETS
	.align		4
        /*03e0*/ 	.byte	0x04, 0x1c
        /*03e2*/ 	.short	(.L_904 - .L_903)


	//   ....[0]....
.L_903:
        /*03e4*/ 	.word	0x0000b480


	//----- nvinfo : EIATTR_MAX_THREADS
	.align		4
.L_904:
        /*03e8*/ 	.byte	0x04, 0x05
        /*03ea*/ 	.short	(.L_906 - .L_905)
.L_905:
        /*03ec*/ 	.word	0x00000200
        /*03f0*/ 	.word	0x00000001
        /*03f4*/ 	.word	0x00000001


	//----- nvinfo : EIATTR_CRS_STACK_SIZE
	.align		4
.L_906:
        /*03f8*/ 	.byte	0x04, 0x1e
        /*03fa*/ 	.short	(.L_908 - .L_907)
.L_907:
        /*03fc*/ 	.word	0x00000000


	//----- nvinfo : EIATTR_CBANK_PARAM_SIZE
	.align		4
.L_908:
        /*0400*/ 	.byte	0x03, 0x19
        /*0402*/ 	.short	0x06f0


	//----- nvinfo : EIATTR_PARAM_CBANK
	.align		4
        /*0404*/ 	.byte	0x04, 0x0a
        /*0406*/ 	.short	(.L_910 - .L_909)
	.align		4
.L_909:
        /*0408*/ 	.word	index@(.nv.constant0._ZN7cutlass13device_kernelIN5flash11enable_sm90INS1_16FlashAttnBwdSm90INS1_25CollectiveMainloopBwdSm90ILi2ELi1ELi1EN4cute5tupleIJNS5_1CILi1EEES8_S8_EEENS6_IJNS7_ILi64EEENS7_ILi96EEENS7_ILi192EEEEEENS_6half_tEfNS_4arch4Sm90ELb1ELb0ELb1ELb1ELb0ELb0ELb1ELb0ELi3ELi1ELi1ELi1ELb0EEENS1_21CollectiveEpilogueBwdISD_SE_SG_Li384ELb1ELb1ELi3EEENS1_25SingleTileBwdLPTSchedulerILb1ELi96ELb0EEEEEEEEEvNT_6ParamsE)
        /*040c*/ 	.short	0x0210
        /*040e*/ 	.short	0x06f0


	//----- nvinfo : EIATTR_SW_WAR
	.align		4
.L_910:
        /*0410*/ 	.byte	0x04, 0x36
        /*0412*/ 	.short	(.L_912 - .L_911)
.L_911:
        /*0414*/ 	.word	0x00000008
.L_912:


//--------------------- .nv.info._ZN7cutlass13device_kernelIN5flash11enable_sm90INS1_16FlashAttnBwdSm90INS1_25CollectiveMainloopBwdSm90ILi2ELi1ELi1EN4cute5tupleIJNS5_1CILi1EEES8_S8_EEENS6_IJNS7_ILi64EEENS7_ILi96EEENS7_ILi192EEEEEENS_6half_tEfNS_4arch4Sm90ELb1ELb0ELb1ELb1ELb1ELb0ELb1ELb0ELi3ELi1ELi1ELi1ELb0EEENS1_21CollectiveEpilogueBwdISD_SE_SG_Li384ELb1ELb1ELi3EEENS1_25SingleTileBwdLPTSchedulerILb1ELi96ELb1EEEEEEEEEvNT_6ParamsE --------------------------
	.section	.nv.info._ZN7cutlass13device_kernelIN5flash11enable_sm90INS1_16FlashAttnBwdSm90INS1_25CollectiveMainloopBwdSm90ILi2ELi1ELi1EN4cute5tupleIJNS5_1CILi1EEES8_S8_EEENS6_IJNS7_ILi64EEENS7_ILi96EEENS7_ILi192EEEEEENS_6half_tEfNS_4arch4Sm90ELb1ELb0ELb1ELb1ELb1ELb0ELb1ELb0ELi3ELi1ELi1ELi1ELb0EEENS1_21CollectiveEpilogueBwdISD_SE_SG_Li384ELb1ELb1ELi3EEENS1_25SingleTileBwdLPTSchedulerILb1ELi96ELb1EEEEEEEEEvNT_6ParamsE,"",@"SHT_CUDA_INFO"
	.sectionflags	@""
	.align	4


	//----- nvinfo : EIATTR_CUDA_API_VERSION
	.align		4
        /*0000*/ 	.byte	0x04, 0x37
        /*0002*/ 	.short	(.L_914 - .L_913)
.L_913:
        /*0004*/ 	.word	0x00000082


	//----- nvinfo : EIATTR_KPARAM_INFO
	.align		4
.L_914:
        /*0008*/ 	.byte	0x04, 0x17
        /*000a*/ 	.short	(.L_916 - .L_915)
.L_915:
        /*000c*/ 	.word	0x00000000
        /*0010*/ 	.short	0x0000
        /*0012*/ 	.short	0x0070
        /*0014*/ 	.byte	0x00, 0xf0, 0x01, 0x1a


	//----- nvinfo : EIATTR_SPARSE_MMA_MASK
	.align		4
.L_916:
        /*0018*/ 	.byte	0x03, 0x50
        /*001a*/ 	.short	0x0000


	//----- nvinfo : EIATTR_MAXREG_COUNT
	.align		4
        /*001c*/ 	.byte	0x03, 0x1b
        /*001e*/ 	.short	0x0080


	//----- nvinfo : EIATTR_NUM_BARRIERS
	.align		4
        /*0020*/ 	.byte	0x02, 0x4c
        /*0022*/ 	.byte	0x10
	.zero		1


	//----- nvinfo : EIATTR_EXTERNS
	.align		4
        /*0024*/ 	.byte	0x04, 0x0f
        /*0026*/ 	.short	(.L_918 - .L_917)


	//   ....[0]....
	.align		4
.L_917:
        /*0028*/ 	.word	index@(__assertfail)


	//----- nvinfo : EIATTR_ANNOTATIONS
	.align		4
.L_918:
        /*002c*/ 	.byte	0x04, 0x55
        /*002e*/ 	.short	(.L_920 - .L_919)


	//   ....[0]....
.L_919:
        /* <DEDUP_REMOVED lines=13> */


	//----- nvinfo : EIATTR_MERCURY_ISA_VERSION
	.align		4
.L_920:
        /*00e8*/ 	.byte	0x03, 0x5f
        /*00ea*/ 	.short	0x0101


	//----- nvinfo : EIATTR_INT_WARP_WIDE_INSTR_OFFSETS
	.align		4
        /*00ec*/ 	.byte	0x04, 0x31
        /*00ee*/ 	.short	(.L_922 - .L_921)


	//   ....[0]....
.L_921:
        /*00f0*/ 	.word	0x00000180


	//   ....[1]....
        /*00f4*/ 	.word	0x00000240


	//   ....[2]....
        /*00f8*/ 	.word	0x00008190


	//   ....[3]....
        /*00fc*/ 	.word	0x00008980


	//   ....[4]....
        /*0100*/ 	.word	0x00008fe0


	//----- nvinfo : EIATTR_COOP_GROUP_MASK_REGIDS
	.align		4
.L_922:
        /*0104*/ 	.byte	0x04, 0x29
        /*0106*/ 	.short	(.L_924 - .L_923)


	//   ....[0]....
.L_923:
        /*0108*/ 	.word	0xffffffff


	//   ....[1]....
        /*010c*/ 	.word	0xffffffff


	//   ....[2]....
        /*0110*/ 	.word	0xffffffff


	//   ....[3]....
        /*0114*/ 	.word	0xffffffff


	//   ....[4]....
        /*0118*/ 	.word	0xffffffff


	//   ....[5]....
        /*011c*/ 	.word	0xffffffff


	//   ....[6]....
        /*0120*/ 	.word	0xffffffff


	//   ....[7]....
        /*0124*/ 	.word	0xffffffff


	//   ....[8]....
        /*0128*/ 	.word	0xffffffff


	//   ....[9]....
        /*012c*/ 	.word	0xffffffff


	//   ....[10]....
        /*0130*/ 	.word	0xffffffff


	//   ....[11]....
        /*0134*/ 	.word	0xffffffff


	//   ....[12]....
        /*0138*/ 	.word	0xffffffff


	//   ....[13]....
        /*013c*/ 	.word	0x0500000f


	//   ....[14]....
        /*0140*/ 	.word	0x0500000f


	//   ....[15]....
        /*0144*/ 	.word	0x0500000f


	//   ....[16]....
        /*0148*/ 	.word	0x0500000f


	//----- nvinfo : EIATTR_COOP_GROUP_INSTR_OFFSETS
	.align		4
.L_924:
        /*014c*/ 	.byte	0x04, 0x28
        /*014e*/ 	.short	(.L_926 - .L_925)


	//   ....[0]....
.L_925:
        /*0150*/ 	.word	0x00000060


	//   ....[1]....
        /*0154*/ 	.word	0x00000190


	//   ....[2]....
        /*0158*/ 	.word	0x00000220


	//   ....[3]....
        /*015c*/ 	.word	0x000003a0


	//   ....[4]....
        /*0160*/ 	.word	0x00000600


	//   ....[5]....
        /*0164*/ 	.word	0x00001620


	//   ....[6]....
        /*0168*/ 	.word	0x00006e50


	//   ....[7]....
        /*016c*/ 	.word	0x00007c00


	//   ....[8]....
        /*0170*/ 	.word	0x000080c0


	//   ....[9]....
        /*0174*/ 	.word	0x000084c0


	//   ....[10]....
        /*0178*/ 	.word	0x000088b0


	//   ....[11]....
        /*017c*/ 	.word	0x00008b60


	//   ....[12]....
        /*0180*/ 	.word	0x00008f10


	//   ....[13]....
        /*0184*/ 	.word	0x0000be00


	//   ....[14]....
        /*0188*/ 	.word	0x0000bf70


	//   ....[15]....
        /*018c*/ 	.word	0x0000bfe0


	//   ....[16]....
        /*0190*/ 	.word	0x0000c050


	//----- nvinfo : EIATTR_REG_RECONFIG
	.align		4
.L_926:
        /*0194*/ 	.byte	0x01, 0x54
	.zero		2


	//----- nvinfo : EIATTR_SYSCALL_OFFSETS
	.align		4
        /*0198*/ 	.byte	0x04, 0x46
        /*019a*/ 	.short	(.L_928 - .L_927)


	//   ....[0]....
.L_927:
        /*019c*/ 	.word	0x00001280


	//   ....[1]....
        /*01a0*/ 	.word	0x00001370


	//   ....[2]....
        /*01a4*/ 	.word	0x000014b0


	//   ....[3]....
        /*01a8*/ 	.word	0x000015a0


	//----- nvinfo : EIATTR_MBARRIER_INSTR_OFFSETS
	.align		4
.L_928:
        /*01ac*/ 	.byte	0x04, 0x39
        /*01ae*/ 	.short	(.L_930 - .L_929)


	//   ....[0]....
.L_929:
        /*01b0*/ 	.word	0x00000260
        /*01b4*/ 	.word	0x000000ff
        /*01b8*/ 	.word	0x00036400
        /*01bc*/ 	.short	0x0100
        /*01be*/ 	.byte	0x06
	.zero		1


	//   ....[1]....
        /*01c0*/ 	.word	0x00000350
        /*01c4*/ 	.word	0x000000ff
        /*01c8*/ 	.word	0x00036410
        /*01cc*/ 	.short	0x0100
        /*01ce*/ 	.byte	0x08
	.zero		1


	//   ....[2]....
        /*01d0*/ 	.word	0x00000360
        /*01d4*/ 	.word	0x000000ff
        /*01d8*/ 	.word	0x00036420
        /*01dc*/ 	.short	0x0100
        /*01de*/ 	.byte	0x08
	.zero		1


	//   ....[3]....
        /*01e0*/ 	.word	0x00000370
        /*01e4*/ 	.word	0x000000ff
        /*01e8*/ 	.word	0x00036418
        /*01ec*/ 	.short	0x0100
        /*01ee*/ 	.byte	0x08
	.zero		1


	//   ....[4]....
        /*01f0*/ 	.word	0x00000380
        /*01f4*/ 	.word	0x000000ff
        /*01f8*/ 	.word	0x00036428
        /*01fc*/ 	.short	0x0100
        /*01fe*/ 	.byte	0x08
	.zero		1


	//   ....[5]....
        /*0200*/ 	.word	0x000004b0
        /*0204*/ 	.word	0x000000ff
        /*0208*/ 	.word	0x00036430
        /*020c*/ 	.short	0x0100
        /*020e*/ 	.byte	0x08
	.zero		1


	//   ....[6]....
        /*0210*/ 	.word	0x000004c0
        /*0214*/ 	.word	0x000000ff
        /*0218*/ 	.word	0x00036438
        /*021c*/ 	.short	0x0100
        /*021e*/ 	.byte	0x08
	.zero		1


	//   ....[7]....
        /*0220*/ 	.word	0x00001660
        /*0224*/ 	.word	0x000000ff
        /*0228*/ 	.word	0x00036400
        /*022c*/ 	.short	0x010a
        /*022e*/ 	.byte	0x24
	.zero		1


	//   ....[8]....
        /*0230*/ 	.word	0x00001760
        /*0234*/ 	.word	0x000000ff
        /*0238*/ 	.word	0x00036400
        /*023c*/ 	.short	0x010a
        /*023e*/ 	.byte	0x24
	.zero		1


	//   ....[9]....
        /*0240*/ 	.word	0x00001e70
        /*0244*/ 	.word	0x00000003
        /*0248*/ 	.word	0x00036410
        /*024c*/ 	.short	0x010a
        /*024e*/ 	.byte	0x3f
	.zero		1


	//   ....[10]....
        /*0250*/ 	.word	0x00001eb0
        /*0254*/ 	.word	0x00000003
        /*0258*/ 	.word	0x00036410
        /*025c*/ 	.short	0x010a
        /*025e*/ 	.byte	0x3f
	.zero		1


	//   ....[11]....
        /*0260*/ 	.word	0x00002550
        /*0264*/ 	.word	0x000000ff
        /*0268*/ 	.word	0x00036430
        /*026c*/ 	.short	0x010a
        /*026e*/ 	.byte	0x24
	.zero		1


	//   ....[12]....
        /*0270*/ 	.word	0x000027a0
        /*0274*/ 	.word	0x000000ff
        /*0278*/ 	.word	0x00036430
        /*027c*/ 	.short	0x010a
        /*027e*/ 	.byte	0x24
	.zero		1


	//   ....[13]....
        /*0280*/ 	.word	0x00003e60
        /*0284*/ 	.word	0x000000ff
        /*0288*/ 	.word	0x00000000
        /*028c*/ 	.short	0x0101
        /*028e*/ 	.byte	0x04
	.zero		1


	//   ....[14]....
        /*0290*/ 	.word	0x000041f0
        /*0294*/ 	.word	0x00000003
        /*0298*/ 	.word	0x00000000
        /*029c*/ 	.short	0x0101
        /*029e*/ 	.byte	0x3f
	.zero		1


	//   ....[15]....
        /*02a0*/ 	.word	0x00009d00
        /*02a4*/ 	.word	0x00000000
        /*02a8*/ 	.word	0x00036420
        /*02ac*/ 	.short	0x010a
        /*02ae*/ 	.byte	0x3f
	.zero		1


	//   ....[16]....
        /*02b0*/ 	.word	0x0000a4f0
        /*02b4*/ 	.word	0x00000000
        /*02b8*/ 	.word	0x00036438
        /*02bc*/ 	.short	0x010a
        /*02be*/ 	.byte	0x3f
	.zero		1


	//   ....[17]....
        /*02c0*/ 	.word	0x0000a850
        /*02c4*/ 	.word	0x00000000
        /*02c8*/ 	.word	0x00036428
        /*02cc*/ 	.short	0x010a
        /*02ce*/ 	.byte	0x3f
	.zero		1


	//   ....[18]....
        /*02d0*/ 	.word	0x0000ab80
        /*02d4*/ 	.word	0x00000000
        /*02d8*/ 	.word	0x00036438
        /*02dc*/ 	.short	0x010a
        /*02de*/ 	.byte	0x3f
	.zero		1


	//   ....[19]....
        /*02e0*/ 	.word	0x0000ae70
        /*02e4*/ 	.word	0x00000000
        /*02e8*/ 	.word	0x00036420
        /*02ec*/ 	.short	0x010a
        /*02ee*/ 	.byte	0x3f
	.zero		1


	//   ....[20]....
        /*02f0*/ 	.word	0x0000b1f0
        /*02f4*/ 	.word	0x00000000
        /*02f8*/ 	.word	0x00036438
        /*02fc*/ 	.short	0x010a
        /*02fe*/ 	.byte	0x3f
	.zero		1


	//   ....[21]....
        /*0300*/ 	.word	0x0000b4f0
        /*0304*/ 	.word	0x00000000
        /*0308*/ 	.word	0x00036428
        /*030c*/ 	.short	0x010a
        /*030e*/ 	.byte	0x3f
	.zero		1


	//   ....[22]....
        /*0310*/ 	.word	0x0000b830
        /*0314*/ 	.word	0x00000000
        /*0318*/ 	.word	0x00036438
        /*031c*/ 	.short	0x010a
        /*031e*/ 	.byte	0x3f
	.zero		1


	//   ....[23]....
        /*0320*/ 	.word	0x0000bc90
        /*0324*/ 	.word	0x00000007
        /*0328*/ 	.word	0x00000000
        /*032c*/ 	.short	0x010a
        /*032e*/ 	.byte	0x3f
	.zero		1


	//   ....[24]....
        /*0330*/ 	.word	0x0000bd10
        /*0334*/ 	.word	0x00000003
        /*0338*/ 	.word	0x00000000
        /*033c*/ 	.short	0x010a
        /*033e*/ 	.byte	0x3f
	.zero		1


	//   ....[25]....
        /*0340*/ 	.word	0x0000bd60
        /*0344*/ 	.word	0x00000009
        /*0348*/ 	.word	0x00036438
        /*034c*/ 	.short	0x010a
        /*034e*/ 	.byte	0x3f
	.zero		1


	//   ....[26]....
        /*0350*/ 	.word	0x0000be40
        /*0354*/ 	.word	0x00000000
        /*0358*/ 	.word	0x00036400
        /*035c*/ 	.short	0x010a
        /*035e*/ 	.byte	0x3f
	.zero		1


	//   ....[27]....
        /*0360*/ 	.word	0x0000be90
        /*0364*/ 	.word	0x00000003
        /*0368*/ 	.word	0x00036410
        /*036c*/ 	.short	0x010a
        /*036e*/ 	.byte	0x3f
	.zero		1


	//   ....[28]....
        /*0370*/ 	.word	0x0000bef0
        /*0374*/ 	.word	0x00000079
        /*0378*/ 	.word	0x00036430
        /*037c*/ 	.short	0x010a
        /*037e*/ 	.byte	0x3f
	.zero		1


	//   ....[29]....
        /*0380*/ 	.word	0x0000c090
        /*0384*/ 	.word	0x00000000
        /*0388*/ 	.word	0x00036420
        /*038c*/ 	.short	0x010a
        /*038e*/ 	.byte	0x3f
	.zero		1


	//   ....[30]....
        /*0390*/ 	.word	0x0000c0e0
        /*0394*/ 	.word	0x00000000
        /*0398*/ 	.word	0x00036438
        /*039c*/ 	.short	0x010a
        /*039e*/ 	.byte	0x3f
	.zero		1


	//   ....[31]....
        /*03a0*/ 	.word	0x0000c130
        /*03a4*/ 	.word	0x00000000
        /*03a8*/ 	.word	0x00036428
        /*03ac*/ 	.short	0x010a
        /*03ae*/ 	.byte	0x3f
	.zero		1


	//   ....[32]....
        /*03b0*/ 	.word	0x0000c190
        /*03b4*/ 	.word	0x00000000
        /*03b8*/ 	.word	0x00036438
        /*03bc*/ 	.short	0x010a
        /*03be*/ 	.byte	0x3f
	.zero		1


	//   ....[33]....
        /*03c0*/ 	.word	0x0000c210
        /*03c4*/ 	.word	0x00000000
        /*03c8*/ 	.word	0x00036420
        /*03cc*/ 	.short	0x010a
        /*03ce*/ 	.byte	0x3f
	.zero		1


	//   ....[34]....
        /*03d0*/ 	.word	0x0000c260
        /*03d4*/ 	.word	0x00000000
        /*03d8*/ 	.word	0x00036438
        /*03dc*/ 	.short	0x010a
        /*03de*/ 	.byte	0x3f
	.zero		1


	//   ....[35]....
        /*03e0*/ 	.word	0x0000c2b0
        /*03e4*/ 	.word	0x00000000
        /*03e8*/ 	.word	0x00036428
        /*03ec*/ 	.short	0x010a
        /*03ee*/ 	.byte	0x3f
	.zero		1


	//   ....[36]....
        /*03f0*/ 	.word	0x0000c300
        /*03f4*/ 	.word	0x00000000
        /*03f8*/ 	.word	0x00036438
        /*03fc*/ 	.short	0x010a
        /*03fe*/ 	.byte	0x3f
	.zero		1


	//   ....[37]....
        /*0400*/ 	.word	0x0000c3d0
        /*0404*/ 	.word	0x00000007
        /*0408*/ 	.word	0x00000000
        /*040c*/ 	.short	0x010a
        /*040e*/ 	.byte	0x3f
	.zero		1


	//   ....[38]....
        /*0410*/ 	.word	0x0000c420
        /*0414*/ 	.word	0x00000003
        /*0418*/ 	.word	0x00000000
        /*041c*/ 	.short	0x010a
        /*041e*/ 	.byte	0x3f
	.zero		1


	//----- nvinfo : EIATTR_NUM_MBARRIERS
	.align		4
.L_930:
        /*0420*/ 	.byte	0x03, 0x38
        /*0422*/ 	.short	0x0007


	//----- nvinfo : EIATTR_EXIT_INSTR_OFFSETS
	.align		4
        /*0424*/ 	.byte	0x04, 0x1c
        /*0426*/ 	.short	(.L_932 - .L_931)


	//   ....[0]....
.L_931:
        /*0428*/ 	.word	0x0000bdb0


	//----- nvinfo : EIATTR_MAX_THREADS
	.align		4
.L_932:
        /*042c*/ 	.byte	0x04, 0x05
        /*042e*/ 	.short	(.L_934 - .L_933)
.L_933:
        /*0430*/ 	.word	0x00000200
        /*0434*/ 	.word	0x00000001
        /*0438*/ 	.word	0x00000001


	//----- nvinfo : EIATTR_CRS_STACK_SIZE
	.align		4
.L_934:
        /*043c*/ 	.byte	0x04, 0x1e
        /*043e*/ 	.short	(.L_936 - .L_935)
.L_935:
        /*0440*/ 	.word	0x00000000


	//----- nvinfo : EIATTR_CBANK_PARAM_SIZE
	.align		4
.L_936:
        /*0444*/ 	.byte	0x03, 0x19
        /*0446*/ 	.short	0x06f0


	//----- nvinfo : EIATTR_PARAM_CBANK
	.align		4
        /*0448*/ 	.byte	0x04, 0x0a
        /*044a*/ 	.short	(.L_938 - .L_937)
	.align		4
.L_937:
        /*044c*/ 	.word	index@(.nv.constant0._ZN7cutlass13device_kernelIN5flash11enable_sm90INS1_16FlashAttnBwdSm90INS1_25CollectiveMainloopBwdSm90ILi2ELi1ELi1EN4cute5tupleIJNS5_1CILi1EEES8_S8_EEENS6_IJNS7_ILi64EEENS7_ILi96EEENS7_ILi192EEEEEENS_6half_tEfNS_4arch4Sm90ELb1ELb0ELb1ELb1ELb1ELb0ELb1ELb0ELi3ELi1ELi1ELi1ELb0EEENS1_21CollectiveEpilogueBwdISD_SE_SG_Li384ELb1ELb1ELi3EEENS1_25SingleTileBwdLPTSchedulerILb1ELi96ELb1EEEEEEEEEvNT_6ParamsE)
        /*0450*/ 	.short	0x0210
        /*0452*/ 	.short	0x06f0


	//----- nvinfo : EIATTR_SW_WAR
	.align		4
.L_938:
        /*0454*/ 	.byte	0x04, 0x36
        /*0456*/ 	.short	(.L_940 - .L_939)
.L_939:
        /*0458*/ 	.word	0x00000008
.L_940:


//--------------------- .nv.info._ZN7cutlass13device_kernelIN5flash11enable_sm90INS1_16FlashAttnBwdSm90INS1_25CollectiveMainloopBwdSm90ILi2ELi1ELi1EN4cute5tupleIJNS5_1CILi1EEES8_S8_EEENS6_IJNS7_ILi64EEENS7_ILi96EEENS7_ILi192EEEEEENS_6half_tEfNS_4arch4Sm90ELb1ELb0ELb1ELb1ELb0ELb0ELb1ELb0ELi3ELi1ELi1ELi1ELb0EEENS1_24CollectiveEpilogueBwdGQAISD_fSG_Li384ELb1ELb0EEENS1_25SingleTileBwdLPTSchedulerILb1ELi96ELb0EEEEEEEEEvNT_6ParamsE --------------------------
	.section	.nv.info._ZN7cutlass13device_kernelIN5flash11enable_sm90INS1_16FlashAttnBwdSm90INS1_25CollectiveMainloopBwdSm90ILi2ELi1ELi1EN4cute5tupleIJNS5_1CILi1EEES8_S8_EEENS6_IJNS7_ILi64EEENS7_ILi96EEENS7_ILi192EEEEEENS_6half_tEfNS_4arch4Sm90ELb1ELb0ELb1ELb1ELb0ELb0ELb1ELb0ELi3ELi1ELi1ELi1ELb0EEENS1_24CollectiveEpilogueBwdGQAISD_fSG_Li384ELb1ELb0EEENS1_25SingleTileBwdLPTSchedulerILb1ELi96ELb0EEEEEEEEEvNT_6ParamsE,"",@"SHT_CUDA_INFO"
	.sectionflags	@""
	.align	4


	//----- nvinfo : EIATTR_CUDA_API_VERSION
	.align		4
        /*0000*/ 	.byte	0x04, 0x37
        /*0002*/ 	.short	(.L_942 - .L_941)
.L_941:
        /*0004*/ 	.word	0x00000082


	//----- nvinfo : EIATTR_KPARAM_INFO
	.align		4
.L_942:
        /*0008*/ 	.byte	0x04, 0x17
        /*000a*/ 	.short	(.L_944 - .L_943)
.L_943:
        /*000c*/ 	.word	0x00000000
        /*0010*/ 	.short	0x0000
        /*0012*/ 	.short	0x0070
        /*0014*/ 	.byte	0x00, 0xf0, 0x01, 0x1c


	//----- nvinfo : EIATTR_SPARSE_MMA_MASK
	.align		4
.L_944:
        /*0018*/ 	.byte	0x03, 0x50
        /*001a*/ 	.short	0x0000


	//----- nvinfo : EIATTR_MAXREG_COUNT
	.align		4
        /*001c*/ 	.byte	0x03, 0x1b
        /*001e*/ 	.short	0x0080


	//----- nvinfo : EIATTR_NUM_BARRIERS
	.align		4
        /*0020*/ 	.byte	0x02, 0x4c
        /*0022*/ 	.byte	0x10
	.zero		1


	//----- nvinfo : EIATTR_EXTERNS
	.align		4
        /*0024*/ 	.byte	0x04, 0x0f
        /*0026*/ 	.short	(.L_946 - .L_945)


	//   ....[0]....
	.align		4
.L_945:
        /*0028*/ 	.word	index@(__assertfail)


	//----- nvinfo : EIATTR_ANNOTATIONS
	.align		4
.L_946:
        /*002c*/ 	.byte	0x04, 0x55
        /*002e*/ 	.short	(.L_948 - .L_947)


	//   ....[0]....
.L_947:
        /* <DEDUP_REMOVED lines=11> */


	//----- nvinfo : EIATTR_MERCURY_ISA_VERSION
	.align		4
.L_948:
        /*00d0*/ 	.byte	0x03, 0x5f
        /*00d2*/ 	.short	0x0101


	//----- nvinfo : EIATTR_INT_WARP_WIDE_INSTR_OFFSETS
	.align		4
        /*00d4*/ 	.byte	0x04, 0x31
        /*00d6*/ 	.short	(.L_950 - .L_949)


	//   ....[0]....
.L_949:
        /*00d8*/ 	.word	0x00000180


	//   ....[1]....
        /*00dc*/ 	.word	0x00000240


	//----- nvinfo : EIATTR_COOP_GROUP_MASK_REGIDS
	.align		4
.L_950:
        /*00e0*/ 	.byte	0x04, 0x29
        /*00e2*/ 	.short	(.L_952 - .L_951)


	//   ....[0]....
.L_951:
        /*00e4*/ 	.word	0xffffffff


	//   ....[1]....
        /*00e8*/ 	.word	0xffffffff


	//   ....[2]....
        /*00ec*/ 	.word	0xffffffff


	//   ....[3]....
        /*00f0*/ 	.word	0xffffffff


	//   ....[4]....
        /*00f4*/ 	.word	0xffffffff


	//   ....[5]....
        /*00f8*/ 	.word	0xffffffff


	//   ....[6]....
        /*00fc*/ 	.word	0xffffffff


	//   ....[7]....
        /*0100*/ 	.word	0x0500000f


	//----- nvinfo : EIATTR_COOP_GROUP_INSTR_OFFSETS
	.align		4
.L_952:
        /*0104*/ 	.byte	0x04, 0x28
        /*0106*/ 	.short	(.L_954 - .L_953)


	//   ....[0]....
.L_953:
        /*0108*/ 	.word	0x00000060


	//   ....[1]....
        /*010c*/ 	.word	0x00000190


	//   ....[2]....
        /*0110*/ 	.word	0x00000220


	//   ....[3]....
        /*0114*/ 	.word	0x000003a0


	//   ....[4]....
        /*0118*/ 	.word	0x00000600


	//   ....[5]....
        /*011c*/ 	.word	0x00001600


	//   ....[6]....
        /*0120*/ 	.word	0x00004e60


	//   ....[7]....
        /*0124*/ 	.word	0x000094e0


	//----- nvinfo : EIATTR_REG_RECONFIG
	.align		4
.L_954:
        /*0128*/ 	.byte	0x01, 0x54
	.zero		2


	//----- nvinfo : EIATTR_SYSCALL_OFFSETS
	.align		4
        /*012c*/ 	.byte	0x04, 0x46
        /*012e*/ 	.short	(.L_956 - .L_955)


	//   ....[0]....
.L_955:
        /*0130*/ 	.word	0x00001260


	//   ....[1]....
        /*0134*/ 	.word	0x00001350


	//   ....[2]....
        /*0138*/ 	.word	0x00001490


	//   ....[3]....
        /*013c*/ 	.word	0x00001580


	//----- nvinfo : EIATTR_MBARRIER_INSTR_OFFSETS
	.align		4
.L_956:
        /*0140*/ 	.byte	0x04, 0x39
        /*0142*/ 	.short	(.L_958 - .L_957)


	//   ....[0]....
.L_957:
        /*0144*/ 	.word	0x00000260
        /*0148*/ 	.word	0x000000ff
        /*014c*/ 	.word	0x00036400
        /*0150*/ 	.short	0x0100
        /*0152*/ 	.byte	0x06
	.zero		1


	//   ....[1]....
        /*0154*/ 	.word	0x00000350
        /*0158*/ 	.word	0x000000ff
        /*015c*/ 	.word	0x00036410
        /*0160*/ 	.short	0x0100
        /*0162*/ 	.byte	0x08
	.zero		1


	//   ....[2]....
        /*0164*/ 	.word	0x00000360
        /*0168*/ 	.word	0x000000ff
        /*016c*/ 	.word	0x00036420
        /*0170*/ 	.short	0x0100
        /*0172*/ 	.byte	0x08
	.zero		1


	//   ....[3]....
        /*0174*/ 	.word	0x00000370
        /*0178*/ 	.word	0x000000ff
        /*017c*/ 	.word	0x00036418
        /*0180*/ 	.short	0x0100
        /*0182*/ 	.byte	0x08
	.zero		1


	//   ....[4]....
        /*0184*/ 	.word	0x00000380
        /*0188*/ 	.word	0x000000ff
        /*018c*/ 	.word	0x00036428
        /*0190*/ 	.short	0x0100
        /*0192*/ 	.byte	0x08
	.zero		1


	//   ....[5]....
        /*0194*/ 	.word	0x000004b0
        /*0198*/ 	.word	0x000000ff
        /*019c*/ 	.word	0x00036430
        /*01a0*/ 	.short	0x0100
        /*01a2*/ 	.byte	0x08
	.zero		1


	//   ....[6]....
        /*01a4*/ 	.word	0x000004c0
        /*01a8*/ 	.word	0x000000ff
        /*01ac*/ 	.word	0x00036438
        /*01b0*/ 	.short	0x0100
        /*01b2*/ 	.byte	0x08
	.zero		1


	//   ....[7]....
        /*01b4*/ 	.word	0x00001640
        /*01b8*/ 	.word	0x000000ff
        /*01bc*/ 	.word	0x00036400
        /*01c0*/ 	.short	0x010a
        /*01c2*/ 	.byte	0x24
	.zero		1


	//   ....[8]....
        /*01c4*/ 	.word	0x00001740
        /*01c8*/ 	.word	0x000000ff
        /*01cc*/ 	.word	0x00036400
        /*01d0*/ 	.short	0x010a
        /*01d2*/ 	.byte	0x24
	.zero		1


	//   ....[9]....
        /*01d4*/ 	.word	0x00001e50
        /*01d8*/ 	.word	0x00000003
        /*01dc*/ 	.word	0x00036410
        /*01e0*/ 	.short	0x010a
        /*01e2*/ 	.byte	0x3f
	.zero		1


	//   ....[10]....
        /*01e4*/ 	.word	0x00001e90
        /*01e8*/ 	.word	0x00000003
        /*01ec*/ 	.word	0x00036410
        /*01f0*/ 	.short	0x010a
        /*01f2*/ 	.byte	0x3f
	.zero		1


	//   ....[11]....
        /*01f4*/ 	.word	0x00002530
        /*01f8*/ 	.word	0x000000ff
        /*01fc*/ 	.word	0x00036430
        /*0200*/ 	.short	0x010a
        /*0202*/ 	.byte	0x24
	.zero		1


	//   ....[12]....
        /*0204*/ 	.word	0x00002780
        /*0208*/ 	.word	0x000000ff
        /*020c*/ 	.word	0x00036430
        /*0210*/ 	.short	0x010a
        /*0212*/ 	.byte	0x24
	.zero		1


	//   ....[13]....
        /*0214*/ 	.word	0x00003e40
        /*0218*/ 	.word	0x000000ff
        /*021c*/ 	.word	0x00000000
        /*0220*/ 	.short	0x0101
        /*0222*/ 	.byte	0x04
	.zero		1


	//   ....[14]....
        /*0224*/ 	.word	0x000041d0
        /*0228*/ 	.word	0x00000003
        /*022c*/ 	.word	0x00000000
        /*0230*/ 	.short	0x0101
        /*0232*/ 	.byte	0x3f
	.zero		1


	//   ....[15]....
        /*0234*/ 	.word	0x000073e0
        /*0238*/ 	.word	0x00000000
        /*023c*/ 	.word	0x00036420
        /*0240*/ 	.short	0x010a
        /*0242*/ 	.byte	0x3f
	.zero		1


	//   ....[16]....
        /*0244*/ 	.word	0x00007bd0
        /*0248*/ 	.word	0x00000000
        /*024c*/ 	.word	0x00036438
        /*0250*/ 	.short	0x010a
        /*0252*/ 	.byte	0x3f
	.zero		1


	//   ....[17]....
        /*0254*/ 	.word	0x00007f30
        /*0258*/ 	.word	0x00000000
        /*025c*/ 	.word	0x00036428
        /*0260*/ 	.short	0x010a
        /*0262*/ 	.byte	0x3f
	.zero		1


	//   ....[18]....
        /*0264*/ 	.word	0x00008260
        /*0268*/ 	.word	0x00000000
        /*026c*/ 	.word	0x00036438
        /*0270*/ 	.short	0x010a
        /*0272*/ 	.byte	0x3f
	.zero		1


	//   ....[19]....
        /*0274*/ 	.word	0x00008550
        /*0278*/ 	.word	0x00000000
        /*027c*/ 	.word	0x00036420
        /*0280*/ 	.short	0x010a
        /*0282*/ 	.byte	0x3f
	.zero		1


	//   ....[20]....
        /*0284*/ 	.word	0x000088d0
        /*0288*/ 	.word	0x00000000
        /*028c*/ 	.word	0x00036438
        /*0290*/ 	.short	0x010a
        /*0292*/ 	.byte	0x3f
	.zero		1


	//   ....[21]....
        /*0294*/ 	.word	0x00008bd0
        /*0298*/ 	.word	0x00000000
        /*029c*/ 	.word	0x00036428
        /*02a0*/ 	.short	0x010a
        /*02a2*/ 	.byte	0x3f
	.zero		1


	//   ....[22]....
        /*02a4*/ 	.word	0x00008f10
        /*02a8*/ 	.word	0x00000000
        /*02ac*/ 	.word	0x00036438
        /*02b0*/ 	.short	0x010a
        /*02b2*/ 	.byte	0x3f
	.zero		1


	//   ....[23]....
        /*02b4*/ 	.word	0x00009370
        /*02b8*/ 	.word	0x00000007
        /*02bc*/ 	.word	0x00000000
        /*02c0*/ 	.short	0x010a
        /*02c2*/ 	.byte	0x3f
	.zero		1


	//   ....[24]....
        /*02c4*/ 	.word	0x000093f0
        /*02c8*/ 	.word	0x00000003
        /*02cc*/ 	.word	0x00000000
        /*02d0*/ 	.short	0x010a
        /*02d2*/ 	.byte	0x3f
	.zero		1


	//   ....[25]....
        /*02d4*/ 	.word	0x00009440
        /*02d8*/ 	.word	0x00000009
        /*02dc*/ 	.word	0x00036438
        /*02e0*/ 	.short	0x010a
        /*02e2*/ 	.byte	0x3f
	.zero		1


	//   ....[26]....
        /*02e4*/ 	.word	0x00009520
        /*02e8*/ 	.word	0x00000000
        /*02ec*/ 	.word	0x00036400
        /*02f0*/ 	.short	0x010a
        /*02f2*/ 	.byte	0x3f
	.zero		1


	//   ....[27]....
        /*02f4*/ 	.word	0x00009570
        /*02f8*/ 	.word	0x00000003
        /*02fc*/ 	.word	0x00036410
        /*0300*/ 	.short	0x010a
        /*0302*/ 	.byte	0x3f
	.zero		1


	//   ....[28]....
        /*0304*/ 	.word	0x000095d0
        /*0308*/ 	.word	0x00000079
        /*030c*/ 	.word	0x00036430
        /*0310*/ 	.short	0x010a
        /*0312*/ 	.byte	0x3f
	.zero		1


	//   ....[29]....
        /*0314*/ 	.word	0x00009620
        /*0318*/ 	.word	0x00000000
        /*031c*/ 	.word	0x00036420
        /*0320*/ 	.short	0x010a
        /*0322*/ 	.byte	0x3f
	.zero		1


	//   ....[30]....
        /*0324*/ 	.word	0x00009670
        /*0328*/ 	.word	0x00000000
        /*032c*/ 	.word	0x00036438
        /*0330*/ 	.short	0x010a
        /*0332*/ 	.byte	0x3f
	.zero		1


	//   ....[31]....
        /*0334*/ 	.word	0x000096c0
        /*0338*/ 	.word	0x00000000
        /*033c*/ 	.word	0x00036428
        /*0340*/ 	.short	0x010a
        /*0342*/ 	.byte	0x3f
	.zero		1


	//   ....[32]....
        /*0344*/ 	.word	0x00009720
        /*0348*/ 	.word	0x00000000
        /*034c*/ 	.word	0x00036438
        /*0350*/ 	.short	0x010a
        /*0352*/ 	.byte	0x3f
	.zero		1


	//   ....[33]....
        /*0354*/ 	.word	0x000097a0
        /*0358*/ 	.word	0x00000000
        /*035c*/ 	.word	0x00036420
        /*0360*/ 	.short	0x010a
        /*0362*/ 	.byte	0x3f
	.zero		1


	//   ....[34]....
        /*0364*/ 	.word	0x000097f0
        /*0368*/ 	.word	0x00000000
        /*036c*/ 	.word	0x00036438
        /*0370*/ 	.short	0x010a
        /*0372*/ 	.byte	0x3f
	.zero		1


	//   ....[35]....
        /*0374*/ 	.word	0x00009840
        /*0378*/ 	.word	0x00000000
        /*037c*/ 	.word	0x00036428
        /*0380*/ 	.short	0x010a
        /*0382*/ 	.byte	0x3f
	.zero		1


	//   ....[36]....
        /*0384*/ 	.word	0x00009890
        /*0388*/ 	.word	0x00000000
        /*038c*/ 	.word	0x00036438
        /*0390*/ 	.short	0x010a
        /*0392*/ 	.byte	0x3f
	.zero		1


	//   ....[37]....
        /*0394*/ 	.word	0x00009960
        /*0398*/ 	.word	0x00000007
        /*039c*/ 	.word	0x00000000
        /*03a0*/ 	.short	0x010a
        /*03a2*/ 	.byte	0x3f
	.zero		1


	//   ....[38]....
        /*03a4*/ 	.word	0x000099b0
        /*03a8*/ 	.word	0x00000003
        /*03ac*/ 	.word	0x00000000
        /*03b0*/ 	.short	0x010a
        /*03b2*/ 	.byte	0x3f
	.zero		1


	//----- nvinfo : EIATTR_NUM_MBARRIERS
	.align		4
.L_958:
        /*03b4*/ 	.byte	0x03, 0x38
        /*03b6*/ 	.short	0x0007


	//----- nvinfo : EIATTR_EXIT_INSTR_OFFSETS
	.align		4
        /*03b8*/ 	.byte	0x04, 0x1c
        /*03ba*/ 	.short	(.L_960 - .L_959)


	//   ....[0]....
.L_959:
        /*03bc*/ 	.word	0x00009490


	//----- nvinfo : EIATTR_MAX_THREADS
	.align		4
.L_960:
        /*03c0*/ 	.byte	0x04, 0x05
        /*03c2*/ 	.short	(.L_962 - .L_961)
.L_961:
        /*03c4*/ 	.word	0x00000200
        /*03c8*/ 	.word	0x00000001
        /*03cc*/ 	.word	0x00000001


	//----- nvinfo : EIATTR_CRS_STACK_SIZE
	.align		4
.L_962:
        /*03d0*/ 	.byte	0x04, 0x1e
        /*03d2*/ 	.short	(.L_964 - .L_963)
.L_963:
        /*03d4*/ 	.word	0x00000000


	//----- nvinfo : EIATTR_CBANK_PARAM_SIZE
	.align		4
.L_964:
        /*03d8*/ 	.byte	0x03, 0x19
        /*03da*/ 	.short	0x0770


	//----- nvinfo : EIATTR_PARAM_CBANK
	.align		4
        /*03dc*/ 	.byte	0x04, 0x0a
        /*03de*/ 	.short	(.L_966 - .L_965)
	.align		4
.L_965:
        /*03e0*/ 	.word	index@(.nv.constant0._ZN7cutlass13device_kernelIN5flash11enable_sm90INS1_16FlashAttnBwdSm90INS1_25CollectiveMainloopBwdSm90ILi2ELi1ELi1EN4cute5tupleIJNS5_1CILi1EEES8_S8_EEENS6_IJNS7_ILi64EEENS7_ILi96EEENS7_ILi192EEEEEENS_6half_tEfNS_4arch4Sm90ELb1ELb0ELb1ELb1ELb0ELb0ELb1ELb0ELi3ELi1ELi1ELi1ELb0EEENS1_24CollectiveEpilogueBwdGQAISD_fSG_Li384ELb1ELb0EEENS1_25SingleTileBwdLPTSchedulerILb1ELi96ELb0EEEEEEEEEvNT_6ParamsE)
        /*03e4*/ 	.short	0x0210
        /*03e6*/ 	.short	0x0770


	//----- nvinfo : EIATTR_SW_WAR
	.align		4
.L_966:
        /*03e8*/ 	.byte	0x04, 0x36
        /*03ea*/ 	.short	(.L_968 - .L_967)
.L_967:
        /*03ec*/ 	.word	0x00000008
.L_968:


//--------------------- .nv.info._ZN7cutlass13device_kernelIN5flash11enable_sm90INS1_16FlashAttnBwdSm90INS1_25CollectiveMainloopBwdSm90ILi2ELi1ELi1EN4cute5tupleIJNS5_1CILi1EEES8_S8_EEENS6_IJNS7_ILi64EEENS7_ILi96EEENS7_ILi192EEEEEENS_6half_tEfNS_4arch4Sm90ELb1ELb0ELb1ELb1ELb1ELb0ELb1ELb0ELi3ELi1ELi1ELi1ELb0EEENS1_24CollectiveEpilogueBwdGQAISD_fSG_Li384ELb1ELb1EEENS1_25SingleTileBwdLPTSchedulerILb1ELi96ELb1EEEEEEEEEvNT_6ParamsE --------------------------
	.section	.nv.info._ZN7cutlass13device_kernelIN5flash11enable_sm90INS1_16FlashAttnBwdSm90INS1_25CollectiveMainloopBwdSm90ILi2ELi1ELi1EN4cute5tupleIJNS5_1CILi1EEES8_S8_EEENS6_IJNS7_ILi64EEENS7_ILi96EEENS7_ILi192EEEEEENS_6half_tEfNS_4arch4Sm90ELb1ELb0ELb1ELb1ELb1ELb0ELb1ELb0ELi3ELi1ELi1ELi1ELb0EEENS1_24CollectiveEpilogueBwdGQAISD_fSG_Li384ELb1ELb1EEENS1_25SingleTileBwdLPTSchedulerILb1ELi96ELb1EEEEEEEEEvNT_6ParamsE,"",@"SHT_CUDA_INFO"
	.sectionflags	@""
	.align	4


	//----- nvinfo : EIATTR_CUDA_API_VERSION
	.align		4
        /*0000*/ 	.byte	0x04, 0x37
        /*0002*/ 	.short	(.L_970 - .L_969)
.L_969:
        /*0004*/ 	.word	0x00000082


	//----- nvinfo : EIATTR_KPARAM_INFO
	.align		4
.L_970:
        /*0008*/ 	.byte	0x04, 0x17
        /*000a*/ 	.short	(.L_972 - .L_971)
.L_971:
        /*000c*/ 	.word	0x00000000
        /*0010*/ 	.short	0x0000
        /*0012*/ 	.short	0x0070
        /*0014*/ 	.byte	0x00, 0xf0, 0x01, 0x1c


	//----- nvinfo : EIATTR_SPARSE_MMA_MASK
	.align		4
.L_972:
        /*0018*/ 	.byte	0x03, 0x50
        /*001a*/ 	.short	0x0000


	//----- nvinfo : EIATTR_MAXREG_COUNT
	.align		4
        /*001c*/ 	.byte	0x03, 0x1b
        /*001e*/ 	.short	0x0080


	//----- nvinfo : EIATTR_NUM_BARRIERS
	.align		4
        /*0020*/ 	.byte	0x02, 0x4c
        /*0022*/ 	.byte	0x10
	.zero		1


	//----- nvinfo : EIATTR_EXTERNS
	.align		4
        /*0024*/ 	.byte	0x04, 0x0f
        /*0026*/ 	.short	(.L_974 - .L_973)


	//   ....[0]....
	.align		4
.L_973:
        /*0028*/ 	.word	index@(__assertfail)


	//----- nvinfo : EIATTR_ANNOTATIONS
	.align		4
.L_974:
        /*002c*/ 	.byte	0x04, 0x55
        /*002e*/ 	.short	(.L_976 - .L_975)


	//   ....[0]....
.L_975:
        /* <DEDUP_REMOVED lines=10> */


	//----- nvinfo : EIATTR_MERCURY_ISA_VERSION
	.align		4
.L_976:
        /*00b8*/ 	.byte	0x03, 0x5f
        /*00ba*/ 	.short	0x0101


	//----- nvinfo : EIATTR_INT_WARP_WIDE_INSTR_OFFSETS
	.align		4
        /*00bc*/ 	.byte	0x04, 0x31
        /*00be*/ 	.short	(.L_978 - .L_977)


	//   ....[0]....
.L_977:
        /*00c0*/ 	.word	0x00000180


	//   ....[1]....
        /*00c4*/ 	.word	0x00000240


	//   ....[2]....
        /*00c8*/ 	.word	0x00006630


	//   ....[3]....
        /*00cc*/ 	.word	0x00006e20


	//   ....[4]....
        /*00d0*/ 	.word	0x00007480


	//----- nvinfo : EIATTR_COOP_GROUP_MASK_REGIDS
	.align		4
.L_978:
        /*00d4*/ 	.byte	0x04, 0x29
        /*00d6*/ 	.short	(.L_980 - .L_979)


	//   ....[0]....
.L_979:
        /*00d8*/ 	.word	0xffffffff


	//   ....[1]....
        /*00dc*/ 	.word	0xffffffff


	//   ....[2]....
        /*00e0*/ 	.word	0xffffffff


	//   ....[3]....
        /*00e4*/ 	.word	0xffffffff


	//   ....[4]....
        /*00e8*/ 	.word	0xffffffff


	//   ....[5]....
        /*00ec*/ 	.word	0xffffffff


	//   ....[6]....
        /*00f0*/ 	.word	0xffffffff


	//   ....[7]....
        /*00f4*/ 	.word	0xffffffff


	//   ....[8]....
        /*00f8*/ 	.word	0xffffffff


	//   ....[9]....
        /*00fc*/ 	.word	0xffffffff


	//   ....[10]....
        /*0100*/ 	.word	0xffffffff


	//   ....[11]....
        /*0104*/ 	.word	0xffffffff


	//   ....[12]....
        /*0108*/ 	.word	0xffffffff


	//   ....[13]....
        /*010c*/ 	.word	0xffffffff


	//   ....[14]....
        /*0110*/ 	.word	0xffffffff


	//   ....[15]....
        /*0114*/ 	.word	0xffffffff


	//   ....[16]....
        /*0118*/ 	.word	0xffffffff


	//   ....[17]....
        /*011c*/ 	.word	0x0500000f


	//   ....[18]....
        /*0120*/ 	.word	0x0500000f


	//   ....[19]....
        /*0124*/ 	.word	0x0500000f


	//   ....[20]....
        /*0128*/ 	.word	0x0500000f


	//   ....[21]....
        /*012c*/ 	.word	0x0500000f


	//   ....[22]....
        /*0130*/ 	.word	0x0500000f


	//----- nvinfo : EIATTR_COOP_GROUP_INSTR_OFFSETS
	.align		4
.L_980:
        /*0134*/ 	.byte	0x04, 0x28
        /*0136*/ 	.short	(.L_982 - .L_981)


	//   ....[0]....
.L_981:
        /*0138*/ 	.word	0x00000060


	//   ....[1]....
        /*013c*/ 	.word	0x00000190


	//   ....[2]....
        /*0140*/ 	.word	0x00000220


	//   ....[3]....
        /*0144*/ 	.word	0x000003a0


	//   ....[4]....
        /*0148*/ 	.word	0x00000600


	//   ....[5]....
        /*014c*/ 	.word	0x00001600


	//   ....[6]....
        /*0150*/ 	.word	0x00004c30


	//   ....[7]....
        /*0154*/ 	.word	0x00004dc0


	//   ....[8]....
        /*0158*/ 	.word	0x00005050


	//   ....[9]....
        /*015c*/ 	.word	0x000051e0


	//   ....[10]....
        /*0160*/ 	.word	0x000052f0


	//   ....[11]....
        /*0164*/ 	.word	0x000060a0


	//   ....[12]....
        /*0168*/ 	.word	0x00006560


	//   ....[13]....
        /*016c*/ 	.word	0x00006960


	//   ....[14]....
        /*0170*/ 	.word	0x00006d50


	//   ....[15]....
        /*0174*/ 	.word	0x00007000


	//   ....[16]....
        /*0178*/ 	.word	0x000073b0


	//   ....[17]....
        /*017c*/ 	.word	0x0000a2a0


	//   ....[18]....
        /*0180*/ 	.word	0x0000a410


	//   ....[19]....
        /*0184*/ 	.word	0x0000a480


	//   ....[20]....
        /*0188*/ 	.word	0x0000a4f0


	//   ....[21]....
        /*018c*/ 	.word	0x0000a560


	//   ....[22]....
        /*0190*/ 	.word	0x0000a5d0


	//----- nvinfo : EIATTR_REG_RECONFIG
	.align		4
.L_982:
        /*0194*/ 	.byte	0x01, 0x54
	.zero		2


	//----- nvinfo : EIATTR_SYSCALL_OFFSETS
	.align		4
        /*0198*/ 	.byte	0x04, 0x46
        /*019a*/ 	.short	(.L_984 - .L_983)


	//   ....[0]....
.L_983:
        /*019c*/ 	.word	0x00001260


	//   ....[1]....
        /*01a0*/ 	.word	0x00001350


	//   ....[2]....
        /*01a4*/ 	.word	0x00001490


	//   ....[3]....
        /*01a8*/ 	.word	0x00001580


	//----- nvinfo : EIATTR_MBARRIER_INSTR_OFFSETS
	.align		4
.L_984:
        /*01ac*/ 	.byte	0x04, 0x39
        /*01ae*/ 	.short	(.L_986 - .L_985)


	//   ....[0]....
.L_985:
        /*01b0*/ 	.word	0x00000260
        /*01b4*/ 	.word	0x000000ff
        /*01b8*/ 	.word	0x00036400
        /*01bc*/ 	.short	0x0100
        /*01be*/ 	.byte	0x06
	.zero		1


	//   ....[1]....
        /*01c0*/ 	.word	0x00000350
        /*01c4*/ 	.word	0x000000ff
        /*01c8*/ 	.word	0x00036410
        /*01cc*/ 	.short	0x0100
        /*01ce*/ 	.byte	0x08
	.zero		1


	//   ....[2]....
        /*01d0*/ 	.word	0x00000360
        /*01d4*/ 	.word	0x000000ff
        /*01d8*/ 	.word	0x00036420
        /*01dc*/ 	.short	0x0100
        /*01de*/ 	.byte	0x08
	.zero		1


	//   ....[3]....
        /*01e0*/ 	.word	0x00000370
        /*01e4*/ 	.word	0x000000ff
        /*01e8*/ 	.word	0x00036418
        /*01ec*/ 	.short	0x0100
        /*01ee*/ 	.byte	0x08
	.zero		1


	//   ....[4]....
        /*01f0*/ 	.word	0x00000380
        /*01f4*/ 	.word	0x000000ff
        /*01f8*/ 	.word	0x00036428
        /*01fc*/ 	.short	0x0100
        /*01fe*/ 	.byte	0x08
	.zero		1


	//   ....[5]....
        /*0200*/ 	.word	0x000004b0
        /*0204*/ 	.word	0x000000ff
        /*0208*/ 	.word	0x00036430
        /*020c*/ 	.short	0x0100
        /*020e*/ 	.byte	0x08
	.zero		1


	//   ....[6]....
        /*0210*/ 	.word	0x000004c0
        /*0214*/ 	.word	0x000000ff
        /*0218*/ 	.word	0x00036438
        /*021c*/ 	.short	0x0100
        /*021e*/ 	.byte	0x08
	.zero		1


	//   ....[7]....
        /*0220*/ 	.word	0x00001640
        /*0224*/ 	.word	0x000000ff
        /*0228*/ 	.word	0x00036400
        /*022c*/ 	.short	0x010a
        /*022e*/ 	.byte	0x24
	.zero		1


	//   ....[8]....
        /*0230*/ 	.word	0x00001740
        /*0234*/ 	.word	0x000000ff
        /*0238*/ 	.word	0x00036400
        /*023c*/ 	.short	0x010a
        /*023e*/ 	.byte	0x24
	.zero		1


	//   ....[9]....
        /*0240*/ 	.word	0x00001e50
        /*0244*/ 	.word	0x00000003
        /*0248*/ 	.word	0x00036410
        /*024c*/ 	.short	0x010a
        /*024e*/ 	.byte	0x3f
	.zero		1


	//   ....[10]....
        /*0250*/ 	.word	0x00001e90
        /*0254*/ 	.word	0x00000003
        /*0258*/ 	.word	0x00036410
        /*025c*/ 	.short	0x010a
        /*025e*/ 	.byte	0x3f
	.zero		1


	//   ....[11]....
        /*0260*/ 	.word	0x00002530
        /*0264*/ 	.word	0x000000ff
        /*0268*/ 	.word	0x00036430
        /*026c*/ 	.short	0x010a
        /*026e*/ 	.byte	0x24
	.zero		1


	//   ....[12]....
        /*0270*/ 	.word	0x00002780
        /*0274*/ 	.word	0x000000ff
        /*0278*/ 	.word	0x00036430
        /*027c*/ 	.short	0x010a
        /*027e*/ 	.byte	0x24
	.zero		1


	//   ....[13]....
        /*0280*/ 	.word	0x00003e40
        /*0284*/ 	.word	0x000000ff
        /*0288*/ 	.word	0x00000000
        /*028c*/ 	.short	0x0101
        /*028e*/ 	.byte	0x04
	.zero		1


	//   ....[14]....
        /*0290*/ 	.word	0x000041d0
        /*0294*/ 	.word	0x00000003
        /*0298*/ 	.word	0x00000000
        /*029c*/ 	.short	0x0101
        /*029e*/ 	.byte	0x3f
	.zero		1


	//   ....[15]....
        /*02a0*/ 	.word	0x000081a0
        /*02a4*/ 	.word	0x00000000
        /*02a8*/ 	.word	0x00036420
        /*02ac*/ 	.short	0x010a
        /*02ae*/ 	.byte	0x3f
	.zero		1


	//   ....[16]....
        /*02b0*/ 	.word	0x00008990
        /*02b4*/ 	.word	0x00000000
        /*02b8*/ 	.word	0x00036438
        /*02bc*/ 	.short	0x010a
        /*02be*/ 	.byte	0x3f
	.zero		1


	//   ....[17]....
        /*02c0*/ 	.word	0x00008cf0
        /*02c4*/ 	.word	0x00000000
        /*02c8*/ 	.word	0x00036428
        /*02cc*/ 	.short	0x010a
        /*02ce*/ 	.byte	0x3f
	.zero		1


	//   ....[18]....
        /*02d0*/ 	.word	0x00009020
        /*02d4*/ 	.word	0x00000000
        /*02d8*/ 	.word	0x00036438
        /*02dc*/ 	.short	0x010a
        /*02de*/ 	.byte	0x3f
	.zero		1


	//   ....[19]....
        /*02e0*/ 	.word	0x00009310
        /*02e4*/ 	.word	0x00000000
        /*02e8*/ 	.word	0x00036420
        /*02ec*/ 	.short	0x010a
        /*02ee*/ 	.byte	0x3f
	.zero		1


	//   ....[20]....
        /*02f0*/ 	.word	0x00009690
        /*02f4*/ 	.word	0x00000000
        /*02f8*/ 	.word	0x00036438
        /*02fc*/ 	.short	0x010a
        /*02fe*/ 	.byte	0x3f
	.zero		1


	//   ....[21]....
        /*0300*/ 	.word	0x00009990
        /*0304*/ 	.word	0x00000000
        /*0308*/ 	.word	0x00036428
        /*030c*/ 	.short	0x010a
        /*030e*/ 	.byte	0x3f
	.zero		1


	//   ....[22]....
        /*0310*/ 	.word	0x00009cd0
        /*0314*/ 	.word	0x00000000
        /*0318*/ 	.word	0x00036438
        /*031c*/ 	.short	0x010a
        /*031e*/ 	.byte	0x3f
	.zero		1


	//   ....[23]....
        /*0320*/ 	.word	0x0000a130
        /*0324*/ 	.word	0x00000007
        /*0328*/ 	.word	0x00000000
        /*032c*/ 	.short	0x010a
        /*032e*/ 	.byte	0x3f
	.zero		1


	//   ....[24]....
        /*0330*/ 	.word	0x0000a1b0
        /*0334*/ 	.word	0x00000003
        /*0338*/ 	.word	0x00000000
        /*033c*/ 	.short	0x010a
        /*033e*/ 	.byte	0x3f
	.zero		1


	//   ....[25]....
        /*0340*/ 	.word	0x0000a200
        /*0344*/ 	.word	0x00000009
        /*0348*/ 	.word	0x00036438
        /*034c*/ 	.short	0x010a
        /*034e*/ 	.byte	0x3f
	.zero		1


	//   ....[26]....
        /*0350*/ 	.word	0x0000a2e0
        /*0354*/ 	.word	0x00000000
        /*0358*/ 	.word	0x00036400
        /*035c*/ 	.short	0x010a
        /*035e*/ 	.byte	0x3f
	.zero		1


	//   ....[27]....
        /*0360*/ 	.word	0x0000a330
        /*0364*/ 	.word	0x00000003
        /*0368*/ 	.word	0x00036410
        /*036c*/ 	.short	0x010a
        /*036e*/ 	.byte	0x3f
	.zero		1


	//   ....[28]....
        /*0370*/ 	.word	0x0000a390
        /*0374*/ 	.word	0x00000079
        /*0378*/ 	.word	0x00036430
        /*037c*/ 	.short	0x010a
        /*037e*/ 	.byte	0x3f
	.zero		1


	//   ....[29]....
        /*0380*/ 	.word	0x0000a610
        /*0384*/ 	.word	0x00000000
        /*0388*/ 	.word	0x00036420
        /*038c*/ 	.short	0x010a
        /*038e*/ 	.byte	0x3f
	.zero		1


	//   ....[30]....
        /*0390*/ 	.word	0x0000a660
        /*0394*/ 	.word	0x00000000
        /*0398*/ 	.word	0x00036438
        /*039c*/ 	.short	0x010a
        /*039e*/ 	.byte	0x3f
	.zero		1


	//   ....[31]....
        /*03a0*/ 	.word	0x0000a6b0
        /*03a4*/ 	.word	0x00000000
        /*03a8*/ 	.word	0x00036428
        /*03ac*/ 	.short	0x010a
        /*03ae*/ 	.byte	0x3f
	.zero		1


	//   ....[32]....
        /*03b0*/ 	.word	0x0000a710
        /*03b4*/ 	.word	0x00000000
        /*03b8*/ 	.word	0x00036438
        /*03bc*/ 	.short	0x010a
        /*03be*/ 	.byte	0x3f
	.zero		1


	//   ....[33]....
        /*03c0*/ 	.word	0x0000a790
        /*03c4*/ 	.word	0x00000000
        /*03c8*/ 	.word	0x00036420
        /*03cc*/ 	.short	0x010a
        /*03ce*/ 	.byte	0x3f
	.zero		1


	//   ....[34]....
        /*03d0*/ 	.word	0x0000a7e0
        /*03d4*/ 	.word	0x00000000
        /*03d8*/ 	.word	0x00036438
        /*03dc*/ 	.short	0x010a
        /*03de*/ 	.byte	0x3f
	.zero		1


	//   ....[35]....
        /*03e0*/ 	.word	0x0000a830
        /*03e4*/ 	.word	0x00000000
        /*03e8*/ 	.word	0x00036428
        /*03ec*/ 	.short	0x010a
        /*03ee*/ 	.byte	0x3f
	.zero		1


	//   ....[36]....
        /*03f0*/ 	.word	0x0000a880
        /*03f4*/ 	.word	0x00000000
        /*03f8*/ 	.word	0x00036438
        /*03fc*/ 	.short	0x010a
        /*03fe*/ 	.byte	0x3f
	.zero		1


	//   ....[37]....
        /*0400*/ 	.word	0x0000a950
        /*0404*/ 	.word	0x00000007
        /*0408*/ 	.word	0x00000000
        /*040c*/ 	.short	0x010a
        /*040e*/ 	.byte	0x3f
	.zero		1


	//   ....[38]....
        /*0410*/ 	.word	0x0000a9a0
        /*0414*/ 	.word	0x00000003
        /*0418*/ 	.word	0x00000000
        /*041c*/ 	.short	0x010a
        /*041e*/ 	.byte	0x3f
	.zero		1


	//----- nvinfo : EIATTR_NUM_MBARRIERS
	.align		4
.L_986:
        /*0420*/ 	.byte	0x03, 0x38
        /*0422*/ 	.short	0x0007


	//----- nvinfo : EIATTR_EXIT_INSTR_OFFSETS
	.align		4
        /*0424*/ 	.byte	0x04, 0x1c
        /*0426*/ 	.short	(.L_988 - .L_987)


	//   ....[0]....
.L_987:
        /*0428*/ 	.word	0x0000a250


	//----- nvinfo : EIATTR_MAX_THREADS
	.align		4
.L_988:
        /*042c*/ 	.byte	0x04, 0x05
        /*042e*/ 	.short	(.L_990 - .L_989)
.L_989:
        /*0430*/ 	.word	0x00000200
        /*0434*/ 	.word	0x00000001
        /*0438*/ 	.word	0x00000001


	//----- nvinfo : EIATTR_CRS_STACK_SIZE
	.align		4
.L_990:
        /*043c*/ 	.byte	0x04, 0x1e
        /*043e*/ 	.short	(.L_992 - .L_991)
.L_991:
        /*0440*/ 	.word	0x00000000


	//----- nvinfo : EIATTR_CBANK_PARAM_SIZE
	.align		4
.L_992:
        /*0444*/ 	.byte	0x03, 0x19
        /*0446*/ 	.short	0x0770


	//----- nvinfo : EIATTR_PARAM_CBANK
	.align		4
        /*0448*/ 	.byte	0x04, 0x0a
        /*044a*/ 	.short	(.L_994 - .L_993)
	.align		4
.L_993:
        /*044c*/ 	.word	index@(.nv.constant0._ZN7cutlass13device_kernelIN5flash11enable_sm90INS1_16FlashAttnBwdSm90INS1_25CollectiveMainloopBwdSm90ILi2ELi1ELi1EN4cute5tupleIJNS5_1CILi1EEES8_S8_EEENS6_IJNS7_ILi64EEENS7_ILi96EEENS7_ILi192EEEEEENS_6half_tEfNS_4arch4Sm90ELb1ELb0ELb1ELb1ELb1ELb0ELb1ELb0ELi3ELi1ELi1ELi1ELb0EEENS1_24CollectiveEpilogueBwdGQAISD_fSG_Li384ELb1ELb1EEENS1_25SingleTileBwdLPTSchedulerILb1ELi96ELb1EEEEEEEEEvNT_6ParamsE)
        /*0450*/ 	.short	0x0210
        /*0452*/ 	.short	0x0770


	//----- nvinfo : EIATTR_SW_WAR
	.align		4
.L_994:
        /*0454*/ 	.byte	0x04, 0x36
        /*0456*/ 	.short	(.L_996 - .L_995)
.L_995:
        /*0458*/ 	.word	0x00000008
.L_996:


//--------------------- .nv.info._ZN7cutlass13device_kernelIN5flash11enable_sm90INS1_16FlashAttnBwdSm90INS1_25CollectiveMainloopBwdSm90ILi2ELi1ELi1EN4cute5tupleIJNS5_1CILi1EEES8_S8_EEENS6_IJNS7_ILi64EEENS7_ILi96EEENS7_ILi192EEEEEENS_6half_tEfNS_4arch4Sm90ELb0ELb0ELb0ELb0ELb0ELb0ELb1ELb0ELi3ELi1ELi1ELi1ELb0EEENS1_21CollectiveEpilogueBwdISD_SE_SG_Li384ELb0ELb1ELi3EEENS1_19SingleTileSchedulerILb0ELb0ELb0ELi96EEEEEEEEEvNT_6ParamsE --------------------------
	.section	.nv.info._ZN7cutlass13device_kernelIN5flash11enable_sm90INS1_16FlashAttnBwdSm90INS1_25CollectiveMainloopBwdSm90ILi2ELi1ELi1EN4cute5tupleIJNS5_1CILi1EEES8_S8_EEENS6_IJNS7_ILi64EEENS7_ILi96EEENS7_ILi192EEEEEENS_6half_tEfNS_4arch4Sm90ELb0ELb0ELb0ELb0ELb0ELb0ELb1ELb0ELi3ELi1ELi1ELi1ELb0EEENS1_21CollectiveEpilogueBwdISD_SE_SG_Li384ELb0ELb1ELi3EEENS1_19SingleTileSchedulerILb0ELb0ELb0ELi96EEEEEEEEEvNT_6ParamsE,"",@"SHT_CUDA_INFO"
	.sectionflags	@""
	.align	4


	//----- nvinfo : EIATTR_CUDA_API_VERSION
	.align		4
        /*0000*/ 	.byte	0x04, 0x37
        /*0002*/ 	.short	(.L_998 - .L_997)
.L_997:
        /*0004*/ 	.word	0x00000082


	//----- nvinfo : EIATTR_KPARAM_INFO
	.align		4
.L_998:
        /*0008*/ 	.byte	0x04, 0x17
        /*000a*/ 	.short	(.L_1000 - .L_999)
.L_999:
        /*000c*/ 	.word	0x00000000
        /*0010*/ 	.short	0x0000
        /*0012*/ 	.short	0x0070
        /*0014*/ 	.byte	0x00, 0xf0, 0x01, 0x24


	//----- nvinfo : EIATTR_SPARSE_MMA_MASK
	.align		4
.L_1000:
        /*0018*/ 	.byte	0x03, 0x50
        /*001a*/ 	.short	0x0000


	//----- nvinfo : EIATTR_MAXREG_COUNT
	.align		4
        /*001c*/ 	.byte	0x03, 0x1b
        /*001e*/ 	.short	0x0080


	//----- nvinfo : EIATTR_NUM_BARRIERS
	.align		4
        /*0020*/ 	.byte	0x02, 0x4c
        /*0022*/ 	.byte	0x10
	.zero		1


	//----- nvinfo : EIATTR_EXTERNS
	.align		4
        /*0024*/ 	.byte	0x04, 0x0f
        /*0026*/ 	.short	(.L_1002 - .L_1001)


	//   ....[0]....
	.align		4
.L_1001:
        /*0028*/ 	.word	index@(__assertfail)


	//----- nvinfo : EIATTR_MERCURY_ISA_VERSION
	.align		4
.L_1002:
        /*002c*/ 	.byte	0x03, 0x5f
        /*002e*/ 	.short	0x0101


	//----- nvinfo : EIATTR_INT_WARP_WIDE_INSTR_OFFSETS
	.align		4
        /*0030*/ 	.byte	0x04, 0x31
        /*0032*/ 	.short	(.L_1004 - .L_1003)


	//   ....[0]....
.L_1003:
        /*0034*/ 	.word	0x000001d0


	//   ....[1]....
        /*0038*/ 	.word	0x00000290


	//----- nvinfo : EIATTR_COOP_GROUP_MASK_REGIDS
	.align		4
.L_1004:
        /*003c*/ 	.byte	0x04, 0x29
        /*003e*/ 	.short	(.L_1006 - .L_1005)


	//   ....[0]....
.L_1005:
        /*0040*/ 	.word	0xffffffff


	//   ....[1]....
        /*0044*/ 	.word	0xffffffff


	//   ....[2]....
        /*0048*/ 	.word	0xffffffff


	//   ....[3]....
        /*004c*/ 	.word	0xffffffff


	//   ....[4]....
        /*0050*/ 	.word	0xffffffff


	//   ....[5]....
        /*0054*/ 	.word	0xffffffff


	//   ....[6]....
        /*0058*/ 	.word	0xffffffff


	//   ....[7]....
        /*005c*/ 	.word	0xffffffff


	//   ....[8]....
        /*0060*/ 	.word	0x0500000f


	//----- nvinfo : EIATTR_COOP_GROUP_INSTR_OFFSETS
	.align		4
.L_1006:
        /*0064*/ 	.byte	0x04, 0x28
        /*0066*/ 	.short	(.L_1008 - .L_1007)


	//   ....[0]....
.L_1007:
        /*0068*/ 	.word	0x00000050


	//   ....[1]....
        /*006c*/ 	.word	0x000001e0


	//   ....[2]....
        /*0070*/ 	.word	0x00000270


	//   ....[3]....
        /*0074*/ 	.word	0x000003f0


	//   ....[4]....
        /*0078*/ 	.word	0x00000600


	//   ....[5]....
        /*007c*/ 	.word	0x00000b70


	//   ....[6]....
        /*0080*/ 	.word	0x00003d00


	//   ....[7]....
        /*0084*/ 	.word	0x00004360


	//   ....[8]....
        /*0088*/ 	.word	0x00007420


	//----- nvinfo : EIATTR_REG_RECONFIG
	.align		4
.L_1008:
        /*008c*/ 	.byte	0x01, 0x54
	.zero		2


	//----- nvinfo : EIATTR_SYSCALL_OFFSETS
	.align		4
        /*0090*/ 	.byte	0x04, 0x46
        /*0092*/ 	.short	(.L_1010 - .L_1009)


	//   ....[0]....
.L_1009:
        /*0094*/ 	.word	0x000007d0


	//   ....[1]....
        /*0098*/ 	.word	0x000008c0


	//   ....[2]....
        /*009c*/ 	.word	0x00000a00


	//   ....[3]....
        /*00a0*/ 	.word	0x00000af0


	//   ....[4]....
        /*00a4*/ 	.word	0x00003720


	//   ....[5]....
        /*00a8*/ 	.word	0x00003860


	//   ....[6]....
        /*00ac*/ 	.word	0x00003980


	//   ....[7]....
        /*00b0*/ 	.word	0x00003aa0


	//----- nvinfo : EIATTR_MBARRIER_INSTR_OFFSETS
	.align		4
.L_1010:
        /*00b4*/ 	.byte	0x04, 0x39
        /*00b6*/ 	.short	(.L_1012 - .L_1011)


	//   ....[0]....
.L_1011:
        /*00b8*/ 	.word	0x000002b0
        /*00bc*/ 	.word	0x000000ff
        /*00c0*/ 	.word	0x00036400
        /*00c4*/ 	.short	0x0100
        /*00c6*/ 	.byte	0x06
	.zero		1


	//   ....[1]....
        /*00c8*/ 	.word	0x000003a0
        /*00cc*/ 	.word	0x000000ff
        /*00d0*/ 	.word	0x00036410
        /*00d4*/ 	.short	0x0100
        /*00d6*/ 	.byte	0x08
	.zero		1


	//   ....[2]....
        /*00d8*/ 	.word	0x000003b0
        /*00dc*/ 	.word	0x000000ff
        /*00e0*/ 	.word	0x00036420
        /*00e4*/ 	.short	0x0100
        /*00e6*/ 	.byte	0x08
	.zero		1


	//   ....[3]....
        /*00e8*/ 	.word	0x000003c0
        /*00ec*/ 	.word	0x000000ff
        /*00f0*/ 	.word	0x00036418
        /*00f4*/ 	.short	0x0100
        /*00f6*/ 	.byte	0x08
	.zero		1


	//   ....[4]....
        /*00f8*/ 	.word	0x000003d0
        /*00fc*/ 	.word	0x000000ff
        /*0100*/ 	.word	0x00036428
        /*0104*/ 	.short	0x0100
        /*0106*/ 	.byte	0x08
	.zero		1


	//   ....[5]....
        /*0108*/ 	.word	0x00000500
        /*010c*/ 	.word	0x000000ff
        /*0110*/ 	.word	0x00036430
        /*0114*/ 	.short	0x0100
        /*0116*/ 	.byte	0x08
	.zero		1


	//   ....[6]....
        /*0118*/ 	.word	0x00000510
        /*011c*/ 	.word	0x000000ff
        /*0120*/ 	.word	0x00036438
        /*0124*/ 	.short	0x0100
        /*0126*/ 	.byte	0x08
	.zero		1


	//   ....[7]....
        /*0128*/ 	.word	0x00000bb0
        /*012c*/ 	.word	0x000000ff
        /*0130*/ 	.word	0x00036400
        /*0134*/ 	.short	0x010a
        /*0136*/ 	.byte	0x25
	.zero		1


	//   ....[8]....
        /*0138*/ 	.word	0x00000d40
        /*013c*/ 	.word	0x000000ff
        /*0140*/ 	.word	0x00036400
        /*0144*/ 	.short	0x010a
        /*0146*/ 	.byte	0x25
	.zero		1


	//   ....[9]....
        /*0148*/ 	.word	0x00001430
        /*014c*/ 	.word	0x00000004
        /*0150*/ 	.word	0x00036410
        /*0154*/ 	.short	0x010a
        /*0156*/ 	.byte	0x3f
	.zero		1


	//   ....[10]....
        /*0158*/ 	.word	0x00001470
        /*015c*/ 	.word	0x00000004
        /*0160*/ 	.word	0x00036410
        /*0164*/ 	.short	0x010a
        /*0166*/ 	.byte	0x3f
	.zero		1


	//   ....[11]....
        /*0168*/ 	.word	0x00001b10
        /*016c*/ 	.word	0x000000ff
        /*0170*/ 	.word	0x00036430
        /*0174*/ 	.short	0x010a
        /*0176*/ 	.byte	0x25
	.zero		1


	//   ....[12]....
        /*0178*/ 	.word	0x00001b50
        /*017c*/ 	.word	0x000000ff
        /*0180*/ 	.word	0x00036430
        /*0184*/ 	.short	0x010a
        /*0186*/ 	.byte	0x25
	.zero		1


	//   ....[13]....
        /*0188*/ 	.word	0x00002f20
        /*018c*/ 	.word	0x000000ff
        /*0190*/ 	.word	0x00000000
        /*0194*/ 	.short	0x0101
        /*0196*/ 	.byte	0x04
	.zero		1


	//   ....[14]....
        /*0198*/ 	.word	0x000032b0
        /*019c*/ 	.word	0x00000004
        /*01a0*/ 	.word	0x00000000
        /*01a4*/ 	.short	0x0101
        /*01a6*/ 	.byte	0x3f
	.zero		1


	//   ....[15]....
        /*01a8*/ 	.word	0x000055d0
        /*01ac*/ 	.word	0x00000000
        /*01b0*/ 	.word	0x00036420
        /*01b4*/ 	.short	0x010a
        /*01b6*/ 	.byte	0x3f
	.zero		1


	//   ....[16]....
        /*01b8*/ 	.word	0x00005d10
        /*01bc*/ 	.word	0x00000000
        /*01c0*/ 	.word	0x00036438
        /*01c4*/ 	.short	0x010a
        /*01c6*/ 	.byte	0x3f
	.zero		1


	//   ....[17]....
        /*01c8*/ 	.word	0x00006060
        /*01cc*/ 	.word	0x00000000
        /*01d0*/ 	.word	0x00036428
        /*01d4*/ 	.short	0x010a
        /*01d6*/ 	.byte	0x3f
	.zero		1


	//   ....[18]....
        /*01d8*/ 	.word	0x000062f0
        /*01dc*/ 	.word	0x00000000
        /*01e0*/ 	.word	0x00036438
        /*01e4*/ 	.short	0x010a
        /*01e6*/ 	.byte	0x3f
	.zero		1


	//   ....[19]....
        /*01e8*/ 	.word	0x000065d0
        /*01ec*/ 	.word	0x00000000
        /*01f0*/ 	.word	0x00036420
        /*01f4*/ 	.short	0x010a
        /*01f6*/ 	.byte	0x3f
	.zero		1


	//   ....[20]....
        /*01f8*/ 	.word	0x000068c0
        /*01fc*/ 	.word	0x00000000
        /*0200*/ 	.word	0x00036438
        /*0204*/ 	.short	0x010a
        /*0206*/ 	.byte	0x3f
	.zero		1


	//   ....[21]....
        /*0208*/ 	.word	0x00006bb0
        /*020c*/ 	.word	0x00000000
        /*0210*/ 	.word	0x00036428
        /*0214*/ 	.short	0x010a
        /*0216*/ 	.byte	0x3f
	.zero		1


	//   ....[22]....
        /*0218*/ 	.word	0x00006e60
        /*021c*/ 	.word	0x00000000
        /*0220*/ 	.word	0x00036438
        /*0224*/ 	.short	0x010a
        /*0226*/ 	.byte	0x3f
	.zero		1


	//   ....[23]....
        /*0228*/ 	.word	0x000072b0
        /*022c*/ 	.word	0x00000007
        /*0230*/ 	.word	0x00000000
        /*0234*/ 	.short	0x010a
        /*0236*/ 	.byte	0x3f
	.zero		1


	//   ....[24]....
        /*0238*/ 	.word	0x00007330
        /*023c*/ 	.word	0x00000003
        /*0240*/ 	.word	0x00000000
        /*0244*/ 	.short	0x010a
        /*0246*/ 	.byte	0x3f
	.zero		1


	//   ....[25]....
        /*0248*/ 	.word	0x00007380
        /*024c*/ 	.word	0x00000009
        /*0250*/ 	.word	0x00036438
        /*0254*/ 	.short	0x010a
        /*0256*/ 	.byte	0x3f
	.zero		1


	//   ....[26]....
        /*0258*/ 	.word	0x00007450
        /*025c*/ 	.word	0x00000013
        /*0260*/ 	.word	0x00036400
        /*0264*/ 	.short	0x010a
        /*0266*/ 	.byte	0x3f
	.zero		1


	//   ....[27]....
        /*0268*/ 	.word	0x000074a0
        /*026c*/ 	.word	0x00000004
        /*0270*/ 	.word	0x00036410
        /*0274*/ 	.short	0x010a
        /*0276*/ 	.byte	0x3f
	.zero		1


	//   ....[28]....
        /*0278*/ 	.word	0x000074f0
        /*027c*/ 	.word	0x00000013
        /*0280*/ 	.word	0x00036430
        /*0284*/ 	.short	0x010a
        /*0286*/ 	.byte	0x3f
	.zero		1


	//   ....[29]....
        /*0288*/ 	.word	0x00007540
        /*028c*/ 	.word	0x00000000
        /*0290*/ 	.word	0x00036420
        /*0294*/ 	.short	0x010a
        /*0296*/ 	.byte	0x3f
	.zero		1


	//   ....[30]....
        /*0298*/ 	.word	0x00007590
        /*029c*/ 	.word	0x00000000
        /*02a0*/ 	.word	0x00036438
        /*02a4*/ 	.short	0x010a
        /*02a6*/ 	.byte	0x3f
	.zero		1


	//   ....[31]....
        /*02a8*/ 	.word	0x000075e0
        /*02ac*/ 	.word	0x00000000
        /*02b0*/ 	.word	0x00036428
        /*02b4*/ 	.short	0x010a
        /*02b6*/ 	.byte	0x3f
	.zero		1


	//   ....[32]....
        /*02b8*/ 	.word	0x00007630
        /*02bc*/ 	.word	0x00000000
        /*02c0*/ 	.word	0x00036438
        /*02c4*/ 	.short	0x010a
        /*02c6*/ 	.byte	0x3f
	.zero		1


	//   ....[33]....
        /*02c8*/ 	.word	0x00007690
        /*02cc*/ 	.word	0x00000000
        /*02d0*/ 	.word	0x00036420
        /*02d4*/ 	.short	0x010a
        /*02d6*/ 	.byte	0x3f
	.zero		1


	//   ....[34]....
        /*02d8*/ 	.word	0x000076e0
        /*02dc*/ 	.word	0x00000000
        /*02e0*/ 	.word	0x00036438
        /*02e4*/ 	.short	0x010a
        /*02e6*/ 	.byte	0x3f
	.zero		1


	//   ....[35]....
        /*02e8*/ 	.word	0x00007730
        /*02ec*/ 	.word	0x00000000
        /*02f0*/ 	.word	0x00036428
        /*02f4*/ 	.short	0x010a
        /*02f6*/ 	.byte	0x3f
	.zero		1


	//   ....[36]....
        /*02f8*/ 	.word	0x00007780
        /*02fc*/ 	.word	0x00000000
        /*0300*/ 	.word	0x00036438
        /*0304*/ 	.short	0x010a
        /*0306*/ 	.byte	0x3f
	.zero		1


	//   ....[37]....
        /*0308*/ 	.word	0x00007860
        /*030c*/ 	.word	0x00000007
        /*0310*/ 	.word	0x00000000
        /*0314*/ 	.short	0x010a
        /*0316*/ 	.byte	0x3f
	.zero		1


	//   ....[38]....
        /*0318*/ 	.word	0x000078b0
        /*031c*/ 	.word	0x00000003
        /*0320*/ 	.word	0x00000000
        /*0324*/ 	.short	0x010a
        /*0326*/ 	.byte	0x3f
	.zero		1


	//----- nvinfo : EIATTR_NUM_MBARRIERS
	.align		4
.L_1012:
        /*0328*/ 	.byte	0x03, 0x38
        /*032a*/ 	.short	0x0007


	//----- nvinfo : EIATTR_EXIT_INSTR_OFFSETS
	.align		4
        /*032c*/ 	.byte	0x04, 0x1c
        /*032e*/ 	.short	(.L_1014 - .L_1013)


	//   ....[0]....
.L_1013:
        /*0330*/ 	.word	0x00000660


	//   ....[1]....
        /*0334*/ 	.word	0x00004310


	//   ....[2]....
        /*0338*/ 	.word	0x000043a0


	//   ....[3]....
        /*033c*/ 	.word	0x000043d0


	//   ....[4]....
        /*0340*/ 	.word	0x000044d0


	//   ....[5]....
        /*0344*/ 	.word	0x00004e10


	//   ....[6]....
        /*0348*/ 	.word	0x00005260


	//   ....[7]....
        /*034c*/ 	.word	0x000073d0


	//----- nvinfo : EIATTR_MAX_THREADS
	.align		4
.L_1014:
        /*0350*/ 	.byte	0x04, 0x05
        /*0352*/ 	.short	(.L_1016 - .L_1015)
.L_1015:
        /*0354*/ 	.word	0x00000200
        /*0358*/ 	.word	0x00000001
        /*035c*/ 	.word	0x00000001


	//----- nvinfo : EIATTR_CRS_STACK_SIZE
	.align		4
.L_1016:
        /*0360*/ 	.byte	0x04, 0x1e
        /*0362*/ 	.short	(.L_1018 - .L_1017)
.L_1017:
        /*0364*/ 	.word	0x00000000


	//----- nvinfo : EIATTR_CBANK_PARAM_SIZE
	.align		4
.L_1018:
        /*0368*/ 	.byte	0x03, 0x19
        /*036a*/ 	.short	0x0970


	//----- nvinfo : EIATTR_PARAM_CBANK
	.align		4
        /*036c*/ 	.byte	0x04, 0x0a
        /*036e*/ 	.short	(.L_1020 - .L_1019)
	.align		4
.L_1019:
        /*0370*/ 	.word	index@(.nv.constant0._ZN7cutlass13device_kernelIN5flash11enable_sm90INS1_16FlashAttnBwdSm90INS1_25CollectiveMainloopBwdSm90ILi2ELi1ELi1EN4cute5tupleIJNS5_1CILi1EEES8_S8_EEENS6_IJNS7_ILi64EEENS7_ILi96EEENS7_ILi192EEEEEENS_6half_tEfNS_4arch4Sm90ELb0ELb0ELb0ELb0ELb0ELb0ELb1ELb0ELi3ELi1ELi1ELi1ELb0EEENS1_21CollectiveEpilogueBwdISD_SE_SG_Li384ELb0ELb1ELi3EEENS1_19SingleTileSchedulerILb0ELb0ELb0ELi96EEEEEEEEEvNT_6ParamsE)
        /*0374*/ 	.short	0x0210
        /*0376*/ 	.short	0x0970


	//----- nvinfo : EIATTR_SW_WAR
	.align		4
.L_1020:
        /*0378*/ 	.byte	0x04, 0x36
        /*037a*/ 	.short	(.L_1022 - .L_1021)
.L_1021:
        /*037c*/ 	.word	0x00000008
.L_1022:


//--------------------- .nv.info._ZN7cutlass13device_kernelIN5flash11enable_sm90INS1_16FlashAttnBwdSm90INS1_25CollectiveMainloopBwdSm90ILi2ELi1ELi1EN4cute5tupleIJNS5_1CILi1EEES8_S8_EEENS6_IJNS7_ILi64EEENS7_ILi96EEENS7_ILi192EEEEEENS_6half_tEfNS_4arch4Sm90ELb0ELb0ELb0ELb0ELb1ELb0ELb1ELb0ELi3ELi1ELi1ELi1ELb0EEENS1_21CollectiveEpilogueBwdISD_SE_SG_Li384ELb0ELb1ELi3EEENS1_19SingleTileSchedulerILb0ELb0ELb0ELi96EEEEEEEEEvNT_6ParamsE --------------------------
	.section	.nv.info._ZN7cutlass13device_kernelIN5flash11enable_sm90INS1_16FlashAttnBwdSm90INS1_25CollectiveMainloopBwdSm90ILi2ELi1ELi1EN4cute5tupleIJNS5_1CILi1EEES8_S8_EEENS6_IJNS7_ILi64EEENS7_ILi96EEENS7_ILi192EEEEEENS_6half_tEfNS_4arch4Sm90ELb0ELb0ELb0ELb0ELb1ELb0ELb1ELb0ELi3ELi1ELi1ELi1ELb0EEENS1_21CollectiveEpilogueBwdISD_SE_SG_Li384ELb0ELb1ELi3EEENS1_19SingleTileSchedulerILb0ELb0ELb0ELi96EEEEEEEEEvNT_6ParamsE,"",@"SHT_CUDA_INFO"
	.sectionflags	@""
	.align	4


	//----- nvinfo : EIATTR_CUDA_API_VERSION
	.align		4
        /*0000*/ 	.byte	0x04, 0x37
        /*0002*/ 	.short	(.L_1024 - .L_1023)
.L_1023:
        /*0004*/ 	.word	0x00000082


	//----- nvinfo : EIATTR_KPARAM_INFO
	.align		4
.L_1024:
        /*0008*/ 	.byte	0x04, 0x17
        /*000a*/ 	.short	(.L_1026 - .L_1025)
.L_1025:
        /*000c*/ 	.word	0x00000000
        /*0010*/ 	.short	0x0000
        /*0012*/ 	.short	0x0070
        /*0014*/ 	.byte	0x00, 0xf0, 0x01, 0x24


	//----- nvinfo : EIATTR_SPARSE_MMA_MASK
	.align		4
.L_1026:
        /*0018*/ 	.byte	0x03, 0x50
        /*001a*/ 	.short	0x0000


	//----- nvinfo : EIATTR_MAXREG_COUNT
	.align		4
        /*001c*/ 	.byte	0x03, 0x1b
        /*001e*/ 	.short	0x0080


	//----- nvinfo : EIATTR_NUM_BARRIERS
	.align		4
        /*0020*/ 	.byte	0x02, 0x4c
        /*0022*/ 	.byte	0x10
	.zero		1


	//----- nvinfo : EIATTR_EXTERNS
	.align		4
        /*0024*/ 	.byte	0x04, 0x0f
        /*0026*/ 	.short	(.L_1028 - .L_1027)


	//   ....[0]....
	.align		4
.L_1027:
        /*0028*/ 	.word	index@(__assertfail)


	//----- nvinfo : EIATTR_MERCURY_ISA_VERSION
	.align		4
.L_1028:
        /*002c*/ 	.byte	0x03, 0x5f
        /*002e*/ 	.short	0x0101


	//----- nvinfo : EIATTR_INT_WARP_WIDE_INSTR_OFFSETS
	.align		4
        /*0030*/ 	.byte	0x04, 0x31
        /*0032*/ 	.short	(.L_1030 - .L_1029)


	//   ....[0]....
.L_1029:
        /*0034*/ 	.word	0x000001d0


	//   ....[1]....
        /*0038*/ 	.word	0x00000290


	//   ....[2]....
        /*003c*/ 	.word	0x00004cb0


	//   ....[3]....
        /*0040*/ 	.word	0x000052a0


	//   ....[4]....
        /*0044*/ 	.word	0x00005a10


	//----- nvinfo : EIATTR_COOP_GROUP_MASK_REGIDS
	.align		4
.L_1030:
        /*0048*/ 	.byte	0x04, 0x29
        /*004a*/ 	.short	(.L_1032 - .L_1031)


	//   ....[0]....
.L_1031:
        /*004c*/ 	.word	0xffffffff


	//   ....[1]....
        /*0050*/ 	.word	0xffffffff


	//   ....[2]....
        /*0054*/ 	.word	0xffffffff


	//   ....[3]....
        /*0058*/ 	.word	0xffffffff


	//   ....[4]....
        /*005c*/ 	.word	0xffffffff


	//   ....[5]....
        /*0060*/ 	.word	0xffffffff


	//   ....[6]....
        /*0064*/ 	.word	0xffffffff


	//   ....[7]....
        /*0068*/ 	.word	0xffffffff


	//   ....[8]....
        /*006c*/ 	.word	0xffffffff


	//   ....[9]....
        /*0070*/ 	.word	0xffffffff


	//   ....[10]....
        /*0074*/ 	.word	0xffffffff


	//   ....[11]....
        /*0078*/ 	.word	0xffffffff


	//   ....[12]....
        /*007c*/ 	.word	0xffffffff


	//   ....[13]....
        /*0080*/ 	.word	0xffffffff


	//   ....[14]....
        /*0084*/ 	.word	0x0500000f


	//   ....[15]....
        /*0088*/ 	.word	0x0500000f


	//   ....[16]....
        /*008c*/ 	.word	0x0500000f


	//   ....[17]....
        /*0090*/ 	.word	0x0500000f


	//----- nvinfo : EIATTR_COOP_GROUP_INSTR_OFFSETS
	.align		4
.L_1032:
        /*0094*/ 	.byte	0x04, 0x28
        /*0096*/ 	.short	(.L_1034 - .L_1033)


	//   ....[0]....
.L_1033:
        /*0098*/ 	.word	0x00000050


	//   ....[1]....
        /*009c*/ 	.word	0x000001e0


	//   ....[2]....
        /*00a0*/ 	.word	0x00000270


	//   ....[3]....
        /*00a4*/ 	.word	0x000003f0


	//   ....[4]....
        /*00a8*/ 	.word	0x00000600


	//   ....[5]....
        /*00ac*/ 	.word	0x00000b70


	//   ....[6]....
        /*00b0*/ 	.word	0x00003d00


	//   ....[7]....
        /*00b4*/ 	.word	0x00004360


	//   ....[8]....
        /*00b8*/ 	.word	0x000047f0


	//   ....[9]....
        /*00bc*/ 	.word	0x00004be0


	//   ....[10]....
        /*00c0*/ 	.word	0x00004e20


	//   ....[11]....
        /*00c4*/ 	.word	0x000051d0


	//   ....[12]....
        /*00c8*/ 	.word	0x00005480


	//   ....[13]....
        /*00cc*/ 	.word	0x00005940


	//   ....[14]....
        /*00d0*/ 	.word	0x00007c30


	//   ....[15]....
        /*00d4*/ 	.word	0x00007d80


	//   ....[16]....
        /*00d8*/ 	.word	0x00007df0


	//   ....[17]....
        /*00dc*/ 	.word	0x00007e60


	//----- nvinfo : EIATTR_REG_RECONFIG
	.align		4
.L_1034:
        /*00e0*/ 	.byte	0x01, 0x54
	.zero		2


	//----- nvinfo : EIATTR_SYSCALL_OFFSETS
	.align		4
        /*00e4*/ 	.byte	0x04, 0x46
        /*00e6*/ 	.short	(.L_1036 - .L_1035)


	//   ....[0]....
.L_1035:
        /*00e8*/ 	.word	0x000007d0


	//   ....[1]....
        /*00ec*/ 	.word	0x000008c0


	//   ....[2]....
        /*00f0*/ 	.word	0x00000a00


	//   ....[3]....
        /*00f4*/ 	.word	0x00000af0


	//   ....[4]....
        /*00f8*/ 	.word	0x00003720


	//   ....[5]....
        /*00fc*/ 	.word	0x00003860


	//   ....[6]....
        /*0100*/ 	.word	0x00003980


	//   ....[7]....
        /*0104*/ 	.word	0x00003aa0


	//----- nvinfo : EIATTR_MBARRIER_INSTR_OFFSETS
	.align		4
.L_1036:
        /*0108*/ 	.byte	0x04, 0x39
        /*010a*/ 	.short	(.L_1038 - .L_1037)


	//   ....[0]....
.L_1037:
        /*010c*/ 	.word	0x000002b0
        /*0110*/ 	.word	0x000000ff
        /*0114*/ 	.word	0x00036400
        /*0118*/ 	.short	0x0100
        /*011a*/ 	.byte	0x06
	.zero		1


	//   ....[1]....
        /*011c*/ 	.word	0x000003a0
        /*0120*/ 	.word	0x000000ff
        /*0124*/ 	.word	0x00036410
        /*0128*/ 	.short	0x0100
        /*012a*/ 	.byte	0x08
	.zero		1


	//   ....[2]....
        /*012c*/ 	.word	0x000003b0
        /*0130*/ 	.word	0x000000ff
        /*0134*/ 	.word	0x00036420
        /*0138*/ 	.short	0x0100
        /*013a*/ 	.byte	0x08
	.zero		1


	//   ....[3]....
        /*013c*/ 	.word	0x000003c0
        /*0140*/ 	.word	0x000000ff
        /*0144*/ 	.word	0x00036418
        /*0148*/ 	.short	0x0100
        /*014a*/ 	.byte	0x08
	.zero		1


	//   ....[4]....
        /*014c*/ 	.word	0x000003d0
        /*0150*/ 	.word	0x000000ff
        /*0154*/ 	.word	0x00036428
        /*0158*/ 	.short	0x0100
        /*015a*/ 	.byte	0x08
	.zero		1


	//   ....[5]....
        /*015c*/ 	.word	0x00000500
        /*0160*/ 	.word	0x000000ff
        /*0164*/ 	.word	0x00036430
        /*0168*/ 	.short	0x0100
        /*016a*/ 	.byte	0x08
	.zero		1


	//   ....[6]....
        /*016c*/ 	.word	0x00000510
        /*0170*/ 	.word	0x000000ff
        /*0174*/ 	.word	0x00036438
        /*0178*/ 	.short	0x0100
        /*017a*/ 	.byte	0x08
	.zero		1


	//   ....[7]....
        /*017c*/ 	.word	0x00000bb0
        /*0180*/ 	.word	0x000000ff
        /*0184*/ 	.word	0x00036400
        /*0188*/ 	.short	0x010a
        /*018a*/ 	.byte	0x25
	.zero		1


	//   ....[8]....
        /*018c*/ 	.word	0x00000d40
        /*0190*/ 	.word	0x000000ff
        /*0194*/ 	.word	0x00036400
        /*0198*/ 	.short	0x010a
        /*019a*/ 	.byte	0x25
	.zero		1


	//   ....[9]....
        /*019c*/ 	.word	0x00001430
        /*01a0*/ 	.word	0x00000004
        /*01a4*/ 	.word	0x00036410
        /*01a8*/ 	.short	0x010a
        /*01aa*/ 	.byte	0x3f
	.zero		1


	//   ....[10]....
        /*01ac*/ 	.word	0x00001470
        /*01b0*/ 	.word	0x00000004
        /*01b4*/ 	.word	0x00036410
        /*01b8*/ 	.short	0x010a
        /*01ba*/ 	.byte	0x3f
	.zero		1


	//   ....[11]....
        /*01bc*/ 	.word	0x00001b10
        /*01c0*/ 	.word	0x000000ff
        /*01c4*/ 	.word	0x00036430
        /*01c8*/ 	.short	0x010a
        /*01ca*/ 	.byte	0x25
	.zero		1


	//   ....[12]....
        /*01cc*/ 	.word	0x00001b50
        /*01d0*/ 	.word	0x000000ff
        /*01d4*/ 	.word	0x00036430
        /*01d8*/ 	.short	0x010a
        /*01da*/ 	.byte	0x25
	.zero		1


	//   ....[13]....
        /*01dc*/ 	.word	0x00002f20
        /*01e0*/ 	.word	0x000000ff
        /*01e4*/ 	.word	0x00000000
        /*01e8*/ 	.short	0x0101
        /*01ea*/ 	.byte	0x04
	.zero		1


	//   ....[14]....
        /*01ec*/ 	.word	0x000032b0
        /*01f0*/ 	.word	0x00000004
        /*01f4*/ 	.word	0x00000000
        /*01f8*/ 	.short	0x0101
        /*01fa*/ 	.byte	0x3f
	.zero		1


	//   ....[15]....
        /*01fc*/ 	.word	0x00005de0
        /*0200*/ 	.word	0x00000000
        /*0204*/ 	.word	0x00036420
        /*0208*/ 	.short	0x010a
        /*020a*/ 	.byte	0x3f
	.zero		1


	//   ....[16]....
        /*020c*/ 	.word	0x00006520
        /*0210*/ 	.word	0x00000000
        /*0214*/ 	.word	0x00036438
        /*0218*/ 	.short	0x010a
        /*021a*/ 	.byte	0x3f
	.zero		1


	//   ....[17]....
        /*021c*/ 	.word	0x00006870
        /*0220*/ 	.word	0x00000000
        /*0224*/ 	.word	0x00036428
        /*0228*/ 	.short	0x010a
        /*022a*/ 	.byte	0x3f
	.zero		1


	//   ....[18]....
        /*022c*/ 	.word	0x00006b00
        /*0230*/ 	.word	0x00000000
        /*0234*/ 	.word	0x00036438
        /*0238*/ 	.short	0x010a
        /*023a*/ 	.byte	0x3f
	.zero		1


	//   ....[19]....
        /*023c*/ 	.word	0x00006de0
        /*0240*/ 	.word	0x00000000
        /*0244*/ 	.word	0x00036420
        /*0248*/ 	.short	0x010a
        /*024a*/ 	.byte	0x3f
	.zero		1


	//   ....[20]....
        /*024c*/ 	.word	0x000070d0
        /*0250*/ 	.word	0x00000000
        /*0254*/ 	.word	0x00036438
        /*0258*/ 	.short	0x010a
        /*025a*/ 	.byte	0x3f
	.zero		1


	//   ....[21]....
        /*025c*/ 	.word	0x000073c0
        /*0260*/ 	.word	0x00000000
        /*0264*/ 	.word	0x00036428
        /*0268*/ 	.short	0x010a
        /*026a*/ 	.byte	0x3f
	.zero		1


	//   ....[22]....
        /*026c*/ 	.word	0x00007670
        /*0270*/ 	.word	0x00000000
        /*0274*/ 	.word	0x00036438
        /*0278*/ 	.short	0x010a
        /*027a*/ 	.byte	0x3f
	.zero		1


	//   ....[23]....
        /*027c*/ 	.word	0x00007ac0
        /*0280*/ 	.word	0x00000007
        /*0284*/ 	.word	0x00000000
        /*0288*/ 	.short	0x010a
        /*028a*/ 	.byte	0x3f
	.zero		1


	//   ....[24]....
        /*028c*/ 	.word	0x00007b40
        /*0290*/ 	.word	0x00000003
        /*0294*/ 	.word	0x00000000
        /*0298*/ 	.short	0x010a
        /*029a*/ 	.byte	0x3f
	.zero		1


	//   ....[25]....
        /*029c*/ 	.word	0x00007b90
        /*02a0*/ 	.word	0x00000009
        /*02a4*/ 	.word	0x00036438
        /*02a8*/ 	.short	0x010a
        /*02aa*/ 	.byte	0x3f
	.zero		1


	//   ....[26]....
        /*02ac*/ 	.word	0x00007c60
        /*02b0*/ 	.word	0x00000013
        /*02b4*/ 	.word	0x00036400
        /*02b8*/ 	.short	0x010a
        /*02ba*/ 	.byte	0x3f
	.zero		1


	//   ....[27]....
        /*02bc*/ 	.word	0x00007cb0
        /*02c0*/ 	.word	0x00000004
        /*02c4*/ 	.word	0x00036410
        /*02c8*/ 	.short	0x010a
        /*02ca*/ 	.byte	0x3f
	.zero		1


	//   ....[28]....
        /*02cc*/ 	.word	0x00007d00
        /*02d0*/ 	.word	0x00000013
        /*02d4*/ 	.word	0x00036430
        /*02d8*/ 	.short	0x010a
        /*02da*/ 	.byte	0x3f
	.zero		1


	//   ....[29]....
        /*02dc*/ 	.word	0x00007ea0
        /*02e0*/ 	.word	0x00000000
        /*02e4*/ 	.word	0x00036420
        /*02e8*/ 	.short	0x010a
        /*02ea*/ 	.byte	0x3f
	.zero		1


	//   ....[30]....
        /*02ec*/ 	.word	0x00007ef0
        /*02f0*/ 	.word	0x00000000
        /*02f4*/ 	.word	0x00036438
        /*02f8*/ 	.short	0x010a
        /*02fa*/ 	.byte	0x3f
	.zero		1


	//   ....[31]....
        /*02fc*/ 	.word	0x00007f40
        /*0300*/ 	.word	0x00000000
        /*0304*/ 	.word	0x00036428
        /*0308*/ 	.short	0x010a
        /*030a*/ 	.byte	0x3f
	.zero		1


	//   ....[32]....
        /*030c*/ 	.word	0x00007f90
        /*0310*/ 	.word	0x00000000
        /*0314*/ 	.word	0x00036438
        /*0318*/ 	.short	0x010a
        /*031a*/ 	.byte	0x3f
	.zero		1


	//   ....[33]....
        /*031c*/ 	.word	0x00007ff0
        /*0320*/ 	.word	0x00000000
        /*0324*/ 	.word	0x00036420
        /*0328*/ 	.short	0x010a
        /*032a*/ 	.byte	0x3f
	.zero		1


	//   ....[34]....
        /*032c*/ 	.word	0x00008040
        /*0330*/ 	.word	0x00000000
        /*0334*/ 	.word	0x00036438
        /*0338*/ 	.short	0x010a
        /*033a*/ 	.byte	0x3f
	.zero		1


	//   ....[35]....
        /*033c*/ 	.word	0x00008090
        /*0340*/ 	.word	0x00000000
        /*0344*/ 	.word	0x00036428
        /*0348*/ 	.short	0x010a
        /*034a*/ 	.byte	0x3f
	.zero		1


	//   ....[36]....
        /*034c*/ 	.word	0x000080e0
        /*0350*/ 	.word	0x00000000
        /*0354*/ 	.word	0x00036438
        /*0358*/ 	.short	0x010a
        /*035a*/ 	.byte	0x3f
	.zero		1


	//   ....[37]....
        /*035c*/ 	.word	0x000081c0
        /*0360*/ 	.word	0x00000007
        /*0364*/ 	.word	0x00000000
        /*0368*/ 	.short	0x010a
        /*036a*/ 	.byte	0x3f
	.zero		1


	//   ....[38]....
        /*036c*/ 	.word	0x00008210
        /*0370*/ 	.word	0x00000003
        /*0374*/ 	.word	0x00000000
        /*0378*/ 	.short	0x010a
        /*037a*/ 	.byte	0x3f
	.zero		1


	//----- nvinfo : EIATTR_NUM_MBARRIERS
	.align		4
.L_1038:
        /*037c*/ 	.byte	0x03, 0x38
        /*037e*/ 	.short	0x0007


	//----- nvinfo : EIATTR_EXIT_INSTR_OFFSETS
	.align		4
        /*0380*/ 	.byte	0x04, 0x1c
        /*0382*/ 	.short	(.L_1040 - .L_1039)


	//   ....[0]....
.L_1039:
        /*0384*/ 	.word	0x00000660


	//   ....[1]....
        /*0388*/ 	.word	0x00004310


	//   ....[2]....
        /*038c*/ 	.word	0x000043a0


	//   ....[3]....
        /*0390*/ 	.word	0x000043d0


	//   ....[4]....
        /*0394*/ 	.word	0x00004510


	//   ....[5]....
        /*0398*/ 	.word	0x00005340


	//   ....[6]....
        /*039c*/ 	.word	0x00005a70


	//   ....[7]....
        /*03a0*/ 	.word	0x00007be0


	//----- nvinfo : EIATTR_MAX_THREADS
	.align		4
.L_1040:
        /*03a4*/ 	.byte	0x04, 0x05
        /*03a6*/ 	.short	(.L_1042 - .L_1041)
.L_1041:
        /*03a8*/ 	.word	0x00000200
        /*03ac*/ 	.word	0x00000001
        /*03b0*/ 	.word	0x00000001


	//----- nvinfo : EIATTR_CRS_STACK_SIZE
	.align		4
.L_1042:
        /*03b4*/ 	.byte	0x04, 0x1e
        /*03b6*/ 	.short	(.L_1044 - .L_1043)
.L_1043:
        /*03b8*/ 	.word	0x00000000


	//----- nvinfo : EIATTR_CBANK_PARAM_SIZE
	.align		4
.L_1044:
        /*03bc*/ 	.byte	0x03, 0x19
        /*03be*/ 	.short	0x0970


	//----- nvinfo : EIATTR_PARAM_CBANK
	.align		4
        /*03c0*/ 	.byte	0x04, 0x0a
        /*03c2*/ 	.short	(.L_1046 - .L_1045)
	.align		4
.L_1045:
        /*03c4*/ 	.word	index@(.nv.constant0._ZN7cutlass13device_kernelIN5flash11enable_sm90INS1_16FlashAttnBwdSm90INS1_25CollectiveMainloopBwdSm90ILi2ELi1ELi1EN4cute5tupleIJNS5_1CILi1EEES8_S8_EEENS6_IJNS7_ILi64EEENS7_ILi96EEENS7_ILi192EEEEEENS_6half_tEfNS_4arch4Sm90ELb0ELb0ELb0ELb0ELb1ELb0ELb1ELb0ELi3ELi1ELi1ELi1ELb0EEENS1_21CollectiveEpilogueBwdISD_SE_SG_Li384ELb0ELb1ELi3EEENS1_19SingleTileSchedulerILb0ELb0ELb0ELi96EEEEEEEEEvNT_6ParamsE)
        /*03c8*/ 	.short	0x0210
        /*03ca*/ 	.short	0x0970


	//----- nvinfo : EIATTR_SW_WAR
	.align		4
.L_1046:
        /*03cc*/ 	.byte	0x04, 0x36
        /*03ce*/ 	.short	(.L_1048 - .L_1047)
.L_1047:
        /*03d0*/ 	.word	0x00000008
.L_1048:


//--------------------- .nv.info._ZN7cutlass13device_kernelIN5flash11enable_sm90INS1_16FlashAttnBwdSm90INS1_25CollectiveMainloopBwdSm90ILi2ELi1ELi1EN4cute5tupleIJNS5_1CILi1EEES8_S8_EEENS6_IJNS7_ILi64EEENS7_ILi96EEENS7_ILi192EEEEEENS_6half_tEfNS_4arch4Sm90ELb0ELb0ELb0ELb0ELb0ELb0ELb1ELb0ELi3ELi1ELi1ELi1ELb0EEENS1_24CollectiveEpilogueBwdGQAISD_fSG_Li384ELb0ELb0EEENS1_19SingleTileSchedulerILb0ELb0ELb0ELi96EEEEEEEEEvNT_6ParamsE --------------------------
	.section	.nv.info._ZN7cutlass13device_kernelIN5flash11enable_sm90INS1_16FlashAttnBwdSm90INS1_25CollectiveMainloopBwdSm90ILi2ELi1ELi1EN4cute5tupleIJNS5_1CILi1EEES8_S8_EEENS6_IJNS7_ILi64EEENS7_ILi96EEENS7_ILi192EEEEEENS_6half_tEfNS_4arch4Sm90ELb0ELb0ELb0ELb0ELb0ELb0ELb1ELb0ELi3ELi1ELi1ELi1ELb0EEENS1_24CollectiveEpilogueBwdGQAISD_fSG_Li384ELb0ELb0EEENS1_19SingleTileSchedulerILb0ELb0ELb0ELi96EEEEEEEEEvNT_6ParamsE,"",@"SHT_CUDA_INFO"
	.sectionflags	@""
	.align	4


	//----- nvinfo : EIATTR_CUDA_API_VERSION
	.align		4
        /*0000*/ 	.byte	0x04, 0x37
        /*0002*/ 	.short	(.L_1050 - .L_1049)
.L_1049:
        /*0004*/ 	.word	0x00000082


	//----- nvinfo : EIATTR_KPARAM_INFO
	.align		4
.L_1050:
        /*0008*/ 	.byte	0x04, 0x17
        /*000a*/ 	.short	(.L_1052 - .L_1051)
.L_1051:
        /*000c*/ 	.word	0x00000000
        /*0010*/ 	.short	0x0000
        /*0012*/ 	.short	0x0070
        /*0014*/ 	.byte	0x00, 0xf0, 0x01, 0x1a


	//----- nvinfo : EIATTR_SPARSE_MMA_MASK
	.align		4
.L_1052:
        /*0018*/ 	.byte	0x03, 0x50
        /*001a*/ 	.short	0x0000


	//----- nvinfo : EIATTR_MAXREG_COUNT
	.align		4
        /*001c*/ 	.byte	0x03, 0x1b
        /*001e*/ 	.short	0x0080


	//----- nvinfo : EIATTR_NUM_BARRIERS
	.align		4
        /*0020*/ 	.byte	0x02, 0x4c
        /*0022*/ 	.byte	0x10
	.zero		1


	//----- nvinfo : EIATTR_EXTERNS
	.align		4
        /*0024*/ 	.byte	0x04, 0x0f
        /*0026*/ 	.short	(.L_1054 - .L_1053)


	//   ....[0]....
	.align		4
.L_1053:
        /*0028*/ 	.word	index@(__assertfail)


	//----- nvinfo : EIATTR_MERCURY_ISA_VERSION
	.align		4
.L_1054:
        /*002c*/ 	.byte	0x03, 0x5f
        /*002e*/ 	.short	0x0101


	//----- nvinfo : EIATTR_INT_WARP_WIDE_INSTR_OFFSETS
	.align		4
        /*0030*/ 	.byte	0x04, 0x31
        /*0032*/ 	.short	(.L_1056 - .L_1055)


	//   ....[0]....
.L_1055:
        /*0034*/ 	.word	0x00000170


	//   ....[1]....
        /*0038*/ 	.word	0x00000230


	//----- nvinfo : EIATTR_COOP_GROUP_MASK_REGIDS
	.align		4
.L_1056:
        /*003c*/ 	.byte	0x04, 0x29
        /*003e*/ 	.short	(.L_1058 - .L_1057)


	//   ....[0]....
.L_1057:
        /*0040*/ 	.word	0xffffffff


	//   ....[1]....
        /*0044*/ 	.word	0xffffffff


	//   ....[2]....
        /*0048*/ 	.word	0xffffffff


	//   ....[3]....
        /*004c*/ 	.word	0xffffffff


	//   ....[4]....
        /*0050*/ 	.word	0xffffffff


	//   ....[5]....
        /*0054*/ 	.word	0xffffffff


	//   ....[6]....
        /*0058*/ 	.word	0xffffffff


	//   ....[7]....
        /*005c*/ 	.word	0x0500000f


	//----- nvinfo : EIATTR_COOP_GROUP_INSTR_OFFSETS
	.align		4
.L_1058:
        /*0060*/ 	.byte	0x04, 0x28
        /*0062*/ 	.short	(.L_1060 - .L_1059)


	//   ....[0]....
.L_1059:
        /*0064*/ 	.word	0x00000050


	//   ....[1]....
        /*0068*/ 	.word	0x00000180


	//   ....[2]....
        /*006c*/ 	.word	0x00000210


	//   ....[3]....
        /*0070*/ 	.word	0x00000390


	//   ....[4]....
        /*0074*/ 	.word	0x000005a0


	//   ....[5]....
        /*0078*/ 	.word	0x00000b00


	//   ....[6]....
        /*007c*/ 	.word	0x00003ff0


	//   ....[7]....
        /*0080*/ 	.word	0x000070b0


	//----- nvinfo : EIATTR_REG_RECONFIG
	.align		4
.L_1060:
        /*0084*/ 	.byte	0x01, 0x54
	.zero		2


	//----- nvinfo : EIATTR_SYSCALL_OFFSETS
	.align		4
        /*0088*/ 	.byte	0x04, 0x46
        /*008a*/ 	.short	(.L_1062 - .L_1061)


	//   ....[0]....
.L_1061:
        /*008c*/ 	.word	0x00000760


	//   ....[1]....
        /*0090*/ 	.word	0x00000850


	//   ....[2]....
        /*0094*/ 	.word	0x00000990


	//   ....[3]....
        /*0098*/ 	.word	0x00000a80


	//----- nvinfo : EIATTR_MBARRIER_INSTR_OFFSETS
	.align		4
.L_1062:
        /*009c*/ 	.byte	0x04, 0x39
        /*009e*/ 	.short	(.L_1064 - .L_1063)


	//   ....[0]....
.L_1063:
        /*00a0*/ 	.word	0x00000250
        /*00a4*/ 	.word	0x000000ff
        /*00a8*/ 	.word	0x00036400
        /*00ac*/ 	.short	0x0100
        /*00ae*/ 	.byte	0x06
	.zero		1


	//   ....[1]....
        /*00b0*/ 	.word	0x00000340
        /*00b4*/ 	.word	0x000000ff
        /*00b8*/ 	.word	0x00036410
        /*00bc*/ 	.short	0x0100
        /*00be*/ 	.byte	0x08
	.zero		1


	//   ....[2]....
        /*00c0*/ 	.word	0x00000350
        /*00c4*/ 	.word	0x000000ff
        /*00c8*/ 	.word	0x00036420
        /*00cc*/ 	.short	0x0100
        /*00ce*/ 	.byte	0x08
	.zero		1


	//   ....[3]....
        /*00d0*/ 	.word	0x00000360
        /*00d4*/ 	.word	0x000000ff
        /*00d8*/ 	.word	0x00036418
        /*00dc*/ 	.short	0x0100
        /*00de*/ 	.byte	0x08
	.zero		1


	//   ....[4]....
        /*00e0*/ 	.word	0x00000370
        /*00e4*/ 	.word	0x000000ff
        /*00e8*/ 	.word	0x00036428
        /*00ec*/ 	.short	0x0100
        /*00ee*/ 	.byte	0x08
	.zero		1


	//   ....[5]....
        /*00f0*/ 	.word	0x000004a0
        /*00f4*/ 	.word	0x000000ff
        /*00f8*/ 	.word	0x00036430
        /*00fc*/ 	.short	0x0100
        /*00fe*/ 	.byte	0x08
	.zero		1


	//   ....[6]....
        /*0100*/ 	.word	0x000004b0
        /*0104*/ 	.word	0x000000ff
        /*0108*/ 	.word	0x00036438
        /*010c*/ 	.short	0x0100
        /*010e*/ 	.byte	0x08
	.zero		1


	//   ....[7]....
        /*0110*/ 	.word	0x00000b40
        /*0114*/ 	.word	0x000000ff
        /*0118*/ 	.word	0x00036400
        /*011c*/ 	.short	0x010a
        /*011e*/ 	.byte	0x24
	.zero		1


	//   ....[8]....
        /*0120*/ 	.word	0x00000c20
        /*0124*/ 	.word	0x000000ff
        /*0128*/ 	.word	0x00036400
        /*012c*/ 	.short	0x010a
        /*012e*/ 	.byte	0x24
	.zero		1


	//   ....[9]....
        /*0130*/ 	.word	0x00001650
        /*0134*/ 	.word	0x00000003
        /*0138*/ 	.word	0x00036410
        /*013c*/ 	.short	0x010a
        /*013e*/ 	.byte	0x3f
	.zero		1


	//   ....[10]....
        /*0140*/ 	.word	0x00001690
        /*0144*/ 	.word	0x00000003
        /*0148*/ 	.word	0x00036410
        /*014c*/ 	.short	0x010a
        /*014e*/ 	.byte	0x3f
	.zero		1


	//   ....[11]....
        /*0150*/ 	.word	0x00001d30
        /*0154*/ 	.word	0x000000ff
        /*0158*/ 	.word	0x00036430
        /*015c*/ 	.short	0x010a
        /*015e*/ 	.byte	0x24
	.zero		1


	//   ....[12]....
        /*0160*/ 	.word	0x00001d70
        /*0164*/ 	.word	0x000000ff
        /*0168*/ 	.word	0x00036430
        /*016c*/ 	.short	0x010a
        /*016e*/ 	.byte	0x24
	.zero		1


	//   ....[13]....
        /*0170*/ 	.word	0x00003140
        /*0174*/ 	.word	0x000000ff
        /*0178*/ 	.word	0x00000000
        /*017c*/ 	.short	0x0101
        /*017e*/ 	.byte	0x04
	.zero		1


	//   ....[14]....
        /*0180*/ 	.word	0x000034d0
        /*0184*/ 	.word	0x00000003
        /*0188*/ 	.word	0x00000000
        /*018c*/ 	.short	0x0101
        /*018e*/ 	.byte	0x3f
	.zero		1


	//   ....[15]....
        /*0190*/ 	.word	0x00005260
        /*0194*/ 	.word	0x00000000
        /*0198*/ 	.word	0x00036420
        /*019c*/ 	.short	0x010a
        /*019e*/ 	.byte	0x3f
	.zero		1


	//   ....[16]....
        /*01a0*/ 	.word	0x000059a0
        /*01a4*/ 	.word	0x00000000
        /*01a8*/ 	.word	0x00036438
        /*01ac*/ 	.short	0x010a
        /*01ae*/ 	.byte	0x3f
	.zero		1


	//   ....[17]....
        /*01b0*/ 	.word	0x00005cf0
        /*01b4*/ 	.word	0x00000000
        /*01b8*/ 	.word	0x00036428
        /*01bc*/ 	.short	0x010a
        /*01be*/ 	.byte	0x3f
	.zero		1


	//   ....[18]....
        /*01c0*/ 	.word	0x00005f80
        /*01c4*/ 	.word	0x00000000
        /*01c8*/ 	.word	0x00036438
        /*01cc*/ 	.short	0x010a
        /*01ce*/ 	.byte	0x3f
	.zero		1


	//   ....[19]....
        /*01d0*/ 	.word	0x00006260
        /*01d4*/ 	.word	0x00000000
        /*01d8*/ 	.word	0x00036420
        /*01dc*/ 	.short	0x010a
        /*01de*/ 	.byte	0x3f
	.zero		1


	//   ....[20]....
        /*01e0*/ 	.word	0x00006550
        /*01e4*/ 	.word	0x00000000
        /*01e8*/ 	.word	0x00036438
        /*01ec*/ 	.short	0x010a
        /*01ee*/ 	.byte	0x3f
	.zero		1


	//   ....[21]....
        /*01f0*/ 	.word	0x00006840
        /*01f4*/ 	.word	0x00000000
        /*01f8*/ 	.word	0x00036428
        /*01fc*/ 	.short	0x010a
        /*01fe*/ 	.byte	0x3f
	.zero		1


	//   ....[22]....
        /*0200*/ 	.word	0x00006af0
        /*0204*/ 	.word	0x00000000
        /*0208*/ 	.word	0x00036438
        /*020c*/ 	.short	0x010a
        /*020e*/ 	.byte	0x3f
	.zero		1


	//   ....[23]....
        /*0210*/ 	.word	0x00006f30
        /*0214*/ 	.word	0x00000007
        /*0218*/ 	.word	0x00000000
        /*021c*/ 	.short	0x010a
        /*021e*/ 	.byte	0x3f
	.zero		1


	//   ....[24]....
        /*0220*/ 	.word	0x00006fb0
        /*0224*/ 	.word	0x00000003
        /*0228*/ 	.word	0x00000000
        /*022c*/ 	.short	0x010a
        /*022e*/ 	.byte	0x3f
	.zero		1


	//   ....[25]....
        /*0230*/ 	.word	0x00007000
        /*0234*/ 	.word	0x00000009
        /*0238*/ 	.word	0x00036438
        /*023c*/ 	.short	0x010a
        /*023e*/ 	.byte	0x3f
	.zero		1


	//   ....[26]....
        /*0240*/ 	.word	0x000070e0
        /*0244*/ 	.word	0x00000099
        /*0248*/ 	.word	0x00036400
        /*024c*/ 	.short	0x010a
        /*024e*/ 	.byte	0x3f
	.zero		1


	//   ....[27]....
        /*0250*/ 	.word	0x00007130
        /*0254*/ 	.word	0x00000003
        /*0258*/ 	.word	0x00036410
        /*025c*/ 	.short	0x010a
        /*025e*/ 	.byte	0x3f
	.zero		1


	//   ....[28]....
        /*0260*/ 	.word	0x00007180
        /*0264*/ 	.word	0x00000099
        /*0268*/ 	.word	0x00036430
        /*026c*/ 	.short	0x010a
        /*026e*/ 	.byte	0x3f
	.zero		1


	//   ....[29]....
        /*0270*/ 	.word	0x000071d0
        /*0274*/ 	.word	0x00000000
        /*0278*/ 	.word	0x00036420
        /*027c*/ 	.short	0x010a
        /*027e*/ 	.byte	0x3f
	.zero		1


	//   ....[30]....
        /*0280*/ 	.word	0x00007220
        /*0284*/ 	.word	0x00000000
        /*0288*/ 	.word	0x00036438
        /*028c*/ 	.short	0x010a
        /*028e*/ 	.byte	0x3f
	.zero		1


	//   ....[31]....
        /*0290*/ 	.word	0x00007270
        /*0294*/ 	.word	0x00000000
        /*0298*/ 	.word	0x00036428
        /*029c*/ 	.short	0x010a
        /*029e*/ 	.byte	0x3f
	.zero		1


	//   ....[32]....
        /*02a0*/ 	.word	0x000072c0
        /*02a4*/ 	.word	0x00000000
        /*02a8*/ 	.word	0x00036438
        /*02ac*/ 	.short	0x010a
        /*02ae*/ 	.byte	0x3f
	.zero		1


	//   ....[33]....
        /*02b0*/ 	.word	0x00007320
        /*02b4*/ 	.word	0x00000000
        /*02b8*/ 	.word	0x00036420
        /*02bc*/ 	.short	0x010a
        /*02be*/ 	.byte	0x3f
	.zero		1


	//   ....[34]....
        /*02c0*/ 	.word	0x00007370
        /*02c4*/ 	.word	0x00000000
        /*02c8*/ 	.word	0x00036438
        /*02cc*/ 	.short	0x010a
        /*02ce*/ 	.byte	0x3f
	.zero		1


	//   ....[35]....
        /*02d0*/ 	.word	0x000073c0
        /*02d4*/ 	.word	0x00000000
        /*02d8*/ 	.word	0x00036428
        /*02dc*/ 	.short	0x010a
        /*02de*/ 	.byte	0x3f
	.zero		1


	//   ....[36]....
        /*02e0*/ 	.word	0x00007410
        /*02e4*/ 	.word	0x00000000
        /*02e8*/ 	.word	0x00036438
        /*02ec*/ 	.short	0x010a
        /*02ee*/ 	.byte	0x3f
	.zero		1


	//   ....[37]....
        /*02f0*/ 	.word	0x000074f0
        /*02f4*/ 	.word	0x00000007
        /*02f8*/ 	.word	0x00000000
        /*02fc*/ 	.short	0x010a
        /*02fe*/ 	.byte	0x3f
	.zero		1


	//   ....[38]....
        /*0300*/ 	.word	0x00007540
        /*0304*/ 	.word	0x00000003
        /*0308*/ 	.word	0x00000000
        /*030c*/ 	.short	0x010a
        /*030e*/ 	.byte	0x3f
	.zero		1


	//----- nvinfo : EIATTR_NUM_MBARRIERS
	.align		4
.L_1064:
        /*0310*/ 	.byte	0x03, 0x38
        /*0312*/ 	.short	0x0007


	//----- nvinfo : EIATTR_EXIT_INSTR_OFFSETS
	.align		4
        /*0314*/ 	.byte	0x04, 0x1c
        /*0316*/ 	.short	(.L_1066 - .L_1065)


	//   ....[0]....
.L_1065:
        /*0318*/ 	.word	0x00007050


	//----- nvinfo : EIATTR_MAX_THREADS
	.align		4
.L_1066:
        /*031c*/ 	.byte	0x04, 0x05
        /*031e*/ 	.short	(.L_1068 - .L_1067)
.L_1067:
        /*0320*/ 	.word	0x00000200
        /*0324*/ 	.word	0x00000001
        /*0328*/ 	.word	0x00000001


	//----- nvinfo : EIATTR_CRS_STACK_SIZE
	.align		4
.L_1068:
        /*032c*/ 	.byte	0x04, 0x1e
        /*032e*/ 	.short	(.L_1070 - .L_1069)
.L_1069:
        /*0330*/ 	.word	0x00000000


	//----- nvinfo : EIATTR_CBANK_PARAM_SIZE
	.align		4
.L_1070:
        /*0334*/ 	.byte	0x03, 0x19
        /*0336*/ 	.short	0x06f0


	//----- nvinfo : EIATTR_PARAM_CBANK
	.align		4
        /*0338*/ 	.byte	0x04, 0x0a
        /*033a*/ 	.short	(.L_1072 - .L_1071)
	.align		4
.L_1071:
        /*033c*/ 	.word	index@(.nv.constant0._ZN7cutlass13device_kernelIN5flash11enable_sm90INS1_16FlashAttnBwdSm90INS1_25CollectiveMainloopBwdSm90ILi2ELi1ELi1EN4cute5tupleIJNS5_1CILi1EEES8_S8_EEENS6_IJNS7_ILi64EEENS7_ILi96EEENS7_ILi192EEEEEENS_6half_tEfNS_4arch4Sm90ELb0ELb0ELb0ELb0ELb0ELb0ELb1ELb0ELi3ELi1ELi1ELi1ELb0EEENS1_24CollectiveEpilogueBwdGQAISD_fSG_Li384ELb0ELb0EEENS1_19SingleTileSchedulerILb0ELb0ELb0ELi96EEEEEEEEEvNT_6ParamsE)
        /*0340*/ 	.short	0x0210
        /*0342*/ 	.short	0x06f0


	//----- nvinfo : EIATTR_SW_WAR
	.align		4
.L_1072:
        /*0344*/ 	.byte	0x04, 0x36
        /*0346*/ 	.short	(.L_1074 - .L_1073)
.L_1073:
        /*0348*/ 	.word	0x00000008
.L_1074:


//--------------------- .nv.info._ZN7cutlass13device_kernelIN5flash11enable_sm90INS1_16FlashAttnBwdSm90INS1_25CollectiveMainloopBwdSm90ILi2ELi1ELi1EN4cute5tupleIJNS5_1CILi1EEES8_S8_EEENS6_IJNS7_ILi64EEENS7_ILi96EEENS7_ILi192EEEEEENS_6half_tEfNS_4arch4Sm90ELb0ELb0ELb0ELb0ELb1ELb0ELb1ELb0ELi3ELi1ELi1ELi1ELb0EEENS1_24CollectiveEpilogueBwdGQAISD_fSG_Li384ELb0ELb1EEENS1_19SingleTileSchedulerILb0ELb0ELb0ELi96EEEEEEEEEvNT_6ParamsE --------------------------
	.section	.nv.info._ZN7cutlass13device_kernelIN5flash11enable_sm90INS1_16FlashAttnBwdSm90INS1_25CollectiveMainloopBwdSm90ILi2ELi1ELi1EN4cute5tupleIJNS5_1CILi1EEES8_S8_EEENS6_IJNS7_ILi64EEENS7_ILi96EEENS7_ILi192EEEEEENS_6half_tEfNS_4arch4Sm90ELb0ELb0ELb0ELb0ELb1ELb0ELb1ELb0ELi3ELi1ELi1ELi1ELb0EEENS1_24CollectiveEpilogueBwdGQAISD_fSG_Li384ELb0ELb1EEENS1_19SingleTileSchedulerILb0ELb0ELb0ELi96EEEEEEEEEvNT_6ParamsE,"",@"SHT_CUDA_INFO"
	.sectionflags	@""
	.align	4


	//----- nvinfo : EIATTR_CUDA_API_VERSION
	.align		4
        /*0000*/ 	.byte	0x04, 0x37
        /*0002*/ 	.short	(.L_1076 - .L_1075)
.L_1075:
        /*0004*/ 	.word	0x00000082


	//----- nvinfo : EIATTR_KPARAM_INFO
	.align		4
.L_1076:
        /*0008*/ 	.byte	0x04, 0x17
        /*000a*/ 	.short	(.L_1078 - .L_1077)
.L_1077:
        /*000c*/ 	.word	0x00000000
        /*0010*/ 	.short	0x0000
        /*0012*/ 	.short	0x0070
        /*0014*/ 	.byte	0x00, 0xf0, 0x01, 0x1a


	//----- nvinfo : EIATTR_SPARSE_MMA_MASK
	.align		4
.L_1078:
        /*0018*/ 	.byte	0x03, 0x50
        /*001a*/ 	.short	0x0000


	//----- nvinfo : EIATTR_MAXREG_COUNT
	.align		4
        /*001c*/ 	.byte	0x03, 0x1b
        /*001e*/ 	.short	0x0080


	//----- nvinfo : EIATTR_NUM_BARRIERS
	.align		4
        /*0020*/ 	.byte	0x02, 0x4c
        /*0022*/ 	.byte	0x10
	.zero		1


	//----- nvinfo : EIATTR_EXTERNS
	.align		4
        /*0024*/ 	.byte	0x04, 0x0f
        /*0026*/ 	.short	(.L_1080 - .L_1079)


	//   ....[0]....
	.align		4
.L_1079:
        /*0028*/ 	.word	index@(__assertfail)


	//----- nvinfo : EIATTR_MERCURY_ISA_VERSION
	.align		4
.L_1080:
        /*002c*/ 	.byte	0x03, 0x5f
        /*002e*/ 	.short	0x0101


	//----- nvinfo : EIATTR_INT_WARP_WIDE_INSTR_OFFSETS
	.align		4
        /*0030*/ 	.byte	0x04, 0x31
        /*0032*/ 	.short	(.L_1082 - .L_1081)


	//   ....[0]....
.L_1081:
        /*0034*/ 	.word	0x00000170


	//   ....[1]....
        /*0038*/ 	.word	0x00000230


	//   ....[2]....
        /*003c*/ 	.word	0x00004dd0


	//   ....[3]....
        /*0040*/ 	.word	0x000053c0


	//   ....[4]....
        /*0044*/ 	.word	0x00005b20


	//----- nvinfo : EIATTR_COOP_GROUP_MASK_REGIDS
	.align		4
.L_1082:
        /*0048*/ 	.byte	0x04, 0x29
        /*004a*/ 	.short	(.L_1084 - .L_1083)


	//   ....[0]....
.L_1083:
        /*004c*/ 	.word	0xffffffff


	//   ....[1]....
        /*0050*/ 	.word	0xffffffff


	//   ....[2]....
        /*0054*/ 	.word	0xffffffff


	//   ....[3]....
        /*0058*/ 	.word	0xffffffff


	//   ....[4]....
        /*005c*/ 	.word	0xffffffff


	//   ....[5]....
        /*0060*/ 	.word	0xffffffff


	//   ....[6]....
        /*0064*/ 	.word	0xffffffff


	//   ....[7]....
        /*0068*/ 	.word	0xffffffff


	//   ....[8]....
        /*006c*/ 	.word	0xffffffff


	//   ....[9]....
        /*0070*/ 	.word	0xffffffff


	//   ....[10]....
        /*0074*/ 	.word	0xffffffff


	//   ....[11]....
        /*0078*/ 	.word	0xffffffff


	//   ....[12]....
        /*007c*/ 	.word	0xffffffff


	//   ....[13]....
        /*0080*/ 	.word	0xffffffff


	//   ....[14]....
        /*0084*/ 	.word	0xffffffff


	//   ....[15]....
        /*0088*/ 	.word	0xffffffff


	//   ....[16]....
        /*008c*/ 	.word	0xffffffff


	//   ....[17]....
        /*0090*/ 	.word	0x0500000f


	//   ....[18]....
        /*0094*/ 	.word	0x0500000f


	//   ....[19]....
        /*0098*/ 	.word	0x0500000f


	//   ....[20]....
        /*009c*/ 	.word	0x0500000f


	//   ....[21]....
        /*00a0*/ 	.word	0x0500000f


	//   ....[22]....
        /*00a4*/ 	.word	0x0500000f


	//----- nvinfo : EIATTR_COOP_GROUP_INSTR_OFFSETS
	.align		4
.L_1084:
        /*00a8*/ 	.byte	0x04, 0x28
        /*00aa*/ 	.short	(.L_1086 - .L_1085)


	//   ....[0]....
.L_1085:
        /*00ac*/ 	.word	0x00000050


	//   ....[1]....
        /*00b0*/ 	.word	0x00000180


	//   ....[2]....
        /*00b4*/ 	.word	0x00000210


	//   ....[3]....
        /*00b8*/ 	.word	0x00000390


	//   ....[4]....
        /*00bc*/ 	.word	0x000005c0


	//   ....[5]....
        /*00c0*/ 	.word	0x00000b30


	//   ....[6]....
        /*00c4*/ 	.word	0x00003dc0


	//   ....[7]....
        /*00c8*/ 	.word	0x00003f50


	//   ....[8]....
        /*00cc*/ 	.word	0x000041e0


	//   ....[9]....
        /*00d0*/ 	.word	0x00004370


	//   ....[10]....
        /*00d4*/ 	.word	0x00004490


	//   ....[11]....
        /*00d8*/ 	.word	0x00004910


	//   ....[12]....
        /*00dc*/ 	.word	0x00004d00


	//   ....[13]....
        /*00e0*/ 	.word	0x00004f40


	//   ....[14]....
        /*00e4*/ 	.word	0x000052f0


	//   ....[15]....
        /*00e8*/ 	.word	0x000055a0


	//   ....[16]....
        /*00ec*/ 	.word	0x00005a60


	//   ....[17]....
        /*00f0*/ 	.word	0x00007d30


	//   ....[18]....
        /*00f4*/ 	.word	0x00007e80


	//   ....[19]....
        /*00f8*/ 	.word	0x00007ef0


	//   ....[20]....
        /*00fc*/ 	.word	0x00007f60


	//   ....[21]....
        /*0100*/ 	.word	0x00007fd0


	//   ....[22]....
        /*0104*/ 	.word	0x00008040


	//----- nvinfo : EIATTR_REG_RECONFIG
	.align		4
.L_1086:
        /*0108*/ 	.byte	0x01, 0x54
	.zero		2


	//----- nvinfo : EIATTR_SYSCALL_OFFSETS
	.align		4
        /*010c*/ 	.byte	0x04, 0x46
        /*010e*/ 	.short	(.L_1088 - .L_1087)


	//   ....[0]....
.L_1087:
        /*0110*/ 	.word	0x00000790


	//   ....[1]....
        /*0114*/ 	.word	0x00000880


	//   ....[2]....
        /*0118*/ 	.word	0x000009c0


	//   ....[3]....
        /*011c*/ 	.word	0x00000ab0


	//----- nvinfo : EIATTR_MBARRIER_INSTR_OFFSETS
	.align		4
.L_1088:
        /*0120*/ 	.byte	0x04, 0x39
        /*0122*/ 	.short	(.L_1090 - .L_1089)


	//   ....[0]....
.L_1089:
        /*0124*/ 	.word	0x00000250
        /*0128*/ 	.word	0x000000ff
        /*012c*/ 	.word	0x00036400
        /*0130*/ 	.short	0x0100
        /*0132*/ 	.byte	0x06
	.zero		1


	//   ....[1]....
        /*0134*/ 	.word	0x00000340
        /*0138*/ 	.word	0x000000ff
        /*013c*/ 	.word	0x00036410
        /*0140*/ 	.short	0x0100
        /*0142*/ 	.byte	0x08
	.zero		1


	//   ....[2]....
        /*0144*/ 	.word	0x00000350
        /*0148*/ 	.word	0x000000ff
        /*014c*/ 	.word	0x00036420
        /*0150*/ 	.short	0x0100
        /*0152*/ 	.byte	0x08
	.zero		1


	//   ....[3]....
        /*0154*/ 	.word	0x00000360
        /*0158*/ 	.word	0x000000ff
        /*015c*/ 	.word	0x00036418
        /*0160*/ 	.short	0x0100
        /*0162*/ 	.byte	0x08
	.zero		1


	//   ....[4]....
        /*0164*/ 	.word	0x00000370
        /*0168*/ 	.word	0x000000ff
        /*016c*/ 	.word	0x00036428
        /*0170*/ 	.short	0x0100
        /*0172*/ 	.byte	0x08
	.zero		1


	//   ....[5]....
        /*0174*/ 	.word	0x000004a0
        /*0178*/ 	.word	0x000000ff
        /*017c*/ 	.word	0x00036430
        /*0180*/ 	.short	0x0100
        /*0182*/ 	.byte	0x08
	.zero		1


	//   ....[6]....
        /*0184*/ 	.word	0x000004b0
        /*0188*/ 	.word	0x000000ff
        /*018c*/ 	.word	0x00036438
        /*0190*/ 	.short	0x0100
        /*0192*/ 	.byte	0x08
	.zero		1


	//   ....[7]....
        /*0194*/ 	.word	0x00000b70
        /*0198*/ 	.word	0x000000ff
        /*019c*/ 	.word	0x00036400
        /*01a0*/ 	.short	0x010a
        /*01a2*/ 	.byte	0x24
	.zero		1


	//   ....[8]....
        /*01a4*/ 	.word	0x00000c50
        /*01a8*/ 	.word	0x000000ff
        /*01ac*/ 	.word	0x00036400
        /*01b0*/ 	.short	0x010a
        /*01b2*/ 	.byte	0x24
	.zero		1


	//   ....[9]....
        /*01b4*/ 	.word	0x00001680
        /*01b8*/ 	.word	0x00000003
        /*01bc*/ 	.word	0x00036410
        /*01c0*/ 	.short	0x010a
        /*01c2*/ 	.byte	0x3f
	.zero		1


	//   ....[10]....
        /*01c4*/ 	.word	0x000016c0
        /*01c8*/ 	.word	0x00000003
        /*01cc*/ 	.word	0x00036410
        /*01d0*/ 	.short	0x010a
        /*01d2*/ 	.byte	0x3f
	.zero		1


	//   ....[11]....
        /*01d4*/ 	.word	0x00001d60
        /*01d8*/ 	.word	0x000000ff
        /*01dc*/ 	.word	0x00036430
        /*01e0*/ 	.short	0x010a
        /*01e2*/ 	.byte	0x24
	.zero		1


	//   ....[12]....
        /*01e4*/ 	.word	0x00001da0
        /*01e8*/ 	.word	0x000000ff
        /*01ec*/ 	.word	0x00036430
        /*01f0*/ 	.short	0x010a
        /*01f2*/ 	.byte	0x24
	.zero		1


	//   ....[13]....
        /*01f4*/ 	.word	0x00003170
        /*01f8*/ 	.word	0x000000ff
        /*01fc*/ 	.word	0x00000000
        /*0200*/ 	.short	0x0101
        /*0202*/ 	.byte	0x04
	.zero		1


	//   ....[14]....
        /*0204*/ 	.word	0x00003520
        /*0208*/ 	.word	0x00000003
        /*020c*/ 	.word	0x00000000
        /*0210*/ 	.short	0x0101
        /*0212*/ 	.byte	0x3f
	.zero		1


	//   ....[15]....
        /*0214*/ 	.word	0x00005ee0
        /*0218*/ 	.word	0x00000000
        /*021c*/ 	.word	0x00036420
        /*0220*/ 	.short	0x010a
        /*0222*/ 	.byte	0x3f
	.zero		1


	//   ....[16]....
        /*0224*/ 	.word	0x00006620
        /*0228*/ 	.word	0x00000000
        /*022c*/ 	.word	0x00036438
        /*0230*/ 	.short	0x010a
        /*0232*/ 	.byte	0x3f
	.zero		1


	//   ....[17]....
        /*0234*/ 	.word	0x00006970
        /*0238*/ 	.word	0x00000000
        /*023c*/ 	.word	0x00036428
        /*0240*/ 	.short	0x010a
        /*0242*/ 	.byte	0x3f
	.zero		1


	//   ....[18]....
        /*0244*/ 	.word	0x00006c00
        /*0248*/ 	.word	0x00000000
        /*024c*/ 	.word	0x00036438
        /*0250*/ 	.short	0x010a
        /*0252*/ 	.byte	0x3f
	.zero		1


	//   ....[19]....
        /*0254*/ 	.word	0x00006ee0
        /*0258*/ 	.word	0x00000000
        /*025c*/ 	.word	0x00036420
        /*0260*/ 	.short	0x010a
        /*0262*/ 	.byte	0x3f
	.zero		1


	//   ....[20]....
        /*0264*/ 	.word	0x000071d0
        /*0268*/ 	.word	0x00000000
        /*026c*/ 	.word	0x00036438
        /*0270*/ 	.short	0x010a
        /*0272*/ 	.byte	0x3f
	.zero		1


	//   ....[21]....
        /*0274*/ 	.word	0x000074c0
        /*0278*/ 	.word	0x00000000
        /*027c*/ 	.word	0x00036428
        /*0280*/ 	.short	0x010a
        /*0282*/ 	.byte	0x3f
	.zero		1


	//   ....[22]....
        /*0284*/ 	.word	0x00007770
        /*0288*/ 	.word	0x00000000
        /*028c*/ 	.word	0x00036438
        /*0290*/ 	.short	0x010a
        /*0292*/ 	.byte	0x3f
	.zero		1


	//   ....[23]....
        /*0294*/ 	.word	0x00007bb0
        /*0298*/ 	.word	0x00000007
        /*029c*/ 	.word	0x00000000
        /*02a0*/ 	.short	0x010a
        /*02a2*/ 	.byte	0x3f
	.zero		1


	//   ....[24]....
        /*02a4*/ 	.word	0x00007c30
        /*02a8*/ 	.word	0x00000003
        /*02ac*/ 	.word	0x00000000
        /*02b0*/ 	.short	0x010a
        /*02b2*/ 	.byte	0x3f
	.zero		1


	//   ....[25]....
        /*02b4*/ 	.word	0x00007c80
        /*02b8*/ 	.word	0x00000009
        /*02bc*/ 	.word	0x00036438
        /*02c0*/ 	.short	0x010a
        /*02c2*/ 	.byte	0x3f
	.zero		1


	//   ....[26]....
        /*02c4*/ 	.word	0x00007d60
        /*02c8*/ 	.word	0x00000098
        /*02cc*/ 	.word	0x00036400
        /*02d0*/ 	.short	0x010a
        /*02d2*/ 	.byte	0x3f
	.zero		1


	//   ....[27]....
        /*02d4*/ 	.word	0x00007db0
        /*02d8*/ 	.word	0x00000003
        /*02dc*/ 	.word	0x00036410
        /*02e0*/ 	.short	0x010a
        /*02e2*/ 	.byte	0x3f
	.zero		1


	//   ....[28]....
        /*02e4*/ 	.word	0x00007e00
        /*02e8*/ 	.word	0x00000098
        /*02ec*/ 	.word	0x00036430
        /*02f0*/ 	.short	0x010a
        /*02f2*/ 	.byte	0x3f
	.zero		1


	//   ....[29]....
        /*02f4*/ 	.word	0x00008080
        /*02f8*/ 	.word	0x00000000
        /*02fc*/ 	.word	0x00036420
        /*0300*/ 	.short	0x010a
        /*0302*/ 	.byte	0x3f
	.zero		1


	//   ....[30]....
        /*0304*/ 	.word	0x000080d0
        /*0308*/ 	.word	0x00000000
        /*030c*/ 	.word	0x00036438
        /*0310*/ 	.short	0x010a
        /*0312*/ 	.byte	0x3f
	.zero		1


	//   ....[31]....
        /*0314*/ 	.word	0x00008120
        /*0318*/ 	.word	0x00000000
        /*031c*/ 	.word	0x00036428
        /*0320*/ 	.short	0x010a
        /*0322*/ 	.byte	0x3f
	.zero		1


	//   ....[32]....
        /*0324*/ 	.word	0x00008170
        /*0328*/ 	.word	0x00000000
        /*032c*/ 	.word	0x00036438
        /*0330*/ 	.short	0x010a
        /*0332*/ 	.byte	0x3f
	.zero		1


	//   ....[33]....
        /*0334*/ 	.word	0x000081d0
        /*0338*/ 	.word	0x00000000
        /*033c*/ 	.word	0x00036420
        /*0340*/ 	.short	0x010a
        /*0342*/ 	.byte	0x3f
	.zero		1


	//   ....[34]....
        /*0344*/ 	.word	0x00008220
        /*0348*/ 	.word	0x00000000
        /*034c*/ 	.word	0x00036438
        /*0350*/ 	.short	0x010a
        /*0352*/ 	.byte	0x3f
	.zero		1


	//   ....[35]....
        /*0354*/ 	.word	0x00008270
        /*0358*/ 	.word	0x00000000
        /*035c*/ 	.word	0x00036428
        /*0360*/ 	.short	0x010a
        /*0362*/ 	.byte	0x3f
	.zero		1


	//   ....[36]....
        /*0364*/ 	.word	0x000082c0
        /*0368*/ 	.word	0x00000000
        /*036c*/ 	.word	0x00036438
        /*0370*/ 	.short	0x010a
        /*0372*/ 	.byte	0x3f
	.zero		1


	//   ....[37]....
        /*0374*/ 	.word	0x000083a0
        /*0378*/ 	.word	0x00000007
        /*037c*/ 	.word	0x00000000
        /*0380*/ 	.short	0x010a
        /*0382*/ 	.byte	0x3f
	.zero		1


	//   ....[38]....
        /*0384*/ 	.word	0x000083f0
        /*0388*/ 	.word	0x00000003
        /*038c*/ 	.word	0x00000000
        /*0390*/ 	.short	0x010a
        /*0392*/ 	.byte	0x3f
	.zero		1


	//----- nvinfo : EIATTR_NUM_MBARRIERS
	.align		4
.L_1090:
        /*0394*/ 	.byte	0x03, 0x38
        /*0396*/ 	.short	0x0007


	//----- nvinfo : EIATTR_EXIT_INSTR_OFFSETS
	.align		4
        /*0398*/ 	.byte	0x04, 0x1c
        /*039a*/ 	.short	(.L_1092 - .L_1091)


	//   ....[0]....
.L_1091:
        /*039c*/ 	.word	0x00007cd0


	//----- nvinfo : EIATTR_MAX_THREADS
	.align		4
.L_1092:
        /*03a0*/ 	.byte	0x04, 0x05
        /*03a2*/ 	.short	(.L_1094 - .L_1093)
.L_1093:
        /*03a4*/ 	.word	0x00000200
        /*03a8*/ 	.word	0x00000001
        /*03ac*/ 	.word	0x00000001


	//----- nvinfo : EIATTR_CRS_STACK_SIZE
	.align		4
.L_1094:
        /*03b0*/ 	.byte	0x04, 0x1e
        /*03b2*/ 	.short	(.L_1096 - .L_1095)
.L_1095:
        /*03b4*/ 	.word	0x00000000


	//----- nvinfo : EIATTR_CBANK_PARAM_SIZE
	.align		4
.L_1096:
        /*03b8*/ 	.byte	0x03, 0x19
        /*03ba*/ 	.short	0x06f0


	//----- nvinfo : EIATTR_PARAM_CBANK
	.align		4
        /*03bc*/ 	.byte	0x04, 0x0a
        /*03be*/ 	.short	(.L_1098 - .L_1097)
	.align		4
.L_1097:
        /*03c0*/ 	.word	index@(.nv.constant0._ZN7cutlass13device_kernelIN5flash11enable_sm90INS1_16FlashAttnBwdSm90INS1_25CollectiveMainloopBwdSm90ILi2ELi1ELi1EN4cute5tupleIJNS5_1CILi1EEES8_S8_EEENS6_IJNS7_ILi64EEENS7_ILi96EEENS7_ILi192EEEEEENS_6half_tEfNS_4arch4Sm90ELb0ELb0ELb0ELb0ELb1ELb0ELb1ELb0ELi3ELi1ELi1ELi1ELb0EEENS1_24CollectiveEpilogueBwdGQAISD_fSG_Li384ELb0ELb1EEENS1_19SingleTileSchedulerILb0ELb0ELb0ELi96EEEEEEEEEvNT_6ParamsE)
        /*03c4*/ 	.short	0x0210
        /*03c6*/ 	.short	0x06f0


	//----- nvinfo : EIATTR_SW_WAR
	.align		4
.L_1098:
        /*03c8*/ 	.byte	0x04, 0x36
        /*03ca*/ 	.short	(.L_1100 - .L_1099)
.L_1099:
        /*03cc*/ 	.word	0x00000008
.L_1100:


//--------------------- .nv.info._ZN7cutlass13device_kernelIN5flash11enable_sm90INS1_16FlashAttnBwdSm90INS1_25CollectiveMainloopBwdSm90ILi2ELi1ELi1EN4cute5tupleIJNS5_1CILi1EEES8_S8_EEENS6_IJNS7_ILi64EEENS7_ILi96EEENS7_ILi192EEEEEENS_6half_tEfNS_4arch4Sm90ELb0ELb0ELb0ELb1ELb0ELb0ELb1ELb0ELi3ELi1ELi1ELi1ELb0EEENS1_21CollectiveEpilogueBwdISD_SE_SG_Li384ELb1ELb1ELi3EEENS1_19SingleTileSchedulerILb1ELb0ELb0ELi96EEEEEEEEEvNT_6ParamsE --------------------------
	.section	.nv.info._ZN7cutlass13device_kernelIN5flash11enable_sm90INS1_16FlashAttnBwdSm90INS1_25CollectiveMainloopBwdSm90ILi2ELi1ELi1EN4cute5tupleIJNS5_1CILi1EEES8_S8_EEENS6_IJNS7_ILi64EEENS7_ILi96EEENS7_ILi192EEEEEENS_6half_tEfNS_4arch4Sm90ELb0ELb0ELb0ELb1ELb0ELb0ELb1ELb0ELi3ELi1ELi1ELi1ELb0EEENS1_21CollectiveEpilogueBwdISD_SE_SG_Li384ELb1ELb1ELi3EEENS1_19SingleTileSchedulerILb1ELb0ELb0ELi96EEEEEEEEEvNT_6ParamsE,"",@"SHT_CUDA_INFO"
	.sectionflags	@""
	.align	4


	//----- nvinfo : EIATTR_CUDA_API_VERSION
	.align		4
        /*0000*/ 	.byte	0x04, 0x37
        /*0002*/ 	.short	(.L_1102 - .L_1101)
.L_1101:
        /*0004*/ 	.word	0x00000082


	//----- nvinfo : EIATTR_KPARAM_INFO
	.align		4
.L_1102:
        /*0008*/ 	.byte	0x04, 0x17
        /*000a*/ 	.short	(.L_1104 - .L_1103)
.L_1103:
        /*000c*/ 	.word	0x00000000
        /*0010*/ 	.short	0x0000
        /*0012*/ 	.short	0x0070
        /*0014*/ 	.byte	0x00, 0xf0, 0x01, 0x1a


	//----- nvinfo : EIATTR_SPARSE_MMA_MASK
	.align		4
.L_1104:
        /*0018*/ 	.byte	0x03, 0x50
        /*001a*/ 	.short	0x0000


	//----- nvinfo : EIATTR_MAXREG_COUNT
	.align		4
        /*001c*/ 	.byte	0x03, 0x1b
        /*001e*/ 	.short	0x0080


	//----- nvinfo : EIATTR_NUM_BARRIERS
	.align		4
        /*0020*/ 	.byte	0x02, 0x4c
        /*0022*/ 	.byte	0x10
	.zero		1


	//----- nvinfo : EIATTR_EXTERNS
	.align		4
        /*0024*/ 	.byte	0x04, 0x0f
        /*0026*/ 	.short	(.L_1106 - .L_1105)


	//   ....[0]....
	.align		4
.L_1105:
        /*0028*/ 	.word	index@(__assertfail)


	//----- nvinfo : EIATTR_MERCURY_ISA_VERSION
	.align		4
.L_1106:
        /*002c*/ 	.byte	0x03, 0x5f
        /*002e*/ 	.short	0x0101


	//----- nvinfo : EIATTR_INT_WARP_WIDE_INSTR_OFFSETS
	.align		4
        /*0030*/ 	.byte	0x04, 0x31
        /*0032*/ 	.short	(.L_1108 - .L_1107)


	//   ....[0]....
.L_1107:
        /*0034*/ 	.word	0x00000170


	//   ....[1]....
        /*0038*/ 	.word	0x00000230


	//   ....[2]....
        /*003c*/ 	.word	0x00007bd0


	//----- nvinfo : EIATTR_COOP_GROUP_MASK_REGIDS
	.align		4
.L_1108:
        /*0040*/ 	.byte	0x04, 0x29
        /*0042*/ 	.short	(.L_1110 - .L_1109)


	//   ....[0]....
.L_1109:
        /*0044*/ 	.word	0xffffffff


	//   ....[1]....
        /*0048*/ 	.word	0xffffffff


	//   ....[2]....
        /*004c*/ 	.word	0xffffffff


	//   ....[3]....
        /*0050*/ 	.word	0xffffffff


	//   ....[4]....
        /*0054*/ 	.word	0xffffffff


	//   ....[5]....
        /*0058*/ 	.word	0xffffffff


	//   ....[6]....
        /*005c*/ 	.word	0xffffffff


	//   ....[7]....
        /*0060*/ 	.word	0x0500000f


	//----- nvinfo : EIATTR_COOP_GROUP_INSTR_OFFSETS
	.align		4
.L_1110:
        /*0064*/ 	.byte	0x04, 0x28
        /*0066*/ 	.short	(.L_1112 - .L_1111)


	//   ....[0]....
.L_1111:
        /*0068*/ 	.word	0x00000050


	//   ....[1]....
        /*006c*/ 	.word	0x00000180


	//   ....[2]....
        /*0070*/ 	.word	0x00000210


	//   ....[3]....
        /*0074*/ 	.word	0x00000390


	//   ....[4]....
        /*0078*/ 	.word	0x000005d0


	//   ....[5]....
        /*007c*/ 	.word	0x00001220


	//   ....[6]....
        /*0080*/ 	.word	0x000064f0


	//   ....[7]....
        /*0084*/ 	.word	0x00009f10


	//----- nvinfo : EIATTR_REG_RECONFIG
	.align		4
.L_1112:
        /*0088*/ 	.byte	0x01, 0x54
	.zero		2


	//----- nvinfo : EIATTR_SYSCALL_OFFSETS
	.align		4
        /*008c*/ 	.byte	0x04, 0x46
        /*008e*/ 	.short	(.L_1114 - .L_1113)


	//   ....[0]....
.L_1113:
        /*0090*/ 	.word	0x00000e80


	//   ....[1]....
        /*0094*/ 	.word	0x00000f70


	//   ....[2]....
        /*0098*/ 	.word	0x000010b0


	//   ....[3]....
        /*009c*/ 	.word	0x000011a0


	//----- nvinfo : EIATTR_MBARRIER_INSTR_OFFSETS
	.align		4
.L_1114:
        /*00a0*/ 	.byte	0x04, 0x39
        /*00a2*/ 	.short	(.L_1116 - .L_1115)


	//   ....[0]....
.L_1115:
        /*00a4*/ 	.word	0x00000250
        /*00a8*/ 	.word	0x000000ff
        /*00ac*/ 	.word	0x00036400
        /*00b0*/ 	.short	0x0100
        /*00b2*/ 	.byte	0x06
	.zero		1


	//   ....[1]....
        /*00b4*/ 	.word	0x00000340
        /*00b8*/ 	.word	0x000000ff
        /*00bc*/ 	.word	0x00036410
        /*00c0*/ 	.short	0x0100
        /*00c2*/ 	.byte	0x08
	.zero		1


	//   ....[2]....
        /*00c4*/ 	.word	0x00000350
        /*00c8*/ 	.word	0x000000ff
        /*00cc*/ 	.word	0x00036420
        /*00d0*/ 	.short	0x0100
        /*00d2*/ 	.byte	0x08
	.zero		1


	//   ....[3]....
        /*00d4*/ 	.word	0x00000360
        /*00d8*/ 	.word	0x000000ff
        /*00dc*/ 	.word	0x00036418
        /*00e0*/ 	.short	0x0100
        /*00e2*/ 	.byte	0x08
	.zero		1


	//   ....[4]....
        /*00e4*/ 	.word	0x00000370
        /*00e8*/ 	.word	0x000000ff
        /*00ec*/ 	.word	0x00036428
        /*00f0*/ 	.short	0x0100
        /*00f2*/ 	.byte	0x08
	.zero		1


	//   ....[5]....
        /*00f4*/ 	.word	0x000004a0
        /*00f8*/ 	.word	0x000000ff
        /*00fc*/ 	.word	0x00036430
        /*0100*/ 	.short	0x0100
        /*0102*/ 	.byte	0x08
	.zero		1


	//   ....[6]....
        /*0104*/ 	.word	0x000004b0
        /*0108*/ 	.word	0x000000ff
        /*010c*/ 	.word	0x00036438
        /*0110*/ 	.short	0x0100
        /*0112*/ 	.byte	0x08
	.zero		1


	//   ....[7]....
        /*0114*/ 	.word	0x00001260
        /*0118*/ 	.word	0x000000ff
        /*011c*/ 	.word	0x00036400
        /*0120*/ 	.short	0x010a
        /*0122*/ 	.byte	0x24
	.zero		1


	//   ....[8]....
        /*0124*/ 	.word	0x000013b0
        /*0128*/ 	.word	0x000000ff
        /*012c*/ 	.word	0x00036400
        /*0130*/ 	.short	0x010a
        /*0132*/ 	.byte	0x24
	.zero		1


	//   ....[9]....
        /*0134*/ 	.word	0x00001a40
        /*0138*/ 	.word	0x00000004
        /*013c*/ 	.word	0x00036410
        /*0140*/ 	.short	0x010a
        /*0142*/ 	.byte	0x3f
	.zero		1


	//   ....[10]....
        /*0144*/ 	.word	0x00001a80
        /*0148*/ 	.word	0x00000004
        /*014c*/ 	.word	0x00036410
        /*0150*/ 	.short	0x010a
        /*0152*/ 	.byte	0x3f
	.zero		1


	//   ....[11]....
        /*0154*/ 	.word	0x00002120
        /*0158*/ 	.word	0x000000ff
        /*015c*/ 	.word	0x00036430
        /*0160*/ 	.short	0x010a
        /*0162*/ 	.byte	0x24
	.zero		1


	//   ....[12]....
        /*0164*/ 	.word	0x00002160
        /*0168*/ 	.word	0x000000ff
        /*016c*/ 	.word	0x00036430
        /*0170*/ 	.short	0x010a
        /*0172*/ 	.byte	0x24
	.zero		1


	//   ....[13]....
        /*0174*/ 	.word	0x00003520
        /*0178*/ 	.word	0x000000ff
        /*017c*/ 	.word	0x00000000
        /*0180*/ 	.short	0x0101
        /*0182*/ 	.byte	0x04
	.zero		1


	//   ....[14]....
        /*0184*/ 	.word	0x000038a0
        /*0188*/ 	.word	0x00000004
        /*018c*/ 	.word	0x00000000
        /*0190*/ 	.short	0x0101
        /*0192*/ 	.byte	0x3f
	.zero		1


	//   ....[15]....
        /*0194*/ 	.word	0x000080b0
        /*0198*/ 	.word	0x0000000c
        /*019c*/ 	.word	0x00036420
        /*01a0*/ 	.short	0x010a
        /*01a2*/ 	.byte	0x3f
	.zero		1


	//   ....[16]....
        /*01a4*/ 	.word	0x000087b0
        /*01a8*/ 	.word	0x0000000c
        /*01ac*/ 	.word	0x00036438
        /*01b0*/ 	.short	0x010a
        /*01b2*/ 	.byte	0x3f
	.zero		1


	//   ....[17]....
        /*01b4*/ 	.word	0x00008b20
        /*01b8*/ 	.word	0x0000000c
        /*01bc*/ 	.word	0x00036428
        /*01c0*/ 	.short	0x010a
        /*01c2*/ 	.byte	0x3f
	.zero		1


	//   ....[18]....
        /*01c4*/ 	.word	0x00008dd0
        /*01c8*/ 	.word	0x0000000c
        /*01cc*/ 	.word	0x00036438
        /*01d0*/ 	.short	0x010a
        /*01d2*/ 	.byte	0x3f
	.zero		1


	//   ....[19]....
        /*01d4*/ 	.word	0x00009090
        /*01d8*/ 	.word	0x0000000c
        /*01dc*/ 	.word	0x00036420
        /*01e0*/ 	.short	0x010a
        /*01e2*/ 	.byte	0x3f
	.zero		1


	//   ....[20]....
        /*01e4*/ 	.word	0x00009390
        /*01e8*/ 	.word	0x0000000c
        /*01ec*/ 	.word	0x00036438
        /*01f0*/ 	.short	0x010a
        /*01f2*/ 	.byte	0x3f
	.zero		1


	//   ....[21]....
        /*01f4*/ 	.word	0x00009690
        /*01f8*/ 	.word	0x0000000c
        /*01fc*/ 	.word	0x00036428
        /*0200*/ 	.short	0x010a
        /*0202*/ 	.byte	0x3f
	.zero		1


	//   ....[22]....
        /*0204*/ 	.word	0x00009950
        /*0208*/ 	.word	0x0000000c
        /*020c*/ 	.word	0x00036438
        /*0210*/ 	.short	0x010a
        /*0212*/ 	.byte	0x3f
	.zero		1


	//   ....[23]....
        /*0214*/ 	.word	0x00009da0
        /*0218*/ 	.word	0x00000007
        /*021c*/ 	.word	0x00000000
        /*0220*/ 	.short	0x010a
        /*0222*/ 	.byte	0x3f
	.zero		1


	//   ....[24]....
        /*0224*/ 	.word	0x00009e20
        /*0228*/ 	.word	0x00000005
        /*022c*/ 	.word	0x00000000
        /*0230*/ 	.short	0x010a
        /*0232*/ 	.byte	0x3f
	.zero		1


	//   ....[25]....
        /*0234*/ 	.word	0x00009e70
        /*0238*/ 	.word	0x00000009
        /*023c*/ 	.word	0x00036438
        /*0240*/ 	.short	0x010a
        /*0242*/ 	.byte	0x3f
	.zero		1


	//   ....[26]....
        /*0244*/ 	.word	0x00009f40
        /*0248*/ 	.word	0x00000098
        /*024c*/ 	.word	0x00036400
        /*0250*/ 	.short	0x010a
        /*0252*/ 	.byte	0x3f
	.zero		1


	//   ....[27]....
        /*0254*/ 	.word	0x00009f90
        /*0258*/ 	.word	0x00000004
        /*025c*/ 	.word	0x00036410
        /*0260*/ 	.short	0x010a
        /*0262*/ 	.byte	0x3f
	.zero		1


	//   ....[28]....
        /*0264*/ 	.word	0x00009fe0
        /*0268*/ 	.word	0x00000098
        /*026c*/ 	.word	0x00036430
        /*0270*/ 	.short	0x010a
        /*0272*/ 	.byte	0x3f
	.zero		1


	//   ....[29]....
        /*0274*/ 	.word	0x0000a030
        /*0278*/ 	.word	0x0000000c
        /*027c*/ 	.word	0x00036420
        /*0280*/ 	.short	0x010a
        /*0282*/ 	.byte	0x3f
	.zero		1


	//   ....[30]....
        /*0284*/ 	.word	0x0000a080
        /*0288*/ 	.word	0x0000000c
        /*028c*/ 	.word	0x00036438
        /*0290*/ 	.short	0x010a
        /*0292*/ 	.byte	0x3f
	.zero		1


	//   ....[31]....
        /*0294*/ 	.word	0x0000a0d0
        /*0298*/ 	.word	0x0000000c
        /*029c*/ 	.word	0x00036428
        /*02a0*/ 	.short	0x010a
        /*02a2*/ 	.byte	0x3f
	.zero		1


	//   ....[32]....
        /*02a4*/ 	.word	0x0000a120
        /*02a8*/ 	.word	0x0000000c
        /*02ac*/ 	.word	0x00036438
        /*02b0*/ 	.short	0x010a
        /*02b2*/ 	.byte	0x3f
	.zero		1


	//   ....[33]....
        /*02b4*/ 	.word	0x0000a180
        /*02b8*/ 	.word	0x0000000c
        /*02bc*/ 	.word	0x00036420
        /*02c0*/ 	.short	0x010a
        /*02c2*/ 	.byte	0x3f
	.zero		1


	//   ....[34]....
        /*02c4*/ 	.word	0x0000a1d0
        /*02c8*/ 	.word	0x0000000c
        /*02cc*/ 	.word	0x00036438
        /*02d0*/ 	.short	0x010a
        /*02d2*/ 	.byte	0x3f
	.zero		1


	//   ....[35]....
        /*02d4*/ 	.word	0x0000a220
        /*02d8*/ 	.word	0x0000000c
        /*02dc*/ 	.word	0x00036428
        /*02e0*/ 	.short	0x010a
        /*02e2*/ 	.byte	0x3f
	.zero		1


	//   ....[36]....
        /*02e4*/ 	.word	0x0000a270
        /*02e8*/ 	.word	0x0000000c
        /*02ec*/ 	.word	0x00036438
        /*02f0*/ 	.short	0x010a
        /*02f2*/ 	.byte	0x3f
	.zero		1


	//   ....[37]....
        /*02f4*/ 	.word	0x0000a340
        /*02f8*/ 	.word	0x00000007
        /*02fc*/ 	.word	0x00000000
        /*0300*/ 	.short	0x010a
        /*0302*/ 	.byte	0x3f
	.zero		1


	//   ....[38]....
        /*0304*/ 	.word	0x0000a390
        /*0308*/ 	.word	0x00000005
        /*030c*/ 	.word	0x00000000
        /*0310*/ 	.short	0x010a
        /*0312*/ 	.byte	0x3f
	.zero		1


	//----- nvinfo : EIATTR_NUM_MBARRIERS
	.align		4
.L_1116:
        /*0314*/ 	.byte	0x03, 0x38
        /*0316*/ 	.short	0x0007


	//----- nvinfo : EIATTR_EXIT_INSTR_OFFSETS
	.align		4
        /*0318*/ 	.byte	0x04, 0x1c
        /*031a*/ 	.short	(.L_1118 - .L_1117)


	//   ....[0]....
.L_1117:
        /*031c*/ 	.word	0x00009ec0


	//----- nvinfo : EIATTR_MAX_THREADS
	.align		4
.L_1118:
        /*0320*/ 	.byte	0x04, 0x05
        /*0322*/ 	.short	(.L_1120 - .L_1119)
.L_1119:
        /*0324*/ 	.word	0x00000200
        /*0328*/ 	.word	0x00000001
        /*032c*/ 	.word	0x00000001


	//----- nvinfo : EIATTR_CRS_STACK_SIZE
	.align		4
.L_1120:
        /*0330*/ 	.byte	0x04, 0x1e
        /*0332*/ 	.short	(.L_1122 - .L_1121)
.L_1121:
        /*0334*/ 	.word	0x00000000


	//----- nvinfo : EIATTR_CBANK_PARAM_SIZE
	.align		4
.L_1122:
        /*0338*/ 	.byte	0x03, 0x19
        /*033a*/ 	.short	0x06f0


	//----- nvinfo : EIATTR_PARAM_CBANK
	.align		4
        /*033c*/ 	.byte	0x04, 0x0a
        /*033e*/ 	.short	(.L_1124 - .L_1123)
	.align		4
.L_1123:
        /*0340*/ 	.word	index@(.nv.constant0._ZN7cutlass13device_kernelIN5flash11enable_sm90INS1_16FlashAttnBwdSm90INS1_25CollectiveMainloopBwdSm90ILi2ELi1ELi1EN4cute5tupleIJNS5_1CILi1EEES8_S8_EEENS6_IJNS7_ILi64EEENS7_ILi96EEENS7_ILi192EEEEEENS_6half_tEfNS_4arch4Sm90ELb0ELb0ELb0ELb1ELb0ELb0ELb1ELb0ELi3ELi1ELi1ELi1ELb0EEENS1_21CollectiveEpilogueBwdISD_SE_SG_Li384ELb1ELb1ELi3EEENS1_19SingleTileSchedulerILb1ELb0ELb0ELi96EEEEEEEEEvNT_6ParamsE)
        /*0344*/ 	.short	0x0210
        /*0346*/ 	.short	0x06f0


	//----- nvinfo : EIATTR_SW_WAR
	.align		4
.L_1124:
        /*0348*/ 	.byte	0x04, 0x36
        /*034a*/ 	.short	(.L_1126 - .L_1125)
.L_1125:
        /*034c*/ 	.word	0x00000008
.L_1126:


//--------------------- .nv.info._ZN7cutlass13device_kernelIN5flash11enable_sm90INS1_16FlashAttnBwdSm90INS1_25CollectiveMainloopBwdSm90ILi2ELi1ELi1EN4cute5tupleIJNS5_1CILi1EEES8_S8_EEENS6_IJNS7_ILi64EEENS7_ILi96EEENS7_ILi192EEEEEENS_6half_tEfNS_4arch4Sm90ELb0ELb0ELb0ELb1ELb1ELb0ELb1ELb0ELi3ELi1ELi1ELi1ELb0EEENS1_21CollectiveEpilogueBwdISD_SE_SG_Li384ELb1ELb1ELi3EEENS1_19SingleTileSchedulerILb1ELb0ELb0ELi96EEEEEEEEEvNT_6ParamsE --------------------------
	.section	.nv.info._ZN7cutlass13device_kernelIN5flash11enable_sm90INS1_16FlashAttnBwdSm90INS1_25CollectiveMainloopBwdSm90ILi2ELi1ELi1EN4cute5tupleIJNS5_1CILi1EEES8_S8_EEENS6_IJNS7_ILi64EEENS7_ILi96EEENS7_ILi192EEEEEENS_6half_tEfNS_4arch4Sm90ELb0ELb0ELb0ELb1ELb1ELb0ELb1ELb0ELi3ELi1ELi1ELi1ELb0EEENS1_21CollectiveEpilogueBwdISD_SE_SG_Li384ELb1ELb1ELi3EEENS1_19SingleTileSchedulerILb1ELb0ELb0ELi96EEEEEEEEEvNT_6ParamsE,"",@"SHT_CUDA_INFO"
	.sectionflags	@""
	.align	4


	//----- nvinfo : EIATTR_CUDA_API_VERSION
	.align		4
        /*0000*/ 	.byte	0x04, 0x37
        /*0002*/ 	.short	(.L_1128 - .L_1127)
.L_1127:
        /*0004*/ 	.word	0x00000082


	//----- nvinfo : EIATTR_KPARAM_INFO
	.align		4
.L_1128:
        /*0008*/ 	.byte	0x04, 0x17
        /*000a*/ 	.short	(.L_1130 - .L_1129)
.L_1129:
        /*000c*/ 	.word	0x00000000
        /*0010*/ 	.short	0x0000
        /*0012*/ 	.short	0x0070
        /*0014*/ 	.byte	0x00, 0xf0, 0x01, 0x1a


	//----- nvinfo : EIATTR_SPARSE_MMA_MASK
	.align		4
.L_1130:
        /*0018*/ 	.byte	0x03, 0x50
        /*001a*/ 	.short	0x0000


	//----- nvinfo : EIATTR_MAXREG_COUNT
	.align		4
        /*001c*/ 	.byte	0x03, 0x1b
        /*001e*/ 	.short	0x0080


	//----- nvinfo : EIATTR_NUM_BARRIERS
	.align		4
        /*0020*/ 	.byte	0x02, 0x4c
        /*0022*/ 	.byte	0x10
	.zero		1


	//----- nvinfo : EIATTR_EXTERNS
	.align		4
        /*0024*/ 	.byte	0x04, 0x0f
        /*0026*/ 	.short	(.L_1132 - .L_1131)


	//   ....[0]....
	.align		4
.L_1131:
        /*0028*/ 	.word	index@(__assertfail)


	//----- nvinfo : EIATTR_MERCURY_ISA_VERSION
	.align		4
.L_1132:
        /*002c*/ 	.byte	0x03, 0x5f
        /*002e*/ 	.short	0x0101


	//----- nvinfo : EIATTR_INT_WARP_WIDE_INSTR_OFFSETS
	.align		4
        /*0030*/ 	.byte	0x04, 0x31
        /*0032*/ 	.short	(.L_1134 - .L_1133)


	//   ....[0]....
.L_1133:
        /*0034*/ 	.word	0x00000170


	//   ....[1]....
        /*0038*/ 	.word	0x00000230


	//   ....[2]....
        /*003c*/ 	.word	0x000072b0


	//   ....[3]....
        /*0040*/ 	.word	0x000078a0


	//   ....[4]....
        /*0044*/ 	.word	0x00008000


	//   ....[5]....
        /*0048*/ 	.word	0x000083a0


	//----- nvinfo : EIATTR_COOP_GROUP_MASK_REGIDS
	.align		4
.L_1134:
        /*004c*/ 	.byte	0x04, 0x29
        /*004e*/ 	.short	(.L_1136 - .L_1135)


	//   ....[0]....
.L_1135:
        /*0050*/ 	.word	0xffffffff


	//   ....[1]....
        /*0054*/ 	.word	0xffffffff


	//   ....[2]....
        /*0058*/ 	.word	0xffffffff


	//   ....[3]....
        /*005c*/ 	.word	0xffffffff


	//   ....[4]....
        /*0060*/ 	.word	0xffffffff


	//   ....[5]....
        /*0064*/ 	.word	0xffffffff


	//   ....[6]....
        /*0068*/ 	.word	0xffffffff


	//   ....[7]....
        /*006c*/ 	.word	0xffffffff


	//   ....[8]....
        /*0070*/ 	.word	0xffffffff


	//   ....[9]....
        /*0074*/ 	.word	0xffffffff


	//   ....[10]....
        /*0078*/ 	.word	0xffffffff


	//   ....[11]....
        /*007c*/ 	.word	0xffffffff


	//   ....[12]....
        /*0080*/ 	.word	0xffffffff


	//   ....[13]....
        /*0084*/ 	.word	0x0500000f


	//   ....[14]....
        /*0088*/ 	.word	0x0500000f


	//   ....[15]....
        /*008c*/ 	.word	0x0500000f


	//   ....[16]....
        /*0090*/ 	.word	0x0500000f


	//----- nvinfo : EIATTR_COOP_GROUP_INSTR_OFFSETS
	.align		4
.L_1136:
        /*0094*/ 	.byte	0x04, 0x28
        /*0096*/ 	.short	(.L_1138 - .L_1137)


	//   ....[0]....
.L_1137:
        /*0098*/ 	.word	0x00000050


	//   ....[1]....
        /*009c*/ 	.word	0x00000180


	//   ....[2]....
        /*00a0*/ 	.word	0x00000210


	//   ....[3]....
        /*00a4*/ 	.word	0x00000390


	//   ....[4]....
        /*00a8*/ 	.word	0x000005d0


	//   ....[5]....
        /*00ac*/ 	.word	0x00001220


	//   ....[6]....
        /*00b0*/ 	.word	0x000064f0


	//   ....[7]....
        /*00b4*/ 	.word	0x00006df0


	//   ....[8]....
        /*00b8*/ 	.word	0x000071e0


	//   ....[9]....
        /*00bc*/ 	.word	0x00007420


	//   ....[10]....
        /*00c0*/ 	.word	0x000077d0


	//   ....[11]....
        /*00c4*/ 	.word	0x00007a80


	//   ....[12]....
        /*00c8*/ 	.word	0x00007f40


	//   ....[13]....
        /*00cc*/ 	.word	0x0000a6e0


	//   ....[14]....
        /*00d0*/ 	.word	0x0000a830


	//   ....[15]....
        /*00d4*/ 	.word	0x0000a8a0


	//   ....[16]....
        /*00d8*/ 	.word	0x0000a910


	//----- nvinfo : EIATTR_REG_RECONFIG
	.align		4
.L_1138:
        /*00dc*/ 	.byte	0x01, 0x54
	.zero		2


	//----- nvinfo : EIATTR_SYSCALL_OFFSETS
	.align		4
        /*00e0*/ 	.byte	0x04, 0x46
        /*00e2*/ 	.short	(.L_1140 - .L_1139)


	//   ....[0]....
.L_1139:
        /*00e4*/ 	.word	0x00000e80


	//   ....[1]....
        /*00e8*/ 	.word	0x00000f70


	//   ....[2]....
        /*00ec*/ 	.word	0x000010b0


	//   ....[3]....
        /*00f0*/ 	.word	0x000011a0


	//----- nvinfo : EIATTR_MBARRIER_INSTR_OFFSETS
	.align		4
.L_1140:
        /*00f4*/ 	.byte	0x04, 0x39
        /*00f6*/ 	.short	(.L_1142 - .L_1141)


	//   ....[0]....
.L_1141:
        /*00f8*/ 	.word	0x00000250
        /*00fc*/ 	.word	0x000000ff
        /*0100*/ 	.word	0x00036400
        /*0104*/ 	.short	0x0100
        /*0106*/ 	.byte	0x06
	.zero		1


	//   ....[1]....
        /*0108*/ 	.word	0x00000340
        /*010c*/ 	.word	0x000000ff
        /*0110*/ 	.word	0x00036410
        /*0114*/ 	.short	0x0100
        /*0116*/ 	.byte	0x08
	.zero		1


	//   ....[2]....
        /*0118*/ 	.word	0x00000350
        /*011c*/ 	.word	0x000000ff
        /*0120*/ 	.word	0x00036420
        /*0124*/ 	.short	0x0100
        /*0126*/ 	.byte	0x08
	.zero		1


	//   ....[3]....
        /*0128*/ 	.word	0x00000360
        /*012c*/ 	.word	0x000000ff
        /*0130*/ 	.word	0x00036418
        /*0134*/ 	.short	0x0100
        /*0136*/ 	.byte	0x08
	.zero		1


	//   ....[4]....
        /*0138*/ 	.word	0x00000370
        /*013c*/ 	.word	0x000000ff
        /*0140*/ 	.word	0x00036428
        /*0144*/ 	.short	0x0100
        /*0146*/ 	.byte	0x08
	.zero		1


	//   ....[5]....
        /*0148*/ 	.word	0x000004a0
        /*014c*/ 	.word	0x000000ff
        /*0150*/ 	.word	0x00036430
        /*0154*/ 	.short	0x0100
        /*0156*/ 	.byte	0x08
	.zero		1


	//   ....[6]....
        /*0158*/ 	.word	0x000004b0
        /*015c*/ 	.word	0x000000ff
        /*0160*/ 	.word	0x00036438
        /*0164*/ 	.short	0x0100
        /*0166*/ 	.byte	0x08
	.zero		1


	//   ....[7]....
        /*0168*/ 	.word	0x00001260
        /*016c*/ 	.word	0x000000ff
        /*0170*/ 	.word	0x00036400
        /*0174*/ 	.short	0x010a
        /*0176*/ 	.byte	0x24
	.zero		1


	//   ....[8]....
        /*0178*/ 	.word	0x000013b0
        /*017c*/ 	.word	0x000000ff
        /*0180*/ 	.word	0x00036400
        /*0184*/ 	.short	0x010a
        /*0186*/ 	.byte	0x24
	.zero		1


	//   ....[9]....
        /*0188*/ 	.word	0x00001a40
        /*018c*/ 	.word	0x00000004
        /*0190*/ 	.word	0x00036410
        /*0194*/ 	.short	0x010a
        /*0196*/ 	.byte	0x3f
	.zero		1


	//   ....[10]....
        /*0198*/ 	.word	0x00001a80
        /*019c*/ 	.word	0x00000004
        /*01a0*/ 	.word	0x00036410
        /*01a4*/ 	.short	0x010a
        /*01a6*/ 	.byte	0x3f
	.zero		1


	//   ....[11]....
        /*01a8*/ 	.word	0x00002120
        /*01ac*/ 	.word	0x000000ff
        /*01b0*/ 	.word	0x00036430
        /*01b4*/ 	.short	0x010a
        /*01b6*/ 	.byte	0x24
	.zero		1


	//   ....[12]....
        /*01b8*/ 	.word	0x00002160
        /*01bc*/ 	.word	0x000000ff
        /*01c0*/ 	.word	0x00036430
        /*01c4*/ 	.short	0x010a
        /*01c6*/ 	.byte	0x24
	.zero		1


	//   ....[13]....
        /*01c8*/ 	.word	0x00003520
        /*01cc*/ 	.word	0x000000ff
        /*01d0*/ 	.word	0x00000000
        /*01d4*/ 	.short	0x0101
        /*01d6*/ 	.byte	0x04
	.zero		1


	//   ....[14]....
        /*01d8*/ 	.word	0x000038a0
        /*01dc*/ 	.word	0x00000004
        /*01e0*/ 	.word	0x00000000
        /*01e4*/ 	.short	0x0101
        /*01e6*/ 	.byte	0x3f
	.zero		1


	//   ....[15]....
        /*01e8*/ 	.word	0x00008880
        /*01ec*/ 	.word	0x0000000c
        /*01f0*/ 	.word	0x00036420
        /*01f4*/ 	.short	0x010a
        /*01f6*/ 	.byte	0x3f
	.zero		1


	//   ....[16]....
        /*01f8*/ 	.word	0x00008f80
        /*01fc*/ 	.word	0x0000000c
        /*0200*/ 	.word	0x00036438
        /*0204*/ 	.short	0x010a
        /*0206*/ 	.byte	0x3f
	.zero		1


	//   ....[17]....
        /*0208*/ 	.word	0x000092f0
        /*020c*/ 	.word	0x0000000c
        /*0210*/ 	.word	0x00036428
        /*0214*/ 	.short	0x010a
        /*0216*/ 	.byte	0x3f
	.zero		1


	//   ....[18]....
        /*0218*/ 	.word	0x000095a0
        /*021c*/ 	.word	0x0000000c
        /*0220*/ 	.word	0x00036438
        /*0224*/ 	.short	0x010a
        /*0226*/ 	.byte	0x3f
	.zero		1


	//   ....[19]....
        /*0228*/ 	.word	0x00009860
        /*022c*/ 	.word	0x0000000c
        /*0230*/ 	.word	0x00036420
        /*0234*/ 	.short	0x010a
        /*0236*/ 	.byte	0x3f
	.zero		1


	//   ....[20]....
        /*0238*/ 	.word	0x00009b60
        /*023c*/ 	.word	0x0000000c
        /*0240*/ 	.word	0x00036438
        /*0244*/ 	.short	0x010a
        /*0246*/ 	.byte	0x3f
	.zero		1


	//   ....[21]....
        /*0248*/ 	.word	0x00009e60
        /*024c*/ 	.word	0x0000000c
        /*0250*/ 	.word	0x00036428
        /*0254*/ 	.short	0x010a
        /*0256*/ 	.byte	0x3f
	.zero		1


	//   ....[22]....
        /*0258*/ 	.word	0x0000a120
        /*025c*/ 	.word	0x0000000c
        /*0260*/ 	.word	0x00036438
        /*0264*/ 	.short	0x010a
        /*0266*/ 	.byte	0x3f
	.zero		1


	//   ....[23]....
        /*0268*/ 	.word	0x0000a570
        /*026c*/ 	.word	0x00000007
        /*0270*/ 	.word	0x00000000
        /*0274*/ 	.short	0x010a
        /*0276*/ 	.byte	0x3f
	.zero		1


	//   ....[24]....
        /*0278*/ 	.word	0x0000a5f0
        /*027c*/ 	.word	0x00000005
        /*0280*/ 	.word	0x00000000
        /*0284*/ 	.short	0x010a
        /*0286*/ 	.byte	0x3f
	.zero		1


	//   ....[25]....
        /*0288*/ 	.word	0x0000a640
        /*028c*/ 	.word	0x00000009
        /*0290*/ 	.word	0x00036438
        /*0294*/ 	.short	0x010a
        /*0296*/ 	.byte	0x3f
	.zero		1


	//   ....[26]....
        /*0298*/ 	.word	0x0000a710
        /*029c*/ 	.word	0x00000098
        /*02a0*/ 	.word	0x00036400
        /*02a4*/ 	.short	0x010a
        /*02a6*/ 	.byte	0x3f
	.zero		1


	//   ....[27]....
        /*02a8*/ 	.word	0x0000a760
        /*02ac*/ 	.word	0x00000004
        /*02b0*/ 	.word	0x00036410
        /*02b4*/ 	.short	0x010a
        /*02b6*/ 	.byte	0x3f
	.zero		1


	//   ....[28]....
        /*02b8*/ 	.word	0x0000a7b0
        /*02bc*/ 	.word	0x00000098
        /*02c0*/ 	.word	0x00036430
        /*02c4*/ 	.short	0x010a
        /*02c6*/ 	.byte	0x3f
	.zero		1


	//   ....[29]....
        /*02c8*/ 	.word	0x0000a950
        /*02cc*/ 	.word	0x0000000c
        /*02d0*/ 	.word	0x00036420
        /*02d4*/ 	.short	0x010a
        /*02d6*/ 	.byte	0x3f
	.zero		1


	//   ....[30]....
        /*02d8*/ 	.word	0x0000a9a0
        /*02dc*/ 	.word	0x0000000c
        /*02e0*/ 	.word	0x00036438
        /*02e4*/ 	.short	0x010a
        /*02e6*/ 	.byte	0x3f
	.zero		1


	//   ....[31]....
        /*02e8*/ 	.word	0x0000a9f0
        /*02ec*/ 	.word	0x0000000c
        /*02f0*/ 	.word	0x00036428
        /*02f4*/ 	.short	0x010a
        /*02f6*/ 	.byte	0x3f
	.zero		1


	//   ....[32]....
        /*02f8*/ 	.word	0x0000aa40
        /*02fc*/ 	.word	0x0000000c
        /*0300*/ 	.word	0x00036438
        /*0304*/ 	.short	0x010a
        /*0306*/ 	.byte	0x3f
	.zero		1


	//   ....[33]....
        /*0308*/ 	.word	0x0000aaa0
        /*030c*/ 	.word	0x0000000c
        /*0310*/ 	.word	0x00036420
        /*0314*/ 	.short	0x010a
        /*0316*/ 	.byte	0x3f
	.zero		1


	//   ....[34]....
        /*0318*/ 	.word	0x0000aaf0
        /*031c*/ 	.word	0x0000000c
        /*0320*/ 	.word	0x00036438
        /*0324*/ 	.short	0x010a
        /*0326*/ 	.byte	0x3f
	.zero		1


	//   ....[35]....
        /*0328*/ 	.word	0x0000ab40
        /*032c*/ 	.word	0x0000000c
        /*0330*/ 	.word	0x00036428
        /*0334*/ 	.short	0x010a
        /*0336*/ 	.byte	0x3f
	.zero		1


	//   ....[36]....
        /*0338*/ 	.word	0x0000ab90
        /*033c*/ 	.word	0x0000000c
        /*0340*/ 	.word	0x00036438
        /*0344*/ 	.short	0x010a
        /*0346*/ 	.byte	0x3f
	.zero		1


	//   ....[37]....
        /*0348*/ 	.word	0x0000ac60
        /*034c*/ 	.word	0x00000007
        /*0350*/ 	.word	0x00000000
        /*0354*/ 	.short	0x010a
        /*0356*/ 	.byte	0x3f
	.zero		1


	//   ....[38]....
        /*0358*/ 	.word	0x0000acb0
        /*035c*/ 	.word	0x00000005
        /*0360*/ 	.word	0x00000000
        /*0364*/ 	.short	0x010a
        /*0366*/ 	.byte	0x3f
	.zero		1


	//----- nvinfo : EIATTR_NUM_MBARRIERS
	.align		4
.L_1142:
        /*0368*/ 	.byte	0x03, 0x38
        /*036a*/ 	.short	0x0007


	//----- nvinfo : EIATTR_EXIT_INSTR_OFFSETS
	.align		4
        /*036c*/ 	.byte	0x04, 0x1c
        /*036e*/ 	.short	(.L_1144 - .L_1143)


	//   ....[0]....
.L_1143:
        /*0370*/ 	.word	0x0000a690


	//----- nvinfo : EIATTR_MAX_THREADS
	.align		4
.L_1144:
        /*0374*/ 	.byte	0x04, 0x05
        /*0376*/ 	.short	(.L_1146 - .L_1145)
.L_1145:
        /*0378*/ 	.word	0x00000200
        /*037c*/ 	.word	0x00000001
        /*0380*/ 	.word	0x00000001


	//----- nvinfo : EIATTR_CRS_STACK_SIZE
	.align		4
.L_1146:
        /*0384*/ 	.byte	0x04, 0x1e
        /*0386*/ 	.short	(.L_1148 - .L_1147)
.L_1147:
        /*0388*/ 	.word	0x00000000


	//----- nvinfo : EIATTR_CBANK_PARAM_SIZE
	.align		4
.L_1148:
        /*038c*/ 	.byte	0x03, 0x19
        /*038e*/ 	.short	0x06f0


	//----- nvinfo : EIATTR_PARAM_CBANK
	.align		4
        /*0390*/ 	.byte	0x04, 0x0a
        /*0392*/ 	.short	(.L_1150 - .L_1149)
	.align		4
.L_1149:
        /*0394*/ 	.word	index@(.nv.constant0._ZN7cutlass13device_kernelIN5flash11enable_sm90INS1_16FlashAttnBwdSm90INS1_25CollectiveMainloopBwdSm90ILi2ELi1ELi1EN4cute5tupleIJNS5_1CILi1EEES8_S8_EEENS6_IJNS7_ILi64EEENS7_ILi96EEENS7_ILi192EEEEEENS_6half_tEfNS_4arch4Sm90ELb0ELb0ELb0ELb1ELb1ELb0ELb1ELb0ELi3ELi1ELi1ELi1ELb0EEENS1_21CollectiveEpilogueBwdISD_SE_SG_Li384ELb1ELb1ELi3EEENS1_19SingleTileSchedulerILb1ELb0ELb0ELi96EEEEEEEEEvNT_6ParamsE)
        /*0398*/ 	.short	0x0210
        /*039a*/ 	.short	0x06f0


	//----- nvinfo : EIATTR_SW_WAR
	.align		4
.L_1150:
        /*039c*/ 	.byte	0x04, 0x36
        /*039e*/ 	.short	(.L_1152 - .L_1151)
.L_1151:
        /*03a0*/ 	.word	0x00000008
.L_1152:


//--------------------- .nv.info._ZN7cutlass13device_kernelIN5flash11enable_sm90INS1_16FlashAttnBwdSm90INS1_25CollectiveMainloopBwdSm90ILi2ELi1ELi1EN4cute5tupleIJNS5_1CILi1EEES8_S8_EEENS6_IJNS7_ILi64EEENS7_ILi96EEENS7_ILi192EEEEEENS_6half_tEfNS_4arch4Sm90ELb0ELb0ELb0ELb1ELb0ELb0ELb1ELb0ELi3ELi1ELi1ELi1ELb0EEENS1_24CollectiveEpilogueBwdGQAISD_fSG_Li384ELb1ELb0EEENS1_19SingleTileSchedulerILb1ELb0ELb0ELi96EEEEEEEEEvNT_6ParamsE --------------------------
	.section	.nv.info._ZN7cutlass13device_kernelIN5flash11enable_sm90INS1_16FlashAttnBwdSm90INS1_25CollectiveMainloopBwdSm90ILi2ELi1ELi1EN4cute5tupleIJNS5_1CILi1EEES8_S8_EEENS6_IJNS7_ILi64EEENS7_ILi96EEENS7_ILi192EEEEEENS_6half_tEfNS_4arch4Sm90ELb0ELb0ELb0ELb1ELb0ELb0ELb1ELb0ELi3ELi1ELi1ELi1ELb0EEENS1_24CollectiveEpilogueBwdGQAISD_fSG_Li384ELb1ELb0EEENS1_19SingleTileSchedulerILb1ELb0ELb0ELi96EEEEEEEEEvNT_6ParamsE,"",@"SHT_CUDA_INFO"
	.sectionflags	@""
	.align	4


	//----- nvinfo : EIATTR_CUDA_API_VERSION
	.align		4
        /*0000*/ 	.byte	0x04, 0x37
        /*0002*/ 	.short	(.L_1154 - .L_1153)
.L_1153:
        /*0004*/ 	.word	0x00000082


	//----- nvinfo : EIATTR_KPARAM_INFO
	.align		4
.L_1154:
        /*0008*/ 	.byte	0x04, 0x17
        /*000a*/ 	.short	(.L_1156 - .L_1155)
.L_1155:
        /*000c*/ 	.word	0x00000000
        /*0010*/ 	.short	0x0000
        /*0012*/ 	.short	0x0070
        /*0014*/ 	.byte	0x00, 0xf0, 0x01, 0x1a


	//----- nvinfo : EIATTR_SPARSE_MMA_MASK
	.align		4
.L_1156:
        /*0018*/ 	.byte	0x03, 0x50
        /*001a*/ 	.short	0x0000


	//----- nvinfo : EIATTR_MAXREG_COUNT
	.align		4
        /*001c*/ 	.byte	0x03, 0x1b
        /*001e*/ 	.short	0x0080


	//----- nvinfo : EIATTR_NUM_BARRIERS
	.align		4
        /*0020*/ 	.byte	0x02, 0x4c
        /*0022*/ 	.byte	0x10
	.zero		1


	//----- nvinfo : EIATTR_EXTERNS
	.align		4
        /*0024*/ 	.byte	0x04, 0x0f
        /*0026*/ 	.short	(.L_1158 - .L_1157)


	//   ....[0]....
	.align		4
.L_1157:
        /*0028*/ 	.word	index@(__assertfail)


	//----- nvinfo : EIATTR_MERCURY_ISA_VERSION
	.align		4
.L_1158:
        /*002c*/ 	.byte	0x03, 0x5f
        /*002e*/ 	.short	0x0101


	//----- nvinfo : EIATTR_INT_WARP_WIDE_INSTR_OFFSETS
	.align		4
        /*0030*/ 	.byte	0x04, 0x31
        /*0032*/ 	.short	(.L_1160 - .L_1159)


	//   ....[0]....
.L_1159:
        /*0034*/ 	.word	0x00000170


	//   ....[1]....
        /*0038*/ 	.word	0x00000230


	//   ....[2]....
        /*003c*/ 	.word	0x00005c00


	//----- nvinfo : EIATTR_COOP_GROUP_MASK_REGIDS
	.align		4
.L_1160:
        /*0040*/ 	.byte	0x04, 0x29
        /*0042*/ 	.short	(.L_1162 - .L_1161)


	//   ....[0]....
.L_1161:
        /*0044*/ 	.word	0xffffffff


	//   ....[1]....
        /*0048*/ 	.word	0xffffffff


	//   ....[2]....
        /*004c*/ 	.word	0xffffffff


	//   ....[3]....
        /*0050*/ 	.word	0xffffffff


	//   ....[4]....
        /*0054*/ 	.word	0xffffffff


	//   ....[5]....
        /*0058*/ 	.word	0xffffffff


	//   ....[6]....
        /*005c*/ 	.word	0xffffffff


	//   ....[7]....
        /*0060*/ 	.word	0x0500000f


	//----- nvinfo : EIATTR_COOP_GROUP_INSTR_OFFSETS
	.align		4
.L_1162:
        /*0064*/ 	.byte	0x04, 0x28
        /*0066*/ 	.short	(.L_1164 - .L_1163)


	//   ....[0]....
.L_1163:
        /*0068*/ 	.word	0x00000050


	//   ....[1]....
        /*006c*/ 	.word	0x00000180


	//   ....[2]....
        /*0070*/ 	.word	0x00000210


	//   ....[3]....
        /*0074*/ 	.word	0x00000390


	//   ....[4]....
        /*0078*/ 	.word	0x000005d0


	//   ....[5]....
        /*007c*/ 	.word	0x00001220


	//   ....[6]....
        /*0080*/ 	.word	0x00004520


	//   ....[7]....
        /*0084*/ 	.word	0x00007f40


	//----- nvinfo : EIATTR_REG_RECONFIG
	.align		4
.L_1164:
        /*0088*/ 	.byte	0x01, 0x54
	.zero		2


	//----- nvinfo : EIATTR_SYSCALL_OFFSETS
	.align		4
        /*008c*/ 	.byte	0x04, 0x46
        /*008e*/ 	.short	(.L_1166 - .L_1165)


	//   ....[0]....
.L_1165:
        /*0090*/ 	.word	0x00000e80


	//   ....[1]....
        /*0094*/ 	.word	0x00000f70


	//   ....[2]....
        /*0098*/ 	.word	0x000010b0


	//   ....[3]....
        /*009c*/ 	.word	0x000011a0


	//----- nvinfo : EIATTR_MBARRIER_INSTR_OFFSETS
	.align		4
.L_1166:
        /*00a0*/ 	.byte	0x04, 0x39
        /*00a2*/ 	.short	(.L_1168 - .L_1167)


	//   ....[0]....
.L_1167:
        /*00a4*/ 	.word	0x00000250
        /*00a8*/ 	.word	0x000000ff
        /*00ac*/ 	.word	0x00036400
        /*00b0*/ 	.short	0x0100
        /*00b2*/ 	.byte	0x06
	.zero		1


	//   ....[1]....
        /*00b4*/ 	.word	0x00000340
        /*00b8*/ 	.word	0x000000ff
        /*00bc*/ 	.word	0x00036410
        /*00c0*/ 	.short	0x0100
        /*00c2*/ 	.byte	0x08
	.zero		1


	//   ....[2]....
        /*00c4*/ 	.word	0x00000350
        /*00c8*/ 	.word	0x000000ff
        /*00cc*/ 	.word	0x00036420
        /*00d0*/ 	.short	0x0100
        /*00d2*/ 	.byte	0x08
	.zero		1


	//   ....[3]....
        /*00d4*/ 	.word	0x00000360
        /*00d8*/ 	.word	0x000000ff
        /*00dc*/ 	.word	0x00036418
        /*00e0*/ 	.short	0x0100
        /*00e2*/ 	.byte	0x08
	.zero		1


	//   ....[4]....
        /*00e4*/ 	.word	0x00000370
        /*00e8*/ 	.word	0x000000ff
        /*00ec*/ 	.word	0x00036428
        /*00f0*/ 	.short	0x0100
        /*00f2*/ 	.byte	0x08
	.zero		1


	//   ....[5]....
        /*00f4*/ 	.word	0x000004a0
        /*00f8*/ 	.word	0x000000ff
        /*00fc*/ 	.word	0x00036430
        /*0100*/ 	.short	0x0100
        /*0102*/ 	.byte	0x08
	.zero		1


	//   ....[6]....
        /*0104*/ 	.word	0x000004b0
        /*0108*/ 	.word	0x000000ff
        /*010c*/ 	.word	0x00036438
        /*0110*/ 	.short	0x0100
        /*0112*/ 	.byte	0x08
	.zero		1


	//   ....[7]....
        /*0114*/ 	.word	0x00001260
        /*0118*/ 	.word	0x000000ff
        /*011c*/ 	.word	0x00036400
        /*0120*/ 	.short	0x010a
        /*0122*/ 	.byte	0x24
	.zero		1


	//   ....[8]....
        /*0124*/ 	.word	0x000013b0
        /*0128*/ 	.word	0x000000ff
        /*012c*/ 	.word	0x00036400
        /*0130*/ 	.short	0x010a
        /*0132*/ 	.byte	0x24
	.zero		1


	//   ....[9]....
        /*0134*/ 	.word	0x00001a40
        /*0138*/ 	.word	0x00000004
        /*013c*/ 	.word	0x00036410
        /*0140*/ 	.short	0x010a
        /*0142*/ 	.byte	0x3f
	.zero		1


	//   ....[10]....
        /*0144*/ 	.word	0x00001a80
        /*0148*/ 	.word	0x00000004
        /*014c*/ 	.word	0x00036410
        /*0150*/ 	.short	0x010a
        /*0152*/ 	.byte	0x3f
	.zero		1


	//   ....[11]....
        /*0154*/ 	.word	0x00002120
        /*0158*/ 	.word	0x000000ff
        /*015c*/ 	.word	0x00036430
        /*0160*/ 	.short	0x010a
        /*0162*/ 	.byte	0x24
	.zero		1


	//   ....[12]....
        /*0164*/ 	.word	0x00002160
        /*0168*/ 	.word	0x000000ff
        /*016c*/ 	.word	0x00036430
        /*0170*/ 	.short	0x010a
        /*0172*/ 	.byte	0x24
	.zero		1


	//   ....[13]....
        /*0174*/ 	.word	0x00003520
        /*0178*/ 	.word	0x000000ff
        /*017c*/ 	.word	0x00000000
        /*0180*/ 	.short	0x0101
        /*0182*/ 	.byte	0x04
	.zero		1


	//   ....[14]....
        /*0184*/ 	.word	0x000038a0
        /*0188*/ 	.word	0x00000004
        /*018c*/ 	.word	0x00000000
        /*0190*/ 	.short	0x0101
        /*0192*/ 	.byte	0x3f
	.zero		1


	//   ....[15]....
        /*0194*/ 	.word	0x000060e0
        /*0198*/ 	.word	0x0000000c
        /*019c*/ 	.word	0x00036420
        /*01a0*/ 	.short	0x010a
        /*01a2*/ 	.byte	0x3f
	.zero		1


	//   ....[16]....
        /*01a4*/ 	.word	0x000067e0
        /*01a8*/ 	.word	0x0000000c
        /*01ac*/ 	.word	0x00036438
        /*01b0*/ 	.short	0x010a
        /*01b2*/ 	.byte	0x3f
	.zero		1


	//   ....[17]....
        /*01b4*/ 	.word	0x00006b50
        /*01b8*/ 	.word	0x0000000c
        /*01bc*/ 	.word	0x00036428
        /*01c0*/ 	.short	0x010a
        /*01c2*/ 	.byte	0x3f
	.zero		1


	//   ....[18]....
        /*01c4*/ 	.word	0x00006e00
        /*01c8*/ 	.word	0x0000000c
        /*01cc*/ 	.word	0x00036438
        /*01d0*/ 	.short	0x010a
        /*01d2*/ 	.byte	0x3f
	.zero		1


	//   ....[19]....
        /*01d4*/ 	.word	0x000070c0
        /*01d8*/ 	.word	0x0000000c
        /*01dc*/ 	.word	0x00036420
        /*01e0*/ 	.short	0x010a
        /*01e2*/ 	.byte	0x3f
	.zero		1


	//   ....[20]....
        /*01e4*/ 	.word	0x000073c0
        /*01e8*/ 	.word	0x0000000c
        /*01ec*/ 	.word	0x00036438
        /*01f0*/ 	.short	0x010a
        /*01f2*/ 	.byte	0x3f
	.zero		1


	//   ....[21]....
        /*01f4*/ 	.word	0x000076c0
        /*01f8*/ 	.word	0x0000000c
        /*01fc*/ 	.word	0x00036428
        /*0200*/ 	.short	0x010a
        /*0202*/ 	.byte	0x3f
	.zero		1


	//   ....[22]....
        /*0204*/ 	.word	0x00007980
        /*0208*/ 	.word	0x0000000c
        /*020c*/ 	.word	0x00036438
        /*0210*/ 	.short	0x010a
        /*0212*/ 	.byte	0x3f
	.zero		1


	//   ....[23]....
        /*0214*/ 	.word	0x00007dd0
        /*0218*/ 	.word	0x00000007
        /*021c*/ 	.word	0x00000000
        /*0220*/ 	.short	0x010a
        /*0222*/ 	.byte	0x3f
	.zero		1


	//   ....[24]....
        /*0224*/ 	.word	0x00007e50
        /*0228*/ 	.word	0x00000005
        /*022c*/ 	.word	0x00000000
        /*0230*/ 	.short	0x010a
        /*0232*/ 	.byte	0x3f
	.zero		1


	//   ....[25]....
        /*0234*/ 	.word	0x00007ea0
        /*0238*/ 	.word	0x00000009
        /*023c*/ 	.word	0x00036438
        /*0240*/ 	.short	0x010a
        /*0242*/ 	.byte	0x3f
	.zero		1


	//   ....[26]....
        /*0244*/ 	.word	0x00007f70
        /*0248*/ 	.word	0x00000098
        /*024c*/ 	.word	0x00036400
        /*0250*/ 	.short	0x010a
        /*0252*/ 	.byte	0x3f
	.zero		1


	//   ....[27]....
        /*0254*/ 	.word	0x00007fc0
        /*0258*/ 	.word	0x00000004
        /*025c*/ 	.word	0x00036410
        /*0260*/ 	.short	0x010a
        /*0262*/ 	.byte	0x3f
	.zero		1


	//   ....[28]....
        /*0264*/ 	.word	0x00008010
        /*0268*/ 	.word	0x00000098
        /*026c*/ 	.word	0x00036430
        /*0270*/ 	.short	0x010a
        /*0272*/ 	.byte	0x3f
	.zero		1


	//   ....[29]....
        /*0274*/ 	.word	0x00008060
        /*0278*/ 	.word	0x0000000c
        /*027c*/ 	.word	0x00036420
        /*0280*/ 	.short	0x010a
        /*0282*/ 	.byte	0x3f
	.zero		1


	//   ....[30]....
        /*0284*/ 	.word	0x000080b0
        /*0288*/ 	.word	0x0000000c
        /*028c*/ 	.word	0x00036438
        /*0290*/ 	.short	0x010a
        /*0292*/ 	.byte	0x3f
	.zero		1


	//   ....[31]....
        /*0294*/ 	.word	0x00008100
        /*0298*/ 	.word	0x0000000c
        /*029c*/ 	.word	0x00036428
        /*02a0*/ 	.short	0x010a
        /*02a2*/ 	.byte	0x3f
	.zero		1


	//   ....[32]....
        /*02a4*/ 	.word	0x00008150
        /*02a8*/ 	.word	0x0000000c
        /*02ac*/ 	.word	0x00036438
        /*02b0*/ 	.short	0x010a
        /*02b2*/ 	.byte	0x3f
	.zero		1


	//   ....[33]....
        /*02b4*/ 	.word	0x000081b0
        /*02b8*/ 	.word	0x0000000c
        /*02bc*/ 	.word	0x00036420
        /*02c0*/ 	.short	0x010a
        /*02c2*/ 	.byte	0x3f
	.zero		1


	//   ....[34]....
        /*02c4*/ 	.word	0x00008200
        /*02c8*/ 	.word	0x0000000c
        /*02cc*/ 	.word	0x00036438
        /*02d0*/ 	.short	0x010a
        /*02d2*/ 	.byte	0x3f
	.zero		1


	//   ....[35]....
        /*02d4*/ 	.word	0x00008250
        /*02d8*/ 	.word	0x0000000c
        /*02dc*/ 	.word	0x00036428
        /*02e0*/ 	.short	0x010a
        /*02e2*/ 	.byte	0x3f
	.zero		1


	//   ....[36]....
        /*02e4*/ 	.word	0x000082a0
        /*02e8*/ 	.word	0x0000000c
        /*02ec*/ 	.word	0x00036438
        /*02f0*/ 	.short	0x010a
        /*02f2*/ 	.byte	0x3f
	.zero		1


	//   ....[37]....
        /*02f4*/ 	.word	0x00008380
        /*02f8*/ 	.word	0x00000007
        /*02fc*/ 	.word	0x00000000
        /*0300*/ 	.short	0x010a
        /*0302*/ 	.byte	0x3f
	.zero		1


	//   ....[38]....
        /*0304*/ 	.word	0x000083d0
        /*0308*/ 	.word	0x00000005
        /*030c*/ 	.word	0x00000000
        /*0310*/ 	.short	0x010a
        /*0312*/ 	.byte	0x3f
	.zero		1


	//----- nvinfo : EIATTR_NUM_MBARRIERS
	.align		4
.L_1168:
        /*0314*/ 	.byte	0x03, 0x38
        /*0316*/ 	.short	0x0007


	//----- nvinfo : EIATTR_EXIT_INSTR_OFFSETS
	.align		4
        /*0318*/ 	.byte	0x04, 0x1c
        /*031a*/ 	.short	(.L_1170 - .L_1169)


	//   ....[0]....
.L_1169:
        /*031c*/ 	.word	0x00007ef0


	//----- nvinfo : EIATTR_MAX_THREADS
	.align		4
.L_1170:
        /*0320*/ 	.byte	0x04, 0x05
        /*0322*/ 	.short	(.L_1172 - .L_1171)
.L_1171:
        /*0324*/ 	.word	0x00000200
        /*0328*/ 	.word	0x00000001
        /*032c*/ 	.word	0x00000001


	//----- nvinfo : EIATTR_CRS_STACK_SIZE
	.align		4
.L_1172:
        /*0330*/ 	.byte	0x04, 0x1e
        /*0332*/ 	.short	(.L_1174 - .L_1173)
.L_1173:
        /*0334*/ 	.word	0x00000000


	//----- nvinfo : EIATTR_CBANK_PARAM_SIZE
	.align		4
.L_1174:
        /*0338*/ 	.byte	0x03, 0x19
        /*033a*/ 	.short	0x06f0


	//----- nvinfo : EIATTR_PARAM_CBANK
	.align		4
        /*033c*/ 	.byte	0x04, 0x0a
        /*033e*/ 	.short	(.L_1176 - .L_1175)
	.align		4
.L_1175:
        /*0340*/ 	.word	index@(.nv.constant0._ZN7cutlass13device_kernelIN5flash11enable_sm90INS1_16FlashAttnBwdSm90INS1_25CollectiveMainloopBwdSm90ILi2ELi1ELi1EN4cute5tupleIJNS5_1CILi1EEES8_S8_EEENS6_IJNS7_ILi64EEENS7_ILi96EEENS7_ILi192EEEEEENS_6half_tEfNS_4arch4Sm90ELb0ELb0ELb0ELb1ELb0ELb0ELb1ELb0ELi3ELi1ELi1ELi1ELb0EEENS1_24CollectiveEpilogueBwdGQAISD_fSG_Li384ELb1ELb0EEENS1_19SingleTileSchedulerILb1ELb0ELb0ELi96EEEEEEEEEvNT_6ParamsE)
        /*0344*/ 	.short	0x0210
        /*0346*/ 	.short	0x06f0


	//----- nvinfo : EIATTR_SW_WAR
	.align		4
.L_1176:
        /*0348*/ 	.byte	0x04, 0x36
        /*034a*/ 	.short	(.L_1178 - .L_1177)
.L_1177:
        /*034c*/ 	.word	0x00000008
.L_1178:


//--------------------- .nv.info._ZN7cutlass13device_kernelIN5flash11enable_sm90INS1_16FlashAttnBwdSm90INS1_25CollectiveMainloopBwdSm90ILi2ELi1ELi1EN4cute5tupleIJNS5_1CILi1EEES8_S8_EEENS6_IJNS7_ILi64EEENS7_ILi96EEENS7_ILi192EEEEEENS_6half_tEfNS_4arch4Sm90ELb0ELb0ELb0ELb1ELb1ELb0ELb1ELb0ELi3ELi1ELi1ELi1ELb0EEENS1_24CollectiveEpilogueBwdGQAISD_fSG_Li384ELb1ELb1EEENS1_19SingleTileSchedulerILb1ELb0ELb0ELi96EEEEEEEEEvNT_6ParamsE --------------------------
	.section	.nv.info._ZN7cutlass13device_kernelIN5flash11enable_sm90INS1_16FlashAttnBwdSm90INS1_25CollectiveMainloopBwdSm90ILi2ELi1ELi1EN4cute5tupleIJNS5_1CILi1EEES8_S8_EEENS6_IJNS7_ILi64EEENS7_ILi96EEENS7_ILi192EEEEEENS_6half_tEfNS_4arch4Sm90ELb0ELb0ELb0ELb1ELb1ELb0ELb1ELb0ELi3ELi1ELi1ELi1ELb0EEENS1_24CollectiveEpilogueBwdGQAISD_fSG_Li384ELb1ELb1EEENS1_19SingleTileSchedulerILb1ELb0ELb0ELi96EEEEEEEEEvNT_6ParamsE,"",@"SHT_CUDA_INFO"
	.sectionflags	@""
	.align	4


	//----- nvinfo : EIATTR_CUDA_API_VERSION
	.align		4
        /*0000*/ 	.byte	0x04, 0x37
        /*0002*/ 	.short	(.L_1180 - .L_1179)
.L_1179:
        /*0004*/ 	.word	0x00000082


	//----- nvinfo : EIATTR_KPARAM_INFO
	.align		4
.L_1180:
        /*0008*/ 	.byte	0x04, 0x17
        /*000a*/ 	.short	(.L_1182 - .L_1181)
.L_1181:
        /*000c*/ 	.word	0x00000000
        /*0010*/ 	.short	0x0000
        /*0012*/ 	.short	0x0070
        /*0014*/ 	.byte	0x00, 0xf0, 0x01, 0x1a


	//----- nvinfo : EIATTR_SPARSE_MMA_MASK
	.align		4
.L_1182:
        /*0018*/ 	.byte	0x03, 0x50
        /*001a*/ 	.short	0x0000


	//----- nvinfo : EIATTR_MAXREG_COUNT
	.align		4
        /*001c*/ 	.byte	0x03, 0x1b
        /*001e*/ 	.short	0x0080


	//----- nvinfo : EIATTR_NUM_BARRIERS
	.align		4
        /*0020*/ 	.byte	0x02, 0x4c
        /*0022*/ 	.byte	0x10
	.zero		1


	//----- nvinfo : EIATTR_EXTERNS
	.align		4
        /*0024*/ 	.byte	0x04, 0x0f
        /*0026*/ 	.short	(.L_1184 - .L_1183)


	//   ....[0]....
	.align		4
.L_1183:
        /*0028*/ 	.word	index@(__assertfail)


	//----- nvinfo : EIATTR_MERCURY_ISA_VERSION
	.align		4
.L_1184:
        /*002c*/ 	.byte	0x03, 0x5f
        /*002e*/ 	.short	0x0101


	//----- nvinfo : EIATTR_INT_WARP_WIDE_INSTR_OFFSETS
	.align		4
        /*0030*/ 	.byte	0x04, 0x31
        /*0032*/ 	.short	(.L_1186 - .L_1185)


	//   ....[0]....
.L_1185:
        /*0034*/ 	.word	0x00000170


	//   ....[1]....
        /*0038*/ 	.word	0x00000230


	//   ....[2]....
        /*003c*/ 	.word	0x00005770


	//   ....[3]....
        /*0040*/ 	.word	0x00005d60


	//   ....[4]....
        /*0044*/ 	.word	0x000064c0


	//   ....[5]....
        /*0048*/ 	.word	0x00006860


	//----- nvinfo : EIATTR_COOP_GROUP_MASK_REGIDS
	.align		4
.L_1186:
        /*004c*/ 	.byte	0x04, 0x29
        /*004e*/ 	.short	(.L_1188 - .L_1187)


	//   ....[0]....
.L_1187:
        /*0050*/ 	.word	0xffffffff


	//   ....[1]....
        /*0054*/ 	.word	0xffffffff


	//   ....[2]....
        /*0058*/ 	.word	0xffffffff


	//   ....[3]....
        /*005c*/ 	.word	0xffffffff


	//   ....[4]....
        /*0060*/ 	.word	0xffffffff


	//   ....[5]....
        /*0064*/ 	.word	0xffffffff


	//   ....[6]....
        /*0068*/ 	.word	0xffffffff


	//   ....[7]....
        /*006c*/ 	.word	0xffffffff


	//   ....[8]....
        /*0070*/ 	.word	0xffffffff


	//   ....[9]....
        /*0074*/ 	.word	0xffffffff


	//   ....[10]....
        /*0078*/ 	.word	0xffffffff


	//   ....[11]....
        /*007c*/ 	.word	0xffffffff


	//   ....[12]....
        /*0080*/ 	.word	0xffffffff


	//   ....[13]....
        /*0084*/ 	.word	0xffffffff


	//   ....[14]....
        /*0088*/ 	.word	0xffffffff


	//   ....[15]....
        /*008c*/ 	.word	0xffffffff


	//   ....[16]....
        /*0090*/ 	.word	0xffffffff


	//   ....[17]....
        /*0094*/ 	.word	0x0500000f


	//   ....[18]....
        /*0098*/ 	.word	0x0500000f


	//   ....[19]....
        /*009c*/ 	.word	0x0500000f


	//   ....[20]....
        /*00a0*/ 	.word	0x0500000f


	//   ....[21]....
        /*00a4*/ 	.word	0x0500000f


	//   ....[22]....
        /*00a8*/ 	.word	0x0500000f


	//----- nvinfo : EIATTR_COOP_GROUP_INSTR_OFFSETS
	.align		4
.L_1188:
        /*00ac*/ 	.byte	0x04, 0x28
        /*00ae*/ 	.short	(.L_1190 - .L_1189)


	//   ....[0]....
.L_1189:
        /*00b0*/ 	.word	0x00000050


	//   ....[1]....
        /*00b4*/ 	.word	0x00000180


	//   ....[2]....
        /*00b8*/ 	.word	0x00000210


	//   ....[3]....
        /*00bc*/ 	.word	0x00000390


	//   ....[4]....
        /*00c0*/ 	.word	0x000005d0


	//   ....[5]....
        /*00c4*/ 	.word	0x00001220


	//   ....[6]....
        /*00c8*/ 	.word	0x000042f0


	//   ....[7]....
        /*00cc*/ 	.word	0x00004480


	//   ....[8]....
        /*00d0*/ 	.word	0x00004710


	//   ....[9]....
        /*00d4*/ 	.word	0x000048a0


	//   ....[10]....
        /*00d8*/ 	.word	0x000049b0


	//   ....[11]....
        /*00dc*/ 	.word	0x000052b0


	//   ....[12]....
        /*00e0*/ 	.word	0x000056a0


	//   ....[13]....
        /*00e4*/ 	.word	0x000058e0


	//   ....[14]....
        /*00e8*/ 	.word	0x00005c90


	//   ....[15]....
        /*00ec*/ 	.word	0x00005f40


	//   ....[16]....
        /*00f0*/ 	.word	0x00006400


	//   ....[17]....
        /*00f4*/ 	.word	0x00008ba0


	//   ....[18]....
        /*00f8*/ 	.word	0x00008cf0


	//   ....[19]....
        /*00fc*/ 	.word	0x00008d60


	//   ....[20]....
        /*0100*/ 	.word	0x00008dd0


	//   ....[21]....
        /*0104*/ 	.word	0x00008e40


	//   ....[22]....
        /*0108*/ 	.word	0x00008eb0


	//----- nvinfo : EIATTR_REG_RECONFIG
	.align		4
.L_1190:
        /*010c*/ 	.byte	0x01, 0x54
	.zero		2


	//----- nvinfo : EIATTR_SYSCALL_OFFSETS
	.align		4
        /*0110*/ 	.byte	0x04, 0x46
        /*0112*/ 	.short	(.L_1192 - .L_1191)


	//   ....[0]....
.L_1191:
        /*0114*/ 	.word	0x00000e80


	//   ....[1]....
        /*0118*/ 	.word	0x00000f70


	//   ....[2]....
        /*011c*/ 	.word	0x000010b0


	//   ....[3]....
        /*0120*/ 	.word	0x000011a0


	//----- nvinfo : EIATTR_MBARRIER_INSTR_OFFSETS
	.align		4
.L_1192:
        /*0124*/ 	.byte	0x04, 0x39
        /*0126*/ 	.short	(.L_1194 - .L_1193)


	//   ....[0]....
.L_1193:
        /*0128*/ 	.word	0x00000250
        /*012c*/ 	.word	0x000000ff
        /*0130*/ 	.word	0x00036400
        /*0134*/ 	.short	0x0100
        /*0136*/ 	.byte	0x06
	.zero		1


	//   ....[1]....
        /*0138*/ 	.word	0x00000340
        /*013c*/ 	.word	0x000000ff
        /*0140*/ 	.word	0x00036410
        /*0144*/ 	.short	0x0100
        /*0146*/ 	.byte	0x08
	.zero		1


	//   ....[2]....
        /*0148*/ 	.word	0x00000350
        /*014c*/ 	.word	0x000000ff
        /*0150*/ 	.word	0x00036420
        /*0154*/ 	.short	0x0100
        /*0156*/ 	.byte	0x08
	.zero		1


	//   ....[3]....
        /*0158*/ 	.word	0x00000360
        /*015c*/ 	.word	0x000000ff
        /*0160*/ 	.word	0x00036418
        /*0164*/ 	.short	0x0100
        /*0166*/ 	.byte	0x08
	.zero		1


	//   ....[4]....
        /*0168*/ 	.word	0x00000370
        /*016c*/ 	.word	0x000000ff
        /*0170*/ 	.word	0x00036428
        /*0174*/ 	.short	0x0100
        /*0176*/ 	.byte	0x08
	.zero		1


	//   ....[5]....
        /*0178*/ 	.word	0x000004a0
        /*017c*/ 	.word	0x000000ff
        /*0180*/ 	.word	0x00036430
        /*0184*/ 	.short	0x0100
        /*0186*/ 	.byte	0x08
	.zero		1


	//   ....[6]....
        /*0188*/ 	.word	0x000004b0
        /*018c*/ 	.word	0x000000ff
        /*0190*/ 	.word	0x00036438
        /*0194*/ 	.short	0x0100
        /*0196*/ 	.byte	0x08
	.zero		1


	//   ....[7]....
        /*0198*/ 	.word	0x00001260
        /*019c*/ 	.word	0x000000ff
        /*01a0*/ 	.word	0x00036400
        /*01a4*/ 	.short	0x010a
        /*01a6*/ 	.byte	0x24
	.zero		1


	//   ....[8]....
        /*01a8*/ 	.word	0x000013b0
        /*01ac*/ 	.word	0x000000ff
        /*01b0*/ 	.word	0x00036400
        /*01b4*/ 	.short	0x010a
        /*01b6*/ 	.byte	0x24
	.zero		1


	//   ....[9]....
        /*01b8*/ 	.word	0x00001a40
        /*01bc*/ 	.word	0x00000004
        /*01c0*/ 	.word	0x00036410
        /*01c4*/ 	.short	0x010a
        /*01c6*/ 	.byte	0x3f
	.zero		1


	//   ....[10]....
        /*01c8*/ 	.word	0x00001a80
        /*01cc*/ 	.word	0x00000004
        /*01d0*/ 	.word	0x00036410
        /*01d4*/ 	.short	0x010a
        /*01d6*/ 	.byte	0x3f
	.zero		1


	//   ....[11]....
        /*01d8*/ 	.word	0x00002120
        /*01dc*/ 	.word	0x000000ff
        /*01e0*/ 	.word	0x00036430
        /*01e4*/ 	.short	0x010a
        /*01e6*/ 	.byte	0x24
	.zero		1


	//   ....[12]....
        /*01e8*/ 	.word	0x00002160
        /*01ec*/ 	.word	0x000000ff
        /*01f0*/ 	.word	0x00036430
        /*01f4*/ 	.short	0x010a
        /*01f6*/ 	.byte	0x24
	.zero		1


	//   ....[13]....
        /*01f8*/ 	.word	0x00003520
        /*01fc*/ 	.word	0x000000ff
        /*0200*/ 	.word	0x00000000
        /*0204*/ 	.short	0x0101
        /*0206*/ 	.byte	0x04
	.zero		1


	//   ....[14]....
        /*0208*/ 	.word	0x000038a0
        /*020c*/ 	.word	0x00000004
        /*0210*/ 	.word	0x00000000
        /*0214*/ 	.short	0x0101
        /*0216*/ 	.byte	0x3f
	.zero		1


	//   ....[15]....
        /*0218*/ 	.word	0x00006d40
        /*021c*/ 	.word	0x0000000c
        /*0220*/ 	.word	0x00036420
        /*0224*/ 	.short	0x010a
        /*0226*/ 	.byte	0x3f
	.zero		1


	//   ....[16]....
        /*0228*/ 	.word	0x00007440
        /*022c*/ 	.word	0x0000000c
        /*0230*/ 	.word	0x00036438
        /*0234*/ 	.short	0x010a
        /*0236*/ 	.byte	0x3f
	.zero		1


	//   ....[17]....
        /*0238*/ 	.word	0x000077b0
        /*023c*/ 	.word	0x0000000c
        /*0240*/ 	.word	0x00036428
        /*0244*/ 	.short	0x010a
        /*0246*/ 	.byte	0x3f
	.zero		1


	//   ....[18]....
        /*0248*/ 	.word	0x00007a60
        /*024c*/ 	.word	0x0000000c
        /*0250*/ 	.word	0x00036438
        /*0254*/ 	.short	0x010a
        /*0256*/ 	.byte	0x3f
	.zero		1


	//   ....[19]....
        /*0258*/ 	.word	0x00007d20
        /*025c*/ 	.word	0x0000000c
        /*0260*/ 	.word	0x00036420
        /*0264*/ 	.short	0x010a
        /*0266*/ 	.byte	0x3f
	.zero		1


	//   ....[20]....
        /*0268*/ 	.word	0x00008020
        /*026c*/ 	.word	0x0000000c
        /*0270*/ 	.word	0x00036438
        /*0274*/ 	.short	0x010a
        /*0276*/ 	.byte	0x3f
	.zero		1


	//   ....[21]....
        /*0278*/ 	.word	0x00008320
        /*027c*/ 	.word	0x0000000c
        /*0280*/ 	.word	0x00036428
        /*0284*/ 	.short	0x010a
        /*0286*/ 	.byte	0x3f
	.zero		1


	//   ....[22]....
        /*0288*/ 	.word	0x000085e0
        /*028c*/ 	.word	0x0000000c
        /*0290*/ 	.word	0x00036438
        /*0294*/ 	.short	0x010a
        /*0296*/ 	.byte	0x3f
	.zero		1


	//   ....[23]....
        /*0298*/ 	.word	0x00008a30
        /*029c*/ 	.word	0x00000007
        /*02a0*/ 	.word	0x00000000
        /*02a4*/ 	.short	0x010a
        /*02a6*/ 	.byte	0x3f
	.zero		1


	//   ....[24]....
        /*02a8*/ 	.word	0x00008ab0
        /*02ac*/ 	.word	0x00000005
        /*02b0*/ 	.word	0x00000000
        /*02b4*/ 	.short	0x010a
        /*02b6*/ 	.byte	0x3f
	.zero		1


	//   ....[25]....
        /*02b8*/ 	.word	0x00008b00
        /*02bc*/ 	.word	0x00000009
        /*02c0*/ 	.word	0x00036438
        /*02c4*/ 	.short	0x010a
        /*02c6*/ 	.byte	0x3f
	.zero		1


	//   ....[26]....
        /*02c8*/ 	.word	0x00008bd0
        /*02cc*/ 	.word	0x00000098
        /*02d0*/ 	.word	0x00036400
        /*02d4*/ 	.short	0x010a
        /*02d6*/ 	.byte	0x3f
	.zero		1


	//   ....[27]....
        /*02d8*/ 	.word	0x00008c20
        /*02dc*/ 	.word	0x00000004
        /*02e0*/ 	.word	0x00036410
        /*02e4*/ 	.short	0x010a
        /*02e6*/ 	.byte	0x3f
	.zero		1


	//   ....[28]....
        /*02e8*/ 	.word	0x00008c70
        /*02ec*/ 	.word	0x00000098
        /*02f0*/ 	.word	0x00036430
        /*02f4*/ 	.short	0x010a
        /*02f6*/ 	.byte	0x3f
	.zero		1


	//   ....[29]....
        /*02f8*/ 	.word	0x00008ef0
        /*02fc*/ 	.word	0x0000000c
        /*0300*/ 	.word	0x00036420
        /*0304*/ 	.short	0x010a
        /*0306*/ 	.byte	0x3f
	.zero		1


	//   ....[30]....
        /*0308*/ 	.word	0x00008f40
        /*030c*/ 	.word	0x0000000c
        /*0310*/ 	.word	0x00036438
        /*0314*/ 	.short	0x010a
        /*0316*/ 	.byte	0x3f
	.zero		1


	//   ....[31]....
        /*0318*/ 	.word	0x00008f90
        /*031c*/ 	.word	0x0000000c
        /*0320*/ 	.word	0x00036428
        /*0324*/ 	.short	0x010a
        /*0326*/ 	.byte	0x3f
	.zero		1


	//   ....[32]....
        /*0328*/ 	.word	0x00008fe0
        /*032c*/ 	.word	0x0000000c
        /*0330*/ 	.word	0x00036438
        /*0334*/ 	.short	0x010a
        /*0336*/ 	.byte	0x3f
	.zero		1


	//   ....[33]....
        /*0338*/ 	.word	0x00009040
        /*033c*/ 	.word	0x0000000c
        /*0340*/ 	.word	0x00036420
        /*0344*/ 	.short	0x010a
        /*0346*/ 	.byte	0x3f
	.zero		1


	//   ....[34]....
        /*0348*/ 	.word	0x00009090
        /*034c*/ 	.word	0x0000000c
        /*0350*/ 	.word	0x00036438
        /*0354*/ 	.short	0x010a
        /*0356*/ 	.byte	0x3f
	.zero		1


	//   ....[35]....
        /*0358*/ 	.word	0x000090e0
        /*035c*/ 	.word	0x0000000c
        /*0360*/ 	.word	0x00036428
        /*0364*/ 	.short	0x010a
        /*0366*/ 	.byte	0x3f
	.zero		1


	//   ....[36]....
        /*0368*/ 	.word	0x00009130
        /*036c*/ 	.word	0x0000000c
        /*0370*/ 	.word	0x00036438
        /*0374*/ 	.short	0x010a
        /*0376*/ 	.byte	0x3f
	.zero		1


	//   ....[37]....
        /*0378*/ 	.word	0x00009210
        /*037c*/ 	.word	0x00000007
        /*0380*/ 	.word	0x00000000
        /*0384*/ 	.short	0x010a
        /*0386*/ 	.byte	0x3f
	.zero		1


	//   ....[38]....
        /*0388*/ 	.word	0x00009260
        /*038c*/ 	.word	0x00000005
        /*0390*/ 	.word	0x00000000
        /*0394*/ 	.short	0x010a
        /*0396*/ 	.byte	0x3f
	.zero		1


	//----- nvinfo : EIATTR_NUM_MBARRIERS
	.align		4
.L_1194:
        /*0398*/ 	.byte	0x03, 0x38
        /*039a*/ 	.short	0x0007


	//----- nvinfo : EIATTR_EXIT_INSTR_OFFSETS
	.align		4
        /*039c*/ 	.byte	0x04, 0x1c
        /*039e*/ 	.short	(.L_1196 - .L_1195)


	//   ....[0]....
.L_1195:
        /*03a0*/ 	.word	0x00008b50


	//----- nvinfo : EIATTR_MAX_THREADS
	.align		4
.L_1196:
        /*03a4*/ 	.byte	0x04, 0x05
        /*03a6*/ 	.short	(.L_1198 - .L_1197)
.L_1197:
        /*03a8*/ 	.word	0x00000200
        /*03ac*/ 	.word	0x00000001
        /*03b0*/ 	.word	0x00000001


	//----- nvinfo : EIATTR_CRS_STACK_SIZE
	.align		4
.L_1198:
        /*03b4*/ 	.byte	0x04, 0x1e
        /*03b6*/ 	.short	(.L_1200 - .L_1199)
.L_1199:
        /*03b8*/ 	.word	0x00000000


	//----- nvinfo : EIATTR_CBANK_PARAM_SIZE
	.align		4
.L_1200:
        /*03bc*/ 	.byte	0x03, 0x19
        /*03be*/ 	.short	0x06f0


	//----- nvinfo : EIATTR_PARAM_CBANK
	.align		4
        /*03c0*/ 	.byte	0x04, 0x0a
        /*03c2*/ 	.short	(.L_1202 - .L_1201)
	.align		4
.L_1201:
        /*03c4*/ 	.word	index@(.nv.constant0._ZN7cutlass13device_kernelIN5flash11enable_sm90INS1_16FlashAttnBwdSm90INS1_25CollectiveMainloopBwdSm90ILi2ELi1ELi1EN4cute5tupleIJNS5_1CILi1EEES8_S8_EEENS6_IJNS7_ILi64EEENS7_ILi96EEENS7_ILi192EEEEEENS_6half_tEfNS_4arch4Sm90ELb0ELb0ELb0ELb1ELb1ELb0ELb1ELb0ELi3ELi1ELi1ELi1ELb0EEENS1_24CollectiveEpilogueBwdGQAISD_fSG_Li384ELb1ELb1EEENS1_19SingleTileSchedulerILb1ELb0ELb0ELi96EEEEEEEEEvNT_6ParamsE)
        /*03c8*/ 	.short	0x0210
        /*03ca*/ 	.short	0x06f0


	//----- nvinfo : EIATTR_SW_WAR
	.align		4
.L_1202:
        /*03cc*/ 	.byte	0x04, 0x36
        /*03ce*/ 	.short	(.L_1204 - .L_1203)
.L_1203:
        /*03d0*/ 	.word	0x00000008
.L_1204:


//--------------------- .nv.info._ZN7cutlass13device_kernelIN5flash11enable_sm90INS1_16FlashAttnBwdSm90INS1_25CollectiveMainloopBwdSm90ILi2ELi1ELi1EN4cute5tupleIJNS5_1CILi1EEES8_S8_EEENS6_IJNS7_ILi64EEENS7_ILi96EEENS7_ILi192EEEEEENS_6half_tEfNS_4arch4Sm90ELb0ELb1ELb0ELb0ELb0ELb0ELb1ELb0ELi3ELi1ELi1ELi1ELb0EEENS1_21CollectiveEpilogueBwdISD_SE_SG_Li384ELb0ELb1ELi3EEENS1_19SingleTileSchedulerILb0ELb0ELb0ELi96EEEEEEEEEvNT_6ParamsE --------------------------
	.section	.nv.info._ZN7cutlass13device_kernelIN5flash11enable_sm90INS1_16FlashAttnBwdSm90INS1_25CollectiveMainloopBwdSm90ILi2ELi1ELi1EN4cute5tupleIJNS5_1CILi1EEES8_S8_EEENS6_IJNS7_ILi64EEENS7_ILi96EEENS7_ILi192EEEEEENS_6half_tEfNS_4arch4Sm90ELb0ELb1ELb0ELb0ELb0ELb0ELb1ELb0ELi3ELi1ELi1ELi1ELb0EEENS1_21CollectiveEpilogueBwdISD_SE_SG_Li384ELb0ELb1ELi3EEENS1_19SingleTileSchedulerILb0ELb0ELb0ELi96EEEEEEEEEvNT_6ParamsE,"",@"SHT_CUDA_INFO"
	.sectionflags	@""
	.align	4


	//----- nvinfo : EIATTR_CUDA_API_VERSION
	.align		4
        /*0000*/ 	.byte	0x04, 0x37
        /*0002*/ 	.short	(.L_1206 - .L_1205)
.L_1205:
        /*0004*/ 	.word	0x00000082


	//----- nvinfo : EIATTR_KPARAM_INFO
	.align		4
.L_1206:
        /*0008*/ 	.byte	0x04, 0x17
        /*000a*/ 	.short	(.L_1208 - .L_1207)
.L_1207:
        /*000c*/ 	.word	0x00000000
        /*0010*/ 	.short	0x0000
        /*0012*/ 	.short	0x0070
        /*0014*/ 	.byte	0x00, 0xf0, 0x01, 0x24


	//----- nvinfo : EIATTR_SPARSE_MMA_MASK
	.align		4
.L_1208:
        /*0018*/ 	.byte	0x03, 0x50
        /*001a*/ 	.short	0x0000


	//----- nvinfo : EIATTR_MAXREG_COUNT
	.align		4
        /*001c*/ 	.byte	0x03, 0x1b
        /*001e*/ 	.short	0x0080


	//----- nvinfo : EIATTR_NUM_BARRIERS
	.align		4
        /*0020*/ 	.byte	0x02, 0x4c
        /*0022*/ 	.byte	0x10
	.zero		1


	//----- nvinfo : EIATTR_EXTERNS
	.align		4
        /*0024*/ 	.byte	0x04, 0x0f
        /*0026*/ 	.short	(.L_1210 - .L_1209)


	//   ....[0]....
	.align		4
.L_1209:
        /*0028*/ 	.word	index@(__assertfail)


	//----- nvinfo : EIATTR_MERCURY_ISA_VERSION
	.align		4
.L_1210:
        /*002c*/ 	.byte	0x03, 0x5f
        /*002e*/ 	.short	0x0101


	//----- nvinfo : EIATTR_INT_WARP_WIDE_INSTR_OFFSETS
	.align		4
        /*0030*/ 	.byte	0x04, 0x31
        /*0032*/ 	.short	(.L_1212 - .L_1211)


	//   ....[0]....
.L_1211:
        /*0034*/ 	.word	0x000001e0


	//   ....[1]....
        /*0038*/ 	.word	0x00000210


	//----- nvinfo : EIATTR_COOP_GROUP_MASK_REGIDS
	.align		4
.L_1212:
        /*003c*/ 	.byte	0x04, 0x29
        /*003e*/ 	.short	(.L_1214 - .L_1213)


	//   ....[0]....
.L_1213:
        /*0040*/ 	.word	0xffffffff


	//   ....[1]....
        /*0044*/ 	.word	0xffffffff


	//   ....[2]....
        /*0048*/ 	.word	0xffffffff


	//   ....[3]....
        /*004c*/ 	.word	0xffffffff


	//   ....[4]....
        /*0050*/ 	.word	0xffffffff


	//   ....[5]....
        /*0054*/ 	.word	0xffffffff


	//   ....[6]....
        /*0058*/ 	.word	0xffffffff


	//   ....[7]....
        /*005c*/ 	.word	0xffffffff


	//   ....[8]....
        /*0060*/ 	.word	0x0500000f


	//----- nvinfo : EIATTR_COOP_GROUP_INSTR_OFFSETS
	.align		4
.L_1214:
        /*0064*/ 	.byte	0x04, 0x28
        /*0066*/ 	.short	(.L_1216 - .L_1215)


	//   ....[0]....
.L_1215:
        /*0068*/ 	.word	0x00000060


	//   ....[1]....
        /*006c*/ 	.word	0x000001f0


	//   ....[2]....
        /*0070*/ 	.word	0x00000240


	//   ....[3]....
        /*0074*/ 	.word	0x00000430


	//   ....[4]....
        /*0078*/ 	.word	0x00000620


	//   ....[5]....
        /*007c*/ 	.word	0x000010d0


	//   ....[6]....
        /*0080*/ 	.word	0x00004930


	//   ....[7]....
        /*0084*/ 	.word	0x00005f50


	//   ....[8]....
        /*0088*/ 	.word	0x000095e0


	//----- nvinfo : EIATTR_REG_RECONFIG
	.align		4
.L_1216:
        /*008c*/ 	.byte	0x01, 0x54
	.zero		2


	//----- nvinfo : EIATTR_SYSCALL_OFFSETS
	.align		4
        /*0090*/ 	.byte	0x04, 0x46
        /*0092*/ 	.short	(.L_1218 - .L_1217)


	//   ....[0]....
.L_1217:
        /*0094*/ 	.word	0x00000d30


	//   ....[1]....
        /*0098*/ 	.word	0x00000e20


	//   ....[2]....
        /*009c*/ 	.word	0x00000f60


	//   ....[3]....
        /*00a0*/ 	.word	0x00001050


	//   ....[4]....
        /*00a4*/ 	.word	0x00004320


	//   ....[5]....
        /*00a8*/ 	.word	0x00004460


	//   ....[6]....
        /*00ac*/ 	.word	0x00004580


	//   ....[7]....
        /*00b0*/ 	.word	0x000046a0


	//----- nvinfo : EIATTR_MBARRIER_INSTR_OFFSETS
	.align		4
.L_1218:
        /*00b4*/ 	.byte	0x04, 0x39
        /*00b6*/ 	.short	(.L_1220 - .L_1219)


	//   ....[0]....
.L_1219:
        /*00b8*/ 	.word	0x000002e0
        /*00bc*/ 	.word	0x000000ff
        /*00c0*/ 	.word	0x00036400
        /*00c4*/ 	.short	0x0100
        /*00c6*/ 	.byte	0x06
	.zero		1


	//   ....[1]....
        /*00c8*/ 	.word	0x000003e0
        /*00cc*/ 	.word	0x000000ff
        /*00d0*/ 	.word	0x00036410
        /*00d4*/ 	.short	0x0100
        /*00d6*/ 	.byte	0x08
	.zero		1


	//   ....[2]....
        /*00d8*/ 	.word	0x000003f0
        /*00dc*/ 	.word	0x000000ff
        /*00e0*/ 	.word	0x00036420
        /*00e4*/ 	.short	0x0100
        /*00e6*/ 	.byte	0x08
	.zero		1


	//   ....[3]....
        /*00e8*/ 	.word	0x00000400
        /*00ec*/ 	.word	0x000000ff
        /*00f0*/ 	.word	0x00036418
        /*00f4*/ 	.short	0x0100
        /*00f6*/ 	.byte	0x08
	.zero		1


	//   ....[4]....
        /*00f8*/ 	.word	0x00000410
        /*00fc*/ 	.word	0x000000ff
        /*0100*/ 	.word	0x00036428
        /*0104*/ 	.short	0x0100
        /*0106*/ 	.byte	0x08
	.zero		1


	//   ....[5]....
        /*0108*/ 	.word	0x00000540
        /*010c*/ 	.word	0x000000ff
        /*0110*/ 	.word	0x00036430
        /*0114*/ 	.short	0x0100
        /*0116*/ 	.byte	0x08
	.zero		1


	//   ....[6]....
        /*0118*/ 	.word	0x00000550
        /*011c*/ 	.word	0x000000ff
        /*0120*/ 	.word	0x00036438
        /*0124*/ 	.short	0x0100
        /*0126*/ 	.byte	0x08
	.zero		1


	//   ....[7]....
        /*0128*/ 	.word	0x00001100
        /*012c*/ 	.word	0x000000ff
        /*0130*/ 	.word	0x00036400
        /*0134*/ 	.short	0x010a
        /*0136*/ 	.byte	0x25
	.zero		1


	//   ....[8]....
        /*0138*/ 	.word	0x000011f0
        /*013c*/ 	.word	0x000000ff
        /*0140*/ 	.word	0x00036400
        /*0144*/ 	.short	0x010a
        /*0146*/ 	.byte	0x25
	.zero		1


	//   ....[9]....
        /*0148*/ 	.word	0x00001940
        /*014c*/ 	.word	0x00000004
        /*0150*/ 	.word	0x00036410
        /*0154*/ 	.short	0x010a
        /*0156*/ 	.byte	0x3f
	.zero		1


	//   ....[10]....
        /*0158*/ 	.word	0x00001980
        /*015c*/ 	.word	0x00000004
        /*0160*/ 	.word	0x00036410
        /*0164*/ 	.short	0x010a
        /*0166*/ 	.byte	0x3f
	.zero		1


	//   ....[11]....
        /*0168*/ 	.word	0x00002020
        /*016c*/ 	.word	0x000000ff
        /*0170*/ 	.word	0x00036430
        /*0174*/ 	.short	0x010a
        /*0176*/ 	.byte	0x25
	.zero		1


	//   ....[12]....
        /*0178*/ 	.word	0x00002060
        /*017c*/ 	.word	0x000000ff
        /*0180*/ 	.word	0x00036430
        /*0184*/ 	.short	0x010a
        /*0186*/ 	.byte	0x25
	.zero		1


	//   ....[13]....
        /*0188*/ 	.word	0x00003aa0
        /*018c*/ 	.word	0x000000ff
        /*0190*/ 	.word	0x00000000
        /*0194*/ 	.short	0x0101
        /*0196*/ 	.byte	0x04
	.zero		1


	//   ....[14]....
        /*0198*/ 	.word	0x00003e40
        /*019c*/ 	.word	0x00000004
        /*01a0*/ 	.word	0x00000000
        /*01a4*/ 	.short	0x0101
        /*01a6*/ 	.byte	0x3f
	.zero		1


	//   ....[15]....
        /*01a8*/ 	.word	0x00007530
        /*01ac*/ 	.word	0x00000000
        /*01b0*/ 	.word	0x00036420
        /*01b4*/ 	.short	0x010a
        /*01b6*/ 	.byte	0x3f
	.zero		1


	//   ....[16]....
        /*01b8*/ 	.word	0x00007d40
        /*01bc*/ 	.word	0x00000000
        /*01c0*/ 	.word	0x00036438
        /*01c4*/ 	.short	0x010a
        /*01c6*/ 	.byte	0x3f
	.zero		1


	//   ....[17]....
        /*01c8*/ 	.word	0x000080a0
        /*01cc*/ 	.word	0x00000000
        /*01d0*/ 	.word	0x00036428
        /*01d4*/ 	.short	0x010a
        /*01d6*/ 	.byte	0x3f
	.zero		1


	//   ....[18]....
        /*01d8*/ 	.word	0x000083c0
        /*01dc*/ 	.word	0x00000000
        /*01e0*/ 	.word	0x00036438
        /*01e4*/ 	.short	0x010a
        /*01e6*/ 	.byte	0x3f
	.zero		1


	//   ....[19]....
        /*01e8*/ 	.word	0x00008670
        /*01ec*/ 	.word	0x00000000
        /*01f0*/ 	.word	0x00036420
        /*01f4*/ 	.short	0x010a
        /*01f6*/ 	.byte	0x3f
	.zero		1


	//   ....[20]....
        /*01f8*/ 	.word	0x000089f0
        /*01fc*/ 	.word	0x00000000
        /*0200*/ 	.word	0x00036438
        /*0204*/ 	.short	0x010a
        /*0206*/ 	.byte	0x3f
	.zero		1


	//   ....[21]....
        /*0208*/ 	.word	0x00008ce0
        /*020c*/ 	.word	0x00000000
        /*0210*/ 	.word	0x00036428
        /*0214*/ 	.short	0x010a
        /*0216*/ 	.byte	0x3f
	.zero		1


	//   ....[22]....
        /*0218*/ 	.word	0x00009020
        /*021c*/ 	.word	0x00000000
        /*0220*/ 	.word	0x00036438
        /*0224*/ 	.short	0x010a
        /*0226*/ 	.byte	0x3f
	.zero		1


	//   ....[23]....
        /*0228*/ 	.word	0x00009470
        /*022c*/ 	.word	0x00000009
        /*0230*/ 	.word	0x00000000
        /*0234*/ 	.short	0x010a
        /*0236*/ 	.byte	0x3f
	.zero		1


	//   ....[24]....
        /*0238*/ 	.word	0x000094f0
        /*023c*/ 	.word	0x00000003
        /*0240*/ 	.word	0x00000000
        /*0244*/ 	.short	0x010a
        /*0246*/ 	.byte	0x3f
	.zero		1


	//   ....[25]....
        /*0248*/ 	.word	0x00009540
        /*024c*/ 	.word	0x00000004
        /*0250*/ 	.word	0x00036438
        /*0254*/ 	.short	0x010a
        /*0256*/ 	.byte	0x3f
	.zero		1


	//   ....[26]....
        /*0258*/ 	.word	0x00009610
        /*025c*/ 	.word	0x00000099
        /*0260*/ 	.word	0x00036400
        /*0264*/ 	.short	0x010a
        /*0266*/ 	.byte	0x3f
	.zero		1


	//   ....[27]....
        /*0268*/ 	.word	0x00009660
        /*026c*/ 	.word	0x00000004
        /*0270*/ 	.word	0x00036410
        /*0274*/ 	.short	0x010a
        /*0276*/ 	.byte	0x3f
	.zero		1


	//   ....[28]....
        /*0278*/ 	.word	0x000096b0
        /*027c*/ 	.word	0x00000099
        /*0280*/ 	.word	0x00036430
        /*0284*/ 	.short	0x010a
        /*0286*/ 	.byte	0x3f
	.zero		1


	//   ....[29]....
        /*0288*/ 	.word	0x00009700
        /*028c*/ 	.word	0x00000000
        /*0290*/ 	.word	0x00036420
        /*0294*/ 	.short	0x010a
        /*0296*/ 	.byte	0x3f
	.zero		1


	//   ....[30]....
        /*0298*/ 	.word	0x00009750
        /*029c*/ 	.word	0x00000000
        /*02a0*/ 	.word	0x00036438
        /*02a4*/ 	.short	0x010a
        /*02a6*/ 	.byte	0x3f
	.zero		1


	//   ....[31]....
        /*02a8*/ 	.word	0x000097a0
        /*02ac*/ 	.word	0x00000000
        /*02b0*/ 	.word	0x00036428
        /*02b4*/ 	.short	0x010a
        /*02b6*/ 	.byte	0x3f
	.zero		1


	//   ....[32]....
        /*02b8*/ 	.word	0x000097f0
        /*02bc*/ 	.word	0x00000000
        /*02c0*/ 	.word	0x00036438
        /*02c4*/ 	.short	0x010a
        /*02c6*/ 	.byte	0x3f
	.zero		1


	//   ....[33]....
        /*02c8*/ 	.word	0x00009850
        /*02cc*/ 	.word	0x00000000
        /*02d0*/ 	.word	0x00036420
        /*02d4*/ 	.short	0x010a
        /*02d6*/ 	.byte	0x3f
	.zero		1


	//   ....[34]....
        /*02d8*/ 	.word	0x000098a0
        /*02dc*/ 	.word	0x00000000
        /*02e0*/ 	.word	0x00036438
        /*02e4*/ 	.short	0x010a
        /*02e6*/ 	.byte	0x3f
	.zero		1


	//   ....[35]....
        /*02e8*/ 	.word	0x000098f0
        /*02ec*/ 	.word	0x00000000
        /*02f0*/ 	.word	0x00036428
        /*02f4*/ 	.short	0x010a
        /*02f6*/ 	.byte	0x3f
	.zero		1


	//   ....[36]....
        /*02f8*/ 	.word	0x00009940
        /*02fc*/ 	.word	0x00000000
        /*0300*/ 	.word	0x00036438
        /*0304*/ 	.short	0x010a
        /*0306*/ 	.byte	0x3f
	.zero		1


	//   ....[37]....
        /*0308*/ 	.word	0x00009a10
        /*030c*/ 	.word	0x00000009
        /*0310*/ 	.word	0x00000000
        /*0314*/ 	.short	0x010a
        /*0316*/ 	.byte	0x3f
	.zero		1


	//   ....[38]....
        /*0318*/ 	.word	0x00009a60
        /*031c*/ 	.word	0x00000003
        /*0320*/ 	.word	0x00000000
        /*0324*/ 	.short	0x010a
        /*0326*/ 	.byte	0x3f
	.zero		1


	//----- nvinfo : EIATTR_NUM_MBARRIERS
	.align		4
.L_1220:
        /*0328*/ 	.byte	0x03, 0x38
        /*032a*/ 	.short	0x0007


	//----- nvinfo : EIATTR_EXIT_INSTR_OFFSETS
	.align		4
        /*032c*/ 	.byte	0x04, 0x1c
        /*032e*/ 	.short	(.L_1222 - .L_1221)


	//   ....[0]....
.L_1221:
        /*0330*/ 	.word	0x00000680


	//   ....[1]....
        /*0334*/ 	.word	0x00004f60


	//   ....[2]....
        /*0338*/ 	.word	0x00005ef0


	//   ....[3]....
        /*033c*/ 	.word	0x00009590


	//----- nvinfo : EIATTR_MAX_THREADS
	.align		4
.L_1222:
        /*0340*/ 	.byte	0x04, 0x05
        /*0342*/ 	.short	(.L_1224 - .L_1223)
.L_1223:
        /*0344*/ 	.word	0x00000200
        /*0348*/ 	.word	0x00000001
        /*034c*/ 	.word	0x00000001


	//----- nvinfo : EIATTR_CRS_STACK_SIZE
	.align		4
.L_1224:
        /*0350*/ 	.byte	0x04, 0x1e
        /*0352*/ 	.short	(.L_1226 - .L_1225)
.L_1225:
        /*0354*/ 	.word	0x00000000


	//----- nvinfo : EIATTR_CBANK_PARAM_SIZE
	.align		4
.L_1226:
        /*0358*/ 	.byte	0x03, 0x19
        /*035a*/ 	.short	0x0970


	//----- nvinfo : EIATTR_PARAM_CBANK
	.align		4
        /*035c*/ 	.byte	0x04, 0x0a
        /*035e*/ 	.short	(.L_1228 - .L_1227)
	.align		4
.L_1227:
        /*0360*/ 	.word	index@(.nv.constant0._ZN7cutlass13device_kernelIN5flash11enable_sm90INS1_16FlashAttnBwdSm90INS1_25CollectiveMainloopBwdSm90ILi2ELi1ELi1EN4cute5tupleIJNS5_1CILi1EEES8_S8_EEENS6_IJNS7_ILi64EEENS7_ILi96EEENS7_ILi192EEEEEENS_6half_tEfNS_4arch4Sm90ELb0ELb1ELb0ELb0ELb0ELb0ELb1ELb0ELi3ELi1ELi1ELi1ELb0EEENS1_21CollectiveEpilogueBwdISD_SE_SG_Li384ELb0ELb1ELi3EEENS1_19SingleTileSchedulerILb0ELb0ELb0ELi96EEEEEEEEEvNT_6ParamsE)
        /*0364*/ 	.short	0x0210
        /*0366*/ 	.short	0x0970


	//----- nvinfo : EIATTR_SW_WAR
	.align		4
.L_1228:
        /*0368*/ 	.byte	0x04, 0x36
        /*036a*/ 	.short	(.L_1230 - .L_1229)
.L_1229:
        /*036c*/ 	.word	0x00000008
.L_1230:


//--------------------- .nv.info._ZN7cutlass13device_kernelIN5flash11enable_sm90INS1_16FlashAttnBwdSm90INS1_25CollectiveMainloopBwdSm90ILi2ELi1ELi1EN4cute5tupleIJNS5_1CILi1EEES8_S8_EEENS6_IJNS7_ILi64EEENS7_ILi96EEENS7_ILi192EEEEEENS_6half_tEfNS_4arch4Sm90ELb0ELb1ELb0ELb0ELb1ELb0ELb1ELb0ELi3ELi1ELi1ELi1ELb0EEENS1_21CollectiveEpilogueBwdISD_SE_SG_Li384ELb0ELb1ELi3EEENS1_19SingleTileSchedulerILb0ELb0ELb0ELi96EEEEEEEEEvNT_6ParamsE --------------------------
	.section	.nv.info._ZN7cutlass13device_kernelIN5flash11enable_sm90INS1_16FlashAttnBwdSm90INS1_25CollectiveMainloopBwdSm90ILi2ELi1ELi1EN4cute5tupleIJNS5_1CILi1EEES8_S8_EEENS6_IJNS7_ILi64EEENS7_ILi96EEENS7_ILi192EEEEEENS_6half_tEfNS_4arch4Sm90ELb0ELb1ELb0ELb0ELb1ELb0ELb1ELb0ELi3ELi1ELi1ELi1ELb0EEENS1_21CollectiveEpilogueBwdISD_SE_SG_Li384ELb0ELb1ELi3EEENS1_19SingleTileSchedulerILb0ELb0ELb0ELi96EEEEEEEEEvNT_6ParamsE,"",@"SHT_CUDA_INFO"
	.sectionflags	@""
	.align	4


	//----- nvinfo : EIATTR_CUDA_API_VERSION
	.align		4
        /*0000*/ 	.byte	0x04, 0x37
        /*0002*/ 	.short	(.L_1232 - .L_1231)
.L_1231:
        /*0004*/ 	.word	0x00000082


	//----- nvinfo : EIATTR_KPARAM_INFO
	.align		4
.L_1232:
        /*0008*/ 	.byte	0x04, 0x17
        /*000a*/ 	.short	(.L_1234 - .L_1233)
.L_1233:
        /*000c*/ 	.word	0x00000000
        /*0010*/ 	.short	0x0000
        /*0012*/ 	.short	0x0070
        /*0014*/ 	.byte	0x00, 0xf0, 0x01, 0x24


	//----- nvinfo : EIATTR_SPARSE_MMA_MASK
	.align		4
.L_1234:
        /*0018*/ 	.byte	0x03, 0x50
        /*001a*/ 	.short	0x0000


	//----- nvinfo : EIATTR_MAXREG_COUNT
	.align		4
        /*001c*/ 	.byte	0x03, 0x1b
        /*001e*/ 	.short	0x0080


	//----- nvinfo : EIATTR_NUM_BARRIERS
	.align		4
        /*0020*/ 	.byte	0x02, 0x4c
        /*0022*/ 	.byte	0x10
	.zero		1


	//----- nvinfo : EIATTR_EXTERNS
	.align		4
        /*0024*/ 	.byte	0x04, 0x0f
        /*0026*/ 	.short	(.L_1236 - .L_1235)


	//   ....[0]....
	.align		4
.L_1235:
        /*0028*/ 	.word	index@(__assertfail)


	//----- nvinfo : EIATTR_MERCURY_ISA_VERSION
	.align		4
.L_1236:
        /*002c*/ 	.byte	0x03, 0x5f
        /*002e*/ 	.short	0x0101


	//----- nvinfo : EIATTR_INT_WARP_WIDE_INSTR_OFFSETS
	.align		4
        /*0030*/ 	.byte	0x04, 0x31
        /*0032*/ 	.short	(.L_1238 - .L_1237)


	//   ....[0]....
.L_1237:
        /*0034*/ 	.word	0x000001e0


	//   ....[1]....
        /*0038*/ 	.word	0x00000210


	//   ....[2]....
        /*003c*/ 	.word	0x00006a20


	//   ....[3]....
        /*0040*/ 	.word	0x00007160


	//   ....[4]....
        /*0044*/ 	.word	0x00007750


	//   ....[5]....
        /*0048*/ 	.word	0x00007a20


	//   ....[6]....
        /*004c*/ 	.word	0x00007c80


	//   ....[7]....
        /*0050*/ 	.word	0x00007e10


	//----- nvinfo : EIATTR_COOP_GROUP_MASK_REGIDS
	.align		4
.L_1238:
        /*0054*/ 	.byte	0x04, 0x29
        /*0056*/ 	.short	(.L_1240 - .L_1239)


	//   ....[0]....
.L_1239:
        /*0058*/ 	.word	0xffffffff


	//   ....[1]....
        /*005c*/ 	.word	0xffffffff


	//   ....[2]....
        /*0060*/ 	.word	0xffffffff


	//   ....[3]....
        /*0064*/ 	.word	0xffffffff


	//   ....[4]....
        /*0068*/ 	.word	0xffffffff


	//   ....[5]....
        /*006c*/ 	.word	0xffffffff


	//   ....[6]....
        /*0070*/ 	.word	0xffffffff


	//   ....[7]....
        /*0074*/ 	.word	0xffffffff


	//   ....[8]....
        /*0078*/ 	.word	0xffffffff


	//   ....[9]....
        /*007c*/ 	.word	0xffffffff


	//   ....[10]....
        /*0080*/ 	.word	0xffffffff


	//   ....[11]....
        /*0084*/ 	.word	0xffffffff


	//   ....[12]....
        /*0088*/ 	.word	0xffffffff


	//   ....[13]....
        /*008c*/ 	.word	0xffffffff


	//   ....[14]....
        /*0090*/ 	.word	0xffffffff


	//   ....[15]....
        /*0094*/ 	.word	0xffffffff


	//   ....[16]....
        /*0098*/ 	.word	0xffffffff


	//   ....[17]....
        /*009c*/ 	.word	0x0500000f


	//   ....[18]....
        /*00a0*/ 	.word	0x0500000f


	//   ....[19]....
        /*00a4*/ 	.word	0x0500000f


	//   ....[20]....
        /*00a8*/ 	.word	0x0500000f


	//----- nvinfo : EIATTR_COOP_GROUP_INSTR_OFFSETS
	.align		4
.L_1240:
        /*00ac*/ 	.byte	0x04, 0x28
        /*00ae*/ 	.short	(.L_1242 - .L_1241)


	//   ....[0]....
.L_1241:
        /*00b0*/ 	.word	0x00000060


	//   ....[1]....
        /*00b4*/ 	.word	0x000001f0


	//   ....[2]....
        /*00b8*/ 	.word	0x00000240


	//   ....[3]....
        /*00bc*/ 	.word	0x00000430


	//   ....[4]....
        /*00c0*/ 	.word	0x00000630


	//   ....[5]....
        /*00c4*/ 	.word	0x000010e0


	//   ....[6]....
        /*00c8*/ 	.word	0x00004920


	//   ....[7]....
        /*00cc*/ 	.word	0x00005f30


	//   ....[8]....
        /*00d0*/ 	.word	0x00006490


	//   ....[9]....
        /*00d4*/ 	.word	0x00006950


	//   ....[10]....
        /*00d8*/ 	.word	0x00006ca0


	//   ....[11]....
        /*00dc*/ 	.word	0x00007090


	//   ....[12]....
        /*00e0*/ 	.word	0x000072d0


	//   ....[13]....
        /*00e4*/ 	.word	0x00007680


	//   ....[14]....
        /*00e8*/ 	.word	0x00007960


	//   ....[15]....
        /*00ec*/ 	.word	0x00007b80


	//   ....[16]....
        /*00f0*/ 	.word	0x00007d10


	//   ....[17]....
        /*00f4*/ 	.word	0x0000a4b0


	//   ....[18]....
        /*00f8*/ 	.word	0x0000a600


	//   ....[19]....
        /*00fc*/ 	.word	0x0000a670


	//   ....[20]....
        /*0100*/ 	.word	0x0000a6e0


	//----- nvinfo : EIATTR_REG_RECONFIG
	.align		4
.L_1242:
        /*0104*/ 	.byte	0x01, 0x54
	.zero		2


	//----- nvinfo : EIATTR_SYSCALL_OFFSETS
	.align		4
        /*0108*/ 	.byte	0x04, 0x46
        /*010a*/ 	.short	(.L_1244 - .L_1243)


	//   ....[0]....
.L_1243:
        /*010c*/ 	.word	0x00000d40


	//   ....[1]....
        /*0110*/ 	.word	0x00000e30


	//   ....[2]....
        /*0114*/ 	.word	0x00000f70


	//   ....[3]....
        /*0118*/ 	.word	0x00001060


	//   ....[4]....
        /*011c*/ 	.word	0x00004310


	//   ....[5]....
        /*0120*/ 	.word	0x00004450


	//   ....[6]....
        /*0124*/ 	.word	0x00004570


	//   ....[7]....
        /*0128*/ 	.word	0x00004690


	//----- nvinfo : EIATTR_MBARRIER_INSTR_OFFSETS
	.align		4
.L_1244:
        /*012c*/ 	.byte	0x04, 0x39
        /*012e*/ 	.short	(.L_1246 - .L_1245)


	//   ....[0]....
.L_1245:
        /*0130*/ 	.word	0x000002e0
        /*0134*/ 	.word	0x000000ff
        /*0138*/ 	.word	0x00036400
        /*013c*/ 	.short	0x0100
        /*013e*/ 	.byte	0x06
	.zero		1


	//   ....[1]....
        /*0140*/ 	.word	0x000003e0
        /*0144*/ 	.word	0x000000ff
        /*0148*/ 	.word	0x00036410
        /*014c*/ 	.short	0x0100
        /*014e*/ 	.byte	0x08
	.zero		1


	//   ....[2]....
        /*0150*/ 	.word	0x000003f0
        /*0154*/ 	.word	0x000000ff
        /*0158*/ 	.word	0x00036420
        /*015c*/ 	.short	0x0100
        /*015e*/ 	.byte	0x08
	.zero		1


	//   ....[3]....
        /*0160*/ 	.word	0x00000400
        /*0164*/ 	.word	0x000000ff
        /*0168*/ 	.word	0x00036418
        /*016c*/ 	.short	0x0100
        /*016e*/ 	.byte	0x08
	.zero		1


	//   ....[4]....
        /*0170*/ 	.word	0x00000410
        /*0174*/ 	.word	0x000000ff
        /*0178*/ 	.word	0x00036428
        /*017c*/ 	.short	0x0100
        /*017e*/ 	.byte	0x08
	.zero		1


	//   ....[5]....
        /*0180*/ 	.word	0x00000540
        /*0184*/ 	.word	0x000000ff
        /*0188*/ 	.word	0x00036430
        /*018c*/ 	.short	0x0100
        /*018e*/ 	.byte	0x08
	.zero		1


	//   ....[6]....
        /*0190*/ 	.word	0x00000550
        /*0194*/ 	.word	0x000000ff
        /*0198*/ 	.word	0x00036438
        /*019c*/ 	.short	0x0100
        /*019e*/ 	.byte	0x08
	.zero		1


	//   ....[7]....
        /*01a0*/ 	.word	0x00001110
        /*01a4*/ 	.word	0x000000ff
        /*01a8*/ 	.word	0x00036400
        /*01ac*/ 	.short	0x010a
        /*01ae*/ 	.byte	0x25
	.zero		1


	//   ....[8]....
        /*01b0*/ 	.word	0x00001200
        /*01b4*/ 	.word	0x000000ff
        /*01b8*/ 	.word	0x00036400
        /*01bc*/ 	.short	0x010a
        /*01be*/ 	.byte	0x25
	.zero		1


	//   ....[9]....
        /*01c0*/ 	.word	0x00001950
        /*01c4*/ 	.word	0x00000004
        /*01c8*/ 	.word	0x00036410
        /*01cc*/ 	.short	0x010a
        /*01ce*/ 	.byte	0x3f
	.zero		1


	//   ....[10]....
        /*01d0*/ 	.word	0x00001990
        /*01d4*/ 	.word	0x00000004
        /*01d8*/ 	.word	0x00036410
        /*01dc*/ 	.short	0x010a
        /*01de*/ 	.byte	0x3f
	.zero		1


	//   ....[11]....
        /*01e0*/ 	.word	0x00002010
        /*01e4*/ 	.word	0x000000ff
        /*01e8*/ 	.word	0x00036430
        /*01ec*/ 	.short	0x010a
        /*01ee*/ 	.byte	0x25
	.zero		1


	//   ....[12]....
        /*01f0*/ 	.word	0x00002050
        /*01f4*/ 	.word	0x000000ff
        /*01f8*/ 	.word	0x00036430
        /*01fc*/ 	.short	0x010a
        /*01fe*/ 	.byte	0x25
	.zero		1


	//   ....[13]....
        /*0200*/ 	.word	0x00003a90
        /*0204*/ 	.word	0x000000ff
        /*0208*/ 	.word	0x00000000
        /*020c*/ 	.short	0x0101
        /*020e*/ 	.byte	0x04
	.zero		1


	//   ....[14]....
        /*0210*/ 	.word	0x00003e30
        /*0214*/ 	.word	0x00000004
        /*0218*/ 	.word	0x00000000
        /*021c*/ 	.short	0x0101
        /*021e*/ 	.byte	0x3f
	.zero		1


	//   ....[15]....
        /*0220*/ 	.word	0x00008400
        /*0224*/ 	.word	0x00000000
        /*0228*/ 	.word	0x00036420
        /*022c*/ 	.short	0x010a
        /*022e*/ 	.byte	0x3f
	.zero		1


	//   ....[16]....
        /*0230*/ 	.word	0x00008c10
        /*0234*/ 	.word	0x00000000
        /*0238*/ 	.word	0x00036438
        /*023c*/ 	.short	0x010a
        /*023e*/ 	.byte	0x3f
	.zero		1


	//   ....[17]....
        /*0240*/ 	.word	0x00008f70
        /*0244*/ 	.word	0x00000000
        /*0248*/ 	.word	0x00036428
        /*024c*/ 	.short	0x010a
        /*024e*/ 	.byte	0x3f
	.zero		1


	//   ....[18]....
        /*0250*/ 	.word	0x00009290
        /*0254*/ 	.word	0x00000000
        /*0258*/ 	.word	0x00036438
        /*025c*/ 	.short	0x010a
        /*025e*/ 	.byte	0x3f
	.zero		1


	//   ....[19]....
        /*0260*/ 	.word	0x00009540
        /*0264*/ 	.word	0x00000000
        /*0268*/ 	.word	0x00036420
        /*026c*/ 	.short	0x010a
        /*026e*/ 	.byte	0x3f
	.zero		1


	//   ....[20]....
        /*0270*/ 	.word	0x000098c0
        /*0274*/ 	.word	0x00000000
        /*0278*/ 	.word	0x00036438
        /*027c*/ 	.short	0x010a
        /*027e*/ 	.byte	0x3f
	.zero		1


	//   ....[21]....
        /*0280*/ 	.word	0x00009bb0
        /*0284*/ 	.word	0x00000000
        /*0288*/ 	.word	0x00036428
        /*028c*/ 	.short	0x010a
        /*028e*/ 	.byte	0x3f
	.zero		1


	//   ....[22]....
        /*0290*/ 	.word	0x00009ef0
        /*0294*/ 	.word	0x00000000
        /*0298*/ 	.word	0x00036438
        /*029c*/ 	.short	0x010a
        /*029e*/ 	.byte	0x3f
	.zero		1


	//   ....[23]....
        /*02a0*/ 	.word	0x0000a340
        /*02a4*/ 	.word	0x00000009
        /*02a8*/ 	.word	0x00000000
        /*02ac*/ 	.short	0x010a
        /*02ae*/ 	.byte	0x3f
	.zero		1


	//   ....[24]....
        /*02b0*/ 	.word	0x0000a3c0
        /*02b4*/ 	.word	0x00000003
        /*02b8*/ 	.word	0x00000000
        /*02bc*/ 	.short	0x010a
        /*02be*/ 	.byte	0x3f
	.zero		1


	//   ....[25]....
        /*02c0*/ 	.word	0x0000a410
        /*02c4*/ 	.word	0x00000004
        /*02c8*/ 	.word	0x00036438
        /*02cc*/ 	.short	0x010a
        /*02ce*/ 	.byte	0x3f
	.zero		1


	//   ....[26]....
        /*02d0*/ 	.word	0x0000a4e0
        /*02d4*/ 	.word	0x00000099
        /*02d8*/ 	.word	0x00036400
        /*02dc*/ 	.short	0x010a
        /*02de*/ 	.byte	0x3f
	.zero		1


	//   ....[27]....
        /*02e0*/ 	.word	0x0000a530
        /*02e4*/ 	.word	0x00000004
        /*02e8*/ 	.word	0x00036410
        /*02ec*/ 	.short	0x010a
        /*02ee*/ 	.byte	0x3f
	.zero		1


	//   ....[28]....
        /*02f0*/ 	.word	0x0000a580
        /*02f4*/ 	.word	0x00000099
        /*02f8*/ 	.word	0x00036430
        /*02fc*/ 	.short	0x010a
        /*02fe*/ 	.byte	0x3f
	.zero		1


	//   ....[29]....
        /*0300*/ 	.word	0x0000a720
        /*0304*/ 	.word	0x00000000
        /*0308*/ 	.word	0x00036420
        /*030c*/ 	.short	0x010a
        /*030e*/ 	.byte	0x3f
	.zero		1


	//   ....[30]....
        /*0310*/ 	.word	0x0000a770
        /*0314*/ 	.word	0x00000000
        /*0318*/ 	.word	0x00036438
        /*031c*/ 	.short	0x010a
        /*031e*/ 	.byte	0x3f
	.zero		1


	//   ....[31]....
        /*0320*/ 	.word	0x0000a7c0
        /*0324*/ 	.word	0x00000000
        /*0328*/ 	.word	0x00036428
        /*032c*/ 	.short	0x010a
        /*032e*/ 	.byte	0x3f
	.zero		1


	//   ....[32]....
        /*0330*/ 	.word	0x0000a810
        /*0334*/ 	.word	0x00000000
        /*0338*/ 	.word	0x00036438
        /*033c*/ 	.short	0x010a
        /*033e*/ 	.byte	0x3f
	.zero		1


	//   ....[33]....
        /*0340*/ 	.word	0x0000a870
        /*0344*/ 	.word	0x00000000
        /*0348*/ 	.word	0x00036420
        /*034c*/ 	.short	0x010a
        /*034e*/ 	.byte	0x3f
	.zero		1


	//   ....[34]....
        /*0350*/ 	.word	0x0000a8c0
        /*0354*/ 	.word	0x00000000
        /*0358*/ 	.word	0x00036438
        /*035c*/ 	.short	0x010a
        /*035e*/ 	.byte	0x3f
	.zero		1


	//   ....[35]....
        /*0360*/ 	.word	0x0000a910
        /*0364*/ 	.word	0x00000000
        /*0368*/ 	.word	0x00036428
        /*036c*/ 	.short	0x010a
        /*036e*/ 	.byte	0x3f
	.zero		1


	//   ....[36]....
        /*0370*/ 	.word	0x0000a960
        /*0374*/ 	.word	0x00000000
        /*0378*/ 	.word	0x00036438
        /*037c*/ 	.short	0x010a
        /*037e*/ 	.byte	0x3f
	.zero		1


	//   ....[37]....
        /*0380*/ 	.word	0x0000aa30
        /*0384*/ 	.word	0x00000009
        /*0388*/ 	.word	0x00000000
        /*038c*/ 	.short	0x010a
        /*038e*/ 	.byte	0x3f
	.zero		1


	//   ....[38]....
        /*0390*/ 	.word	0x0000aa80
        /*0394*/ 	.word	0x00000003
        /*0398*/ 	.word	0x00000000
        /*039c*/ 	.short	0x010a
        /*039e*/ 	.byte	0x3f
	.zero		1


	//----- nvinfo : EIATTR_NUM_MBARRIERS
	.align		4
.L_1246:
        /*03a0*/ 	.byte	0x03, 0x38
        /*03a2*/ 	.short	0x0007


	//----- nvinfo : EIATTR_EXIT_INSTR_OFFSETS
	.align		4
        /*03a4*/ 	.byte	0x04, 0x1c
        /*03a6*/ 	.short	(.L_1248 - .L_1247)


	//   ....[0]....
.L_1247:
        /*03a8*/ 	.word	0x00000690


	//   ....[1]....
        /*03ac*/ 	.word	0x00004f50


	//   ....[2]....
        /*03b0*/ 	.word	0x00005ed0


	//   ....[3]....
        /*03b4*/ 	.word	0x0000a460


	//----- nvinfo : EIATTR_MAX_THREADS
	.align		4
.L_1248:
        /*03b8*/ 	.byte	0x04, 0x05
        /*03ba*/ 	.short	(.L_1250 - .L_1249)
.L_1249:
        /*03bc*/ 	.word	0x00000200
        /*03c0*/ 	.word	0x00000001
        /*03c4*/ 	.word	0x00000001


	//----- nvinfo : EIATTR_CRS_STACK_SIZE
	.align		4
.L_1250:
        /*03c8*/ 	.byte	0x04, 0x1e
        /*03ca*/ 	.short	(.L_1252 - .L_1251)
.L_1251:
        /*03cc*/ 	.word	0x00000000


	//----- nvinfo : EIATTR_CBANK_PARAM_SIZE
	.align		4
.L_1252:
        /*03d0*/ 	.byte	0x03, 0x19
        /*03d2*/ 	.short	0x0970


	//----- nvinfo : EIATTR_PARAM_CBANK
	.align		4
        /*03d4*/ 	.byte	0x04, 0x0a
        /*03d6*/ 	.short	(.L_1254 - .L_1253)
	.align		4
.L_1253:
        /*03d8*/ 	.word	index@(.nv.constant0._ZN7cutlass13device_kernelIN5flash11enable_sm90INS1_16FlashAttnBwdSm90INS1_25CollectiveMainloopBwdSm90ILi2ELi1ELi1EN4cute5tupleIJNS5_1CILi1EEES8_S8_EEENS6_IJNS7_ILi64EEENS7_ILi96EEENS7_ILi192EEEEEENS_6half_tEfNS_4arch4Sm90ELb0ELb1ELb0ELb0ELb1ELb0ELb1ELb0ELi3ELi1ELi1ELi1ELb0EEENS1_21CollectiveEpilogueBwdISD_SE_SG_Li384ELb0ELb1ELi3EEENS1_19SingleTileSchedulerILb0ELb0ELb0ELi96EEEEEEEEEvNT_6ParamsE)
        /*03dc*/ 	.short	0x0210
        /*03de*/ 	.short	0x0970


	//----- nvinfo : EIATTR_SW_WAR
	.align		4
.L_1254:
        /*03e0*/ 	.byte	0x04, 0x36
        /*03e2*/ 	.short	(.L_1256 - .L_1255)
.L_1255:
        /*03e4*/ 	.word	0x00000008
.L_1256:


//--------------------- .nv.info._ZN7cutlass13device_kernelIN5flash11enable_sm90INS1_16FlashAttnBwdSm90INS1_25CollectiveMainloopBwdSm90ILi2ELi1ELi1EN4cute5tupleIJNS5_1CILi1EEES8_S8_EEENS6_IJNS7_ILi64EEENS7_ILi96EEENS7_ILi192EEEEEENS_6half_tEfNS_4arch4Sm90ELb0ELb1ELb0ELb0ELb0ELb0ELb1ELb0ELi3ELi1ELi1ELi1ELb0EEENS1_24CollectiveEpilogueBwdGQAISD_fSG_Li384ELb0ELb0EEENS1_19SingleTileSchedulerILb0ELb0ELb0ELi96EEEEEEEEEvNT_6ParamsE --------------------------
	.section	.nv.info._ZN7cutlass13device_kernelIN5flash11enable_sm90INS1_16FlashAttnBwdSm90INS1_25CollectiveMainloopBwdSm90ILi2ELi1ELi1EN4cute5tupleIJNS5_1CILi1EEES8_S8_EEENS6_IJNS7_ILi64EEENS7_ILi96EEENS7_ILi192EEEEEENS_6half_tEfNS_4arch4Sm90ELb0ELb1ELb0ELb0ELb0ELb0ELb1ELb0ELi3ELi1ELi1ELi1ELb0EEENS1_24CollectiveEpilogueBwdGQAISD_fSG_Li384ELb0ELb0EEENS1_19SingleTileSchedulerILb0ELb0ELb0ELi96EEEEEEEEEvNT_6ParamsE,"",@"SHT_CUDA_INFO"
	.sectionflags	@""
	.align	4


	//----- nvinfo : EIATTR_CUDA_API_VERSION
	.align		4
        /*0000*/ 	.byte	0x04, 0x37
        /*0002*/ 	.short	(.L_1258 - .L_1257)
.L_1257:
        /*0004*/ 	.word	0x00000082


	//----- nvinfo : EIATTR_KPARAM_INFO
	.align		4
.L_1258:
        /*0008*/ 	.byte	0x04, 0x17
        /*000a*/ 	.short	(.L_1260 - .L_1259)
.L_1259:
        /*000c*/ 	.word	0x00000000
        /*0010*/ 	.short	0x0000
        /*0012*/ 	.short	0x0070
        /*0014*/ 	.byte	0x00, 0xf0, 0x01, 0x1a


	//----- nvinfo : EIATTR_SPARSE_MMA_MASK
	.align		4
.L_1260:
        /*0018*/ 	.byte	0x03, 0x50
        /*001a*/ 	.short	0x0000


	//----- nvinfo : EIATTR_MAXREG_COUNT
	.align		4
        /*001c*/ 	.byte	0x03, 0x1b
        /*001e*/ 	.short	0x0080


	//----- nvinfo : EIATTR_NUM_BARRIERS
	.align		4
        /*0020*/ 	.byte	0x02, 0x4c
        /*0022*/ 	.byte	0x10
	.zero		1


	//----- nvinfo : EIATTR_EXTERNS
	.align		4
        /*0024*/ 	.byte	0x04, 0x0f
        /*0026*/ 	.short	(.L_1262 - .L_1261)


	//   ....[0]....
	.align		4
.L_1261:
        /*0028*/ 	.word	index@(__assertfail)


	//----- nvinfo : EIATTR_MERCURY_ISA_VERSION
	.align		4
.L_1262:
        /*002c*/ 	.byte	0x03, 0x5f
        /*002e*/ 	.short	0x0101


	//----- nvinfo : EIATTR_INT_WARP_WIDE_INSTR_OFFSETS
	.align		4
        /*0030*/ 	.byte	0x04, 0x31
        /*0032*/ 	.short	(.L_1264 - .L_1263)


	//   ....[0]....
.L_1263:
        /*0034*/ 	.word	0x00000180


	//   ....[1]....
        /*0038*/ 	.word	0x000001b0


	//----- nvinfo : EIATTR_COOP_GROUP_MASK_REGIDS
	.align		4
.L_1264:
        /*003c*/ 	.byte	0x04, 0x29
        /*003e*/ 	.short	(.L_1266 - .L_1265)


	//   ....[0]....
.L_1265:
        /*0040*/ 	.word	0xffffffff


	//   ....[1]....
        /*0044*/ 	.word	0xffffffff


	//   ....[2]....
        /*0048*/ 	.word	0xffffffff


	//   ....[3]....
        /*004c*/ 	.word	0xffffffff


	//   ....[4]....
        /*0050*/ 	.word	0xffffffff


	//   ....[5]....
        /*0054*/ 	.word	0xffffffff


	//   ....[6]....
        /*0058*/ 	.word	0xffffffff


	//   ....[7]....
        /*005c*/ 	.word	0x0500000f


	//----- nvinfo : EIATTR_COOP_GROUP_INSTR_OFFSETS
	.align		4
.L_1266:
        /*0060*/ 	.byte	0x04, 0x28
        /*0062*/ 	.short	(.L_1268 - .L_1267)


	//   ....[0]....
.L_1267:
        /*0064*/ 	.word	0x00000060


	//   ....[1]....
        /*0068*/ 	.word	0x00000190


	//   ....[2]....
        /*006c*/ 	.word	0x000001e0


	//   ....[3]....
        /*0070*/ 	.word	0x000003d0


	//   ....[4]....
        /*0074*/ 	.word	0x000005d0


	//   ....[5]....
        /*0078*/ 	.word	0x00001080


	//   ....[6]....
        /*007c*/ 	.word	0x000048f0


	//   ....[7]....
        /*0080*/ 	.word	0x00007f80


	//----- nvinfo : EIATTR_REG_RECONFIG
	.align		4
.L_1268:
        /*0084*/ 	.byte	0x01, 0x54
	.zero		2


	//----- nvinfo : EIATTR_SYSCALL_OFFSETS
	.align		4
        /*0088*/ 	.byte	0x04, 0x46
        /*008a*/ 	.short	(.L_1270 - .L_1269)


	//   ....[0]....
.L_1269:
        /*008c*/ 	.word	0x00000ce0


	//   ....[1]....
        /*0090*/ 	.word	0x00000dd0


	//   ....[2]....
        /*0094*/ 	.word	0x00000f10


	//   ....[3]....
        /*0098*/ 	.word	0x00001000


	//----- nvinfo : EIATTR_MBARRIER_INSTR_OFFSETS
	.align		4
.L_1270:
        /*009c*/ 	.byte	0x04, 0x39
        /*009e*/ 	.short	(.L_1272 - .L_1271)


	//   ....[0]....
.L_1271:
        /*00a0*/ 	.word	0x00000280
        /*00a4*/ 	.word	0x000000ff
        /*00a8*/ 	.word	0x00036400
        /*00ac*/ 	.short	0x0100
        /*00ae*/ 	.byte	0x06
	.zero		1


	//   ....[1]....
        /*00b0*/ 	.word	0x00000380
        /*00b4*/ 	.word	0x000000ff
        /*00b8*/ 	.word	0x00036410
        /*00bc*/ 	.short	0x0100
        /*00be*/ 	.byte	0x08
	.zero		1


	//   ....[2]....
        /*00c0*/ 	.word	0x00000390
        /*00c4*/ 	.word	0x000000ff
        /*00c8*/ 	.word	0x00036420
        /*00cc*/ 	.short	0x0100
        /*00ce*/ 	.byte	0x08
	.zero		1


	//   ....[3]....
        /*00d0*/ 	.word	0x000003a0
        /*00d4*/ 	.word	0x000000ff
        /*00d8*/ 	.word	0x00036418
        /*00dc*/ 	.short	0x0100
        /*00de*/ 	.byte	0x08
	.zero		1


	//   ....[4]....
        /*00e0*/ 	.word	0x000003b0
        /*00e4*/ 	.word	0x000000ff
        /*00e8*/ 	.word	0x00036428
        /*00ec*/ 	.short	0x0100
        /*00ee*/ 	.byte	0x08
	.zero		1


	//   ....[5]....
        /*00f0*/ 	.word	0x000004e0
        /*00f4*/ 	.word	0x000000ff
        /*00f8*/ 	.word	0x00036430
        /*00fc*/ 	.short	0x0100
        /*00fe*/ 	.byte	0x08
	.zero		1


	//   ....[6]....
        /*0100*/ 	.word	0x000004f0
        /*0104*/ 	.word	0x000000ff
        /*0108*/ 	.word	0x00036438
        /*010c*/ 	.short	0x0100
        /*010e*/ 	.byte	0x08
	.zero		1


	//   ....[7]....
        /*0110*/ 	.word	0x000010b0
        /*0114*/ 	.word	0x000000ff
        /*0118*/ 	.word	0x00036400
        /*011c*/ 	.short	0x010a
        /*011e*/ 	.byte	0x25
	.zero		1


	//   ....[8]....
        /*0120*/ 	.word	0x000011a0
        /*0124*/ 	.word	0x000000ff
        /*0128*/ 	.word	0x00036400
        /*012c*/ 	.short	0x010a
        /*012e*/ 	.byte	0x25
	.zero		1


	//   ....[9]....
        /*0130*/ 	.word	0x000018e0
        /*0134*/ 	.word	0x00000003
        /*0138*/ 	.word	0x00036410
        /*013c*/ 	.short	0x010a
        /*013e*/ 	.byte	0x3f
	.zero		1


	//   ....[10]....
        /*0140*/ 	.word	0x00001920
        /*0144*/ 	.word	0x00000003
        /*0148*/ 	.word	0x00036410
        /*014c*/ 	.short	0x010a
        /*014e*/ 	.byte	0x3f
	.zero		1


	//   ....[11]....
        /*0150*/ 	.word	0x00001fc0
        /*0154*/ 	.word	0x000000ff
        /*0158*/ 	.word	0x00036430
        /*015c*/ 	.short	0x010a
        /*015e*/ 	.byte	0x25
	.zero		1


	//   ....[12]....
        /*0160*/ 	.word	0x00002000
        /*0164*/ 	.word	0x000000ff
        /*0168*/ 	.word	0x00036430
        /*016c*/ 	.short	0x010a
        /*016e*/ 	.byte	0x25
	.zero		1


	//   ....[13]....
        /*0170*/ 	.word	0x000039e0
        /*0174*/ 	.word	0x000000ff
        /*0178*/ 	.word	0x00000000
        /*017c*/ 	.short	0x0101
        /*017e*/ 	.byte	0x04
	.zero		1


	//   ....[14]....
        /*0180*/ 	.word	0x00003d80
        /*0184*/ 	.word	0x00000003
        /*0188*/ 	.word	0x00000000
        /*018c*/ 	.short	0x0101
        /*018e*/ 	.byte	0x3f
	.zero		1


	//   ....[15]....
        /*0190*/ 	.word	0x00005ed0
        /*0194*/ 	.word	0x00000000
        /*0198*/ 	.word	0x00036420
        /*019c*/ 	.short	0x010a
        /*019e*/ 	.byte	0x3f
	.zero		1


	//   ....[16]....
        /*01a0*/ 	.word	0x000066e0
        /*01a4*/ 	.word	0x00000000
        /*01a8*/ 	.word	0x00036438
        /*01ac*/ 	.short	0x010a
        /*01ae*/ 	.byte	0x3f
	.zero		1


	//   ....[17]....
        /*01b0*/ 	.word	0x00006a40
        /*01b4*/ 	.word	0x00000000
        /*01b8*/ 	.word	0x00036428
        /*01bc*/ 	.short	0x010a
        /*01be*/ 	.byte	0x3f
	.zero		1


	//   ....[18]....
        /*01c0*/ 	.word	0x00006d60
        /*01c4*/ 	.word	0x00000000
        /*01c8*/ 	.word	0x00036438
        /*01cc*/ 	.short	0x010a
        /*01ce*/ 	.byte	0x3f
	.zero		1


	//   ....[19]....
        /*01d0*/ 	.word	0x00007010
        /*01d4*/ 	.word	0x00000000
        /*01d8*/ 	.word	0x00036420
        /*01dc*/ 	.short	0x010a
        /*01de*/ 	.byte	0x3f
	.zero		1


	//   ....[20]....
        /*01e0*/ 	.word	0x00007390
        /*01e4*/ 	.word	0x00000000
        /*01e8*/ 	.word	0x00036438
        /*01ec*/ 	.short	0x010a
        /*01ee*/ 	.byte	0x3f
	.zero		1


	//   ....[21]....
        /*01f0*/ 	.word	0x00007680
        /*01f4*/ 	.word	0x00000000
        /*01f8*/ 	.word	0x00036428
        /*01fc*/ 	.short	0x010a
        /*01fe*/ 	.byte	0x3f
	.zero		1


	//   ....[22]....
        /*0200*/ 	.word	0x000079c0
        /*0204*/ 	.word	0x00000000
        /*0208*/ 	.word	0x00036438
        /*020c*/ 	.short	0x010a
        /*020e*/ 	.byte	0x3f
	.zero		1


	//   ....[23]....
        /*0210*/ 	.word	0x00007e10
        /*0214*/ 	.word	0x00000009
        /*0218*/ 	.word	0x00000000
        /*021c*/ 	.short	0x010a
        /*021e*/ 	.byte	0x3f
	.zero		1


	//   ....[24]....
        /*0220*/ 	.word	0x00007e90
        /*0224*/ 	.word	0x00000003
        /*0228*/ 	.word	0x00000000
        /*022c*/ 	.short	0x010a
        /*022e*/ 	.byte	0x3f
	.zero		1


	//   ....[25]....
        /*0230*/ 	.word	0x00007ee0
        /*0234*/ 	.word	0x00000004
        /*0238*/ 	.word	0x00036438
        /*023c*/ 	.short	0x010a
        /*023e*/ 	.byte	0x3f
	.zero		1


	//   ....[26]....
        /*0240*/ 	.word	0x00007fb0
        /*0244*/ 	.word	0x00000099
        /*0248*/ 	.word	0x00036400
        /*024c*/ 	.short	0x010a
        /*024e*/ 	.byte	0x3f
	.zero		1


	//   ....[27]....
        /*0250*/ 	.word	0x00008000
        /*0254*/ 	.word	0x00000003
        /*0258*/ 	.word	0x00036410
        /*025c*/ 	.short	0x010a
        /*025e*/ 	.byte	0x3f
	.zero		1


	//   ....[28]....
        /*0260*/ 	.word	0x00008050
        /*0264*/ 	.word	0x00000099
        /*0268*/ 	.word	0x00036430
        /*026c*/ 	.short	0x010a
        /*026e*/ 	.byte	0x3f
	.zero		1


	//   ....[29]....
        /*0270*/ 	.word	0x000080a0
        /*0274*/ 	.word	0x00000000
        /*0278*/ 	.word	0x00036420
        /*027c*/ 	.short	0x010a
        /*027e*/ 	.byte	0x3f
	.zero		1


	//   ....[30]....
        /*0280*/ 	.word	0x000080f0
        /*0284*/ 	.word	0x00000000
        /*0288*/ 	.word	0x00036438
        /*028c*/ 	.short	0x010a
        /*028e*/ 	.byte	0x3f
	.zero		1


	//   ....[31]....
        /*0290*/ 	.word	0x00008140
        /*0294*/ 	.word	0x00000000
        /*0298*/ 	.word	0x00036428
        /*029c*/ 	.short	0x010a
        /*029e*/ 	.byte	0x3f
	.zero		1


	//   ....[32]....
        /*02a0*/ 	.word	0x00008190
        /*02a4*/ 	.word	0x00000000
        /*02a8*/ 	.word	0x00036438
        /*02ac*/ 	.short	0x010a
        /*02ae*/ 	.byte	0x3f
	.zero		1


	//   ....[33]....
        /*02b0*/ 	.word	0x000081f0
        /*02b4*/ 	.word	0x00000000
        /*02b8*/ 	.word	0x00036420
        /*02bc*/ 	.short	0x010a
        /*02be*/ 	.byte	0x3f
	.zero		1


	//   ....[34]....
        /*02c0*/ 	.word	0x00008240
        /*02c4*/ 	.word	0x00000000
        /*02c8*/ 	.word	0x00036438
        /*02cc*/ 	.short	0x010a
        /*02ce*/ 	.byte	0x3f
	.zero		1


	//   ....[35]....
        /*02d0*/ 	.word	0x00008290
        /*02d4*/ 	.word	0x00000000
        /*02d8*/ 	.word	0x00036428
        /*02dc*/ 	.short	0x010a
        /*02de*/ 	.byte	0x3f
	.zero		1


	//   ....[36]....
        /*02e0*/ 	.word	0x000082e0
        /*02e4*/ 	.word	0x00000000
        /*02e8*/ 	.word	0x00036438
        /*02ec*/ 	.short	0x010a
        /*02ee*/ 	.byte	0x3f
	.zero		1


	//   ....[37]....
        /*02f0*/ 	.word	0x000083b0
        /*02f4*/ 	.word	0x00000009
        /*02f8*/ 	.word	0x00000000
        /*02fc*/ 	.short	0x010a
        /*02fe*/ 	.byte	0x3f
	.zero		1


	//   ....[38]....
        /*0300*/ 	.word	0x00008400
        /*0304*/ 	.word	0x00000003
        /*0308*/ 	.word	0x00000000
        /*030c*/ 	.short	0x010a
        /*030e*/ 	.byte	0x3f
	.zero		1


	//----- nvinfo : EIATTR_NUM_MBARRIERS
	.align		4
.L_1272:
        /*0310*/ 	.byte	0x03, 0x38
        /*0312*/ 	.short	0x0007


	//----- nvinfo : EIATTR_EXIT_INSTR_OFFSETS
	.align		4
        /*0314*/ 	.byte	0x04, 0x1c
        /*0316*/ 	.short	(.L_1274 - .L_1273)


	//   ....[0]....
.L_1273:
        /*0318*/ 	.word	0x00007f30


	//----- nvinfo : EIATTR_MAX_THREADS
	.align		4
.L_1274:
        /*031c*/ 	.byte	0x04, 0x05
        /*031e*/ 	.short	(.L_1276 - .L_1275)
.L_1275:
        /*0320*/ 	.word	0x00000200
        /*0324*/ 	.word	0x00000001
        /*0328*/ 	.word	0x00000001


	//----- nvinfo : EIATTR_CRS_STACK_SIZE
	.align		4
.L_1276:
        /*032c*/ 	.byte	0x04, 0x1e
        /*032e*/ 	.short	(.L_1278 - .L_1277)
.L_1277:
        /*0330*/ 	.word	0x00000000


	//----- nvinfo : EIATTR_CBANK_PARAM_SIZE
	.align		4
.L_1278:
        /*0334*/ 	.byte	0x03, 0x19
        /*0336*/ 	.short	0x06f0


	//----- nvinfo : EIATTR_PARAM_CBANK
	.align		4
        /*0338*/ 	.byte	0x04, 0x0a
        /*033a*/ 	.short	(.L_1280 - .L_1279)
	.align		4
.L_1279:
        /*033c*/ 	.word	index@(.nv.constant0._ZN7cutlass13device_kernelIN5flash11enable_sm90INS1_16FlashAttnBwdSm90INS1_25CollectiveMainloopBwdSm90ILi2ELi1ELi1EN4cute5tupleIJNS5_1CILi1EEES8_S8_EEENS6_IJNS7_ILi64EEENS7_ILi96EEENS7_ILi192EEEEEENS_6half_tEfNS_4arch4Sm90ELb0ELb1ELb0ELb0ELb0ELb0ELb1ELb0ELi3ELi1ELi1ELi1ELb0EEENS1_24CollectiveEpilogueBwdGQAISD_fSG_Li384ELb0ELb0EEENS1_19SingleTileSchedulerILb0ELb0ELb0ELi96EEEEEEEEEvNT_6ParamsE)
        /*0340*/ 	.short	0x0210
        /*0342*/ 	.short	0x06f0


	//----- nvinfo : EIATTR_SW_WAR
	.align		4
.L_1280:
        /*0344*/ 	.byte	0x04, 0x36
        /*0346*/ 	.short	(.L_1282 - .L_1281)
.L_1281:
        /*0348*/ 	.word	0x00000008
.L_1282:


//--------------------- .nv.info._ZN7cutlass13device_kernelIN5flash11enable_sm90INS1_16FlashAttnBwdSm90INS1_25CollectiveMainloopBwdSm90ILi2ELi1ELi1EN4cute5tupleIJNS5_1CILi1EEES8_S8_EEENS6_IJNS7_ILi64EEENS7_ILi96EEENS7_ILi192EEEEEENS_6half_tEfNS_4arch4Sm90ELb0ELb1ELb0ELb0ELb1ELb0ELb1ELb0ELi3ELi1ELi1ELi1ELb0EEENS1_24CollectiveEpilogueBwdGQAISD_fSG_Li384ELb0ELb1EEENS1_19SingleTileSchedulerILb0ELb0ELb0ELi96EEEEEEEEEvNT_6ParamsE --------------------------
	.section	.nv.info._ZN7cutlass13device_kernelIN5flash11enable_sm90INS1_16FlashAttnBwdSm90INS1_25CollectiveMainloopBwdSm90ILi2ELi1ELi1EN4cute5tupleIJNS5_1CILi1EEES8_S8_EEENS6_IJNS7_ILi64EEENS7_ILi96EEENS7_ILi192EEEEEENS_6half_tEfNS_4arch4Sm90ELb0ELb1ELb0ELb0ELb1ELb0ELb1ELb0ELi3ELi1ELi1ELi1ELb0EEENS1_24CollectiveEpilogueBwdGQAISD_fSG_Li384ELb0ELb1EEENS1_19SingleTileSchedulerILb0ELb0ELb0ELi96EEEEEEEEEvNT_6ParamsE,"",@"SHT_CUDA_INFO"
	.sectionflags	@""
	.align	4


	//----- nvinfo : EIATTR_CUDA_API_VERSION
	.align		4
        /*0000*/ 	.byte	0x04, 0x37
        /*0002*/ 	.short	(.L_1284 - .L_1283)
.L_1283:
        /*0004*/ 	.word	0x00000082


	//----- nvinfo : EIATTR_KPARAM_INFO
	.align		4
.L_1284:
        /*0008*/ 	.byte	0x04, 0x17
        /*000a*/ 	.short	(.L_1286 - .L_1285)
.L_1285:
        /*000c*/ 	.word	0x00000000
        /*0010*/ 	.short	0x0000
        /*0012*/ 	.short	0x0070
        /*0014*/ 	.byte	0x00, 0xf0, 0x01, 0x1a


	//----- nvinfo : EIATTR_SPARSE_MMA_MASK
	.align		4
.L_1286:
        /*0018*/ 	.byte	0x03, 0x50
        /*001a*/ 	.short	0x0000


	//----- nvinfo : EIATTR_MAXREG_COUNT
	.align		4
        /*001c*/ 	.byte	0x03, 0x1b
        /*001e*/ 	.short	0x0080


	//----- nvinfo : EIATTR_NUM_BARRIERS
	.align		4
        /*0020*/ 	.byte	0x02, 0x4c
        /*0022*/ 	.byte	0x10
	.zero		1


	//----- nvinfo : EIATTR_EXTERNS
	.align		4
        /*0024*/ 	.byte	0x04, 0x0f
        /*0026*/ 	.short	(.L_1288 - .L_1287)


	//   ....[0]....
	.align		4
.L_1287:
        /*0028*/ 	.word	index@(__assertfail)


	//----- nvinfo : EIATTR_MERCURY_ISA_VERSION
	.align		4
.L_1288:
        /*002c*/ 	.byte	0x03, 0x5f
        /*002e*/ 	.short	0x0101


	//----- nvinfo : EIATTR_INT_WARP_WIDE_INSTR_OFFSETS
	.align		4
        /*0030*/ 	.byte	0x04, 0x31
        /*0032*/ 	.short	(.L_1290 - .L_1289)


	//   ....[0]....
.L_1289:
        /*0034*/ 	.word	0x00000180


	//   ....[1]....
        /*0038*/ 	.word	0x000001b0


	//   ....[2]....
        /*003c*/ 	.word	0x000058b0


	//   ....[3]....
        /*0040*/ 	.word	0x00005ff0


	//   ....[4]....
        /*0044*/ 	.word	0x000065e0


	//   ....[5]....
        /*0048*/ 	.word	0x000068b0


	//   ....[6]....
        /*004c*/ 	.word	0x00006b10


	//   ....[7]....
        /*0050*/ 	.word	0x00006ca0


	//----- nvinfo : EIATTR_COOP_GROUP_MASK_REGIDS
	.align		4
.L_1290:
        /*0054*/ 	.byte	0x04, 0x29
        /*0056*/ 	.short	(.L_1292 - .L_1291)


	//   ....[0]....
.L_1291:
        /*0058*/ 	.word	0xffffffff


	//   ....[1]....
        /*005c*/ 	.word	0xffffffff


	//   ....[2]....
        /*0060*/ 	.word	0xffffffff


	//   ....[3]....
        /*0064*/ 	.word	0xffffffff


	//   ....[4]....
        /*0068*/ 	.word	0xffffffff


	//   ....[5]....
        /*006c*/ 	.word	0xffffffff


	//   ....[6]....
        /*0070*/ 	.word	0xffffffff


	//   ....[7]....
        /*0074*/ 	.word	0xffffffff


	//   ....[8]....
        /*0078*/ 	.word	0xffffffff


	//   ....[9]....
        /*007c*/ 	.word	0xffffffff


	//   ....[10]....
        /*0080*/ 	.word	0xffffffff


	//   ....[11]....
        /*0084*/ 	.word	0xffffffff


	//   ....[12]....
        /*0088*/ 	.word	0xffffffff


	//   ....[13]....
        /*008c*/ 	.word	0xffffffff


	//   ....[14]....
        /*0090*/ 	.word	0xffffffff


	//   ....[15]....
        /*0094*/ 	.word	0xffffffff


	//   ....[16]....
        /*0098*/ 	.word	0xffffffff


	//   ....[17]....
        /*009c*/ 	.word	0xffffffff


	//   ....[18]....
        /*00a0*/ 	.word	0xffffffff


	//   ....[19]....
        /*00a4*/ 	.word	0xffffffff


	//   ....[20]....
        /*00a8*/ 	.word	0x0500000f


	//   ....[21]....
        /*00ac*/ 	.word	0x0500000f


	//   ....[22]....
        /*00b0*/ 	.word	0x0500000f


	//   ....[23]....
        /*00b4*/ 	.word	0x0500000f


	//   ....[24]....
        /*00b8*/ 	.word	0x0500000f


	//   ....[25]....
        /*00bc*/ 	.word	0x0500000f


	//----- nvinfo : EIATTR_COOP_GROUP_INSTR_OFFSETS
	.align		4
.L_1292:
        /*00c0*/ 	.byte	0x04, 0x28
        /*00c2*/ 	.short	(.L_1294 - .L_1293)


	//   ....[0]....
.L_1293:
        /*00c4*/ 	.word	0x00000060


	//   ....[1]....
        /*00c8*/ 	.word	0x00000190


	//   ....[2]....
        /*00cc*/ 	.word	0x000001e0


	//   ....[3]....
        /*00d0*/ 	.word	0x000003d0


	//   ....[4]....
        /*00d4*/ 	.word	0x000005e0


	//   ....[5]....
        /*00d8*/ 	.word	0x00001090


	//   ....[6]....
        /*00dc*/ 	.word	0x000046e0


	//   ....[7]....
        /*00e0*/ 	.word	0x00004860


	//   ....[8]....
        /*00e4*/ 	.word	0x00004b10


	//   ....[9]....
        /*00e8*/ 	.word	0x00004ca0


	//   ....[10]....
        /*00ec*/ 	.word	0x00004dc0


	//   ....[11]....
        /*00f0*/ 	.word	0x00005320


	//   ....[12]....
        /*00f4*/ 	.word	0x000057e0


	//   ....[13]....
        /*00f8*/ 	.word	0x00005b30


	//   ....[14]....
        /*00fc*/ 	.word	0x00005f20


	//   ....[15]....
        /*0100*/ 	.word	0x00006160


	//   ....[16]....
        /*0104*/ 	.word	0x00006510


	//   ....[17]....
        /*0108*/ 	.word	0x000067f0


	//   ....[18]....
        /*010c*/ 	.word	0x00006a10


	//   ....[19]....
        /*0110*/ 	.word	0x00006ba0


	//   ....[20]....
        /*0114*/ 	.word	0x00009340


	//   ....[21]....
        /*0118*/ 	.word	0x00009490


	//   ....[22]....
        /*011c*/ 	.word	0x00009500


	//   ....[23]....
        /*0120*/ 	.word	0x00009570


	//   ....[24]....
        /*0124*/ 	.word	0x000095e0


	//   ....[25]....
        /*0128*/ 	.word	0x00009650


	//----- nvinfo : EIATTR_REG_RECONFIG
	.align		4
.L_1294:
        /*012c*/ 	.byte	0x01, 0x54
	.zero		2


	//----- nvinfo : EIATTR_SYSCALL_OFFSETS
	.align		4
        /*0130*/ 	.byte	0x04, 0x46
        /*0132*/ 	.short	(.L_1296 - .L_1295)


	//   ....[0]....
.L_1295:
        /*0134*/ 	.word	0x00000cf0


	//   ....[1]....
        /*0138*/ 	.word	0x00000de0


	//   ....[2]....
        /*013c*/ 	.word	0x00000f20


	//   ....[3]....
        /*0140*/ 	.word	0x00001010


	//----- nvinfo : EIATTR_MBARRIER_INSTR_OFFSETS
	.align		4
.L_1296:
        /*0144*/ 	.byte	0x04, 0x39
        /*0146*/ 	.short	(.L_1298 - .L_1297)


	//   ....[0]....
.L_1297:
        /*0148*/ 	.word	0x00000280
        /*014c*/ 	.word	0x000000ff
        /*0150*/ 	.word	0x00036400
        /*0154*/ 	.short	0x0100
        /*0156*/ 	.byte	0x06
	.zero		1


	//   ....[1]....
        /*0158*/ 	.word	0x00000380
        /*015c*/ 	.word	0x000000ff
        /*0160*/ 	.word	0x00036410
        /*0164*/ 	.short	0x0100
        /*0166*/ 	.byte	0x08
	.zero		1


	//   ....[2]....
        /*0168*/ 	.word	0x00000390
        /*016c*/ 	.word	0x000000ff
        /*0170*/ 	.word	0x00036420
        /*0174*/ 	.short	0x0100
        /*0176*/ 	.byte	0x08
	.zero		1


	//   ....[3]....
        /*0178*/ 	.word	0x000003a0
        /*017c*/ 	.word	0x000000ff
        /*0180*/ 	.word	0x00036418
        /*0184*/ 	.short	0x0100
        /*0186*/ 	.byte	0x08
	.zero		1


	//   ....[4]....
        /*0188*/ 	.word	0x000003b0
        /*018c*/ 	.word	0x000000ff
        /*0190*/ 	.word	0x00036428
        /*0194*/ 	.short	0x0100
        /*0196*/ 	.byte	0x08
	.zero		1


	//   ....[5]....
        /*0198*/ 	.word	0x000004e0
        /*019c*/ 	.word	0x000000ff
        /*01a0*/ 	.word	0x00036430
        /*01a4*/ 	.short	0x0100
        /*01a6*/ 	.byte	0x08
	.zero		1


	//   ....[6]....
        /*01a8*/ 	.word	0x000004f0
        /*01ac*/ 	.word	0x000000ff
        /*01b0*/ 	.word	0x00036438
        /*01b4*/ 	.short	0x0100
        /*01b6*/ 	.byte	0x08
	.zero		1


	//   ....[7]....
        /*01b8*/ 	.word	0x000010c0
        /*01bc*/ 	.word	0x000000ff
        /*01c0*/ 	.word	0x00036400
        /*01c4*/ 	.short	0x010a
        /*01c6*/ 	.byte	0x25
	.zero		1


	//   ....[8]....
        /*01c8*/ 	.word	0x000011b0
        /*01cc*/ 	.word	0x000000ff
        /*01d0*/ 	.word	0x00036400
        /*01d4*/ 	.short	0x010a
        /*01d6*/ 	.byte	0x25
	.zero		1


	//   ....[9]....
        /*01d8*/ 	.word	0x000018f0
        /*01dc*/ 	.word	0x00000003
        /*01e0*/ 	.word	0x00036410
        /*01e4*/ 	.short	0x010a
        /*01e6*/ 	.byte	0x3f
	.zero		1


	//   ....[10]....
        /*01e8*/ 	.word	0x00001930
        /*01ec*/ 	.word	0x00000003
        /*01f0*/ 	.word	0x00036410
        /*01f4*/ 	.short	0x010a
        /*01f6*/ 	.byte	0x3f
	.zero		1


	//   ....[11]....
        /*01f8*/ 	.word	0x00001fb0
        /*01fc*/ 	.word	0x000000ff
        /*0200*/ 	.word	0x00036430
        /*0204*/ 	.short	0x010a
        /*0206*/ 	.byte	0x25
	.zero		1


	//   ....[12]....
        /*0208*/ 	.word	0x00001ff0
        /*020c*/ 	.word	0x000000ff
        /*0210*/ 	.word	0x00036430
        /*0214*/ 	.short	0x010a
        /*0216*/ 	.byte	0x25
	.zero		1


	//   ....[13]....
        /*0218*/ 	.word	0x000039d0
        /*021c*/ 	.word	0x000000ff
        /*0220*/ 	.word	0x00000000
        /*0224*/ 	.short	0x0101
        /*0226*/ 	.byte	0x04
	.zero		1


	//   ....[14]....
        /*0228*/ 	.word	0x00003d70
        /*022c*/ 	.word	0x00000003
        /*0230*/ 	.word	0x00000000
        /*0234*/ 	.short	0x0101
        /*0236*/ 	.byte	0x3f
	.zero		1


	//   ....[15]....
        /*0238*/ 	.word	0x00007290
        /*023c*/ 	.word	0x00000000
        /*0240*/ 	.word	0x00036420
        /*0244*/ 	.short	0x010a
        /*0246*/ 	.byte	0x3f
	.zero		1


	//   ....[16]....
        /*0248*/ 	.word	0x00007aa0
        /*024c*/ 	.word	0x00000000
        /*0250*/ 	.word	0x00036438
        /*0254*/ 	.short	0x010a
        /*0256*/ 	.byte	0x3f
	.zero		1


	//   ....[17]....
        /*0258*/ 	.word	0x00007e00
        /*025c*/ 	.word	0x00000000
        /*0260*/ 	.word	0x00036428
        /*0264*/ 	.short	0x010a
        /*0266*/ 	.byte	0x3f
	.zero		1


	//   ....[18]....
        /*0268*/ 	.word	0x00008120
        /*026c*/ 	.word	0x00000000
        /*0270*/ 	.word	0x00036438
        /*0274*/ 	.short	0x010a
        /*0276*/ 	.byte	0x3f
	.zero		1


	//   ....[19]....
        /*0278*/ 	.word	0x000083d0
        /*027c*/ 	.word	0x00000000
        /*0280*/ 	.word	0x00036420
        /*0284*/ 	.short	0x010a
        /*0286*/ 	.byte	0x3f
	.zero		1


	//   ....[20]....
        /*0288*/ 	.word	0x00008750
        /*028c*/ 	.word	0x00000000
        /*0290*/ 	.word	0x00036438
        /*0294*/ 	.short	0x010a
        /*0296*/ 	.byte	0x3f
	.zero		1


	//   ....[21]....
        /*0298*/ 	.word	0x00008a40
        /*029c*/ 	.word	0x00000000
        /*02a0*/ 	.word	0x00036428
        /*02a4*/ 	.short	0x010a
        /*02a6*/ 	.byte	0x3f
	.zero		1


	//   ....[22]....
        /*02a8*/ 	.word	0x00008d80
        /*02ac*/ 	.word	0x00000000
        /*02b0*/ 	.word	0x00036438
        /*02b4*/ 	.short	0x010a
        /*02b6*/ 	.byte	0x3f
	.zero		1


	//   ....[23]....
        /*02b8*/ 	.word	0x000091d0
        /*02bc*/ 	.word	0x00000009
        /*02c0*/ 	.word	0x00000000
        /*02c4*/ 	.short	0x010a
        /*02c6*/ 	.byte	0x3f
	.zero		1


	//   ....[24]....
        /*02c8*/ 	.word	0x00009250
        /*02cc*/ 	.word	0x00000003
        /*02d0*/ 	.word	0x00000000
        /*02d4*/ 	.short	0x010a
        /*02d6*/ 	.byte	0x3f
	.zero		1


	//   ....[25]....
        /*02d8*/ 	.word	0x000092a0
        /*02dc*/ 	.word	0x00000004
        /*02e0*/ 	.word	0x00036438
        /*02e4*/ 	.short	0x010a
        /*02e6*/ 	.byte	0x3f
	.zero		1


	//   ....[26]....
        /*02e8*/ 	.word	0x00009370
        /*02ec*/ 	.word	0x00000099
        /*02f0*/ 	.word	0x00036400
        /*02f4*/ 	.short	0x010a
        /*02f6*/ 	.byte	0x3f
	.zero		1


	//   ....[27]....
        /*02f8*/ 	.word	0x000093c0
        /*02fc*/ 	.word	0x00000003
        /*0300*/ 	.word	0x00036410
        /*0304*/ 	.short	0x010a
        /*0306*/ 	.byte	0x3f
	.zero		1


	//   ....[28]....
        /*0308*/ 	.word	0x00009410
        /*030c*/ 	.word	0x00000099
        /*0310*/ 	.word	0x00036430
        /*0314*/ 	.short	0x010a
        /*0316*/ 	.byte	0x3f
	.zero		1


	//   ....[29]....
        /*0318*/ 	.word	0x00009690
        /*031c*/ 	.word	0x00000000
        /*0320*/ 	.word	0x00036420
        /*0324*/ 	.short	0x010a
        /*0326*/ 	.byte	0x3f
	.zero		1


	//   ....[30]....
        /*0328*/ 	.word	0x000096e0
        /*032c*/ 	.word	0x00000000
        /*0330*/ 	.word	0x00036438
        /*0334*/ 	.short	0x010a
        /*0336*/ 	.byte	0x3f
	.zero		1


	//   ....[31]....
        /*0338*/ 	.word	0x00009730
        /*033c*/ 	.word	0x00000000
        /*0340*/ 	.word	0x00036428
        /*0344*/ 	.short	0x010a
        /*0346*/ 	.byte	0x3f
	.zero		1


	//   ....[32]....
        /*0348*/ 	.word	0x00009780
        /*034c*/ 	.word	0x00000000
        /*0350*/ 	.word	0x00036438
        /*0354*/ 	.short	0x010a
        /*0356*/ 	.byte	0x3f
	.zero		1


	//   ....[33]....
        /*0358*/ 	.word	0x000097e0
        /*035c*/ 	.word	0x00000000
        /*0360*/ 	.word	0x00036420
        /*0364*/ 	.short	0x010a
        /*0366*/ 	.byte	0x3f
	.zero		1


	//   ....[34]....
        /*0368*/ 	.word	0x00009830
        /*036c*/ 	.word	0x00000000
        /*0370*/ 	.word	0x00036438
        /*0374*/ 	.short	0x010a
        /*0376*/ 	.byte	0x3f
	.zero		1


	//   ....[35]....
        /*0378*/ 	.word	0x00009880
        /*037c*/ 	.word	0x00000000
        /*0380*/ 	.word	0x00036428
        /*0384*/ 	.short	0x010a
        /*0386*/ 	.byte	0x3f
	.zero		1


	//   ....[36]....
        /*0388*/ 	.word	0x000098d0
        /*038c*/ 	.word	0x00000000
        /*0390*/ 	.word	0x00036438
        /*0394*/ 	.short	0x010a
        /*0396*/ 	.byte	0x3f
	.zero		1


	//   ....[37]....
        /*0398*/ 	.word	0x000099a0
        /*039c*/ 	.word	0x00000009
        /*03a0*/ 	.word	0x00000000
        /*03a4*/ 	.short	0x010a
        /*03a6*/ 	.byte	0x3f
	.zero		1


	//   ....[38]....
        /*03a8*/ 	.word	0x000099f0
        /*03ac*/ 	.word	0x00000003
        /*03b0*/ 	.word	0x00000000
        /*03b4*/ 	.short	0x010a
        /*03b6*/ 	.byte	0x3f
	.zero		1


	//----- nvinfo : EIATTR_NUM_MBARRIERS
	.align		4
.L_1298:
        /*03b8*/ 	.byte	0x03, 0x38
        /*03ba*/ 	.short	0x0007


	//----- nvinfo : EIATTR_EXIT_INSTR_OFFSETS
	.align		4
        /*03bc*/ 	.byte	0x04, 0x1c
        /*03be*/ 	.short	(.L_1300 - .L_1299)


	//   ....[0]....
.L_1299:
        /*03c0*/ 	.word	0x000092f0


	//----- nvinfo : EIATTR_MAX_THREADS
	.align		4
.L_1300:
        /*03c4*/ 	.byte	0x04, 0x05
        /*03c6*/ 	.short	(.L_1302 - .L_1301)
.L_1301:
        /*03c8*/ 	.word	0x00000200
        /*03cc*/ 	.word	0x00000001
        /*03d0*/ 	.word	0x00000001


	//----- nvinfo : EIATTR_CRS_STACK_SIZE
	.align		4
.L_1302:
        /*03d4*/ 	.byte	0x04, 0x1e
        /*03d6*/ 	.short	(.L_1304 - .L_1303)
.L_1303:
        /*03d8*/ 	.word	0x00000000


	//----- nvinfo : EIATTR_CBANK_PARAM_SIZE
	.align		4
.L_1304:
        /*03dc*/ 	.byte	0x03, 0x19
        /*03de*/ 	.short	0x06f0


	//----- nvinfo : EIATTR_PARAM_CBANK
	.align		4
        /*03e0*/ 	.byte	0x04, 0x0a
        /*03e2*/ 	.short	(.L_1306 - .L_1305)
	.align		4
.L_1305:
        /*03e4*/ 	.word	index@(.nv.constant0._ZN7cutlass13device_kernelIN5flash11enable_sm90INS1_16FlashAttnBwdSm90INS1_25CollectiveMainloopBwdSm90ILi2ELi1ELi1EN4cute5tupleIJNS5_1CILi1EEES8_S8_EEENS6_IJNS7_ILi64EEENS7_ILi96EEENS7_ILi192EEEEEENS_6half_tEfNS_4arch4Sm90ELb0ELb1ELb0ELb0ELb1ELb0ELb1ELb0ELi3ELi1ELi1ELi1ELb0EEENS1_24CollectiveEpilogueBwdGQAISD_fSG_Li384ELb0ELb1EEENS1_19SingleTileSchedulerILb0ELb0ELb0ELi96EEEEEEEEEvNT_6ParamsE)
        /*03e8*/ 	.short	0x0210
        /*03ea*/ 	.short	0x06f0


	//----- nvinfo : EIATTR_SW_WAR
	.align		4
.L_1306:
        /*03ec*/ 	.byte	0x04, 0x36
        /*03ee*/ 	.short	(.L_1308 - .L_1307)
.L_1307:
        /*03f0*/ 	.word	0x00000008
.L_1308:


//--------------------- .nv.info._ZN7cutlass13device_kernelIN5flash11enable_sm90INS1_16FlashAttnBwdSm90INS1_25CollectiveMainloopBwdSm90ILi2ELi1ELi1EN4cute5tupleIJNS5_1CILi1EEES8_S8_EEENS6_IJNS7_ILi64EEENS7_ILi96EEENS7_ILi192EEEEEENS_6half_tEfNS_4arch4Sm90ELb0ELb1ELb0ELb1ELb0ELb0ELb1ELb0ELi3ELi1ELi1ELi1ELb0EEENS1_21CollectiveEpilogueBwdISD_SE_SG_Li384ELb1ELb1ELi3EEENS1_19SingleTileSchedulerILb1ELb0ELb0ELi96EEEEEEEEEvNT_6ParamsE --------------------------
	.section	.nv.info._ZN7cutlass13device_kernelIN5flash11enable_sm90INS1_16FlashAttnBwdSm90INS1_25CollectiveMainloopBwdSm90ILi2ELi1ELi1EN4cute5tupleIJNS5_1CILi1EEES8_S8_EEENS6_IJNS7_ILi64EEENS7_ILi96EEENS7_ILi192EEEEEENS_6half_tEfNS_4arch4Sm90ELb0ELb1ELb0ELb1ELb0ELb0ELb1ELb0ELi3ELi1ELi1ELi1ELb0EEENS1_21CollectiveEpilogueBwdISD_SE_SG_Li384ELb1ELb1ELi3EEENS1_19SingleTileSchedulerILb1ELb0ELb0ELi96EEEEEEEEEvNT_6ParamsE,"",@"SHT_CUDA_INFO"
	.sectionflags	@""
	.align	4


	//----- nvinfo : EIATTR_CUDA_API_VERSION
	.align		4
        /*0000*/ 	.byte	0x04, 0x37
        /*0002*/ 	.short	(.L_1310 - .L_1309)
.L_1309:
        /*0004*/ 	.word	0x00000082


	//----- nvinfo : EIATTR_KPARAM_INFO
	.align		4
.L_1310:
        /*0008*/ 	.byte	0x04, 0x17
        /*000a*/ 	.short	(.L_1312 - .L_1311)
.L_1311:
        /*000c*/ 	.word	0x00000000
        /*0010*/ 	.short	0x0000
        /*0012*/ 	.short	0x0070
        /*0014*/ 	.byte	0x00, 0xf0, 0x01, 0x1a


	//----- nvinfo : EIATTR_SPARSE_MMA_MASK
	.align		4
.L_1312:
        /*0018*/ 	.byte	0x03, 0x50
        /*001a*/ 	.short	0x0000


	//----- nvinfo : EIATTR_MAXREG_COUNT
	.align		4
        /*001c*/ 	.byte	0x03, 0x1b
        /*001e*/ 	.short	0x0080


	//----- nvinfo : EIATTR_NUM_BARRIERS
	.align		4
        /*0020*/ 	.byte	0x02, 0x4c
        /*0022*/ 	.byte	0x10
	.zero		1


	//----- nvinfo : EIATTR_EXTERNS
	.align		4
        /*0024*/ 	.byte	0x04, 0x0f
        /*0026*/ 	.short	(.L_1314 - .L_1313)


	//   ....[0]....
	.align		4
.L_1313:
        /*0028*/ 	.word	index@(__assertfail)


	//----- nvinfo : EIATTR_MERCURY_ISA_VERSION
	.align		4
.L_1314:
        /*002c*/ 	.byte	0x03, 0x5f
        /*002e*/ 	.short	0x0101


	//----- nvinfo : EIATTR_INT_WARP_WIDE_INSTR_OFFSETS
	.align		4
        /*0030*/ 	.byte	0x04, 0x31
        /*0032*/ 	.short	(.L_1316 - .L_1315)


	//   ....[0]....
.L_1315:
        /*0034*/ 	.word	0x00000180


	//   ....[1]....
        /*0038*/ 	.word	0x000001b0


	//----- nvinfo : EIATTR_COOP_GROUP_MASK_REGIDS
	.align		4
.L_1316:
        /*003c*/ 	.byte	0x04, 0x29
        /*003e*/ 	.short	(.L_1318 - .L_1317)


	//   ....[0]....
.L_1317:
        /*0040*/ 	.word	0xffffffff


	//   ....[1]....
        /*0044*/ 	.word	0xffffffff


	//   ....[2]....
        /*0048*/ 	.word	0xffffffff


	//   ....[3]....
        /*004c*/ 	.word	0xffffffff


	//   ....[4]....
        /*0050*/ 	.word	0xffffffff


	//   ....[5]....
        /*0054*/ 	.word	0xffffffff


	//   ....[6]....
        /*0058*/ 	.word	0xffffffff


	//   ....[7]....
        /*005c*/ 	.word	0x0500000f


	//----- nvinfo : EIATTR_COOP_GROUP_INSTR_OFFSETS
	.align		4
.L_1318:
        /*0060*/ 	.byte	0x04, 0x28
        /*0062*/ 	.short	(.L_1320 - .L_1319)


	//   ....[0]....
.L_1319:
        /*0064*/ 	.word	0x00000060


	//   ....[1]....
        /*0068*/ 	.word	0x00000190


	//   ....[2]....
        /*006c*/ 	.word	0x000001e0


	//   ....[3]....
        /*0070*/ 	.word	0x000003d0


	//   ....[4]....
        /*0074*/ 	.word	0x000005f0


	//   ....[5]....
        /*0078*/ 	.word	0x000013e0


	//   ....[6]....
        /*007c*/ 	.word	0x00006cd0


	//   ....[7]....
        /*0080*/ 	.word	0x0000b120


	//----- nvinfo : EIATTR_REG_RECONFIG
	.align		4
.L_1320:
        /*0084*/ 	.byte	0x01, 0x54
	.zero		2


	//----- nvinfo : EIATTR_SYSCALL_OFFSETS
	.align		4
        /*0088*/ 	.byte	0x04, 0x46
        /*008a*/ 	.short	(.L_1322 - .L_1321)


	//   ....[0]....
.L_1321:
        /*008c*/ 	.word	0x00001040


	//   ....[1]....
        /*0090*/ 	.word	0x00001130


	//   ....[2]....
        /*0094*/ 	.word	0x00001270


	//   ....[3]....
        /*0098*/ 	.word	0x00001360


	//----- nvinfo : EIATTR_MBARRIER_INSTR_OFFSETS
	.align		4
.L_1322:
        /*009c*/ 	.byte	0x04, 0x39
        /*009e*/ 	.short	(.L_1324 - .L_1323)


	//   ....[0]....
.L_1323:
        /*00a0*/ 	.word	0x00000280
        /*00a4*/ 	.word	0x000000ff
        /*00a8*/ 	.word	0x00036400
        /*00ac*/ 	.short	0x0100
        /*00ae*/ 	.byte	0x06
	.zero		1


	//   ....[1]....
        /*00b0*/ 	.word	0x00000380
        /*00b4*/ 	.word	0x000000ff
        /*00b8*/ 	.word	0x00036410
        /*00bc*/ 	.short	0x0100
        /*00be*/ 	.byte	0x08
	.zero		1


	//   ....[2]....
        /*00c0*/ 	.word	0x00000390
        /*00c4*/ 	.word	0x000000ff
        /*00c8*/ 	.word	0x00036420
        /*00cc*/ 	.short	0x0100
        /*00ce*/ 	.byte	0x08
	.zero		1


	//   ....[3]....
        /*00d0*/ 	.word	0x000003a0
        /*00d4*/ 	.word	0x000000ff
        /*00d8*/ 	.word	0x00036418
        /*00dc*/ 	.short	0x0100
        /*00de*/ 	.byte	0x08
	.zero		1


	//   ....[4]....
        /*00e0*/ 	.word	0x000003b0
        /*00e4*/ 	.word	0x000000ff
        /*00e8*/ 	.word	0x00036428
        /*00ec*/ 	.short	0x0100
        /*00ee*/ 	.byte	0x08
	.zero		1


	//   ....[5]....
        /*00f0*/ 	.word	0x000004e0
        /*00f4*/ 	.word	0x000000ff
        /*00f8*/ 	.word	0x00036430
        /*00fc*/ 	.short	0x0100
        /*00fe*/ 	.byte	0x08
	.zero		1


	//   ....[6]....
        /*0100*/ 	.word	0x000004f0
        /*0104*/ 	.word	0x000000ff
        /*0108*/ 	.word	0x00036438
        /*010c*/ 	.short	0x0100
        /*010e*/ 	.byte	0x08
	.zero		1


	//   ....[7]....
        /*0110*/ 	.word	0x00001410
        /*0114*/ 	.word	0x000000ff
        /*0118*/ 	.word	0x00036400
        /*011c*/ 	.short	0x010a
        /*011e*/ 	.byte	0x24
	.zero		1


	//   ....[8]....
        /*0120*/ 	.word	0x00001500
        /*0124*/ 	.word	0x000000ff
        /*0128*/ 	.word	0x00036400
        /*012c*/ 	.short	0x010a
        /*012e*/ 	.byte	0x24
	.zero		1


	//   ....[9]....
        /*0130*/ 	.word	0x00001c30
        /*0134*/ 	.word	0x00000003
        /*0138*/ 	.word	0x00036410
        /*013c*/ 	.short	0x010a
        /*013e*/ 	.byte	0x3f
	.zero		1


	//   ....[10]....
        /*0140*/ 	.word	0x00001c70
        /*0144*/ 	.word	0x00000003
        /*0148*/ 	.word	0x00036410
        /*014c*/ 	.short	0x010a
        /*014e*/ 	.byte	0x3f
	.zero		1


	//   ....[11]....
        /*0150*/ 	.word	0x00002310
        /*0154*/ 	.word	0x000000ff
        /*0158*/ 	.word	0x00036430
        /*015c*/ 	.short	0x010a
        /*015e*/ 	.byte	0x24
	.zero		1


	//   ....[12]....
        /*0160*/ 	.word	0x00002350
        /*0164*/ 	.word	0x000000ff
        /*0168*/ 	.word	0x00036430
        /*016c*/ 	.short	0x010a
        /*016e*/ 	.byte	0x24
	.zero		1


	//   ....[13]....
        /*0170*/ 	.word	0x00003d00
        /*0174*/ 	.word	0x000000ff
        /*0178*/ 	.word	0x00000000
        /*017c*/ 	.short	0x0101
        /*017e*/ 	.byte	0x04
	.zero		1


	//   ....[14]....
        /*0180*/ 	.word	0x00004090
        /*0184*/ 	.word	0x00000003
        /*0188*/ 	.word	0x00000000
        /*018c*/ 	.short	0x0101
        /*018e*/ 	.byte	0x3f
	.zero		1


	//   ....[15]....
        /*0190*/ 	.word	0x00008fe0
        /*0194*/ 	.word	0x00000008
        /*0198*/ 	.word	0x00036420
        /*019c*/ 	.short	0x010a
        /*019e*/ 	.byte	0x3f
	.zero		1


	//   ....[16]....
        /*01a0*/ 	.word	0x00009800
        /*01a4*/ 	.word	0x00000008
        /*01a8*/ 	.word	0x00036438
        /*01ac*/ 	.short	0x010a
        /*01ae*/ 	.byte	0x3f
	.zero		1


	//   ....[17]....
        /*01b0*/ 	.word	0x00009b70
        /*01b4*/ 	.word	0x00000008
        /*01b8*/ 	.word	0x00036428
        /*01bc*/ 	.short	0x010a
        /*01be*/ 	.byte	0x3f
	.zero		1


	//   ....[18]....
        /*01c0*/ 	.word	0x00009ea0
        /*01c4*/ 	.word	0x00000008
        /*01c8*/ 	.word	0x00036438
        /*01cc*/ 	.short	0x010a
        /*01ce*/ 	.byte	0x3f
	.zero		1


	//   ....[19]....
        /*01d0*/ 	.word	0x0000a190
        /*01d4*/ 	.word	0x00000008
        /*01d8*/ 	.word	0x00036420
        /*01dc*/ 	.short	0x010a
        /*01de*/ 	.byte	0x3f
	.zero		1


	//   ....[20]....
        /*01e0*/ 	.word	0x0000a510
        /*01e4*/ 	.word	0x00000008
        /*01e8*/ 	.word	0x00036438
        /*01ec*/ 	.short	0x010a
        /*01ee*/ 	.byte	0x3f
	.zero		1


	//   ....[21]....
        /*01f0*/ 	.word	0x0000a810
        /*01f4*/ 	.word	0x00000008
        /*01f8*/ 	.word	0x00036428
        /*01fc*/ 	.short	0x010a
        /*01fe*/ 	.byte	0x3f
	.zero		1


	//   ....[22]....
        /*0200*/ 	.word	0x0000ab50
        /*0204*/ 	.word	0x00000008
        /*0208*/ 	.word	0x00036438
        /*020c*/ 	.short	0x010a
        /*020e*/ 	.byte	0x3f
	.zero		1


	//   ....[23]....
        /*0210*/ 	.word	0x0000afb0
        /*0214*/ 	.word	0x00000009
        /*0218*/ 	.word	0x00000000
        /*021c*/ 	.short	0x010a
        /*021e*/ 	.byte	0x3f
	.zero		1


	//   ....[24]....
        /*0220*/ 	.word	0x0000b030
        /*0224*/ 	.word	0x00000003
        /*0228*/ 	.word	0x00000000
        /*022c*/ 	.short	0x010a
        /*022e*/ 	.byte	0x3f
	.zero		1


	//   ....[25]....
        /*0230*/ 	.word	0x0000b080
        /*0234*/ 	.word	0x00000004
        /*0238*/ 	.word	0x00036438
        /*023c*/ 	.short	0x010a
        /*023e*/ 	.byte	0x3f
	.zero		1


	//   ....[26]....
        /*0240*/ 	.word	0x0000b150
        /*0244*/ 	.word	0x0000009a
        /*0248*/ 	.word	0x00036400
        /*024c*/ 	.short	0x010a
        /*024e*/ 	.byte	0x3f
	.zero		1


	//   ....[27]....
        /*0250*/ 	.word	0x0000b1a0
        /*0254*/ 	.word	0x00000003
        /*0258*/ 	.word	0x00036410
        /*025c*/ 	.short	0x010a
        /*025e*/ 	.byte	0x3f
	.zero		1


	//   ....[28]....
        /*0260*/ 	.word	0x0000b1f0
        /*0264*/ 	.word	0x0000009a
        /*0268*/ 	.word	0x00036430
        /*026c*/ 	.short	0x010a
        /*026e*/ 	.byte	0x3f
	.zero		1


	//   ....[29]....
        /*0270*/ 	.word	0x0000b240
        /*0274*/ 	.word	0x00000008
        /*0278*/ 	.word	0x00036420
        /*027c*/ 	.short	0x010a
        /*027e*/ 	.byte	0x3f
	.zero		1


	//   ....[30]....
        /*0280*/ 	.word	0x0000b290
        /*0284*/ 	.word	0x00000008
        /*0288*/ 	.word	0x00036438
        /*028c*/ 	.short	0x010a
        /*028e*/ 	.byte	0x3f
	.zero		1


	//   ....[31]....
        /*0290*/ 	.word	0x0000b2e0
        /*0294*/ 	.word	0x00000008
        /*0298*/ 	.word	0x00036428
        /*029c*/ 	.short	0x010a
        /*029e*/ 	.byte	0x3f
	.zero		1


	//   ....[32]....
        /*02a0*/ 	.word	0x0000b340
        /*02a4*/ 	.word	0x00000008
        /*02a8*/ 	.word	0x00036438
        /*02ac*/ 	.short	0x010a
        /*02ae*/ 	.byte	0x3f
	.zero		1


	//   ....[33]....
        /*02b0*/ 	.word	0x0000b3c0
        /*02b4*/ 	.word	0x00000008
        /*02b8*/ 	.word	0x00036420
        /*02bc*/ 	.short	0x010a
        /*02be*/ 	.byte	0x3f
	.zero		1


	//   ....[34]....
        /*02c0*/ 	.word	0x0000b410
        /*02c4*/ 	.word	0x00000008
        /*02c8*/ 	.word	0x00036438
        /*02cc*/ 	.short	0x010a
        /*02ce*/ 	.byte	0x3f
	.zero		1


	//   ....[35]....
        /*02d0*/ 	.word	0x0000b460
        /*02d4*/ 	.word	0x00000008
        /*02d8*/ 	.word	0x00036428
        /*02dc*/ 	.short	0x010a
        /*02de*/ 	.byte	0x3f
	.zero		1


	//   ....[36]....
        /*02e0*/ 	.word	0x0000b4b0
        /*02e4*/ 	.word	0x00000008
        /*02e8*/ 	.word	0x00036438
        /*02ec*/ 	.short	0x010a
        /*02ee*/ 	.byte	0x3f
	.zero		1


	//   ....[37]....
        /*02f0*/ 	.word	0x0000b580
        /*02f4*/ 	.word	0x00000009
        /*02f8*/ 	.word	0x00000000
        /*02fc*/ 	.short	0x010a
        /*02fe*/ 	.byte	0x3f
	.zero		1


	//   ....[38]....
        /*0300*/ 	.word	0x0000b5d0
        /*0304*/ 	.word	0x00000003
        /*0308*/ 	.word	0x00000000
        /*030c*/ 	.short	0x010a
        /*030e*/ 	.byte	0x3f
	.zero		1


	//----- nvinfo : EIATTR_NUM_MBARRIERS
	.align		4
.L_1324:
        /*0310*/ 	.byte	0x03, 0x38
        /*0312*/ 	.short	0x0007


	//----- nvinfo : EIATTR_EXIT_INSTR_OFFSETS
	.align		4
        /*0314*/ 	.byte	0x04, 0x1c
        /*0316*/ 	.short	(.L_1326 - .L_1325)


	//   ....[0]....
.L_1325:
        /*0318*/ 	.word	0x0000b0d0


	//----- nvinfo : EIATTR_MAX_THREADS
	.align		4
.L_1326:
        /*031c*/ 	.byte	0x04, 0x05
        /*031e*/ 	.short	(.L_1328 - .L_1327)
.L_1327:
        /*0320*/ 	.word	0x00000200
        /*0324*/ 	.word	0x00000001
        /*0328*/ 	.word	0x00000001


	//----- nvinfo : EIATTR_CRS_STACK_SIZE
	.align		4
.L_1328:
        /*032c*/ 	.byte	0x04, 0x1e
        /*032e*/ 	.short	(.L_1330 - .L_1329)
.L_1329:
        /*0330*/ 	.word	0x00000000


	//----- nvinfo : EIATTR_CBANK_PARAM_SIZE
	.align		4
.L_1330:
        /*0334*/ 	.byte	0x03, 0x19
        /*0336*/ 	.short	0x06f0


	//----- nvinfo : EIATTR_PARAM_CBANK
	.align		4
        /*0338*/ 	.byte	0x04, 0x0a
        /*033a*/ 	.short	(.L_1332 - .L_1331)
	.align		4
.L_1331:
        /*033c*/ 	.word	index@(.nv.constant0._ZN7cutlass13device_kernelIN5flash11enable_sm90INS1_16FlashAttnBwdSm90INS1_25CollectiveMainloopBwdSm90ILi2ELi1ELi1EN4cute5tupleIJNS5_1CILi1EEES8_S8_EEENS6_IJNS7_ILi64EEENS7_ILi96EEENS7_ILi192EEEEEENS_6half_tEfNS_4arch4Sm90ELb0ELb1ELb0ELb1ELb0ELb0ELb1ELb0ELi3ELi1ELi1ELi1ELb0EEENS1_21CollectiveEpilogueBwdISD_SE_SG_Li384ELb1ELb1ELi3EEENS1_19SingleTileSchedulerILb1ELb0ELb0ELi96EEEEEEEEEvNT_6ParamsE)
        /*0340*/ 	.short	0x0210
        /*0342*/ 	.short	0x06f0


	//----- nvinfo : EIATTR_SW_WAR
	.align		4
.L_1332:
        /*0344*/ 	.byte	0x04, 0x36
        /*0346*/ 	.short	(.L_1334 - .L_1333)
.L_1333:
        /*0348*/ 	.word	0x00000008
.L_1334:


//--------------------- .nv.info._ZN7cutlass13device_kernelIN5flash11enable_sm90INS1_16FlashAttnBwdSm90INS1_25CollectiveMainloopBwdSm90ILi2ELi1ELi1EN4cute5tupleIJNS5_1CILi1EEES8_S8_EEENS6_IJNS7_ILi64EEENS7_ILi96EEENS7_ILi192EEEEEENS_6half_tEfNS_4arch4Sm90ELb0ELb1ELb0ELb1ELb1ELb0ELb1ELb0ELi3ELi1ELi1ELi1ELb0EEENS1_21CollectiveEpilogueBwdISD_SE_SG_Li384ELb1ELb1ELi3EEENS1_19SingleTileSchedulerILb1ELb0ELb0ELi96EEEEEEEEEvNT_6ParamsE --------------------------
	.section	.nv.info._ZN7cutlass13device_kernelIN5flash11enable_sm90INS1_16FlashAttnBwdSm90INS1_25CollectiveMainloopBwdSm90ILi2ELi1ELi1EN4cute5tupleIJNS5_1CILi1EEES8_S8_EEENS6_IJNS7_ILi64EEENS7_ILi96EEENS7_ILi192EEEEEENS_6half_tEfNS_4arch4Sm90ELb0ELb1ELb0ELb1ELb1ELb0ELb1ELb0ELi3ELi1ELi1ELi1ELb0EEENS1_21CollectiveEpilogueBwdISD_SE_SG_Li384ELb1ELb1ELi3EEENS1_19SingleTileSchedulerILb1ELb0ELb0ELi96EEEEEEEEEvNT_6ParamsE,"",@"SHT_CUDA_INFO"
	.sectionflags	@""
	.align	4


	//----- nvinfo : EIATTR_CUDA_API_VERSION
	.align		4
        /*0000*/ 	.byte	0x04, 0x37
        /*0002*/ 	.short	(.L_1336 - .L_1335)
.L_1335:
        /*0004*/ 	.word	0x00000082


	//----- nvinfo : EIATTR_KPARAM_INFO
	.align		4
.L_1336:
        /*0008*/ 	.byte	0x04, 0x17
        /*000a*/ 	.short	(.L_1338 - .L_1337)
.L_1337:
        /*000c*/ 	.word	0x00000000
        /*0010*/ 	.short	0x0000
        /*0012*/ 	.short	0x0070
        /*0014*/ 	.byte	0x00, 0xf0, 0x01, 0x1a


	//----- nvinfo : EIATTR_SPARSE_MMA_MASK
	.align		4
.L_1338:
        /*0018*/ 	.byte	0x03, 0x50
        /*001a*/ 	.short	0x0000


	//----- nvinfo : EIATTR_MAXREG_COUNT
	.align		4
        /*001c*/ 	.byte	0x03, 0x1b
        /*001e*/ 	.short	0x0080


	//----- nvinfo : EIATTR_NUM_BARRIERS
	.align		4
        /*0020*/ 	.byte	0x02, 0x4c
        /*0022*/ 	.byte	0x10
	.zero		1


	//----- nvinfo : EIATTR_EXTERNS
	.align		4
        /*0024*/ 	.byte	0x04, 0x0f
        /*0026*/ 	.short	(.L_1340 - .L_1339)


	//   ....[0]....
	.align		4
.L_1339:
        /*0028*/ 	.word	index@(__assertfail)


	//----- nvinfo : EIATTR_MERCURY_ISA_VERSION
	.align		4
.L_1340:
        /*002c*/ 	.byte	0x03, 0x5f
        /*002e*/ 	.short	0x0101


	//----- nvinfo : EIATTR_INT_WARP_WIDE_INSTR_OFFSETS
	.align		4
        /*0030*/ 	.byte	0x04, 0x31
        /*0032*/ 	.short	(.L_1342 - .L_1341)


	//   ....[0]....
.L_1341:
        /*0034*/ 	.word	0x00000180


	//   ....[1]....
        /*0038*/ 	.word	0x000001b0


	//   ....[2]....
        /*003c*/ 	.word	0x00007d50


	//   ....[3]....
        /*0040*/ 	.word	0x000084d0


	//   ....[4]....
        /*0044*/ 	.word	0x00008ac0


	//   ....[5]....
        /*0048*/ 	.word	0x00008d90


	//   ....[6]....
        /*004c*/ 	.word	0x00008ff0


	//   ....[7]....
        /*0050*/ 	.word	0x00009180


	//----- nvinfo : EIATTR_COOP_GROUP_MASK_REGIDS
	.align		4
.L_1342:
        /*0054*/ 	.byte	0x04, 0x29
        /*0056*/ 	.short	(.L_1344 - .L_1343)


	//   ....[0]....
.L_1343:
        /*0058*/ 	.word	0xffffffff


	//   ....[1]....
        /*005c*/ 	.word	0xffffffff


	//   ....[2]....
        /*0060*/ 	.word	0xffffffff


	//   ....[3]....
        /*0064*/ 	.word	0xffffffff


	//   ....[4]....
        /*0068*/ 	.word	0xffffffff


	//   ....[5]....
        /*006c*/ 	.word	0xffffffff


	//   ....[6]....
        /*0070*/ 	.word	0xffffffff


	//   ....[7]....
        /*0074*/ 	.word	0xffffffff


	//   ....[8]....
        /*0078*/ 	.word	0xffffffff


	//   ....[9]....
        /*007c*/ 	.word	0xffffffff


	//   ....[10]....
        /*0080*/ 	.word	0xffffffff


	//   ....[11]....
        /*0084*/ 	.word	0xffffffff


	//   ....[12]....
        /*0088*/ 	.word	0xffffffff


	//   ....[13]....
        /*008c*/ 	.word	0xffffffff


	//   ....[14]....
        /*0090*/ 	.word	0xffffffff


	//   ....[15]....
        /*0094*/ 	.word	0xffffffff


	//   ....[16]....
        /*0098*/ 	.word	0x0500000f


	//   ....[17]....
        /*009c*/ 	.word	0x0500000f


	//   ....[18]....
        /*00a0*/ 	.word	0x0500000f


	//   ....[19]....
        /*00a4*/ 	.word	0x0500000f


	//----- nvinfo : EIATTR_COOP_GROUP_INSTR_OFFSETS
	.align		4
.L_1344:
        /*00a8*/ 	.byte	0x04, 0x28
        /*00aa*/ 	.short	(.L_1346 - .L_1345)


	//   ....[0]....
.L_1345:
        /*00ac*/ 	.word	0x00000060


	//   ....[1]....
        /*00b0*/ 	.word	0x00000190


	//   ....[2]....
        /*00b4*/ 	.word	0x000001e0


	//   ....[3]....
        /*00b8*/ 	.word	0x000003d0


	//   ....[4]....
        /*00bc*/ 	.word	0x000005f0


	//   ....[5]....
        /*00c0*/ 	.word	0x000013e0


	//   ....[6]....
        /*00c4*/ 	.word	0x00006cd0


	//   ....[7]....
        /*00c8*/ 	.word	0x000077c0


	//   ....[8]....
        /*00cc*/ 	.word	0x00007c80


	//   ....[9]....
        /*00d0*/ 	.word	0x00008010


	//   ....[10]....
        /*00d4*/ 	.word	0x00008400


	//   ....[11]....
        /*00d8*/ 	.word	0x00008640


	//   ....[12]....
        /*00dc*/ 	.word	0x000089f0


	//   ....[13]....
        /*00e0*/ 	.word	0x00008cd0


	//   ....[14]....
        /*00e4*/ 	.word	0x00008ef0


	//   ....[15]....
        /*00e8*/ 	.word	0x00009080


	//   ....[16]....
        /*00ec*/ 	.word	0x0000bf90


	//   ....[17]....
        /*00f0*/ 	.word	0x0000c0e0


	//   ....[18]....
        /*00f4*/ 	.word	0x0000c150


	//   ....[19]....
        /*00f8*/ 	.word	0x0000c1c0


	//----- nvinfo : EIATTR_REG_RECONFIG
	.align		4
.L_1346:
        /*00fc*/ 	.byte	0x01, 0x54
	.zero		2


	//----- nvinfo : EIATTR_SYSCALL_OFFSETS
	.align		4
        /*0100*/ 	.byte	0x04, 0x46
        /*0102*/ 	.short	(.L_1348 - .L_1347)


	//   ....[0]....
.L_1347:
        /*0104*/ 	.word	0x00001040


	//   ....[1]....
        /*0108*/ 	.word	0x00001130


	//   ....[2]....
        /*010c*/ 	.word	0x00001270


	//   ....[3]....
        /*0110*/ 	.word	0x00001360


	//----- nvinfo : EIATTR_MBARRIER_INSTR_OFFSETS
	.align		4
.L_1348:
        /*0114*/ 	.byte	0x04, 0x39
        /*0116*/ 	.short	(.L_1350 - .L_1349)


	//   ....[0]....
.L_1349:
        /*0118*/ 	.word	0x00000280
        /*011c*/ 	.word	0x000000ff
        /*0120*/ 	.word	0x00036400
        /*0124*/ 	.short	0x0100
        /*0126*/ 	.byte	0x06
	.zero		1


	//   ....[1]....
        /*0128*/ 	.word	0x00000380
        /*012c*/ 	.word	0x000000ff
        /*0130*/ 	.word	0x00036410
        /*0134*/ 	.short	0x0100
        /*0136*/ 	.byte	0x08
	.zero		1


	//   ....[2]....
        /*0138*/ 	.word	0x00000390
        /*013c*/ 	.word	0x000000ff
        /*0140*/ 	.word	0x00036420
        /*0144*/ 	.short	0x0100
        /*0146*/ 	.byte	0x08
	.zero		1


	//   ....[3]....
        /*0148*/ 	.word	0x000003a0
        /*014c*/ 	.word	0x000000ff
        /*0150*/ 	.word	0x00036418
        /*0154*/ 	.short	0x0100
        /*0156*/ 	.byte	0x08
	.zero		1


	//   ....[4]....
        /*0158*/ 	.word	0x000003b0
        /*015c*/ 	.word	0x000000ff
        /*0160*/ 	.word	0x00036428
        /*0164*/ 	.short	0x0100
        /*0166*/ 	.byte	0x08
	.zero		1


	//   ....[5]....
        /*0168*/ 	.word	0x000004e0
        /*016c*/ 	.word	0x000000ff
        /*0170*/ 	.word	0x00036430
        /*0174*/ 	.short	0x0100
        /*0176*/ 	.byte	0x08
	.zero		1


	//   ....[6]....
        /*0178*/ 	.word	0x000004f0
        /*017c*/ 	.word	0x000000ff
        /*0180*/ 	.word	0x00036438
        /*0184*/ 	.short	0x0100
        /*0186*/ 	.byte	0x08
	.zero		1


	//   ....[7]....
        /*0188*/ 	.word	0x00001410
        /*018c*/ 	.word	0x000000ff
        /*0190*/ 	.word	0x00036400
        /*0194*/ 	.short	0x010a
        /*0196*/ 	.byte	0x24
	.zero		1


	//   ....[8]....
        /*0198*/ 	.word	0x00001500
        /*019c*/ 	.word	0x000000ff
        /*01a0*/ 	.word	0x00036400
        /*01a4*/ 	.short	0x010a
        /*01a6*/ 	.byte	0x24
	.zero		1


	//   ....[9]....
        /*01a8*/ 	.word	0x00001c30
        /*01ac*/ 	.word	0x00000003
        /*01b0*/ 	.word	0x00036410
        /*01b4*/ 	.short	0x010a
        /*01b6*/ 	.byte	0x3f
	.zero		1


	//   ....[10]....
        /*01b8*/ 	.word	0x00001c70
        /*01bc*/ 	.word	0x00000003
        /*01c0*/ 	.word	0x00036410
        /*01c4*/ 	.short	0x010a
        /*01c6*/ 	.byte	0x3f
	.zero		1


	//   ....[11]....
        /*01c8*/ 	.word	0x00002310
        /*01cc*/ 	.word	0x000000ff
        /*01d0*/ 	.word	0x00036430
        /*01d4*/ 	.short	0x010a
        /*01d6*/ 	.byte	0x24
	.zero		1


	//   ....[12]....
        /*01d8*/ 	.word	0x00002350
        /*01dc*/ 	.word	0x000000ff
        /*01e0*/ 	.word	0x00036430
        /*01e4*/ 	.short	0x010a
        /*01e6*/ 	.byte	0x24
	.zero		1


	//   ....[13]....
        /*01e8*/ 	.word	0x00003d00
        /*01ec*/ 	.word	0x000000ff
        /*01f0*/ 	.word	0x00000000
        /*01f4*/ 	.short	0x0101
        /*01f6*/ 	.byte	0x04
	.zero		1


	//   ....[14]....
        /*01f8*/ 	.word	0x00004090
        /*01fc*/ 	.word	0x00000003
        /*0200*/ 	.word	0x00000000
        /*0204*/ 	.short	0x0101
        /*0206*/ 	.byte	0x3f
	.zero		1


	//   ....[15]....
        /*0208*/ 	.word	0x00009e50
        /*020c*/ 	.word	0x00000008
        /*0210*/ 	.word	0x00036420
        /*0214*/ 	.short	0x010a
        /*0216*/ 	.byte	0x3f
	.zero		1


	//   ....[16]....
        /*0218*/ 	.word	0x0000a670
        /*021c*/ 	.word	0x00000008
        /*0220*/ 	.word	0x00036438
        /*0224*/ 	.short	0x010a
        /*0226*/ 	.byte	0x3f
	.zero		1


	//   ....[17]....
        /*0228*/ 	.word	0x0000a9e0
        /*022c*/ 	.word	0x00000008
        /*0230*/ 	.word	0x00036428
        /*0234*/ 	.short	0x010a
        /*0236*/ 	.byte	0x3f
	.zero		1


	//   ....[18]....
        /*0238*/ 	.word	0x0000ad10
        /*023c*/ 	.word	0x00000008
        /*0240*/ 	.word	0x00036438
        /*0244*/ 	.short	0x010a
        /*0246*/ 	.byte	0x3f
	.zero		1


	//   ....[19]....
        /*0248*/ 	.word	0x0000b000
        /*024c*/ 	.word	0x00000008
        /*0250*/ 	.word	0x00036420
        /*0254*/ 	.short	0x010a
        /*0256*/ 	.byte	0x3f
	.zero		1


	//   ....[20]....
        /*0258*/ 	.word	0x0000b380
        /*025c*/ 	.word	0x00000008
        /*0260*/ 	.word	0x00036438
        /*0264*/ 	.short	0x010a
        /*0266*/ 	.byte	0x3f
	.zero		1


	//   ....[21]....
        /*0268*/ 	.word	0x0000b680
        /*026c*/ 	.word	0x00000008
        /*0270*/ 	.word	0x00036428
        /*0274*/ 	.short	0x010a
        /*0276*/ 	.byte	0x3f
	.zero		1


	//   ....[22]....
        /*0278*/ 	.word	0x0000b9c0
        /*027c*/ 	.word	0x00000008
        /*0280*/ 	.word	0x00036438
        /*0284*/ 	.short	0x010a
        /*0286*/ 	.byte	0x3f
	.zero		1


	//   ....[23]....
        /*0288*/ 	.word	0x0000be20
        /*028c*/ 	.word	0x00000009
        /*0290*/ 	.word	0x00000000
        /*0294*/ 	.short	0x010a
        /*0296*/ 	.byte	0x3f
	.zero		1


	//   ....[24]....
        /*0298*/ 	.word	0x0000bea0
        /*029c*/ 	.word	0x00000003
        /*02a0*/ 	.word	0x00000000
        /*02a4*/ 	.short	0x010a
        /*02a6*/ 	.byte	0x3f
	.zero		1


	//   ....[25]....
        /*02a8*/ 	.word	0x0000bef0
        /*02ac*/ 	.word	0x00000004
        /*02b0*/ 	.word	0x00036438
        /*02b4*/ 	.short	0x010a
        /*02b6*/ 	.byte	0x3f
	.zero		1


	//   ....[26]....
        /*02b8*/ 	.word	0x0000bfc0
        /*02bc*/ 	.word	0x0000009a
        /*02c0*/ 	.word	0x00036400
        /*02c4*/ 	.short	0x010a
        /*02c6*/ 	.byte	0x3f
	.zero		1


	//   ....[27]....
        /*02c8*/ 	.word	0x0000c010
        /*02cc*/ 	.word	0x00000003
        /*02d0*/ 	.word	0x00036410
        /*02d4*/ 	.short	0x010a
        /*02d6*/ 	.byte	0x3f
	.zero		1


	//   ....[28]....
        /*02d8*/ 	.word	0x0000c060
        /*02dc*/ 	.word	0x0000009a
        /*02e0*/ 	.word	0x00036430
        /*02e4*/ 	.short	0x010a
        /*02e6*/ 	.byte	0x3f
	.zero		1


	//   ....[29]....
        /*02e8*/ 	.word	0x0000c200
        /*02ec*/ 	.word	0x00000008
        /*02f0*/ 	.word	0x00036420
        /*02f4*/ 	.short	0x010a
        /*02f6*/ 	.byte	0x3f
	.zero		1


	//   ....[30]....
        /*02f8*/ 	.word	0x0000c250
        /*02fc*/ 	.word	0x00000008
        /*0300*/ 	.word	0x00036438
        /*0304*/ 	.short	0x010a
        /*0306*/ 	.byte	0x3f
	.zero		1


	//   ....[31]....
        /*0308*/ 	.word	0x0000c2a0
        /*030c*/ 	.word	0x00000008
        /*0310*/ 	.word	0x00036428
        /*0314*/ 	.short	0x010a
        /*0316*/ 	.byte	0x3f
	.zero		1


	//   ....[32]....
        /*0318*/ 	.word	0x0000c300
        /*031c*/ 	.word	0x00000008
        /*0320*/ 	.word	0x00036438
        /*0324*/ 	.short	0x010a
        /*0326*/ 	.byte	0x3f
	.zero		1


	//   ....[33]....
        /*0328*/ 	.word	0x0000c380
        /*032c*/ 	.word	0x00000008
        /*0330*/ 	.word	0x00036420
        /*0334*/ 	.short	0x010a
        /*0336*/ 	.byte	0x3f
	.zero		1


	//   ....[34]....
        /*0338*/ 	.word	0x0000c3d0
        /*033c*/ 	.word	0x00000008
        /*0340*/ 	.word	0x00036438
        /*0344*/ 	.short	0x010a
        /*0346*/ 	.byte	0x3f
	.zero		1


	//   ....[35]....
        /*0348*/ 	.word	0x0000c420
        /*034c*/ 	.word	0x00000008
        /*0350*/ 	.word	0x00036428
        /*0354*/ 	.short	0x010a
        /*0356*/ 	.byte	0x3f
	.zero		1


	//   ....[36]....
        /*0358*/ 	.word	0x0000c470
        /*035c*/ 	.word	0x00000008
        /*0360*/ 	.word	0x00036438
        /*0364*/ 	.short	0x010a
        /*0366*/ 	.byte	0x3f
	.zero		1


	//   ....[37]....
        /*0368*/ 	.word	0x0000c540
        /*036c*/ 	.word	0x00000009
        /*0370*/ 	.word	0x00000000
        /*0374*/ 	.short	0x010a
        /*0376*/ 	.byte	0x3f
	.zero		1


	//   ....[38]....
        /*0378*/ 	.word	0x0000c590
        /*037c*/ 	.word	0x00000003
        /*0380*/ 	.word	0x00000000
        /*0384*/ 	.short	0x010a
        /*0386*/ 	.byte	0x3f
	.zero		1


	//----- nvinfo : EIATTR_NUM_MBARRIERS
	.align		4
.L_1350:
        /*0388*/ 	.byte	0x03, 0x38
        /*038a*/ 	.short	0x0007


	//----- nvinfo : EIATTR_EXIT_INSTR_OFFSETS
	.align		4
        /*038c*/ 	.byte	0x04, 0x1c
        /*038e*/ 	.short	(.L_1352 - .L_1351)


	//   ....[0]....
.L_1351:
        /*0390*/ 	.word	0x0000bf40


	//----- nvinfo : EIATTR_MAX_THREADS
	.align		4
.L_1352:
        /*0394*/ 	.byte	0x04, 0x05
        /*0396*/ 	.short	(.L_1354 - .L_1353)
.L_1353:
        /*0398*/ 	.word	0x00000200
        /*039c*/ 	.word	0x00000001
        /*03a0*/ 	.word	0x00000001


	//----- nvinfo : EIATTR_CRS_STACK_SIZE
	.align		4
.L_1354:
        /*03a4*/ 	.byte	0x04, 0x1e
        /*03a6*/ 	.short	(.L_1356 - .L_1355)
.L_1355:
        /*03a8*/ 	.word	0x00000000


	//----- nvinfo : EIATTR_CBANK_PARAM_SIZE
	.align		4
.L_1356:
        /*03ac*/ 	.byte	0x03, 0x19
        /*03ae*/ 	.short	0x06f0


	//----- nvinfo : EIATTR_PARAM_CBANK
	.align		4
        /*03b0*/ 	.byte	0x04, 0x0a
        /*03b2*/ 	.short	(.L_1358 - .L_1357)
	.align		4
.L_1357:
        /*03b4*/ 	.word	index@(.nv.constant0._ZN7cutlass13device_kernelIN5flash11enable_sm90INS1_16FlashAttnBwdSm90INS1_25CollectiveMainloopBwdSm90ILi2ELi1ELi1EN4cute5tupleIJNS5_1CILi1EEES8_S8_EEENS6_IJNS7_ILi64EEENS7_ILi96EEENS7_ILi192EEEEEENS_6half_tEfNS_4arch4Sm90ELb0ELb1ELb0ELb1ELb1ELb0ELb1ELb0ELi3ELi1ELi1ELi1ELb0EEENS1_21CollectiveEpilogueBwdISD_SE_SG_Li384ELb1ELb1ELi3EEENS1_19SingleTileSchedulerILb1ELb0ELb0ELi96EEEEEEEEEvNT_6ParamsE)
        /*03b8*/ 	.short	0x0210
        /*03ba*/ 	.short	0x06f0


	//----- nvinfo : EIATTR_SW_WAR
	.align		4
.L_1358:
        /*03bc*/ 	.byte	0x04, 0x36
        /*03be*/ 	.short	(.L_1360 - .L_1359)
.L_1359:
        /*03c0*/ 	.word	0x00000008
.L_1360:


//--------------------- .nv.info._ZN7cutlass13device_kernelIN5flash11enable_sm90INS1_16FlashAttnBwdSm90INS1_25CollectiveMainloopBwdSm90ILi2ELi1ELi1EN4cute5tupleIJNS5_1CILi1EEES8_S8_EEENS6_IJNS7_ILi64EEENS7_ILi96EEENS7_ILi192EEEEEENS_6half_tEfNS_4arch4Sm90ELb0ELb1ELb0ELb1ELb0ELb0ELb1ELb0ELi3ELi1ELi1ELi1ELb0EEENS1_24CollectiveEpilogueBwdGQAISD_fSG_Li384ELb1ELb0EEENS1_19SingleTileSchedulerILb1ELb0ELb0ELi96EEEEEEEEEvNT_6ParamsE --------------------------
	.section	.nv.info._ZN7cutlass13device_kernelIN5flash11enable_sm90INS1_16FlashAttnBwdSm90INS1_25CollectiveMainloopBwdSm90ILi2ELi1ELi1EN4cute5tupleIJNS5_1CILi1EEES8_S8_EEENS6_IJNS7_ILi64EEENS7_ILi96EEENS7_ILi192EEEEEENS_6half_tEfNS_4arch4Sm90ELb0ELb1ELb0ELb1ELb0ELb0ELb1ELb0ELi3ELi1ELi1ELi1ELb0EEENS1_24CollectiveEpilogueBwdGQAISD_fSG_Li384ELb1ELb0EEENS1_19SingleTileSchedulerILb1ELb0ELb0ELi96EEEEEEEEEvNT_6ParamsE,"",@"SHT_CUDA_INFO"
	.sectionflags	@""
	.align	4


	//----- nvinfo : EIATTR_CUDA_API_VERSION
	.align		4
        /*0000*/ 	.byte	0x04, 0x37
        /*0002*/ 	.short	(.L_1362 - .L_1361)
.L_1361:
        /*0004*/ 	.word	0x00000082


	//----- nvinfo : EIATTR_KPARAM_INFO
	.align		4
.L_1362:
        /*0008*/ 	.byte	0x04, 0x17
        /*000a*/ 	.short	(.L_1364 - .L_1363)
.L_1363:
        /*000c*/ 	.word	0x00000000
        /*0010*/ 	.short	0x0000
        /*0012*/ 	.short	0x0070
        /*0014*/ 	.byte	0x00, 0xf0, 0x01, 0x1a


	//----- nvinfo : EIATTR_SPARSE_MMA_MASK
	.align		4
.L_1364:
        /*0018*/ 	.byte	0x03, 0x50
        /*001a*/ 	.short	0x0000


	//----- nvinfo : EIATTR_MAXREG_COUNT
	.align		4
        /*001c*/ 	.byte	0x03, 0x1b
        /*001e*/ 	.short	0x0080


	//----- nvinfo : EIATTR_NUM_BARRIERS
	.align		4
        /*0020*/ 	.byte	0x02, 0x4c
        /*0022*/ 	.byte	0x10
	.zero		1


	//----- nvinfo : EIATTR_EXTERNS
	.align		4
        /*0024*/ 	.byte	0x04, 0x0f
        /*0026*/ 	.short	(.L_1366 - .L_1365)


	//   ....[0]....
	.align		4
.L_1365:
        /*0028*/ 	.word	index@(__assertfail)


	//----- nvinfo : EIATTR_MERCURY_ISA_VERSION
	.align		4
.L_1366:
        /*002c*/ 	.byte	0x03, 0x5f
        /*002e*/ 	.short	0x0101


	//----- nvinfo : EIATTR_INT_WARP_WIDE_INSTR_OFFSETS
	.align		4
        /*0030*/ 	.byte	0x04, 0x31
        /*0032*/ 	.short	(.L_1368 - .L_1367)


	//   ....[0]....
.L_1367:
        /*0034*/ 	.word	0x00000180


	//   ....[1]....
        /*0038*/ 	.word	0x000001b0


	//----- nvinfo : EIATTR_COOP_GROUP_MASK_REGIDS
	.align		4
.L_1368:
        /*003c*/ 	.byte	0x04, 0x29
        /*003e*/ 	.short	(.L_1370 - .L_1369)


	//   ....[0]....
.L_1369:
        /*0040*/ 	.word	0xffffffff


	//   ....[1]....
        /*0044*/ 	.word	0xffffffff


	//   ....[2]....
        /*0048*/ 	.word	0xffffffff


	//   ....[3]....
        /*004c*/ 	.word	0xffffffff


	//   ....[4]....
        /*0050*/ 	.word	0xffffffff


	//   ....[5]....
        /*0054*/ 	.word	0xffffffff


	//   ....[6]....
        /*0058*/ 	.word	0xffffffff


	//   ....[7]....
        /*005c*/ 	.word	0x0500000f


	//----- nvinfo : EIATTR_COOP_GROUP_INSTR_OFFSETS
	.align		4
.L_1370:
        /*0060*/ 	.byte	0x04, 0x28
        /*0062*/ 	.short	(.L_1372 - .L_1371)


	//   ....[0]....
.L_1371:
        /*0064*/ 	.word	0x00000060


	//   ....[1]....
        /*0068*/ 	.word	0x00000190


	//   ....[2]....
        /*006c*/ 	.word	0x000001e0


	//   ....[3]....
        /*0070*/ 	.word	0x000003d0


	//   ....[4]....
        /*0074*/ 	.word	0x000005f0


	//   ....[5]....
        /*0078*/ 	.word	0x000013e0


	//   ....[6]....
        /*007c*/ 	.word	0x00004d00


	//   ....[7]....
        /*0080*/ 	.word	0x00009150


	//----- nvinfo : EIATTR_REG_RECONFIG
	.align		4
.L_1372:
        /*0084*/ 	.byte	0x01, 0x54
	.zero		2


	//----- nvinfo : EIATTR_SYSCALL_OFFSETS
	.align		4
        /*0088*/ 	.byte	0x04, 0x46
        /*008a*/ 	.short	(.L_1374 - .L_1373)


	//   ....[0]....
.L_1373:
        /*008c*/ 	.word	0x00001040


	//   ....[1]....
        /*0090*/ 	.word	0x00001130


	//   ....[2]....
        /*0094*/ 	.word	0x00001270


	//   ....[3]....
        /*0098*/ 	.word	0x00001360


	//----- nvinfo : EIATTR_MBARRIER_INSTR_OFFSETS
	.align		4
.L_1374:
        /*009c*/ 	.byte	0x04, 0x39
        /*009e*/ 	.short	(.L_1376 - .L_1375)


	//   ....[0]....
.L_1375:
        /*00a0*/ 	.word	0x00000280
        /*00a4*/ 	.word	0x000000ff
        /*00a8*/ 	.word	0x00036400
        /*00ac*/ 	.short	0x0100
        /*00ae*/ 	.byte	0x06
	.zero		1


	//   ....[1]....
        /*00b0*/ 	.word	0x00000380
        /*00b4*/ 	.word	0x000000ff
        /*00b8*/ 	.word	0x00036410
        /*00bc*/ 	.short	0x0100
        /*00be*/ 	.byte	0x08
	.zero		1


	//   ....[2]....
        /*00c0*/ 	.word	0x00000390
        /*00c4*/ 	.word	0x000000ff
        /*00c8*/ 	.word	0x00036420
        /*00cc*/ 	.short	0x0100
        /*00ce*/ 	.byte	0x08
	.zero		1


	//   ....[3]....
        /*00d0*/ 	.word	0x000003a0
        /*00d4*/ 	.word	0x000000ff
        /*00d8*/ 	.word	0x00036418
        /*00dc*/ 	.short	0x0100
        /*00de*/ 	.byte	0x08
	.zero		1


	//   ....[4]....
        /*00e0*/ 	.word	0x000003b0
        /*00e4*/ 	.word	0x000000ff
        /*00e8*/ 	.word	0x00036428
        /*00ec*/ 	.short	0x0100
        /*00ee*/ 	.byte	0x08
	.zero		1


	//   ....[5]....
        /*00f0*/ 	.word	0x000004e0
        /*00f4*/ 	.word	0x000000ff
        /*00f8*/ 	.word	0x00036430
        /*00fc*/ 	.short	0x0100
        /*00fe*/ 	.byte	0x08
	.zero		1


	//   ....[6]....
        /*0100*/ 	.word	0x000004f0
        /*0104*/ 	.word	0x000000ff
        /*0108*/ 	.word	0x00036438
        /*010c*/ 	.short	0x0100
        /*010e*/ 	.byte	0x08
	.zero		1


	//   ....[7]....
        /*0110*/ 	.word	0x00001410
        /*0114*/ 	.word	0x000000ff
        /*0118*/ 	.word	0x00036400
        /*011c*/ 	.short	0x010a
        /*011e*/ 	.byte	0x24
	.zero		1


	//   ....[8]....
        /*0120*/ 	.word	0x00001500
        /*0124*/ 	.word	0x000000ff
        /*0128*/ 	.word	0x00036400
        /*012c*/ 	.short	0x010a
        /*012e*/ 	.byte	0x24
	.zero		1


	//   ....[9]....
        /*0130*/ 	.word	0x00001c30
        /*0134*/ 	.word	0x00000003
        /*0138*/ 	.word	0x00036410
        /*013c*/ 	.short	0x010a
        /*013e*/ 	.byte	0x3f
	.zero		1


	//   ....[10]....
        /*0140*/ 	.word	0x00001c70
        /*0144*/ 	.word	0x00000003
        /*0148*/ 	.word	0x00036410
        /*014c*/ 	.short	0x010a
        /*014e*/ 	.byte	0x3f
	.zero		1


	//   ....[11]....
        /*0150*/ 	.word	0x00002310
        /*0154*/ 	.word	0x000000ff
        /*0158*/ 	.word	0x00036430
        /*015c*/ 	.short	0x010a
        /*015e*/ 	.byte	0x24
	.zero		1


	//   ....[12]....
        /*0160*/ 	.word	0x00002350
        /*0164*/ 	.word	0x000000ff
        /*0168*/ 	.word	0x00036430
        /*016c*/ 	.short	0x010a
        /*016e*/ 	.byte	0x24
	.zero		1


	//   ....[13]....
        /*0170*/ 	.word	0x00003d00
        /*0174*/ 	.word	0x000000ff
        /*0178*/ 	.word	0x00000000
        /*017c*/ 	.short	0x0101
        /*017e*/ 	.byte	0x04
	.zero		1


	//   ....[14]....
        /*0180*/ 	.word	0x00004090
        /*0184*/ 	.word	0x00000003
        /*0188*/ 	.word	0x00000000
        /*018c*/ 	.short	0x0101
        /*018e*/ 	.byte	0x3f
	.zero		1


	//   ....[15]....
        /*0190*/ 	.word	0x00007010
        /*0194*/ 	.word	0x00000008
        /*0198*/ 	.word	0x00036420
        /*019c*/ 	.short	0x010a
        /*019e*/ 	.byte	0x3f
	.zero		1


	//   ....[16]....
        /*01a0*/ 	.word	0x00007830
        /*01a4*/ 	.word	0x00000008
        /*01a8*/ 	.word	0x00036438
        /*01ac*/ 	.short	0x010a
        /*01ae*/ 	.byte	0x3f
	.zero		1


	//   ....[17]....
        /*01b0*/ 	.word	0x00007ba0
        /*01b4*/ 	.word	0x00000008
        /*01b8*/ 	.word	0x00036428
        /*01bc*/ 	.short	0x010a
        /*01be*/ 	.byte	0x3f
	.zero		1


	//   ....[18]....
        /*01c0*/ 	.word	0x00007ed0
        /*01c4*/ 	.word	0x00000008
        /*01c8*/ 	.word	0x00036438
        /*01cc*/ 	.short	0x010a
        /*01ce*/ 	.byte	0x3f
	.zero		1


	//   ....[19]....
        /*01d0*/ 	.word	0x000081c0
        /*01d4*/ 	.word	0x00000008
        /*01d8*/ 	.word	0x00036420
        /*01dc*/ 	.short	0x010a
        /*01de*/ 	.byte	0x3f
	.zero		1


	//   ....[20]....
        /*01e0*/ 	.word	0x00008540
        /*01e4*/ 	.word	0x00000008
        /*01e8*/ 	.word	0x00036438
        /*01ec*/ 	.short	0x010a
        /*01ee*/ 	.byte	0x3f
	.zero		1


	//   ....[21]....
        /*01f0*/ 	.word	0x00008840
        /*01f4*/ 	.word	0x00000008
        /*01f8*/ 	.word	0x00036428
        /*01fc*/ 	.short	0x010a
        /*01fe*/ 	.byte	0x3f
	.zero		1


	//   ....[22]....
        /*0200*/ 	.word	0x00008b80
        /*0204*/ 	.word	0x00000008
        /*0208*/ 	.word	0x00036438
        /*020c*/ 	.short	0x010a
        /*020e*/ 	.byte	0x3f
	.zero		1


	//   ....[23]....
        /*0210*/ 	.word	0x00008fe0
        /*0214*/ 	.word	0x00000009
        /*0218*/ 	.word	0x00000000
        /*021c*/ 	.short	0x010a
        /*021e*/ 	.byte	0x3f
	.zero		1


	//   ....[24]....
        /*0220*/ 	.word	0x00009060
        /*0224*/ 	.word	0x00000003
        /*0228*/ 	.word	0x00000000
        /*022c*/ 	.short	0x010a
        /*022e*/ 	.byte	0x3f
	.zero		1


	//   ....[25]....
        /*0230*/ 	.word	0x000090b0
        /*0234*/ 	.word	0x00000004
        /*0238*/ 	.word	0x00036438
        /*023c*/ 	.short	0x010a
        /*023e*/ 	.byte	0x3f
	.zero		1


	//   ....[26]....
        /*0240*/ 	.word	0x00009180
        /*0244*/ 	.word	0x0000009a
        /*0248*/ 	.word	0x00036400
        /*024c*/ 	.short	0x010a
        /*024e*/ 	.byte	0x3f
	.zero		1


	//   ....[27]....
        /*0250*/ 	.word	0x000091d0
        /*0254*/ 	.word	0x00000003
        /*0258*/ 	.word	0x00036410
        /*025c*/ 	.short	0x010a
        /*025e*/ 	.byte	0x3f
	.zero		1


	//   ....[28]....
        /*0260*/ 	.word	0x00009220
        /*0264*/ 	.word	0x0000009a
        /*0268*/ 	.word	0x00036430
        /*026c*/ 	.short	0x010a
        /*026e*/ 	.byte	0x3f
	.zero		1


	//   ....[29]....
        /*0270*/ 	.word	0x00009270
        /*0274*/ 	.word	0x00000008
        /*0278*/ 	.word	0x00036420
        /*027c*/ 	.short	0x010a
        /*027e*/ 	.byte	0x3f
	.zero		1


	//   ....[30]....
        /*0280*/ 	.word	0x000092c0
        /*0284*/ 	.word	0x00000008
        /*0288*/ 	.word	0x00036438
        /*028c*/ 	.short	0x010a
        /*028e*/ 	.byte	0x3f
	.zero		1


	//   ....[31]....
        /*0290*/ 	.word	0x00009310
        /*0294*/ 	.word	0x00000008
        /*0298*/ 	.word	0x00036428
        /*029c*/ 	.short	0x010a
        /*029e*/ 	.byte	0x3f
	.zero		1


	//   ....[32]....
        /*02a0*/ 	.word	0x00009370
        /*02a4*/ 	.word	0x00000008
        /*02a8*/ 	.word	0x00036438
        /*02ac*/ 	.short	0x010a
        /*02ae*/ 	.byte	0x3f
	.zero		1


	//   ....[33]....
        /*02b0*/ 	.word	0x000093f0
        /*02b4*/ 	.word	0x00000008
        /*02b8*/ 	.word	0x00036420
        /*02bc*/ 	.short	0x010a
        /*02be*/ 	.byte	0x3f
	.zero		1


	//   ....[34]....
        /*02c0*/ 	.word	0x00009440
        /*02c4*/ 	.word	0x00000008
        /*02c8*/ 	.word	0x00036438
        /*02cc*/ 	.short	0x010a
        /*02ce*/ 	.byte	0x3f
	.zero		1


	//   ....[35]....
        /*02d0*/ 	.word	0x00009490
        /*02d4*/ 	.word	0x00000008
        /*02d8*/ 	.word	0x00036428
        /*02dc*/ 	.short	0x010a
        /*02de*/ 	.byte	0x3f
	.zero		1


	//   ....[36]....
        /*02e0*/ 	.word	0x000094e0
        /*02e4*/ 	.word	0x00000008
        /*02e8*/ 	.word	0x00036438
        /*02ec*/ 	.short	0x010a
        /*02ee*/ 	.byte	0x3f
	.zero		1


	//   ....[37]....
        /*02f0*/ 	.word	0x000095b0
        /*02f4*/ 	.word	0x00000009
        /*02f8*/ 	.word	0x00000000
        /*02fc*/ 	.short	0x010a
        /*02fe*/ 	.byte	0x3f
	.zero		1


	//   ....[38]....
        /*0300*/ 	.word	0x00009600
        /*0304*/ 	.word	0x00000003
        /*0308*/ 	.word	0x00000000
        /*030c*/ 	.short	0x010a
        /*030e*/ 	.byte	0x3f
	.zero		1


	//----- nvinfo : EIATTR_NUM_MBARRIERS
	.align		4
.L_1376:
        /*0310*/ 	.byte	0x03, 0x38
        /*0312*/ 	.short	0x0007


	//----- nvinfo : EIATTR_EXIT_INSTR_OFFSETS
	.align		4
        /*0314*/ 	.byte	0x04, 0x1c
        /*0316*/ 	.short	(.L_1378 - .L_1377)


	//   ....[0]....
.L_1377:
        /*0318*/ 	.word	0x00009100


	//----- nvinfo : EIATTR_MAX_THREADS
	.align		4
.L_1378:
        /*031c*/ 	.byte	0x04, 0x05
        /*031e*/ 	.short	(.L_1380 - .L_1379)
.L_1379:
        /*0320*/ 	.word	0x00000200
        /*0324*/ 	.word	0x00000001
        /*0328*/ 	.word	0x00000001


	//----- nvinfo : EIATTR_CRS_STACK_SIZE
	.align		4
.L_1380:
        /*032c*/ 	.byte	0x04, 0x1e
        /*032e*/ 	.short	(.L_1382 - .L_1381)
.L_1381:
        /*0330*/ 	.word	0x00000000


	//----- nvinfo : EIATTR_CBANK_PARAM_SIZE
	.align		4
.L_1382:
        /*0334*/ 	.byte	0x03, 0x19
        /*0336*/ 	.short	0x06f0


	//----- nvinfo : EIATTR_PARAM_CBANK
	.align		4
        /*0338*/ 	.byte	0x04, 0x0a
        /*033a*/ 	.short	(.L_1384 - .L_1383)
	.align		4
.L_1383:
        /*033c*/ 	.word	index@(.nv.constant0._ZN7cutlass13device_kernelIN5flash11enable_sm90INS1_16FlashAttnBwdSm90INS1_25CollectiveMainloopBwdSm90ILi2ELi1ELi1EN4cute5tupleIJNS5_1CILi1EEES8_S8_EEENS6_IJNS7_ILi64EEENS7_ILi96EEENS7_ILi192EEEEEENS_6half_tEfNS_4arch4Sm90ELb0ELb1ELb0ELb1ELb0ELb0ELb1ELb0ELi3ELi1ELi1ELi1ELb0EEENS1_24CollectiveEpilogueBwdGQAISD_fSG_Li384ELb1ELb0EEENS1_19SingleTileSchedulerILb1ELb0ELb0ELi96EEEEEEEEEvNT_6ParamsE)
        /*0340*/ 	.short	0x0210
        /*0342*/ 	.short	0x06f0


	//----- nvinfo : EIATTR_SW_WAR
	.align		4
.L_1384:
        /*0344*/ 	.byte	0x04, 0x36
        /*0346*/ 	.short	(.L_1386 - .L_1385)
.L_1385:
        /*0348*/ 	.word	0x00000008
.L_1386:


//--------------------- .nv.info._ZN7cutlass13device_kernelIN5flash11enable_sm90INS1_16FlashAttnBwdSm90INS1_25CollectiveMainloopBwdSm90ILi2ELi1ELi1EN4cute5tupleIJNS5_1CILi1EEES8_S8_EEENS6_IJNS7_ILi64EEENS7_ILi96EEENS7_ILi192EEEEEENS_6half_tEfNS_4arch4Sm90ELb0ELb1ELb0ELb1ELb1ELb0ELb1ELb0ELi3ELi1ELi1ELi1ELb0EEENS1_24CollectiveEpilogueBwdGQAISD_fSG_Li384ELb1ELb1EEENS1_19SingleTileSchedulerILb1ELb0ELb0ELi96EEEEEEEEEvNT_6ParamsE --------------------------
	.section	.nv.info._ZN7cutlass13device_kernelIN5flash11enable_sm90INS1_16FlashAttnBwdSm90INS1_25CollectiveMainloopBwdSm90ILi2ELi1ELi1EN4cute5tupleIJNS5_1CILi1EEES8_S8_EEENS6_IJNS7_ILi64EEENS7_ILi96EEENS7_ILi192EEEEEENS_6half_tEfNS_4arch4Sm90ELb0ELb1ELb0ELb1ELb1ELb0ELb1ELb0ELi3ELi1ELi1ELi1ELb0EEENS1_24CollectiveEpilogueBwdGQAISD_fSG_Li384ELb1ELb1EEENS1_19SingleTileSchedulerILb1ELb0ELb0ELi96EEEEEEEEEvNT_6ParamsE,"",@"SHT_CUDA_INFO"
	.sectionflags	@""
	.align	4


	//----- nvinfo : EIATTR_CUDA_API_VERSION
	.align		4
        /*0000*/ 	.byte	0x04, 0x37
        /*0002*/ 	.short	(.L_1388 - .L_1387)
.L_1387:
        /*0004*/ 	.word	0x00000082


	//----- nvinfo : EIATTR_KPARAM_INFO
	.align		4
.L_1388:
        /*0008*/ 	.byte	0x04, 0x17
        /*000a*/ 	.short	(.L_1390 - .L_1389)
.L_1389:
        /*000c*/ 	.word	0x00000000
        /*0010*/ 	.short	0x0000
        /*0012*/ 	.short	0x0070
        /*0014*/ 	.byte	0x00, 0xf0, 0x01, 0x1a


	//----- nvinfo : EIATTR_SPARSE_MMA_MASK
	.align		4
.L_1390:
        /*0018*/ 	.byte	0x03, 0x50
        /*001a*/ 	.short	0x0000


	//----- nvinfo : EIATTR_MAXREG_COUNT
	.align		4
        /*001c*/ 	.byte	0x03, 0x1b
        /*001e*/ 	.short	0x0080


	//----- nvinfo : EIATTR_NUM_BARRIERS
	.align		4
        /*0020*/ 	.byte	0x02, 0x4c
        /*0022*/ 	.byte	0x10
	.zero		1


	//----- nvinfo : EIATTR_EXTERNS
	.align		4
        /*0024*/ 	.byte	0x04, 0x0f
        /*0026*/ 	.short	(.L_1392 - .L_1391)


	//   ....[0]....
	.align		4
.L_1391:
        /*0028*/ 	.word	index@(__assertfail)


	//----- nvinfo : EIATTR_MERCURY_ISA_VERSION
	.align		4
.L_1392:
        /*002c*/ 	.byte	0x03, 0x5f
        /*002e*/ 	.short	0x0101


	//----- nvinfo : EIATTR_INT_WARP_WIDE_INSTR_OFFSETS
	.align		4
        /*0030*/ 	.byte	0x04, 0x31
        /*0032*/ 	.short	(.L_1394 - .L_1393)


	//   ....[0]....
.L_1393:
        /*0034*/ 	.word	0x00000180


	//   ....[1]....
        /*0038*/ 	.word	0x000001b0


	//   ....[2]....
        /*003c*/ 	.word	0x00006210


	//   ....[3]....
        /*0040*/ 	.word	0x00006990


	//   ....[4]....
        /*0044*/ 	.word	0x00006f80


	//   ....[5]....
        /*0048*/ 	.word	0x00007250


	//   ....[6]....
        /*004c*/ 	.word	0x000074b0


	//   ....[7]....
        /*0050*/ 	.word	0x00007640


	//----- nvinfo : EIATTR_COOP_GROUP_MASK_REGIDS
	.align		4
.L_1394:
        /*0054*/ 	.byte	0x04, 0x29
        /*0056*/ 	.short	(.L_1396 - .L_1395)


	//   ....[0]....
.L_1395:
        /*0058*/ 	.word	0xffffffff


	//   ....[1]....
        /*005c*/ 	.word	0xffffffff


	//   ....[2]....
        /*0060*/ 	.word	0xffffffff


	//   ....[3]....
        /*0064*/ 	.word	0xffffffff


	//   ....[4]....
        /*0068*/ 	.word	0xffffffff


	//   ....[5]....
        /*006c*/ 	.word	0xffffffff


	//   ....[6]....
        /*0070*/ 	.word	0xffffffff


	//   ....[7]....
        /*0074*/ 	.word	0xffffffff


	//   ....[8]....
        /*0078*/ 	.word	0xffffffff


	//   ....[9]....
        /*007c*/ 	.word	0xffffffff


	//   ....[10]....
        /*0080*/ 	.word	0xffffffff


	//   ....[11]....
        /*0084*/ 	.word	0xffffffff


	//   ....[12]....
        /*0088*/ 	.word	0xffffffff


	//   ....[13]....
        /*008c*/ 	.word	0xffffffff


	//   ....[14]....
        /*0090*/ 	.word	0xffffffff


	//   ....[15]....
        /*0094*/ 	.word	0xffffffff


	//   ....[16]....
        /*0098*/ 	.word	0xffffffff


	//   ....[17]....
        /*009c*/ 	.word	0xffffffff


	//   ....[18]....
        /*00a0*/ 	.word	0xffffffff


	//   ....[19]....
        /*00a4*/ 	.word	0xffffffff


	//   ....[20]....
        /*00a8*/ 	.word	0x0500000f


	//   ....[21]....
        /*00ac*/ 	.word	0x0500000f


	//   ....[22]....
        /*00b0*/ 	.word	0x0500000f


	//   ....[23]....
        /*00b4*/ 	.word	0x0500000f


	//   ....[24]....
        /*00b8*/ 	.word	0x0500000f


	//   ....[25]....
        /*00bc*/ 	.word	0x0500000f


	//----- nvinfo : EIATTR_COOP_GROUP_INSTR_OFFSETS
	.align		4
.L_1396:
        /*00c0*/ 	.byte	0x04, 0x28
        /*00c2*/ 	.short	(.L_1398 - .L_1397)


	//   ....[0]....
.L_1397:
        /*00c4*/ 	.word	0x00000060


	//   ....[1]....
        /*00c8*/ 	.word	0x00000190


	//   ....[2]....
        /*00cc*/ 	.word	0x000001e0


	//   ....[3]....
        /*00d0*/ 	.word	0x000003d0


	//   ....[4]....
        /*00d4*/ 	.word	0x000005f0


	//   ....[5]....
        /*00d8*/ 	.word	0x000013e0


	//   ....[6]....
        /*00dc*/ 	.word	0x00004ad0


	//   ....[7]....
        /*00e0*/ 	.word	0x00004c60


	//   ....[8]....
        /*00e4*/ 	.word	0x00004ef0


	//   ....[9]....
        /*00e8*/ 	.word	0x00005080


	//   ....[10]....
        /*00ec*/ 	.word	0x00005190


	//   ....[11]....
        /*00f0*/ 	.word	0x00005c80


	//   ....[12]....
        /*00f4*/ 	.word	0x00006140


	//   ....[13]....
        /*00f8*/ 	.word	0x000064d0


	//   ....[14]....
        /*00fc*/ 	.word	0x000068c0


	//   ....[15]....
        /*0100*/ 	.word	0x00006b00


	//   ....[16]....
        /*0104*/ 	.word	0x00006eb0


	//   ....[17]....
        /*0108*/ 	.word	0x00007190


	//   ....[18]....
        /*010c*/ 	.word	0x000073b0


	//   ....[19]....
        /*0110*/ 	.word	0x00007540


	//   ....[20]....
        /*0114*/ 	.word	0x0000a450


	//   ....[21]....
        /*0118*/ 	.word	0x0000a5a0


	//   ....[22]....
        /*011c*/ 	.word	0x0000a610


	//   ....[23]....
        /*0120*/ 	.word	0x0000a680


	//   ....[24]....
        /*0124*/ 	.word	0x0000a6f0


	//   ....[25]....
        /*0128*/ 	.word	0x0000a760


	//----- nvinfo : EIATTR_REG_RECONFIG
	.align		4
.L_1398:
        /*012c*/ 	.byte	0x01, 0x54
	.zero		2


	//----- nvinfo : EIATTR_SYSCALL_OFFSETS
	.align		4
        /*0130*/ 	.byte	0x04, 0x46
        /*0132*/ 	.short	(.L_1400 - .L_1399)


	//   ....[0]....
.L_1399:
        /*0134*/ 	.word	0x00001040


	//   ....[1]....
        /*0138*/ 	.word	0x00001130


	//   ....[2]....
        /*013c*/ 	.word	0x00001270


	//   ....[3]....
        /*0140*/ 	.word	0x00001360


	//----- nvinfo : EIATTR_MBARRIER_INSTR_OFFSETS
	.align		4
.L_1400:
        /*0144*/ 	.byte	0x04, 0x39
        /*0146*/ 	.short	(.L_1402 - .L_1401)


	//   ....[0]....
.L_1401:
        /*0148*/ 	.word	0x00000280
        /*014c*/ 	.word	0x000000ff
        /*0150*/ 	.word	0x00036400
        /*0154*/ 	.short	0x0100
        /*0156*/ 	.byte	0x06
	.zero		1


	//   ....[1]....
        /*0158*/ 	.word	0x00000380
        /*015c*/ 	.word	0x000000ff
        /*0160*/ 	.word	0x00036410
        /*0164*/ 	.short	0x0100
        /*0166*/ 	.byte	0x08
	.zero		1


	//   ....[2]....
        /*0168*/ 	.word	0x00000390
        /*016c*/ 	.word	0x000000ff
        /*0170*/ 	.word	0x00036420
        /*0174*/ 	.short	0x0100
        /*0176*/ 	.byte	0x08
	.zero		1


	//   ....[3]....
        /*0178*/ 	.word	0x000003a0
        /*017c*/ 	.word	0x000000ff
        /*0180*/ 	.word	0x00036418
        /*0184*/ 	.short	0x0100
        /*0186*/ 	.byte	0x08
	.zero		1


	//   ....[4]....
        /*0188*/ 	.word	0x000003b0
        /*018c*/ 	.word	0x000000ff
        /*0190*/ 	.word	0x00036428
        /*0194*/ 	.short	0x0100
        /*0196*/ 	.byte	0x08
	.zero		1


	//   ....[5]....
        /*0198*/ 	.word	0x000004e0
        /*019c*/ 	.word	0x000000ff
        /*01a0*/ 	.word	0x00036430
        /*01a4*/ 	.short	0x0100
        /*01a6*/ 	.byte	0x08
	.zero		1


	//   ....[6]....
        /*01a8*/ 	.word	0x000004f0
        /*01ac*/ 	.word	0x000000ff
        /*01b0*/ 	.word	0x00036438
        /*01b4*/ 	.short	0x0100
        /*01b6*/ 	.byte	0x08
	.zero		1


	//   ....[7]....
        /*01b8*/ 	.word	0x00001410
        /*01bc*/ 	.word	0x000000ff
        /*01c0*/ 	.word	0x00036400
        /*01c4*/ 	.short	0x010a
        /*01c6*/ 	.byte	0x24
	.zero		1


	//   ....[8]....
        /*01c8*/ 	.word	0x00001500
        /*01cc*/ 	.word	0x000000ff
        /*01d0*/ 	.word	0x00036400
        /*01d4*/ 	.short	0x010a
        /*01d6*/ 	.byte	0x24
	.zero		1


	//   ....[9]....
        /*01d8*/ 	.word	0x00001c30
        /*01dc*/ 	.word	0x00000003
        /*01e0*/ 	.word	0x00036410
        /*01e4*/ 	.short	0x010a
        /*01e6*/ 	.byte	0x3f
	.zero		1


	//   ....[10]....
        /*01e8*/ 	.word	0x00001c70
        /*01ec*/ 	.word	0x00000003
        /*01f0*/ 	.word	0x00036410
        /*01f4*/ 	.short	0x010a
        /*01f6*/ 	.byte	0x3f
	.zero		1


	//   ....[11]....
        /*01f8*/ 	.word	0x00002310
        /*01fc*/ 	.word	0x000000ff
        /*0200*/ 	.word	0x00036430
        /*0204*/ 	.short	0x010a
        /*0206*/ 	.byte	0x24
	.zero		1


	//   ....[12]....
        /*0208*/ 	.word	0x00002350
        /*020c*/ 	.word	0x000000ff
        /*0210*/ 	.word	0x00036430
        /*0214*/ 	.short	0x010a
        /*0216*/ 	.byte	0x24
	.zero		1


	//   ....[13]....
        /*0218*/ 	.word	0x00003d00
        /*021c*/ 	.word	0x000000ff
        /*0220*/ 	.word	0x00000000
        /*0224*/ 	.short	0x0101
        /*0226*/ 	.byte	0x04
	.zero		1


	//   ....[14]....
        /*0228*/ 	.word	0x00004090
        /*022c*/ 	.word	0x00000003
        /*0230*/ 	.word	0x00000000
        /*0234*/ 	.short	0x0101
        /*0236*/ 	.byte	0x3f
	.zero		1


	//   ....[15]....
        /*0238*/ 	.word	0x00008310
        /*023c*/ 	.word	0x00000008
        /*0240*/ 	.word	0x00036420
        /*0244*/ 	.short	0x010a
        /*0246*/ 	.byte	0x3f
	.zero		1


	//   ....[16]....
        /*0248*/ 	.word	0x00008b30
        /*024c*/ 	.word	0x00000008
        /*0250*/ 	.word	0x00036438
        /*0254*/ 	.short	0x010a
        /*0256*/ 	.byte	0x3f
	.zero		1


	//   ....[17]....
        /*0258*/ 	.word	0x00008ea0
        /*025c*/ 	.word	0x00000008
        /*0260*/ 	.word	0x00036428
        /*0264*/ 	.short	0x010a
        /*0266*/ 	.byte	0x3f
	.zero		1


	//   ....[18]....
        /*0268*/ 	.word	0x000091d0
        /*026c*/ 	.word	0x00000008
        /*0270*/ 	.word	0x00036438
        /*0274*/ 	.short	0x010a
        /*0276*/ 	.byte	0x3f
	.zero		1


	//   ....[19]....
        /*0278*/ 	.word	0x000094c0
        /*027c*/ 	.word	0x00000008
        /*0280*/ 	.word	0x00036420
        /*0284*/ 	.short	0x010a
        /*0286*/ 	.byte	0x3f
	.zero		1


	//   ....[20]....
        /*0288*/ 	.word	0x00009840
        /*028c*/ 	.word	0x00000008
        /*0290*/ 	.word	0x00036438
        /*0294*/ 	.short	0x010a
        /*0296*/ 	.byte	0x3f
	.zero		1


	//   ....[21]....
        /*0298*/ 	.word	0x00009b40
        /*029c*/ 	.word	0x00000008
        /*02a0*/ 	.word	0x00036428
        /*02a4*/ 	.short	0x010a
        /*02a6*/ 	.byte	0x3f
	.zero		1


	//   ....[22]....
        /*02a8*/ 	.word	0x00009e80
        /*02ac*/ 	.word	0x00000008
        /*02b0*/ 	.word	0x00036438
        /*02b4*/ 	.short	0x010a
        /*02b6*/ 	.byte	0x3f
	.zero		1


	//   ....[23]....
        /*02b8*/ 	.word	0x0000a2e0
        /*02bc*/ 	.word	0x00000009
        /*02c0*/ 	.word	0x00000000
        /*02c4*/ 	.short	0x010a
        /*02c6*/ 	.byte	0x3f
	.zero		1


	//   ....[24]....
        /*02c8*/ 	.word	0x0000a360
        /*02cc*/ 	.word	0x00000003
        /*02d0*/ 	.word	0x00000000
        /*02d4*/ 	.short	0x010a
        /*02d6*/ 	.byte	0x3f
	.zero		1


	//   ....[25]....
        /*02d8*/ 	.word	0x0000a3b0
        /*02dc*/ 	.word	0x00000004
        /*02e0*/ 	.word	0x00036438
        /*02e4*/ 	.short	0x010a
        /*02e6*/ 	.byte	0x3f
	.zero		1


	//   ....[26]....
        /*02e8*/ 	.word	0x0000a480
        /*02ec*/ 	.word	0x0000009a
        /*02f0*/ 	.word	0x00036400
        /*02f4*/ 	.short	0x010a
        /*02f6*/ 	.byte	0x3f
	.zero		1


	//   ....[27]....
        /*02f8*/ 	.word	0x0000a4d0
        /*02fc*/ 	.word	0x00000003
        /*0300*/ 	.word	0x00036410
        /*0304*/ 	.short	0x010a
        /*0306*/ 	.byte	0x3f
	.zero		1


	//   ....[28]....
        /*0308*/ 	.word	0x0000a520
        /*030c*/ 	.word	0x0000009a
        /*0310*/ 	.word	0x00036430
        /*0314*/ 	.short	0x010a
        /*0316*/ 	.byte	0x3f
	.zero		1


	//   ....[29]....
        /*0318*/ 	.word	0x0000a7a0
        /*031c*/ 	.word	0x00000008
        /*0320*/ 	.word	0x00036420
        /*0324*/ 	.short	0x010a
        /*0326*/ 	.byte	0x3f
	.zero		1


	//   ....[30]....
        /*0328*/ 	.word	0x0000a7f0
        /*032c*/ 	.word	0x00000008
        /*0330*/ 	.word	0x00036438
        /*0334*/ 	.short	0x010a
        /*0336*/ 	.byte	0x3f
	.zero		1


	//   ....[31]....
        /*0338*/ 	.word	0x0000a840
        /*033c*/ 	.word	0x00000008
        /*0340*/ 	.word	0x00036428
        /*0344*/ 	.short	0x010a
        /*0346*/ 	.byte	0x3f
	.zero		1


	//   ....[32]....
        /*0348*/ 	.word	0x0000a8a0
        /*034c*/ 	.word	0x00000008
        /*0350*/ 	.word	0x00036438
        /*0354*/ 	.short	0x010a
        /*0356*/ 	.byte	0x3f
	.zero		1


	//   ....[33]....
        /*0358*/ 	.word	0x0000a920
        /*035c*/ 	.word	0x00000008
        /*0360*/ 	.word	0x00036420
        /*0364*/ 	.short	0x010a
        /*0366*/ 	.byte	0x3f
	.zero		1


	//   ....[34]....
        /*0368*/ 	.word	0x0000a970
        /*036c*/ 	.word	0x00000008
        /*0370*/ 	.word	0x00036438
        /*0374*/ 	.short	0x010a
        /*0376*/ 	.byte	0x3f
	.zero		1


	//   ....[35]....
        /*0378*/ 	.word	0x0000a9c0
        /*037c*/ 	.word	0x00000008
        /*0380*/ 	.word	0x00036428
        /*0384*/ 	.short	0x010a
        /*0386*/ 	.byte	0x3f
	.zero		1


	//   ....[36]....
        /*0388*/ 	.word	0x0000aa10
        /*038c*/ 	.word	0x00000008
        /*0390*/ 	.word	0x00036438
        /*0394*/ 	.short	0x010a
        /*0396*/ 	.byte	0x3f
	.zero		1


	//   ....[37]....
        /*0398*/ 	.word	0x0000aae0
        /*039c*/ 	.word	0x00000009
        /*03a0*/ 	.word	0x00000000
        /*03a4*/ 	.short	0x010a
        /*03a6*/ 	.byte	0x3f
	.zero		1


	//   ....[38]....
        /*03a8*/ 	.word	0x0000ab30
        /*03ac*/ 	.word	0x00000003
        /*03b0*/ 	.word	0x00000000
        /*03b4*/ 	.short	0x010a
        /*03b6*/ 	.byte	0x3f
	.zero		1


	//----- nvinfo : EIATTR_NUM_MBARRIERS
	.align		4
.L_1402:
        /*03b8*/ 	.byte	0x03, 0x38
        /*03ba*/ 	.short	0x0007


	//----- nvinfo : EIATTR_EXIT_INSTR_OFFSETS
	.align		4
        /*03bc*/ 	.byte	0x04, 0x1c
        /*03be*/ 	.short	(.L_1404 - .L_1403)


	//   ....[0]....
.L_1403:
        /*03c0*/ 	.word	0x0000a400


	//----- nvinfo : EIATTR_MAX_THREADS
	.align		4
.L_1404:
        /*03c4*/ 	.byte	0x04, 0x05
        /*03c6*/ 	.short	(.L_1406 - .L_1405)
.L_1405:
        /*03c8*/ 	.word	0x00000200
        /*03cc*/ 	.word	0x00000001
        /*03d0*/ 	.word	0x00000001


	//----- nvinfo : EIATTR_CRS_STACK_SIZE
	.align		4
.L_1406:
        /*03d4*/ 	.byte	0x04, 0x1e
        /*03d6*/ 	.short	(.L_1408 - .L_1407)
.L_1407:
        /*03d8*/ 	.word	0x00000000


	//----- nvinfo : EIATTR_CBANK_PARAM_SIZE
	.align		4
.L_1408:
        /*03dc*/ 	.byte	0x03, 0x19
        /*03de*/ 	.short	0x06f0


	//----- nvinfo : EIATTR_PARAM_CBANK
	.align		4
        /*03e0*/ 	.byte	0x04, 0x0a
        /*03e2*/ 	.short	(.L_1410 - .L_1409)
	.align		4
.L_1409:
        /*03e4*/ 	.word	index@(.nv.constant0._ZN7cutlass13device_kernelIN5flash11enable_sm90INS1_16FlashAttnBwdSm90INS1_25CollectiveMainloopBwdSm90ILi2ELi1ELi1EN4cute5tupleIJNS5_1CILi1EEES8_S8_EEENS6_IJNS7_ILi64EEENS7_ILi96EEENS7_ILi192EEEEEENS_6half_tEfNS_4arch4Sm90ELb0ELb1ELb0ELb1ELb1ELb0ELb1ELb0ELi3ELi1ELi1ELi1ELb0EEENS1_24CollectiveEpilogueBwdGQAISD_fSG_Li384ELb1ELb1EEENS1_19SingleTileSchedulerILb1ELb0ELb0ELi96EEEEEEEEEvNT_6ParamsE)
        /*03e8*/ 	.short	0x0210
        /*03ea*/ 	.short	0x06f0


	//----- nvinfo : EIATTR_SW_WAR
	.align		4
.L_1410:
        /*03ec*/ 	.byte	0x04, 0x36
        /*03ee*/ 	.short	(.L_1412 - .L_1411)
.L_1411:
        /*03f0*/ 	.word	0x00000008
.L_1412:


//--------------------- .nv.info._ZN7cutlass13device_kernelIN5flash11enable_sm90INS1_16FlashAttnBwdSm90INS1_25CollectiveMainloopBwdSm90ILi2ELi1ELi1EN4cute5tupleIJNS5_1CILi1EEES8_S8_EEENS6_IJNS7_ILi64EEENS7_ILi96EEENS7_ILi192EEEEEENS_6half_tEfNS_4arch4Sm90ELb1ELb0ELb0ELb0ELb0ELb0ELb1ELb0ELi3ELi1ELi1ELi1ELb0EEENS1_21CollectiveEpilogueBwdISD_SE_SG_Li384ELb0ELb1ELi3EEENS1_25SingleTileBwdLPTSchedulerILb0ELi96ELb0EEEEEEEEEvNT_6ParamsE --------------------------
	.section	.nv.info._ZN7cutlass13device_kernelIN5flash11enable_sm90INS1_16FlashAttnBwdSm90INS1_25CollectiveMainloopBwdSm90ILi2ELi1ELi1EN4cute5tupleIJNS5_1CILi1EEES8_S8_EEENS6_IJNS7_ILi64EEENS7_ILi96EEENS7_ILi192EEEEEENS_6half_tEfNS_4arch4Sm90ELb1ELb0ELb0ELb0ELb0ELb0ELb1ELb0ELi3ELi1ELi1ELi1ELb0EEENS1_21CollectiveEpilogueBwdISD_SE_SG_Li384ELb0ELb1ELi3EEENS1_25SingleTileBwdLPTSchedulerILb0ELi96ELb0EEEEEEEEEvNT_6ParamsE,"",@"SHT_CUDA_INFO"
	.sectionflags	@""
	.align	4


	//----- nvinfo : EIATTR_CUDA_API_VERSION
	.align		4
        /*0000*/ 	.byte	0x04, 0x37
        /*0002*/ 	.short	(.L_1414 - .L_1413)
.L_1413:
        /*0004*/ 	.word	0x00000082


	//----- nvinfo : EIATTR_KPARAM_INFO
	.align		4
.L_1414:
        /*0008*/ 	.byte	0x04, 0x17
        /*000a*/ 	.short	(.L_1416 - .L_1415)
.L_1415:
        /*000c*/ 	.word	0x00000000
        /*0010*/ 	.short	0x0000
        /*0012*/ 	.short	0x0070
        /*0014*/ 	.byte	0x00, 0xf0, 0x01, 0x24


	//----- nvinfo : EIATTR_SPARSE_MMA_MASK
	.align		4
.L_1416:
        /*0018*/ 	.byte	0x03, 0x50
        /*001a*/ 	.short	0x0000


	//----- nvinfo : EIATTR_MAXREG_COUNT
	.align		4
        /*001c*/ 	.byte	0x03, 0x1b
        /*001e*/ 	.short	0x0080


	//----- nvinfo : EIATTR_NUM_BARRIERS
	.align		4
        /*0020*/ 	.byte	0x02, 0x4c
        /*0022*/ 	.byte	0x10
	.zero		1


	//----- nvinfo : EIATTR_EXTERNS
	.align		4
        /*0024*/ 	.byte	0x04, 0x0f
        /*0026*/ 	.short	(.L_1418 - .L_1417)


	//   ....[0]....
	.align		4
.L_1417:
        /*0028*/ 	.word	index@(__assertfail)


	//----- nvinfo : EIATTR_ANNOTATIONS
	.align		4
.L_1418:
        /*002c*/ 	.byte	0x04, 0x55
        /*002e*/ 	.short	(.L_1420 - .L_1419)


	//   ....[0]....
.L_1419:
        /* <DEDUP_REMOVED lines=9> */


	//----- nvinfo : EIATTR_MERCURY_ISA_VERSION
	.align		4
.L_1420:
        /*00b0*/ 	.byte	0x03, 0x5f
        /*00b2*/ 	.short	0x0101


	//----- nvinfo : EIATTR_INT_WARP_WIDE_INSTR_OFFSETS
	.align		4
        /*00b4*/ 	.byte	0x04, 0x31
        /*00b6*/ 	.short	(.L_1422 - .L_1421)


	//   ....[0]....
.L_1421:
        /*00b8*/ 	.word	0x000001e0


	//   ....[1]....
        /*00bc*/ 	.word	0x000002a0


	//----- nvinfo : EIATTR_COOP_GROUP_MASK_REGIDS
	.align		4
.L_1422:
        /*00c0*/ 	.byte	0x04, 0x29
        /*00c2*/ 	.short	(.L_1424 - .L_1423)


	//   ....[0]....
.L_1423:
        /*00c4*/ 	.word	0xffffffff


	//   ....[1]....
        /*00c8*/ 	.word	0xffffffff


	//   ....[2]....
        /*00cc*/ 	.word	0xffffffff


	//   ....[3]....
        /*00d0*/ 	.word	0xffffffff


	//   ....[4]....
        /*00d4*/ 	.word	0xffffffff


	//   ....[5]....
        /*00d8*/ 	.word	0xffffffff


	//   ....[6]....
        /*00dc*/ 	.word	0xffffffff


	//   ....[7]....
        /*00e0*/ 	.word	0xffffffff


	//   ....[8]....
        /*00e4*/ 	.word	0x0500000f


	//----- nvinfo : EIATTR_COOP_GROUP_INSTR_OFFSETS
	.align		4
.L_1424:
        /*00e8*/ 	.byte	0x04, 0x28
        /*00ea*/ 	.short	(.L_1426 - .L_1425)


	//   ....[0]....
.L_1425:
        /*00ec*/ 	.word	0x00000060


	//   ....[1]....
        /*00f0*/ 	.word	0x000001f0


	//   ....[2]....
        /*00f4*/ 	.word	0x00000280


	//   ....[3]....
        /*00f8*/ 	.word	0x00000400


	//   ....[4]....
        /*00fc*/ 	.word	0x00000640


	//   ....[5]....
        /*0100*/ 	.word	0x00001210


	//   ....[6]....
        /*0104*/ 	.word	0x00004460


	//   ....[7]....
        /*0108*/ 	.word	0x00005a20


	//   ....[8]....
        /*010c*/ 	.word	0x00009410


	//----- nvinfo : EIATTR_REG_RECONFIG
	.align		4
.L_1426:
        /*0110*/ 	.byte	0x01, 0x54
	.zero		2


	//----- nvinfo : EIATTR_SYSCALL_OFFSETS
	.align		4
        /*0114*/ 	.byte	0x04, 0x46
        /*0116*/ 	.short	(.L_1428 - .L_1427)


	//   ....[0]....
.L_1427:
        /*0118*/ 	.word	0x00000e70


	//   ....[1]....
        /*011c*/ 	.word	0x00000f60


	//   ....[2]....
        /*0120*/ 	.word	0x000010a0


	//   ....[3]....
        /*0124*/ 	.word	0x00001190


	//   ....[4]....
        /*0128*/ 	.word	0x00003e50


	//   ....[5]....
        /*012c*/ 	.word	0x00003f90


	//   ....[6]....
        /*0130*/ 	.word	0x000040b0


	//   ....[7]....
        /*0134*/ 	.word	0x000041d0


	//----- nvinfo : EIATTR_MBARRIER_INSTR_OFFSETS
	.align		4
.L_1428:
        /*0138*/ 	.byte	0x04, 0x39
        /*013a*/ 	.short	(.L_1430 - .L_1429)


	//   ....[0]....
.L_1429:
        /*013c*/ 	.word	0x000002c0
        /*0140*/ 	.word	0x000000ff
        /*0144*/ 	.word	0x00036400
        /*0148*/ 	.short	0x0100
        /*014a*/ 	.byte	0x06
	.zero		1


	//   ....[1]....
        /*014c*/ 	.word	0x000003b0
        /*0150*/ 	.word	0x000000ff
        /*0154*/ 	.word	0x00036410
        /*0158*/ 	.short	0x0100
        /*015a*/ 	.byte	0x08
	.zero		1


	//   ....[2]....
        /*015c*/ 	.word	0x000003c0
        /*0160*/ 	.word	0x000000ff
        /*0164*/ 	.word	0x00036420
        /*0168*/ 	.short	0x0100
        /*016a*/ 	.byte	0x08
	.zero		1


	//   ....[3]....
        /*016c*/ 	.word	0x000003d0
        /*0170*/ 	.word	0x000000ff
        /*0174*/ 	.word	0x00036418
        /*0178*/ 	.short	0x0100
        /*017a*/ 	.byte	0x08
	.zero		1


	//   ....[4]....
        /*017c*/ 	.word	0x000003e0
        /*0180*/ 	.word	0x000000ff
        /*0184*/ 	.word	0x00036428
        /*0188*/ 	.short	0x0100
        /*018a*/ 	.byte	0x08
	.zero		1


	//   ....[5]....
        /*018c*/ 	.word	0x00000510
        /*0190*/ 	.word	0x000000ff
        /*0194*/ 	.word	0x00036430
        /*0198*/ 	.short	0x0100
        /*019a*/ 	.byte	0x08
	.zero		1


	//   ....[6]....
        /*019c*/ 	.word	0x00000520
        /*01a0*/ 	.word	0x000000ff
        /*01a4*/ 	.word	0x00036438
        /*01a8*/ 	.short	0x0100
        /*01aa*/ 	.byte	0x08
	.zero		1


	//   ....[7]....
        /*01ac*/ 	.word	0x00001240
        /*01b0*/ 	.word	0x000000ff
        /*01b4*/ 	.word	0x00036400
        /*01b8*/ 	.short	0x010a
        /*01ba*/ 	.byte	0x25
	.zero		1


	//   ....[8]....
        /*01bc*/ 	.word	0x00001330
        /*01c0*/ 	.word	0x000000ff
        /*01c4*/ 	.word	0x00036400
        /*01c8*/ 	.short	0x010a
        /*01ca*/ 	.byte	0x25
	.zero		1


	//   ....[9]....
        /*01cc*/ 	.word	0x00001a60
        /*01d0*/ 	.word	0x00000003
        /*01d4*/ 	.word	0x00036410
        /*01d8*/ 	.short	0x010a
        /*01da*/ 	.byte	0x3f
	.zero		1


	//   ....[10]....
        /*01dc*/ 	.word	0x00001aa0
        /*01e0*/ 	.word	0x00000003
        /*01e4*/ 	.word	0x00036410
        /*01e8*/ 	.short	0x010a
        /*01ea*/ 	.byte	0x3f
	.zero		1


	//   ....[11]....
        /*01ec*/ 	.word	0x00002140
        /*01f0*/ 	.word	0x000000ff
        /*01f4*/ 	.word	0x00036430
        /*01f8*/ 	.short	0x010a
        /*01fa*/ 	.byte	0x25
	.zero		1


	//   ....[12]....
        /*01fc*/ 	.word	0x00002180
        /*0200*/ 	.word	0x000000ff
        /*0204*/ 	.word	0x00036430
        /*0208*/ 	.short	0x010a
        /*020a*/ 	.byte	0x25
	.zero		1


	//   ....[13]....
        /*020c*/ 	.word	0x00003600
        /*0210*/ 	.word	0x000000ff
        /*0214*/ 	.word	0x00000000
        /*0218*/ 	.short	0x0101
        /*021a*/ 	.byte	0x04
	.zero		1


	//   ....[14]....
        /*021c*/ 	.word	0x00003990
        /*0220*/ 	.word	0x00000003
        /*0224*/ 	.word	0x00000000
        /*0228*/ 	.short	0x0101
        /*022a*/ 	.byte	0x3f
	.zero		1


	//   ....[15]....
        /*022c*/ 	.word	0x00007300
        /*0230*/ 	.word	0x0000000c
        /*0234*/ 	.word	0x00036420
        /*0238*/ 	.short	0x010a
        /*023a*/ 	.byte	0x3f
	.zero		1


	//   ....[16]....
        /*023c*/ 	.word	0x00007a90
        /*0240*/ 	.word	0x0000000c
        /*0244*/ 	.word	0x00036438
        /*0248*/ 	.short	0x010a
        /*024a*/ 	.byte	0x3f
	.zero		1


	//   ....[17]....
        /*024c*/ 	.word	0x00007e10
        /*0250*/ 	.word	0x0000000c
        /*0254*/ 	.word	0x00036428
        /*0258*/ 	.short	0x010a
        /*025a*/ 	.byte	0x3f
	.zero		1


	//   ....[18]....
        /*025c*/ 	.word	0x00008160
        /*0260*/ 	.word	0x0000000c
        /*0264*/ 	.word	0x00036438
        /*0268*/ 	.short	0x010a
        /*026a*/ 	.byte	0x3f
	.zero		1


	//   ....[19]....
        /*026c*/ 	.word	0x00008480
        /*0270*/ 	.word	0x0000000c
        /*0274*/ 	.word	0x00036420
        /*0278*/ 	.short	0x010a
        /*027a*/ 	.byte	0x3f
	.zero		1


	//   ....[20]....
        /*027c*/ 	.word	0x00008800
        /*0280*/ 	.word	0x0000000c
        /*0284*/ 	.word	0x00036438
        /*0288*/ 	.short	0x010a
        /*028a*/ 	.byte	0x3f
	.zero		1


	//   ....[21]....
        /*028c*/ 	.word	0x00008b10
        /*0290*/ 	.word	0x0000000c
        /*0294*/ 	.word	0x00036428
        /*0298*/ 	.short	0x010a
        /*029a*/ 	.byte	0x3f
	.zero		1


	//   ....[22]....
        /*029c*/ 	.word	0x00008e30
        /*02a0*/ 	.word	0x0000000c
        /*02a4*/ 	.word	0x00036438
        /*02a8*/ 	.short	0x010a
        /*02aa*/ 	.byte	0x3f
	.zero		1


	//   ....[23]....
        /*02ac*/ 	.word	0x000092a0
        /*02b0*/ 	.word	0x00000005
        /*02b4*/ 	.word	0x00000000
        /*02b8*/ 	.short	0x010a
        /*02ba*/ 	.byte	0x3f
	.zero		1


	//   ....[24]....
        /*02bc*/ 	.word	0x00009320
        /*02c0*/ 	.word	0x00000017
        /*02c4*/ 	.word	0x00000000
        /*02c8*/ 	.short	0x010a
        /*02ca*/ 	.byte	0x3f
	.zero		1


	//   ....[25]....
        /*02cc*/ 	.word	0x00009370
        /*02d0*/ 	.word	0x00000007
        /*02d4*/ 	.word	0x00036438
        /*02d8*/ 	.short	0x010a
        /*02da*/ 	.byte	0x3f
	.zero		1


	//   ....[26]....
        /*02dc*/ 	.word	0x00009440
        /*02e0*/ 	.word	0x00000013
        /*02e4*/ 	.word	0x00036400
        /*02e8*/ 	.short	0x010a
        /*02ea*/ 	.byte	0x3f
	.zero		1


	//   ....[27]....
        /*02ec*/ 	.word	0x00009490
        /*02f0*/ 	.word	0x00000003
        /*02f4*/ 	.word	0x00036410
        /*02f8*/ 	.short	0x010a
        /*02fa*/ 	.byte	0x3f
	.zero		1


	//   ....[28]....
        /*02fc*/ 	.word	0x000094e0
        /*0300*/ 	.word	0x00000013
        /*0304*/ 	.word	0x00036430
        /*0308*/ 	.short	0x010a
        /*030a*/ 	.byte	0x3f
	.zero		1


	//   ....[29]....
        /*030c*/ 	.word	0x00009530
        /*0310*/ 	.word	0x0000000c
        /*0314*/ 	.word	0x00036420
        /*0318*/ 	.short	0x010a
        /*031a*/ 	.byte	0x3f
	.zero		1


	//   ....[30]....
        /*031c*/ 	.word	0x00009580
        /*0320*/ 	.word	0x0000000c
        /*0324*/ 	.word	0x00036438
        /*0328*/ 	.short	0x010a
        /*032a*/ 	.byte	0x3f
	.zero		1


	//   ....[31]....
        /*032c*/ 	.word	0x000095d0
        /*0330*/ 	.word	0x0000000c
        /*0334*/ 	.word	0x00036428
        /*0338*/ 	.short	0x010a
        /*033a*/ 	.byte	0x3f
	.zero		1


	//   ....[32]....
        /*033c*/ 	.word	0x00009640
        /*0340*/ 	.word	0x0000000c
        /*0344*/ 	.word	0x00036438
        /*0348*/ 	.short	0x010a
        /*034a*/ 	.byte	0x3f
	.zero		1


	//   ....[33]....
        /*034c*/ 	.word	0x000096b0
        /*0350*/ 	.word	0x0000000c
        /*0354*/ 	.word	0x00036420
        /*0358*/ 	.short	0x010a
        /*035a*/ 	.byte	0x3f
	.zero		1


	//   ....[34]....
        /*035c*/ 	.word	0x00009700
        /*0360*/ 	.word	0x0000000c
        /*0364*/ 	.word	0x00036438
        /*0368*/ 	.short	0x010a
        /*036a*/ 	.byte	0x3f
	.zero		1


	//   ....[35]....
        /*036c*/ 	.word	0x00009750
        /*0370*/ 	.word	0x0000000c
        /*0374*/ 	.word	0x00036428
        /*0378*/ 	.short	0x010a
        /*037a*/ 	.byte	0x3f
	.zero		1


	//   ....[36]....
        /*037c*/ 	.word	0x000097a0
        /*0380*/ 	.word	0x0000000c
        /*0384*/ 	.word	0x00036438
        /*0388*/ 	.short	0x010a
        /*038a*/ 	.byte	0x3f
	.zero		1


	//   ....[37]....
        /*038c*/ 	.word	0x00009870
        /*0390*/ 	.word	0x00000005
        /*0394*/ 	.word	0x00000000
        /*0398*/ 	.short	0x010a
        /*039a*/ 	.byte	0x3f
	.zero		1


	//   ....[38]....
        /*039c*/ 	.word	0x000098c0
        /*03a0*/ 	.word	0x00000017
        /*03a4*/ 	.word	0x00000000
        /*03a8*/ 	.short	0x010a
        /*03aa*/ 	.byte	0x3f
	.zero		1


	//----- nvinfo : EIATTR_NUM_MBARRIERS
	.align		4
.L_1430:
        /*03ac*/ 	.byte	0x03, 0x38
        /*03ae*/ 	.short	0x0007


	//----- nvinfo : EIATTR_EXIT_INSTR_OFFSETS
	.align		4
        /*03b0*/ 	.byte	0x04, 0x1c
        /*03b2*/ 	.short	(.L_1432 - .L_1431)


	//   ....[0]....
.L_1431:
        /*03b4*/ 	.word	0x000008f0


	//   ....[1]....
        /*03b8*/ 	.word	0x00004a60


	//   ....[2]....
        /*03bc*/ 	.word	0x000059d0


	//   ....[3]....
        /*03c0*/ 	.word	0x000093c0


	//----- nvinfo : EIATTR_MAX_THREADS
	.align		4
.L_1432:
        /*03c4*/ 	.byte	0x04, 0x05
        /*03c6*/ 	.short	(.L_1434 - .L_1433)
.L_1433:
        /*03c8*/ 	.word	0x00000200
        /*03cc*/ 	.word	0x00000001
        /*03d0*/ 	.word	0x00000001


	//----- nvinfo : EIATTR_CRS_STACK_SIZE
	.align		4
.L_1434:
        /*03d4*/ 	.byte	0x04, 0x1e
        /*03d6*/ 	.short	(.L_1436 - .L_1435)
.L_1435:
        /*03d8*/ 	.word	0x00000000


	//----- nvinfo : EIATTR_CBANK_PARAM_SIZE
	.align		4
.L_1436:
        /*03dc*/ 	.byte	0x03, 0x19
        /*03de*/ 	.short	0x0970


	//----- nvinfo : EIATTR_PARAM_CBANK
	.align		4
        /*03e0*/ 	.byte	0x04, 0x0a
        /*03e2*/ 	.short	(.L_1438 - .L_1437)
	.align		4
.L_1437:
        /*03e4*/ 	.word	index@(.nv.constant0._ZN7cutlass13device_kernelIN5flash11enable_sm90INS1_16FlashAttnBwdSm90INS1_25CollectiveMainloopBwdSm90ILi2ELi1ELi1EN4cute5tupleIJNS5_1CILi1EEES8_S8_EEENS6_IJNS7_ILi64EEENS7_ILi96EEENS7_ILi192EEEEEENS_6half_tEfNS_4arch4Sm90ELb1ELb0ELb0ELb0ELb0ELb0ELb1ELb0ELi3ELi1ELi1ELi1ELb0EEENS1_21CollectiveEpilogueBwdISD_SE_SG_Li384ELb0ELb1ELi3EEENS1_25SingleTileBwdLPTSchedulerILb0ELi96ELb0EEEEEEEEEvNT_6ParamsE)
        /*03e8*/ 	.short	0x0210
        /*03ea*/ 	.short	0x0970


	//----- nvinfo : EIATTR_SW_WAR
	.align		4
.L_1438:
        /*03ec*/ 	.byte	0x04, 0x36
        /*03ee*/ 	.short	(.L_1440 - .L_1439)
.L_1439:
        /*03f0*/ 	.word	0x00000008
.L_1440:


//--------------------- .nv.info._ZN7cutlass13device_kernelIN5flash11enable_sm90INS1_16FlashAttnBwdSm90INS1_25CollectiveMainloopBwdSm90ILi2ELi1ELi1EN4cute5tupleIJNS5_1CILi1EEES8_S8_EEENS6_IJNS7_ILi64EEENS7_ILi96EEENS7_ILi192EEEEEENS_6half_tEfNS_4arch4Sm90ELb1ELb0ELb0ELb0ELb1ELb0ELb1ELb0ELi3ELi1ELi1ELi1ELb0EEENS1_21CollectiveEpilogueBwdISD_SE_SG_Li384ELb0ELb1ELi3EEENS1_25SingleTileBwdLPTSchedulerILb0ELi96ELb1EEEEEEEEEvNT_6ParamsE --------------------------
	.section	.nv.info._ZN7cutlass13device_kernelIN5flash11enable_sm90INS1_16FlashAttnBwdSm90INS1_25CollectiveMainloopBwdSm90ILi2ELi1ELi1EN4cute5tupleIJNS5_1CILi1EEES8_S8_EEENS6_IJNS7_ILi64EEENS7_ILi96EEENS7_ILi192EEEEEENS_6half_tEfNS_4arch4Sm90ELb1ELb0ELb0ELb0ELb1ELb0ELb1ELb0ELi3ELi1ELi1ELi1ELb0EEENS1_21CollectiveEpilogueBwdISD_SE_SG_Li384ELb0ELb1ELi3EEENS1_25SingleTileBwdLPTSchedulerILb0ELi96ELb1EEEEEEEEEvNT_6ParamsE,"",@"SHT_CUDA_INFO"
	.sectionflags	@""
	.align	4


	//----- nvinfo : EIATTR_CUDA_API_VERSION
	.align		4
        /*0000*/ 	.byte	0x04, 0x37
        /*0002*/ 	.short	(.L_1442 - .L_1441)
.L_1441:
        /*0004*/ 	.word	0x00000082


	//----- nvinfo : EIATTR_KPARAM_INFO
	.align		4
.L_1442:
        /*0008*/ 	.byte	0x04, 0x17
        /*000a*/ 	.short	(.L_1444 - .L_1443)
.L_1443:
        /*000c*/ 	.word	0x00000000
        /*0010*/ 	.short	0x0000
        /*0012*/ 	.short	0x0070
        /*0014*/ 	.byte	0x00, 0xf0, 0x01, 0x24


	//----- nvinfo : EIATTR_SPARSE_MMA_MASK
	.align		4
.L_1444:
        /*0018*/ 	.byte	0x03, 0x50
        /*001a*/ 	.short	0x0000


	//----- nvinfo : EIATTR_MAXREG_COUNT
	.align		4
        /*001c*/ 	.byte	0x03, 0x1b
        /*001e*/ 	.short	0x0080


	//----- nvinfo : EIATTR_NUM_BARRIERS
	.align		4
        /*0020*/ 	.byte	0x02, 0x4c
        /*0022*/ 	.byte	0x10
	.zero		1


	//----- nvinfo : EIATTR_EXTERNS
	.align		4
        /*0024*/ 	.byte	0x04, 0x0f
        /*0026*/ 	.short	(.L_1446 - .L_1445)


	//   ....[0]....
	.align		4
.L_1445:
        /*0028*/ 	.word	index@(__assertfail)


	//----- nvinfo : EIATTR_ANNOTATIONS
	.align		4
.L_1446:
        /*002c*/ 	.byte	0x04, 0x55
        /*002e*/ 	.short	(.L_1448 - .L_1447)


	//   ....[0]....
.L_1447:
        /* <DEDUP_REMOVED lines=9> */


	//----- nvinfo : EIATTR_MERCURY_ISA_VERSION
	.align		4
.L_1448:
        /*00b0*/ 	.byte	0x03, 0x5f
        /*00b2*/ 	.short	0x0101


	//----- nvinfo : EIATTR_INT_WARP_WIDE_INSTR_OFFSETS
	.align		4
        /*00b4*/ 	.byte	0x04, 0x31
        /*00b6*/ 	.short	(.L_1450 - .L_1449)


	//   ....[0]....
.L_1449:
        /*00b8*/ 	.word	0x000001e0


	//   ....[1]....
        /*00bc*/ 	.word	0x000002a0


	//   ....[2]....
        /*00c0*/ 	.word	0x00006800


	//   ....[3]....
        /*00c4*/ 	.word	0x00006fb0


	//   ....[4]....
        /*00c8*/ 	.word	0x00007610


	//----- nvinfo : EIATTR_COOP_GROUP_MASK_REGIDS
	.align		4
.L_1450:
        /*00cc*/ 	.byte	0x04, 0x29
        /*00ce*/ 	.short	(.L_1452 - .L_1451)


	//   ....[0]....
.L_1451:
        /*00d0*/ 	.word	0xffffffff


	//   ....[1]....
        /*00d4*/ 	.word	0xffffffff


	//   ....[2]....
        /*00d8*/ 	.word	0xffffffff


	//   ....[3]....
        /*00dc*/ 	.word	0xffffffff


	//   ....[4]....
        /*00e0*/ 	.word	0xffffffff


	//   ....[5]....
        /*00e4*/ 	.word	0xffffffff


	//   ....[6]....
        /*00e8*/ 	.word	0xffffffff


	//   ....[7]....
        /*00ec*/ 	.word	0xffffffff


	//   ....[8]....
        /*00f0*/ 	.word	0xffffffff


	//   ....[9]....
        /*00f4*/ 	.word	0xffffffff


	//   ....[10]....
        /*00f8*/ 	.word	0xffffffff


	//   ....[11]....
        /*00fc*/ 	.word	0xffffffff


	//   ....[12]....
        /*0100*/ 	.word	0xffffffff


	//   ....[13]....
        /*0104*/ 	.word	0xffffffff


	//   ....[14]....
        /*0108*/ 	.word	0x0500000f


	//   ....[15]....
        /*010c*/ 	.word	0x0500000f


	//   ....[16]....
        /*0110*/ 	.word	0x0500000f


	//   ....[17]....
        /*0114*/ 	.word	0x0500000f


	//----- nvinfo : EIATTR_COOP_GROUP_INSTR_OFFSETS
	.align		4
.L_1452:
        /*0118*/ 	.byte	0x04, 0x28
        /*011a*/ 	.short	(.L_1454 - .L_1453)


	//   ....[0]....
.L_1453:
        /*011c*/ 	.word	0x00000060


	//   ....[1]....
        /*0120*/ 	.word	0x000001f0


	//   ....[2]....
        /*0124*/ 	.word	0x00000280


	//   ....[3]....
        /*0128*/ 	.word	0x00000400


	//   ....[4]....
        /*012c*/ 	.word	0x00000650


	//   ....[5]....
        /*0130*/ 	.word	0x00001250


	//   ....[6]....
        /*0134*/ 	.word	0x00004490


	//   ....[7]....
        /*0138*/ 	.word	0x00005a90


	//   ....[8]....
        /*013c*/ 	.word	0x00006270


	//   ....[9]....
        /*0140*/ 	.word	0x00006730


	//   ....[10]....
        /*0144*/ 	.word	0x00006af0


	//   ....[11]....
        /*0148*/ 	.word	0x00006ee0


	//   ....[12]....
        /*014c*/ 	.word	0x00007190


	//   ....[13]....
        /*0150*/ 	.word	0x00007540


	//   ....[14]....
        /*0154*/ 	.word	0x00009e80


	//   ....[15]....
        /*0158*/ 	.word	0x00009fd0


	//   ....[16]....
        /*015c*/ 	.word	0x0000a040


	//   ....[17]....
        /*0160*/ 	.word	0x0000a0b0


	//----- nvinfo : EIATTR_REG_RECONFIG
	.align		4
.L_1454:
        /*0164*/ 	.byte	0x01, 0x54
	.zero		2


	//----- nvinfo : EIATTR_SYSCALL_OFFSETS
	.align		4
        /*0168*/ 	.byte	0x04, 0x46
        /*016a*/ 	.short	(.L_1456 - .L_1455)


	//   ....[0]....
.L_1455:
        /*016c*/ 	.word	0x00000eb0


	//   ....[1]....
        /*0170*/ 	.word	0x00000fa0


	//   ....[2]....
        /*0174*/ 	.word	0x000010e0


	//   ....[3]....
        /*0178*/ 	.word	0x000011d0


	//   ....[4]....
        /*017c*/ 	.word	0x00003e80


	//   ....[5]....
        /*0180*/ 	.word	0x00003fc0


	//   ....[6]....
        /*0184*/ 	.word	0x000040e0


	//   ....[7]....
        /*0188*/ 	.word	0x00004200


	//----- nvinfo : EIATTR_MBARRIER_INSTR_OFFSETS
	.align		4
.L_1456:
        /*018c*/ 	.byte	0x04, 0x39
        /*018e*/ 	.short	(.L_1458 - .L_1457)


	//   ....[0]....
.L_1457:
        /*0190*/ 	.word	0x000002c0
        /*0194*/ 	.word	0x000000ff
        /*0198*/ 	.word	0x00036400
        /*019c*/ 	.short	0x0100
        /*019e*/ 	.byte	0x06
	.zero		1


	//   ....[1]....
        /*01a0*/ 	.word	0x000003b0
        /*01a4*/ 	.word	0x000000ff
        /*01a8*/ 	.word	0x00036410
        /*01ac*/ 	.short	0x0100
        /*01ae*/ 	.byte	0x08
	.zero		1


	//   ....[2]....
        /*01b0*/ 	.word	0x000003c0
        /*01b4*/ 	.word	0x000000ff
        /*01b8*/ 	.word	0x00036420
        /*01bc*/ 	.short	0x0100
        /*01be*/ 	.byte	0x08
	.zero		1


	//   ....[3]....
        /*01c0*/ 	.word	0x000003d0
        /*01c4*/ 	.word	0x000000ff
        /*01c8*/ 	.word	0x00036418
        /*01cc*/ 	.short	0x0100
        /*01ce*/ 	.byte	0x08
	.zero		1


	//   ....[4]....
        /*01d0*/ 	.word	0x000003e0
        /*01d4*/ 	.word	0x000000ff
        /*01d8*/ 	.word	0x00036428
        /*01dc*/ 	.short	0x0100
        /*01de*/ 	.byte	0x08
	.zero		1


	//   ....[5]....
        /*01e0*/ 	.word	0x00000510
        /*01e4*/ 	.word	0x000000ff
        /*01e8*/ 	.word	0x00036430
        /*01ec*/ 	.short	0x0100
        /*01ee*/ 	.byte	0x08
	.zero		1


	//   ....[6]....
        /*01f0*/ 	.word	0x00000520
        /*01f4*/ 	.word	0x000000ff
        /*01f8*/ 	.word	0x00036438
        /*01fc*/ 	.short	0x0100
        /*01fe*/ 	.byte	0x08
	.zero		1


	//   ....[7]....
        /*0200*/ 	.word	0x00001280
        /*0204*/ 	.word	0x000000ff
        /*0208*/ 	.word	0x00036400
        /*020c*/ 	.short	0x010a
        /*020e*/ 	.byte	0x28
	.zero		1


	//   ....[8]....
        /*0210*/ 	.word	0x00001370
        /*0214*/ 	.word	0x000000ff
        /*0218*/ 	.word	0x00036400
        /*021c*/ 	.short	0x010a
        /*021e*/ 	.byte	0x28
	.zero		1


	//   ....[9]....
        /*0220*/ 	.word	0x00001aa0
        /*0224*/ 	.word	0x00000003
        /*0228*/ 	.word	0x00036410
        /*022c*/ 	.short	0x010a
        /*022e*/ 	.byte	0x3f
	.zero		1


	//   ....[10]....
        /*0230*/ 	.word	0x00001ae0
        /*0234*/ 	.word	0x00000003
        /*0238*/ 	.word	0x00036410
        /*023c*/ 	.short	0x010a
        /*023e*/ 	.byte	0x3f
	.zero		1


	//   ....[11]....
        /*0240*/ 	.word	0x00002180
        /*0244*/ 	.word	0x000000ff
        /*0248*/ 	.word	0x00036430
        /*024c*/ 	.short	0x010a
        /*024e*/ 	.byte	0x28
	.zero		1


	//   ....[12]....
        /*0250*/ 	.word	0x000021c0
        /*0254*/ 	.word	0x000000ff
        /*0258*/ 	.word	0x00036430
        /*025c*/ 	.short	0x010a
        /*025e*/ 	.byte	0x28
	.zero		1


	//   ....[13]....
        /*0260*/ 	.word	0x00003620
        /*0264*/ 	.word	0x000000ff
        /*0268*/ 	.word	0x00000000
        /*026c*/ 	.short	0x0101
        /*026e*/ 	.byte	0x05
	.zero		1


	//   ....[14]....
        /*0270*/ 	.word	0x000039c0
        /*0274*/ 	.word	0x00000003
        /*0278*/ 	.word	0x00000000
        /*027c*/ 	.short	0x0101
        /*027e*/ 	.byte	0x3f
	.zero		1


	//   ....[15]....
        /*0280*/ 	.word	0x00007d70
        /*0284*/ 	.word	0x0000000c
        /*0288*/ 	.word	0x00036420
        /*028c*/ 	.short	0x010a
        /*028e*/ 	.byte	0x3f
	.zero		1


	//   ....[16]....
        /*0290*/ 	.word	0x00008500
        /*0294*/ 	.word	0x0000000c
        /*0298*/ 	.word	0x00036438
        /*029c*/ 	.short	0x010a
        /*029e*/ 	.byte	0x3f
	.zero		1


	//   ....[17]....
        /*02a0*/ 	.word	0x00008880
        /*02a4*/ 	.word	0x0000000c
        /*02a8*/ 	.word	0x00036428
        /*02ac*/ 	.short	0x010a
        /*02ae*/ 	.byte	0x3f
	.zero		1


	//   ....[18]....
        /*02b0*/ 	.word	0x00008bd0
        /*02b4*/ 	.word	0x0000000c
        /*02b8*/ 	.word	0x00036438
        /*02bc*/ 	.short	0x010a
        /*02be*/ 	.byte	0x3f
	.zero		1


	//   ....[19]....
        /*02c0*/ 	.word	0x00008ef0
        /*02c4*/ 	.word	0x0000000c
        /*02c8*/ 	.word	0x00036420
        /*02cc*/ 	.short	0x010a
        /*02ce*/ 	.byte	0x3f
	.zero		1


	//   ....[20]....
        /*02d0*/ 	.word	0x00009270
        /*02d4*/ 	.word	0x0000000c
        /*02d8*/ 	.word	0x00036438
        /*02dc*/ 	.short	0x010a
        /*02de*/ 	.byte	0x3f
	.zero		1


	//   ....[21]....
        /*02e0*/ 	.word	0x00009580
        /*02e4*/ 	.word	0x0000000c
        /*02e8*/ 	.word	0x00036428
        /*02ec*/ 	.short	0x010a
        /*02ee*/ 	.byte	0x3f
	.zero		1


	//   ....[22]....
        /*02f0*/ 	.word	0x000098a0
        /*02f4*/ 	.word	0x0000000c
        /*02f8*/ 	.word	0x00036438
        /*02fc*/ 	.short	0x010a
        /*02fe*/ 	.byte	0x3f
	.zero		1


	//   ....[23]....
        /*0300*/ 	.word	0x00009d10
        /*0304*/ 	.word	0x00000005
        /*0308*/ 	.word	0x00000000
        /*030c*/ 	.short	0x010a
        /*030e*/ 	.byte	0x3f
	.zero		1


	//   ....[24]....
        /*0310*/ 	.word	0x00009d90
        /*0314*/ 	.word	0x00000017
        /*0318*/ 	.word	0x00000000
        /*031c*/ 	.short	0x010a
        /*031e*/ 	.byte	0x3f
	.zero		1


	//   ....[25]....
        /*0320*/ 	.word	0x00009de0
        /*0324*/ 	.word	0x00000007
        /*0328*/ 	.word	0x00036438
        /*032c*/ 	.short	0x010a
        /*032e*/ 	.byte	0x3f
	.zero		1


	//   ....[26]....
        /*0330*/ 	.word	0x00009eb0
        /*0334*/ 	.word	0x00000013
        /*0338*/ 	.word	0x00036400
        /*033c*/ 	.short	0x010a
        /*033e*/ 	.byte	0x3f
	.zero		1


	//   ....[27]....
        /*0340*/ 	.word	0x00009f00
        /*0344*/ 	.word	0x00000003
        /*0348*/ 	.word	0x00036410
        /*034c*/ 	.short	0x010a
        /*034e*/ 	.byte	0x3f
	.zero		1


	//   ....[28]....
        /*0350*/ 	.word	0x00009f50
        /*0354*/ 	.word	0x00000013
        /*0358*/ 	.word	0x00036430
        /*035c*/ 	.short	0x010a
        /*035e*/ 	.byte	0x3f
	.zero		1


	//   ....[29]....
        /*0360*/ 	.word	0x0000a0f0
        /*0364*/ 	.word	0x0000000c
        /*0368*/ 	.word	0x00036420
        /*036c*/ 	.short	0x010a
        /*036e*/ 	.byte	0x3f
	.zero		1


	//   ....[30]....
        /*0370*/ 	.word	0x0000a140
        /*0374*/ 	.word	0x0000000c
        /*0378*/ 	.word	0x00036438
        /*037c*/ 	.short	0x010a
        /*037e*/ 	.byte	0x3f
	.zero		1


	//   ....[31]....
        /*0380*/ 	.word	0x0000a190
        /*0384*/ 	.word	0x0000000c
        /*0388*/ 	.word	0x00036428
        /*038c*/ 	.short	0x010a
        /*038e*/ 	.byte	0x3f
	.zero		1


	//   ....[32]....
        /*0390*/ 	.word	0x0000a200
        /*0394*/ 	.word	0x0000000c
        /*0398*/ 	.word	0x00036438
        /*039c*/ 	.short	0x010a
        /*039e*/ 	.byte	0x3f
	.zero		1


	//   ....[33]....
        /*03a0*/ 	.word	0x0000a270
        /*03a4*/ 	.word	0x0000000c
        /*03a8*/ 	.word	0x00036420
        /*03ac*/ 	.short	0x010a
        /*03ae*/ 	.byte	0x3f
	.zero		1


	//   ....[34]....
        /*03b0*/ 	.word	0x0000a2c0
        /*03b4*/ 	.word	0x0000000c
        /*03b8*/ 	.word	0x00036438
        /*03bc*/ 	.short	0x010a
        /*03be*/ 	.byte	0x3f
	.zero		1


	//   ....[35]....
        /*03c0*/ 	.word	0x0000a310
        /*03c4*/ 	.word	0x0000000c
        /*03c8*/ 	.word	0x00036428
        /*03cc*/ 	.short	0x010a
        /*03ce*/ 	.byte	0x3f
	.zero		1


	//   ....[36]....
        /*03d0*/ 	.word	0x0000a360
        /*03d4*/ 	.word	0x0000000c
        /*03d8*/ 	.word	0x00036438
        /*03dc*/ 	.short	0x010a
        /*03de*/ 	.byte	0x3f
	.zero		1


	//   ....[37]....
        /*03e0*/ 	.word	0x0000a430
        /*03e4*/ 	.word	0x00000005
        /*03e8*/ 	.word	0x00000000
        /*03ec*/ 	.short	0x010a
        /*03ee*/ 	.byte	0x3f
	.zero		1


	//   ....[38]....
        /*03f0*/ 	.word	0x0000a480
        /*03f4*/ 	.word	0x00000017
        /*03f8*/ 	.word	0x00000000
        /*03fc*/ 	.short	0x010a
        /*03fe*/ 	.byte	0x3f
	.zero		1


	//----- nvinfo : EIATTR_NUM_MBARRIERS
	.align		4
.L_1458:
        /*0400*/ 	.byte	0x03, 0x38
        /*0402*/ 	.short	0x0007


	//----- nvinfo : EIATTR_EXIT_INSTR_OFFSETS
	.align		4
        /*0404*/ 	.byte	0x04, 0x1c
        /*0406*/ 	.short	(.L_1460 - .L_1459)


	//   ....[0]....
.L_1459:
        /*0408*/ 	.word	0x00000930


	//   ....[1]....
        /*040c*/ 	.word	0x00004ac0


	//   ....[2]....
        /*0410*/ 	.word	0x00005a40


	//   ....[3]....
        /*0414*/ 	.word	0x00009e30


	//----- nvinfo : EIATTR_MAX_THREADS
	.align		4
.L_1460:
        /*0418*/ 	.byte	0x04, 0x05
        /*041a*/ 	.short	(.L_1462 - .L_1461)
.L_1461:
        /*041c*/ 	.word	0x00000200
        /*0420*/ 	.word	0x00000001
        /*0424*/ 	.word	0x00000001


	//----- nvinfo : EIATTR_CRS_STACK_SIZE
	.align		4
.L_1462:
        /*0428*/ 	.byte	0x04, 0x1e
        /*042a*/ 	.short	(.L_1464 - .L_1463)
.L_1463:
        /*042c*/ 	.word	0x00000000


	//----- nvinfo : EIATTR_CBANK_PARAM_SIZE
	.align		4
.L_1464:
        /*0430*/ 	.byte	0x03, 0x19
        /*0432*/ 	.short	0x0970


	//----- nvinfo : EIATTR_PARAM_CBANK
	.align		4
        /*0434*/ 	.byte	0x04, 0x0a
        /*0436*/ 	.short	(.L_1466 - .L_1465)
	.align		4
.L_1465:
        /*0438*/ 	.word	index@(.nv.constant0._ZN7cutlass13device_kernelIN5flash11enable_sm90INS1_16FlashAttnBwdSm90INS1_25CollectiveMainloopBwdSm90ILi2ELi1ELi1EN4cute5tupleIJNS5_1CILi1EEES8_S8_EEENS6_IJNS7_ILi64EEENS7_ILi96EEENS7_ILi192EEEEEENS_6half_tEfNS_4arch4Sm90ELb1ELb0ELb0ELb0ELb1ELb0ELb1ELb0ELi3ELi1ELi1ELi1ELb0EEENS1_21CollectiveEpilogueBwdISD_SE_SG_Li384ELb0ELb1ELi3EEENS1_25SingleTileBwdLPTSchedulerILb0ELi96ELb1EEEEEEEEEvNT_6ParamsE)
        /*043c*/ 	.short	0x0210
        /*043e*/ 	.short	0x0970


	//----- nvinfo : EIATTR_SW_WAR
	.align		4
.L_1466:
        /*0440*/ 	.byte	0x04, 0x36
        /*0442*/ 	.short	(.L_1468 - .L_1467)
.L_1467:
        /*0444*/ 	.word	0x00000008
.L_1468:


//--------------------- .nv.info._ZN7cutlass13device_kernelIN5flash11enable_sm90INS1_16FlashAttnBwdSm90INS1_25CollectiveMainloopBwdSm90ILi2ELi1ELi1EN4cute5tupleIJNS5_1CILi1EEES8_S8_EEENS6_IJNS7_ILi64EEENS7_ILi96EEENS7_ILi192EEEEEENS_6half_tEfNS_4arch4Sm90ELb1ELb0ELb0ELb0ELb0ELb0ELb1ELb0ELi3ELi1ELi1ELi1ELb0EEENS1_24CollectiveEpilogueBwdGQAISD_fSG_Li384ELb0ELb0EEENS1_25SingleTileBwdLPTSchedulerILb0ELi96ELb0EEEEEEEEEvNT_6ParamsE --------------------------
	.section	.nv.info._ZN7cutlass13device_kernelIN5flash11enable_sm90INS1_16FlashAttnBwdSm90INS1_25CollectiveMainloopBwdSm90ILi2ELi1ELi1EN4cute5tupleIJNS5_1CILi1EEES8_S8_EEENS6_IJNS7_ILi64EEENS7_ILi96EEENS7_ILi192EEEEEENS_6half_tEfNS_4arch4Sm90ELb1ELb0ELb0ELb0ELb0ELb0ELb1ELb0ELi3ELi1ELi1ELi1ELb0EEENS1_24CollectiveEpilogueBwdGQAISD_fSG_Li384ELb0ELb0EEENS1_25SingleTileBwdLPTSchedulerILb0ELi96ELb0EEEEEEEEEvNT_6ParamsE,"",@"SHT_CUDA_INFO"
	.sectionflags	@""
	.align	4


	//----- nvinfo : EIATTR_CUDA_API_VERSION
	.align		4
        /*0000*/ 	.byte	0x04, 0x37
        /*0002*/ 	.short	(.L_1470 - .L_1469)
.L_1469:
        /*0004*/ 	.word	0x00000082


	//----- nvinfo : EIATTR_KPARAM_INFO
	.align		4
.L_1470:
        /*0008*/ 	.byte	0x04, 0x17
        /*000a*/ 	.short	(.L_1472 - .L_1471)
.L_1471:
        /*000c*/ 	.word	0x00000000
        /*0010*/ 	.short	0x0000
        /*0012*/ 	.short	0x0070
        /*0014*/ 	.byte	0x00, 0xf0, 0x01, 0x1c


	//----- nvinfo : EIATTR_SPARSE_MMA_MASK
	.align		4
.L_1472:
        /*0018*/ 	.byte	0x03, 0x50
        /*001a*/ 	.short	0x0000


	//----- nvinfo : EIATTR_MAXREG_COUNT
	.align		4
        /*001c*/ 	.byte	0x03, 0x1b
        /*001e*/ 	.short	0x0080


	//----- nvinfo : EIATTR_NUM_BARRIERS
	.align		4
        /*0020*/ 	.byte	0x02, 0x4c
        /*0022*/ 	.byte	0x10
	.zero		1


	//----- nvinfo : EIATTR_EXTERNS
	.align		4
        /*0024*/ 	.byte	0x04, 0x0f
        /*0026*/ 	.short	(.L_1474 - .L_1473)


	//   ....[0]....
	.align		4
.L_1473:
        /*0028*/ 	.word	index@(__assertfail)


	//----- nvinfo : EIATTR_ANNOTATIONS
	.align		4
.L_1474:
        /*002c*/ 	.byte	0x04, 0x55
        /*002e*/ 	.short	(.L_1476 - .L_1475)


	//   ....[0]....
.L_1475:
        /* <DEDUP_REMOVED lines=9> */


	//----- nvinfo : EIATTR_MERCURY_ISA_VERSION
	.align		4
.L_1476:
        /*00b0*/ 	.byte	0x03, 0x5f
        /*00b2*/ 	.short	0x0101


	//----- nvinfo : EIATTR_INT_WARP_WIDE_INSTR_OFFSETS
	.align		4
        /*00b4*/ 	.byte	0x04, 0x31
        /*00b6*/ 	.short	(.L_1478 - .L_1477)


	//   ....[0]....
.L_1477:
        /*00b8*/ 	.word	0x00000180


	//   ....[1]....
        /*00bc*/ 	.word	0x00000240


	//----- nvinfo : EIATTR_COOP_GROUP_MASK_REGIDS
	.align		4
.L_1478:
        /*00c0*/ 	.byte	0x04, 0x29
        /*00c2*/ 	.short	(.L_1480 - .L_1479)


	//   ....[0]....
.L_1479:
        /*00c4*/ 	.word	0xffffffff


	//   ....[1]....
        /*00c8*/ 	.word	0xffffffff


	//   ....[2]....
        /*00cc*/ 	.word	0xffffffff


	//   ....[3]....
        /*00d0*/ 	.word	0xffffffff


	//   ....[4]....
        /*00d4*/ 	.word	0xffffffff


	//   ....[5]....
        /*00d8*/ 	.word	0xffffffff


	//   ....[6]....
        /*00dc*/ 	.word	0xffffffff


	//   ....[7]....
        /*00e0*/ 	.word	0x0500000f


	//----- nvinfo : EIATTR_COOP_GROUP_INSTR_OFFSETS
	.align		4
.L_1480:
        /*00e4*/ 	.byte	0x04, 0x28
        /*00e6*/ 	.short	(.L_1482 - .L_1481)


	//   ....[0]....
.L_1481:
        /*00e8*/ 	.word	0x00000060


	//   ....[1]....
        /*00ec*/ 	.word	0x00000190


	//   ....[2]....
        /*00f0*/ 	.word	0x00000220


	//   ....[3]....
        /*00f4*/ 	.word	0x000003a0


	//   ....[4]....
        /*00f8*/ 	.word	0x000005f0


	//   ....[5]....
        /*00fc*/ 	.word	0x000011c0


	//   ....[6]....
        /*0100*/ 	.word	0x00004460


	//   ....[7]....
        /*0104*/ 	.word	0x00007e50


	//----- nvinfo : EIATTR_REG_RECONFIG
	.align		4
.L_1482:
        /*0108*/ 	.byte	0x01, 0x54
	.zero		2


	//----- nvinfo : EIATTR_SYSCALL_OFFSETS
	.align		4
        /*010c*/ 	.byte	0x04, 0x46
        /*010e*/ 	.short	(.L_1484 - .L_1483)


	//   ....[0]....
.L_1483:
        /*0110*/ 	.word	0x00000e20


	//   ....[1]....
        /*0114*/ 	.word	0x00000f10


	//   ....[2]....
        /*0118*/ 	.word	0x00001050


	//   ....[3]....
        /*011c*/ 	.word	0x00001140


	//----- nvinfo : EIATTR_MBARRIER_INSTR_OFFSETS
	.align		4
.L_1484:
        /*0120*/ 	.byte	0x04, 0x39
        /*0122*/ 	.short	(.L_1486 - .L_1485)


	//   ....[0]....
.L_1485:
        /*0124*/ 	.word	0x00000260
        /*0128*/ 	.word	0x000000ff
        /*012c*/ 	.word	0x00036400
        /*0130*/ 	.short	0x0100
        /*0132*/ 	.byte	0x06
	.zero		1


	//   ....[1]....
        /*0134*/ 	.word	0x00000350
        /*0138*/ 	.word	0x000000ff
        /*013c*/ 	.word	0x00036410
        /*0140*/ 	.short	0x0100
        /*0142*/ 	.byte	0x08
	.zero		1


	//   ....[2]....
        /*0144*/ 	.word	0x00000360
        /*0148*/ 	.word	0x000000ff
        /*014c*/ 	.word	0x00036420
        /*0150*/ 	.short	0x0100
        /*0152*/ 	.byte	0x08
	.zero		1


	//   ....[3]....
        /*0154*/ 	.word	0x00000370
        /*0158*/ 	.word	0x000000ff
        /*015c*/ 	.word	0x00036418
        /*0160*/ 	.short	0x0100
        /*0162*/ 	.byte	0x08
	.zero		1


	//   ....[4]....
        /*0164*/ 	.word	0x00000380
        /*0168*/ 	.word	0x000000ff
        /*016c*/ 	.word	0x00036428
        /*0170*/ 	.short	0x0100
        /*0172*/ 	.byte	0x08
	.zero		1


	//   ....[5]....
        /*0174*/ 	.word	0x000004b0
        /*0178*/ 	.word	0x000000ff
        /*017c*/ 	.word	0x00036430
        /*0180*/ 	.short	0x0100
        /*0182*/ 	.byte	0x08
	.zero		1


	//   ....[6]....
        /*0184*/ 	.word	0x000004c0
        /*0188*/ 	.word	0x000000ff
        /*018c*/ 	.word	0x00036438
        /*0190*/ 	.short	0x0100
        /*0192*/ 	.byte	0x08
	.zero		1


	//   ....[7]....
        /*0194*/ 	.word	0x000011f0
        /*0198*/ 	.word	0x000000ff
        /*019c*/ 	.word	0x00036400
        /*01a0*/ 	.short	0x010a
        /*01a2*/ 	.byte	0x28
	.zero		1


	//   ....[8]....
        /*01a4*/ 	.word	0x000012e0
        /*01a8*/ 	.word	0x000000ff
        /*01ac*/ 	.word	0x00036400
        /*01b0*/ 	.short	0x010a
        /*01b2*/ 	.byte	0x28
	.zero		1


	//   ....[9]....
        /*01b4*/ 	.word	0x00001a00
        /*01b8*/ 	.word	0x00000003
        /*01bc*/ 	.word	0x00036410
        /*01c0*/ 	.short	0x010a
        /*01c2*/ 	.byte	0x3f
	.zero		1


	//   ....[10]....
        /*01c4*/ 	.word	0x00001a40
        /*01c8*/ 	.word	0x00000003
        /*01cc*/ 	.word	0x00036410
        /*01d0*/ 	.short	0x010a
        /*01d2*/ 	.byte	0x3f
	.zero		1


	//   ....[11]....
        /*01d4*/ 	.word	0x000020e0
        /*01d8*/ 	.word	0x000000ff
        /*01dc*/ 	.word	0x00036430
        /*01e0*/ 	.short	0x010a
        /*01e2*/ 	.byte	0x28
	.zero		1


	//   ....[12]....
        /*01e4*/ 	.word	0x00002120
        /*01e8*/ 	.word	0x000000ff
        /*01ec*/ 	.word	0x00036430
        /*01f0*/ 	.short	0x010a
        /*01f2*/ 	.byte	0x28
	.zero		1


	//   ....[13]....
        /*01f4*/ 	.word	0x000035a0
        /*01f8*/ 	.word	0x000000ff
        /*01fc*/ 	.word	0x00000000
        /*0200*/ 	.short	0x0101
        /*0202*/ 	.byte	0x04
	.zero		1


	//   ....[14]....
        /*0204*/ 	.word	0x00003930
        /*0208*/ 	.word	0x00000003
        /*020c*/ 	.word	0x00000000
        /*0210*/ 	.short	0x0101
        /*0212*/ 	.byte	0x3f
	.zero		1


	//   ....[15]....
        /*0214*/ 	.word	0x00005d40
        /*0218*/ 	.word	0x0000000c
        /*021c*/ 	.word	0x00036420
        /*0220*/ 	.short	0x010a
        /*0222*/ 	.byte	0x3f
	.zero		1


	//   ....[16]....
        /*0224*/ 	.word	0x000064d0
        /*0228*/ 	.word	0x0000000c
        /*022c*/ 	.word	0x00036438
        /*0230*/ 	.short	0x010a
        /*0232*/ 	.byte	0x3f
	.zero		1


	//   ....[17]....
        /*0234*/ 	.word	0x00006850
        /*0238*/ 	.word	0x0000000c
        /*023c*/ 	.word	0x00036428
        /*0240*/ 	.short	0x010a
        /*0242*/ 	.byte	0x3f
	.zero		1


	//   ....[18]....
        /*0244*/ 	.word	0x00006ba0
        /*0248*/ 	.word	0x0000000c
        /*024c*/ 	.word	0x00036438
        /*0250*/ 	.short	0x010a
        /*0252*/ 	.byte	0x3f
	.zero		1


	//   ....[19]....
        /*0254*/ 	.word	0x00006ec0
        /*0258*/ 	.word	0x0000000c
        /*025c*/ 	.word	0x00036420
        /*0260*/ 	.short	0x010a
        /*0262*/ 	.byte	0x3f
	.zero		1


	//   ....[20]....
        /*0264*/ 	.word	0x00007240
        /*0268*/ 	.word	0x0000000c
        /*026c*/ 	.word	0x00036438
        /*0270*/ 	.short	0x010a
        /*0272*/ 	.byte	0x3f
	.zero		1


	//   ....[21]....
        /*0274*/ 	.word	0x00007550
        /*0278*/ 	.word	0x0000000c
        /*027c*/ 	.word	0x00036428
        /*0280*/ 	.short	0x010a
        /*0282*/ 	.byte	0x3f
	.zero		1


	//   ....[22]....
        /*0284*/ 	.word	0x00007870
        /*0288*/ 	.word	0x0000000c
        /*028c*/ 	.word	0x00036438
        /*0290*/ 	.short	0x010a
        /*0292*/ 	.byte	0x3f
	.zero		1


	//   ....[23]....
        /*0294*/ 	.word	0x00007ce0
        /*0298*/ 	.word	0x00000005
        /*029c*/ 	.word	0x00000000
        /*02a0*/ 	.short	0x010a
        /*02a2*/ 	.byte	0x3f
	.zero		1


	//   ....[24]....
        /*02a4*/ 	.word	0x00007d60
        /*02a8*/ 	.word	0x00000017
        /*02ac*/ 	.word	0x00000000
        /*02b0*/ 	.short	0x010a
        /*02b2*/ 	.byte	0x3f
	.zero		1


	//   ....[25]....
        /*02b4*/ 	.word	0x00007db0
        /*02b8*/ 	.word	0x00000007
        /*02bc*/ 	.word	0x00036438
        /*02c0*/ 	.short	0x010a
        /*02c2*/ 	.byte	0x3f
	.zero		1


	//   ....[26]....
        /*02c4*/ 	.word	0x00007e80
        /*02c8*/ 	.word	0x00000013
        /*02cc*/ 	.word	0x00036400
        /*02d0*/ 	.short	0x010a
        /*02d2*/ 	.byte	0x3f
	.zero		1


	//   ....[27]....
        /*02d4*/ 	.word	0x00007ed0
        /*02d8*/ 	.word	0x00000003
        /*02dc*/ 	.word	0x00036410
        /*02e0*/ 	.short	0x010a
        /*02e2*/ 	.byte	0x3f
	.zero		1


	//   ....[28]....
        /*02e4*/ 	.word	0x00007f20
        /*02e8*/ 	.word	0x00000013
        /*02ec*/ 	.word	0x00036430
        /*02f0*/ 	.short	0x010a
        /*02f2*/ 	.byte	0x3f
	.zero		1


	//   ....[29]....
        /*02f4*/ 	.word	0x00007f70
        /*02f8*/ 	.word	0x0000000c
        /*02fc*/ 	.word	0x00036420
        /*0300*/ 	.short	0x010a
        /*0302*/ 	.byte	0x3f
	.zero		1


	//   ....[30]....
        /*0304*/ 	.word	0x00007fc0
        /*0308*/ 	.word	0x0000000c
        /*030c*/ 	.word	0x00036438
        /*0310*/ 	.short	0x010a
        /*0312*/ 	.byte	0x3f
	.zero		1


	//   ....[31]....
        /*0314*/ 	.word	0x00008010
        /*0318*/ 	.word	0x0000000c
        /*031c*/ 	.word	0x00036428
        /*0320*/ 	.short	0x010a
        /*0322*/ 	.byte	0x3f
	.zero		1


	//   ....[32]....
        /*0324*/ 	.word	0x00008080
        /*0328*/ 	.word	0x0000000c
        /*032c*/ 	.word	0x00036438
        /*0330*/ 	.short	0x010a
        /*0332*/ 	.byte	0x3f
	.zero		1


	//   ....[33]....
        /*0334*/ 	.word	0x000080f0
        /*0338*/ 	.word	0x0000000c
        /*033c*/ 	.word	0x00036420
        /*0340*/ 	.short	0x010a
        /*0342*/ 	.byte	0x3f
	.zero		1


	//   ....[34]....
        /*0344*/ 	.word	0x00008140
        /*0348*/ 	.word	0x0000000c
        /*034c*/ 	.word	0x00036438
        /*0350*/ 	.short	0x010a
        /*0352*/ 	.byte	0x3f
	.zero		1


	//   ....[35]....
        /*0354*/ 	.word	0x00008190
        /*0358*/ 	.word	0x0000000c
        /*035c*/ 	.word	0x00036428
        /*0360*/ 	.short	0x010a
        /*0362*/ 	.byte	0x3f
	.zero		1


	//   ....[36]....
        /*0364*/ 	.word	0x000081e0
        /*0368*/ 	.word	0x0000000c
        /*036c*/ 	.word	0x00036438
        /*0370*/ 	.short	0x010a
        /*0372*/ 	.byte	0x3f
	.zero		1


	//   ....[37]....
        /*0374*/ 	.word	0x000082c0
        /*0378*/ 	.word	0x00000005
        /*037c*/ 	.word	0x00000000
        /*0380*/ 	.short	0x010a
        /*0382*/ 	.byte	0x3f
	.zero		1


	//   ....[38]....
        /*0384*/ 	.word	0x00008310
        /*0388*/ 	.word	0x00000017
        /*038c*/ 	.word	0x00000000
        /*0390*/ 	.short	0x010a
        /*0392*/ 	.byte	0x3f
	.zero		1


	//----- nvinfo : EIATTR_NUM_MBARRIERS
	.align		4
.L_1486:
        /*0394*/ 	.byte	0x03, 0x38
        /*0396*/ 	.short	0x0007


	//----- nvinfo : EIATTR_EXIT_INSTR_OFFSETS
	.align		4
        /*0398*/ 	.byte	0x04, 0x1c
        /*039a*/ 	.short	(.L_1488 - .L_1487)


	//   ....[0]....
.L_1487:
        /*039c*/ 	.word	0x00007e00


	//----- nvinfo : EIATTR_MAX_THREADS
	.align		4
.L_1488:
        /*03a0*/ 	.byte	0x04, 0x05
        /*03a2*/ 	.short	(.L_1490 - .L_1489)
.L_1489:
        /*03a4*/ 	.word	0x00000200
        /*03a8*/ 	.word	0x00000001
        /*03ac*/ 	.word	0x00000001


	//----- nvinfo : EIATTR_CRS_STACK_SIZE
	.align		4
.L_1490:
        /*03b0*/ 	.byte	0x04, 0x1e
        /*03b2*/ 	.short	(.L_1492 - .L_1491)
.L_1491:
        /*03b4*/ 	.word	0x00000000


	//----- nvinfo : EIATTR_CBANK_PARAM_SIZE
	.align		4
.L_1492:
        /*03b8*/ 	.byte	0x03, 0x19
        /*03ba*/ 	.short	0x0770


	//----- nvinfo : EIATTR_PARAM_CBANK
	.align		4
        /*03bc*/ 	.byte	0x04, 0x0a
        /*03be*/ 	.short	(.L_1494 - .L_1493)
	.align		4
.L_1493:
        /*03c0*/ 	.word	index@(.nv.constant0._ZN7cutlass13device_kernelIN5flash11enable_sm90INS1_16FlashAttnBwdSm90INS1_25CollectiveMainloopBwdSm90ILi2ELi1ELi1EN4cute5tupleIJNS5_1CILi1EEES8_S8_EEENS6_IJNS7_ILi64EEENS7_ILi96EEENS7_ILi192EEEEEENS_6half_tEfNS_4arch4Sm90ELb1ELb0ELb0ELb0ELb0ELb0ELb1ELb0ELi3ELi1ELi1ELi1ELb0EEENS1_24CollectiveEpilogueBwdGQAISD_fSG_Li384ELb0ELb0EEENS1_25SingleTileBwdLPTSchedulerILb0ELi96ELb0EEEEEEEEEvNT_6ParamsE)
        /*03c4*/ 	.short	0x0210
        /*03c6*/ 	.short	0x0770


	//----- nvinfo : EIATTR_SW_WAR
	.align		4
.L_1494:
        /*03c8*/ 	.byte	0x04, 0x36
        /*03ca*/ 	.short	(.L_1496 - .L_1495)
.L_1495:
        /*03cc*/ 	.word	0x00000008
.L_1496:


//--------------------- .nv.info._ZN7cutlass13device_kernelIN5flash11enable_sm90INS1_16FlashAttnBwdSm90INS1_25CollectiveMainloopBwdSm90ILi2ELi1ELi1EN4cute5tupleIJNS5_1CILi1EEES8_S8_EEENS6_IJNS7_ILi64EEENS7_ILi96EEENS7_ILi192EEEEEENS_6half_tEfNS_4arch4Sm90ELb1ELb0ELb0ELb0ELb1ELb0ELb1ELb0ELi3ELi1ELi1ELi1ELb0EEENS1_24CollectiveEpilogueBwdGQAISD_fSG_Li384ELb0ELb1EEENS1_25SingleTileBwdLPTSchedulerILb0ELi96ELb1EEEEEEEEEvNT_6ParamsE --------------------------
	.section	.nv.info._ZN7cutlass13device_kernelIN5flash11enable_sm90INS1_16FlashAttnBwdSm90INS1_25CollectiveMainloopBwdSm90ILi2ELi1ELi1EN4cute5tupleIJNS5_1CILi1EEES8_S8_EEENS6_IJNS7_ILi64EEENS7_ILi96EEENS7_ILi192EEEEEENS_6half_tEfNS_4arch4Sm90ELb1ELb0ELb0ELb0ELb1ELb0ELb1ELb0ELi3ELi1ELi1ELi1ELb0EEENS1_24CollectiveEpilogueBwdGQAISD_fSG_Li384ELb0ELb1EEENS1_25SingleTileBwdLPTSchedulerILb0ELi96ELb1EEEEEEEEEvNT_6ParamsE,"",@"SHT_CUDA_INFO"
	.sectionflags	@""
	.align	4


	//----- nvinfo : EIATTR_CUDA_API_VERSION
	.align		4
        /*0000*/ 	.byte	0x04, 0x37
        /*0002*/ 	.short	(.L_1498 - .L_1497)
.L_1497:
        /*0004*/ 	.word	0x00000082


	//----- nvinfo : EIATTR_KPARAM_INFO
	.align		4
.L_1498:
        /*0008*/ 	.byte	0x04, 0x17
        /*000a*/ 	.short	(.L_1500 - .L_1499)
.L_1499:
        /*000c*/ 	.word	0x00000000
        /*0010*/ 	.short	0x0000
        /*0012*/ 	.short	0x0070
        /*0014*/ 	.byte	0x00, 0xf0, 0x01, 0x1c


	//----- nvinfo : EIATTR_SPARSE_MMA_MASK
	.align		4
.L_1500:
        /*0018*/ 	.byte	0x03, 0x50
        /*001a*/ 	.short	0x0000


	//----- nvinfo : EIATTR_MAXREG_COUNT
	.align		4
        /*001c*/ 	.byte	0x03, 0x1b
        /*001e*/ 	.short	0x0080


	//----- nvinfo : EIATTR_NUM_BARRIERS
	.align		4
        /*0020*/ 	.byte	0x02, 0x4c
        /*0022*/ 	.byte	0x10
	.zero		1


	//----- nvinfo : EIATTR_EXTERNS
	.align		4
        /*0024*/ 	.byte	0x04, 0x0f
        /*0026*/ 	.short	(.L_1502 - .L_1501)


	//   ....[0]....
	.align		4
.L_1501:
        /*0028*/ 	.word	index@(__assertfail)


	//----- nvinfo : EIATTR_ANNOTATIONS
	.align		4
.L_1502:
        /*002c*/ 	.byte	0x04, 0x55
        /*002e*/ 	.short	(.L_1504 - .L_1503)


	//   ....[0]....
.L_1503:
        /* <DEDUP_REMOVED lines=9> */


	//----- nvinfo : EIATTR_MERCURY_ISA_VERSION
	.align		4
.L_1504:
        /*00b0*/ 	.byte	0x03, 0x5f
        /*00b2*/ 	.short	0x0101


	//----- nvinfo : EIATTR_INT_WARP_WIDE_INSTR_OFFSETS
	.align		4
        /*00b4*/ 	.byte	0x04, 0x31
        /*00b6*/ 	.short	(.L_1506 - .L_1505)


	//   ....[0]....
.L_1505:
        /*00b8*/ 	.word	0x00000180


	//   ....[1]....
        /*00bc*/ 	.word	0x00000240


	//   ....[2]....
        /*00c0*/ 	.word	0x00005710


	//   ....[3]....
        /*00c4*/ 	.word	0x00005ec0


	//   ....[4]....
        /*00c8*/ 	.word	0x00006520


	//----- nvinfo : EIATTR_COOP_GROUP_MASK_REGIDS
	.align		4
.L_1506:
        /*00cc*/ 	.byte	0x04, 0x29
        /*00ce*/ 	.short	(.L_1508 - .L_1507)


	//   ....[0]....
.L_1507:
        /*00d0*/ 	.word	0xffffffff


	//   ....[1]....
        /*00d4*/ 	.word	0xffffffff


	//   ....[2]....
        /*00d8*/ 	.word	0xffffffff


	//   ....[3]....
        /*00dc*/ 	.word	0xffffffff


	//   ....[4]....
        /*00e0*/ 	.word	0xffffffff


	//   ....[5]....
        /*00e4*/ 	.word	0xffffffff


	//   ....[6]....
        /*00e8*/ 	.word	0xffffffff


	//   ....[7]....
        /*00ec*/ 	.word	0xffffffff


	//   ....[8]....
        /*00f0*/ 	.word	0xffffffff


	//   ....[9]....
        /*00f4*/ 	.word	0xffffffff


	//   ....[10]....
        /*00f8*/ 	.word	0xffffffff


	//   ....[11]....
        /*00fc*/ 	.word	0xffffffff


	//   ....[12]....
        /*0100*/ 	.word	0xffffffff


	//   ....[13]....
        /*0104*/ 	.word	0xffffffff


	//   ....[14]....
        /*0108*/ 	.word	0xffffffff


	//   ....[15]....
        /*010c*/ 	.word	0xffffffff


	//   ....[16]....
        /*0110*/ 	.word	0xffffffff


	//   ....[17]....
        /*0114*/ 	.word	0x0500000f


	//   ....[18]....
        /*0118*/ 	.word	0x0500000f


	//   ....[19]....
        /*011c*/ 	.word	0x0500000f


	//   ....[20]....
        /*0120*/ 	.word	0x0500000f


	//   ....[21]....
        /*0124*/ 	.word	0x0500000f


	//   ....[22]....
        /*0128*/ 	.word	0x0500000f


	//----- nvinfo : EIATTR_COOP_GROUP_INSTR_OFFSETS
	.align		4
.L_1508:
        /*012c*/ 	.byte	0x04, 0x28
        /*012e*/ 	.short	(.L_1510 - .L_1509)


	//   ....[0]....
.L_1509:
        /*0130*/ 	.word	0x00000060


	//   ....[1]....
        /*0134*/ 	.word	0x00000190


	//   ....[2]....
        /*0138*/ 	.word	0x00000220


	//   ....[3]....
        /*013c*/ 	.word	0x000003a0


	//   ....[4]....
        /*0140*/ 	.word	0x00000600


	//   ....[5]....
        /*0144*/ 	.word	0x00001200


	//   ....[6]....
        /*0148*/ 	.word	0x000042d0


	//   ....[7]....
        /*014c*/ 	.word	0x00004450


	//   ....[8]....
        /*0150*/ 	.word	0x00004700


	//   ....[9]....
        /*0154*/ 	.word	0x00004890


	//   ....[10]....
        /*0158*/ 	.word	0x000049a0


	//   ....[11]....
        /*015c*/ 	.word	0x00005180


	//   ....[12]....
        /*0160*/ 	.word	0x00005640


	//   ....[13]....
        /*0164*/ 	.word	0x00005a00


	//   ....[14]....
        /*0168*/ 	.word	0x00005df0


	//   ....[15]....
        /*016c*/ 	.word	0x000060a0


	//   ....[16]....
        /*0170*/ 	.word	0x00006450


	//   ....[17]....
        /*0174*/ 	.word	0x00008d90


	//   ....[18]....
        /*0178*/ 	.word	0x00008ee0


	//   ....[19]....
        /*017c*/ 	.word	0x00008f50


	//   ....[20]....
        /*0180*/ 	.word	0x00008fc0


	//   ....[21]....
        /*0184*/ 	.word	0x00009030


	//   ....[22]....
        /*0188*/ 	.word	0x000090a0


	//----- nvinfo : EIATTR_REG_RECONFIG
	.align		4
.L_1510:
        /*018c*/ 	.byte	0x01, 0x54
	.zero		2


	//----- nvinfo : EIATTR_SYSCALL_OFFSETS
	.align		4
        /*0190*/ 	.byte	0x04, 0x46
        /*0192*/ 	.short	(.L_1512 - .L_1511)


	//   ....[0]....
.L_1511:
        /*0194*/ 	.word	0x00000e60


	//   ....[1]....
        /*0198*/ 	.word	0x00000f50


	//   ....[2]....
        /*019c*/ 	.word	0x00001090


	//   ....[3]....
        /*01a0*/ 	.word	0x00001180


	//----- nvinfo : EIATTR_MBARRIER_INSTR_OFFSETS
	.align		4
.L_1512:
        /*01a4*/ 	.byte	0x04, 0x39
        /*01a6*/ 	.short	(.L_1514 - .L_1513)


	//   ....[0]....
.L_1513:
        /*01a8*/ 	.word	0x00000260
        /*01ac*/ 	.word	0x000000ff
        /*01b0*/ 	.word	0x00036400
        /*01b4*/ 	.short	0x0100
        /*01b6*/ 	.byte	0x06
	.zero		1


	//   ....[1]....
        /*01b8*/ 	.word	0x00000350
        /*01bc*/ 	.word	0x000000ff
        /*01c0*/ 	.word	0x00036410
        /*01c4*/ 	.short	0x0100
        /*01c6*/ 	.byte	0x08
	.zero		1


	//   ....[2]....
        /*01c8*/ 	.word	0x00000360
        /*01cc*/ 	.word	0x000000ff
        /*01d0*/ 	.word	0x00036420
        /*01d4*/ 	.short	0x0100
        /*01d6*/ 	.byte	0x08
	.zero		1


	//   ....[3]....
        /*01d8*/ 	.word	0x00000370
        /*01dc*/ 	.word	0x000000ff
        /*01e0*/ 	.word	0x00036418
        /*01e4*/ 	.short	0x0100
        /*01e6*/ 	.byte	0x08
	.zero		1


	//   ....[4]....
        /*01e8*/ 	.word	0x00000380
        /*01ec*/ 	.word	0x000000ff
        /*01f0*/ 	.word	0x00036428
        /*01f4*/ 	.short	0x0100
        /*01f6*/ 	.byte	0x08
	.zero		1


	//   ....[5]....
        /*01f8*/ 	.word	0x000004b0
        /*01fc*/ 	.word	0x000000ff
        /*0200*/ 	.word	0x00036430
        /*0204*/ 	.short	0x0100
        /*0206*/ 	.byte	0x08
	.zero		1


	//   ....[6]....
        /*0208*/ 	.word	0x000004c0
        /*020c*/ 	.word	0x000000ff
        /*0210*/ 	.word	0x00036438
        /*0214*/ 	.short	0x0100
        /*0216*/ 	.byte	0x08
	.zero		1


	//   ....[7]....
        /*0218*/ 	.word	0x00001230
        /*021c*/ 	.word	0x000000ff
        /*0220*/ 	.word	0x00036400
        /*0224*/ 	.short	0x010a
        /*0226*/ 	.byte	0x2b
	.zero		1


	//   ....[8]....
        /*0228*/ 	.word	0x00001320
        /*022c*/ 	.word	0x000000ff
        /*0230*/ 	.word	0x00036400
        /*0234*/ 	.short	0x010a
        /*0236*/ 	.byte	0x2b
	.zero		1


	//   ....[9]....
        /*0238*/ 	.word	0x00001a40
        /*023c*/ 	.word	0x00000003
        /*0240*/ 	.word	0x00036410
        /*0244*/ 	.short	0x010a
        /*0246*/ 	.byte	0x3f
	.zero		1


	//   ....[10]....
        /*0248*/ 	.word	0x00001a80
        /*024c*/ 	.word	0x00000003
        /*0250*/ 	.word	0x00036410
        /*0254*/ 	.short	0x010a
        /*0256*/ 	.byte	0x3f
	.zero		1


	//   ....[11]....
        /*0258*/ 	.word	0x00002120
        /*025c*/ 	.word	0x000000ff
        /*0260*/ 	.word	0x00036430
        /*0264*/ 	.short	0x010a
        /*0266*/ 	.byte	0x2b
	.zero		1


	//   ....[12]....
        /*0268*/ 	.word	0x00002160
        /*026c*/ 	.word	0x000000ff
        /*0270*/ 	.word	0x00036430
        /*0274*/ 	.short	0x010a
        /*0276*/ 	.byte	0x2b
	.zero		1


	//   ....[13]....
        /*0278*/ 	.word	0x000035c0
        /*027c*/ 	.word	0x000000ff
        /*0280*/ 	.word	0x00000000
        /*0284*/ 	.short	0x0101
        /*0286*/ 	.byte	0x05
	.zero		1


	//   ....[14]....
        /*0288*/ 	.word	0x00003960
        /*028c*/ 	.word	0x00000003
        /*0290*/ 	.word	0x00000000
        /*0294*/ 	.short	0x0101
        /*0296*/ 	.byte	0x3f
	.zero		1


	//   ....[15]....
        /*0298*/ 	.word	0x00006c80
        /*029c*/ 	.word	0x0000000c
        /*02a0*/ 	.word	0x00036420
        /*02a4*/ 	.short	0x010a
        /*02a6*/ 	.byte	0x3f
	.zero		1


	//   ....[16]....
        /*02a8*/ 	.word	0x00007410
        /*02ac*/ 	.word	0x0000000c
        /*02b0*/ 	.word	0x00036438
        /*02b4*/ 	.short	0x010a
        /*02b6*/ 	.byte	0x3f
	.zero		1


	//   ....[17]....
        /*02b8*/ 	.word	0x00007790
        /*02bc*/ 	.word	0x0000000c
        /*02c0*/ 	.word	0x00036428
        /*02c4*/ 	.short	0x010a
        /*02c6*/ 	.byte	0x3f
	.zero		1


	//   ....[18]....
        /*02c8*/ 	.word	0x00007ae0
        /*02cc*/ 	.word	0x0000000c
        /*02d0*/ 	.word	0x00036438
        /*02d4*/ 	.short	0x010a
        /*02d6*/ 	.byte	0x3f
	.zero		1


	//   ....[19]....
        /*02d8*/ 	.word	0x00007e00
        /*02dc*/ 	.word	0x0000000c
        /*02e0*/ 	.word	0x00036420
        /*02e4*/ 	.short	0x010a
        /*02e6*/ 	.byte	0x3f
	.zero		1


	//   ....[20]....
        /*02e8*/ 	.word	0x00008180
        /*02ec*/ 	.word	0x0000000c
        /*02f0*/ 	.word	0x00036438
        /*02f4*/ 	.short	0x010a
        /*02f6*/ 	.byte	0x3f
	.zero		1


	//   ....[21]....
        /*02f8*/ 	.word	0x00008490
        /*02fc*/ 	.word	0x0000000c
        /*0300*/ 	.word	0x00036428
        /*0304*/ 	.short	0x010a
        /*0306*/ 	.byte	0x3f
	.zero		1


	//   ....[22]....
        /*0308*/ 	.word	0x000087b0
        /*030c*/ 	.word	0x0000000c
        /*0310*/ 	.word	0x00036438
        /*0314*/ 	.short	0x010a
        /*0316*/ 	.byte	0x3f
	.zero		1


	//   ....[23]....
        /*0318*/ 	.word	0x00008c20
        /*031c*/ 	.word	0x00000005
        /*0320*/ 	.word	0x00000000
        /*0324*/ 	.short	0x010a
        /*0326*/ 	.byte	0x3f
	.zero		1


	//   ....[24]....
        /*0328*/ 	.word	0x00008ca0
        /*032c*/ 	.word	0x00000017
        /*0330*/ 	.word	0x00000000
        /*0334*/ 	.short	0x010a
        /*0336*/ 	.byte	0x3f
	.zero		1


	//   ....[25]....
        /*0338*/ 	.word	0x00008cf0
        /*033c*/ 	.word	0x00000007
        /*0340*/ 	.word	0x00036438
        /*0344*/ 	.short	0x010a
        /*0346*/ 	.byte	0x3f
	.zero		1


	//   ....[26]....
        /*0348*/ 	.word	0x00008dc0
        /*034c*/ 	.word	0x00000013
        /*0350*/ 	.word	0x00036400
        /*0354*/ 	.short	0x010a
        /*0356*/ 	.byte	0x3f
	.zero		1


	//   ....[27]....
        /*0358*/ 	.word	0x00008e10
        /*035c*/ 	.word	0x00000003
        /*0360*/ 	.word	0x00036410
        /*0364*/ 	.short	0x010a
        /*0366*/ 	.byte	0x3f
	.zero		1


	//   ....[28]....
        /*0368*/ 	.word	0x00008e60
        /*036c*/ 	.word	0x00000013
        /*0370*/ 	.word	0x00036430
        /*0374*/ 	.short	0x010a
        /*0376*/ 	.byte	0x3f
	.zero		1


	//   ....[29]....
        /*0378*/ 	.word	0x000090e0
        /*037c*/ 	.word	0x0000000c
        /*0380*/ 	.word	0x00036420
        /*0384*/ 	.short	0x010a
        /*0386*/ 	.byte	0x3f
	.zero		1


	//   ....[30]....
        /*0388*/ 	.word	0x00009130
        /*038c*/ 	.word	0x0000000c
        /*0390*/ 	.word	0x00036438
        /*0394*/ 	.short	0x010a
        /*0396*/ 	.byte	0x3f
	.zero		1


	//   ....[31]....
        /*0398*/ 	.word	0x00009180
        /*039c*/ 	.word	0x0000000c
        /*03a0*/ 	.word	0x00036428
        /*03a4*/ 	.short	0x010a
        /*03a6*/ 	.byte	0x3f
	.zero		1


	//   ....[32]....
        /*03a8*/ 	.word	0x000091f0
        /*03ac*/ 	.word	0x0000000c
        /*03b0*/ 	.word	0x00036438
        /*03b4*/ 	.short	0x010a
        /*03b6*/ 	.byte	0x3f
	.zero		1


	//   ....[33]....
        /*03b8*/ 	.word	0x00009260
        /*03bc*/ 	.word	0x0000000c
        /*03c0*/ 	.word	0x00036420
        /*03c4*/ 	.short	0x010a
        /*03c6*/ 	.byte	0x3f
	.zero		1


	//   ....[34]....
        /*03c8*/ 	.word	0x000092b0
        /*03cc*/ 	.word	0x0000000c
        /*03d0*/ 	.word	0x00036438
        /*03d4*/ 	.short	0x010a
        /*03d6*/ 	.byte	0x3f
	.zero		1


	//   ....[35]....
        /*03d8*/ 	.word	0x00009300
        /*03dc*/ 	.word	0x0000000c
        /*03e0*/ 	.word	0x00036428
        /*03e4*/ 	.short	0x010a
        /*03e6*/ 	.byte	0x3f
	.zero		1


	//   ....[36]....
        /*03e8*/ 	.word	0x00009350
        /*03ec*/ 	.word	0x0000000c
        /*03f0*/ 	.word	0x00036438
        /*03f4*/ 	.short	0x010a
        /*03f6*/ 	.byte	0x3f
	.zero		1


	//   ....[37]....
        /*03f8*/ 	.word	0x00009430
        /*03fc*/ 	.word	0x00000005
        /*0400*/ 	.word	0x00000000
        /*0404*/ 	.short	0x010a
        /*0406*/ 	.byte	0x3f
	.zero		1


	//   ....[38]....
        /*0408*/ 	.word	0x00009480
        /*040c*/ 	.word	0x00000017
        /*0410*/ 	.word	0x00000000
        /*0414*/ 	.short	0x010a
        /*0416*/ 	.byte	0x3f
	.zero		1


	//----- nvinfo : EIATTR_NUM_MBARRIERS
	.align		4
.L_1514:
        /*0418*/ 	.byte	0x03, 0x38
        /*041a*/ 	.short	0x0007


	//----- nvinfo : EIATTR_EXIT_INSTR_OFFSETS
	.align		4
        /*041c*/ 	.byte	0x04, 0x1c
        /*041e*/ 	.short	(.L_1516 - .L_1515)


	//   ....[0]....
.L_1515:
        /*0420*/ 	.word	0x00008d40


	//----- nvinfo : EIATTR_MAX_THREADS
	.align		4
.L_1516:
        /*0424*/ 	.byte	0x04, 0x05
        /*0426*/ 	.short	(.L_1518 - .L_1517)
.L_1517:
        /*0428*/ 	.word	0x00000200
        /*042c*/ 	.word	0x00000001
        /*0430*/ 	.word	0x00000001


	//----- nvinfo : EIATTR_CRS_STACK_SIZE
	.align		4
.L_1518:
        /*0434*/ 	.byte	0x04, 0x1e
        /*0436*/ 	.short	(.L_1520 - .L_1519)
.L_1519:
        /*0438*/ 	.word	0x00000000


	//----- nvinfo : EIATTR_CBANK_PARAM_SIZE
	.align		4
.L_1520:
        /*043c*/ 	.byte	0x03, 0x19
        /*043e*/ 	.short	0x0770


	//----- nvinfo : EIATTR_PARAM_CBANK
	.align		4
        /*0440*/ 	.byte	0x04, 0x0a
        /*0442*/ 	.short	(.L_1522 - .L_1521)
	.align		4
.L_1521:
        /*0444*/ 	.word	index@(.nv.constant0._ZN7cutlass13device_kernelIN5flash11enable_sm90INS1_16FlashAttnBwdSm90INS1_25CollectiveMainloopBwdSm90ILi2ELi1ELi1EN4cute5tupleIJNS5_1CILi1EEES8_S8_EEENS6_IJNS7_ILi64EEENS7_ILi96EEENS7_ILi192EEEEEENS_6half_tEfNS_4arch4Sm90ELb1ELb0ELb0ELb0ELb1ELb0ELb1ELb0ELi3ELi1ELi1ELi1ELb0EEENS1_24CollectiveEpilogueBwdGQAISD_fSG_Li384ELb0ELb1EEENS1_25SingleTileBwdLPTSchedulerILb0ELi96ELb1EEEEEEEEEvNT_6ParamsE)
        /*0448*/ 	.short	0x0210
        /*044a*/ 	.short	0x0770


	//----- nvinfo : EIATTR_SW_WAR
	.align		4
.L_1522:
        /*044c*/ 	.byte	0x04, 0x36
        /*044e*/ 	.short	(.L_1524 - .L_1523)
.L_1523:
        /*0450*/ 	.word	0x00000008
.L_1524:


//--------------------- .nv.info._ZN7cutlass13device_kernelIN5flash22FlashAttnBwdPreprocessIN4cute5tupleIJNS3_1CILi64EEENS5_ILi192EEEEEENS_6half_tEfNS_4arch4Sm90ELb1ELb0EEEEEvNT_6ParamsE --------------------------
	.section	.nv.info._ZN7cutlass13device_kernelIN5flash22FlashAttnBwdPreprocessIN4cute5tupleIJNS3_1CILi64EEENS5_ILi192EEEEEENS_6half_tEfNS_4arch4Sm90ELb1ELb0EEEEEvNT_6ParamsE,"",@"SHT_CUDA_INFO"
	.sectionflags	@""
	.align	4


	//----- nvinfo : EIATTR_CUDA_API_VERSION
	.align		4
        /*0000*/ 	.byte	0x04, 0x37
        /*0002*/ 	.short	(.L_1526 - .L_1525)
.L_1525:
        /*0004*/ 	.word	0x00000082


	//----- nvinfo : EIATTR_KPARAM_INFO
	.align		4
.L_1526:
        /*0008*/ 	.byte	0x04, 0x17
        /*000a*/ 	.short	(.L_1528 - .L_1527)
.L_1527:
        /*000c*/ 	.word	0x00000000
        /*0010*/ 	.short	0x0000
        /*0012*/ 	.short	0x0000
        /*0014*/ 	.byte	0x00, 0xf0, 0xc1, 0x03


	//----- nvinfo : EIATTR_SPARSE_MMA_MASK
	.align		4
.L_1528:
        /*0018*/ 	.byte	0x03, 0x50
        /*001a*/ 	.short	0x0000


	//----- nvinfo : EIATTR_MAXREG_COUNT
	.align		4
        /*001c*/ 	.byte	0x03, 0x1b
        /*001e*/ 	.short	0x0080


	//----- nvinfo : EIATTR_MERCURY_ISA_VERSION
	.align		4
        /*0020*/ 	.byte	0x03, 0x5f
        /*0022*/ 	.short	0x0101


	//----- nvinfo : EIATTR_COOP_GROUP_MASK_REGIDS
	.align		4
        /*0024*/ 	.byte	0x04, 0x29
        /*0026*/ 	.short	(.L_1530 - .L_1529)


	//   ....[0]....
.L_1529:
        /*0028*/ 	.word	0xffffffff


	//   ....[1]....
        /*002c*/ 	.word	0xffffffff


	//   ....[2]....
        /*0030*/ 	.word	0xffffffff


	//   ....[3]....
        /*0034*/ 	.word	0xffffffff


	//   ....[4]....
        /*0038*/ 	.word	0xffffffff


	//   ....[5]....
        /*003c*/ 	.word	0xffffffff


	//----- nvinfo : EIATTR_COOP_GROUP_INSTR_OFFSETS
	.align		4
.L_1530:
        /*0040*/ 	.byte	0x04, 0x28
        /*0042*/ 	.short	(.L_1532 - .L_1531)


	//   ....[0]....
.L_1531:
        /*0044*/ 	.word	0x00001670


	//   ....[1]....
        /*0048*/ 	.word	0x00001680


	//   ....[2]....
        /*004c*/ 	.word	0x000016c0


	//   ....[3]....
        /*0050*/ 	.word	0x000016d0


	//   ....[4]....
        /*0054*/ 	.word	0x00001700


	//   ....[5]....
        /*0058*/ 	.word	0x00001710


	//----- nvinfo : EIATTR_EXIT_INSTR_OFFSETS
	.align		4
.L_1532:
        /*005c*/ 	.byte	0x04, 0x1c
        /*005e*/ 	.short	(.L_1534 - .L_1533)


	//   ....[0]....
.L_1533:
        /*0060*/ 	.word	0x00001c90


	//   ....[1]....
        /*0064*/ 	.word	0x00001d10


	//----- nvinfo : EIATTR_MAX_THREADS
	.align		4
.L_1534:
        /*0068*/ 	.byte	0x04, 0x05
        /*006a*/ 	.short	(.L_1536 - .L_1535)
.L_1535:
        /*006c*/ 	.word	0x00000100
        /*0070*/ 	.word	0x00000001
        /*0074*/ 	.word	0x00000001


	//----- nvinfo : EIATTR_CRS_STACK_SIZE
	.align		4
.L_1536:
        /*0078*/ 	.byte	0x04, 0x1e
        /*007a*/ 	.short	(.L_1538 - .L_1537)
.L_1537:
        /*007c*/ 	.word	0x00000000


	//----- nvinfo : EIATTR_CBANK_PARAM_SIZE
	.align		4
.L_1538:
        /*0080*/ 	.byte	0x03, 0x19
        /*0082*/ 	.short	0x00f0


	//----- nvinfo : EIATTR_PARAM_CBANK
	.align		4
        /*0084*/ 	.byte	0x04, 0x0a
        /*0086*/ 	.short	(.L_1540 - .L_1539)
	.align		4
.L_1539:
        /*0088*/ 	.word	index@(.nv.constant0._ZN7cutlass13device_kernelIN5flash22FlashAttnBwdPreprocessIN4cute5tupleIJNS3_1CILi64EEENS5_ILi192EEEEEENS_6half_tEfNS_4arch4Sm90ELb1ELb0EEEEEvNT_6ParamsE)
        /*008c*/ 	.short	0x0210
        /*008e*/ 	.short	0x00f0


	//----- nvinfo : EIATTR_SW_WAR
	.align		4
.L_1540:
        /*0090*/ 	.byte	0x04, 0x36
        /*0092*/ 	.short	(.L_1542 - .L_1541)
.L_1541:
        /*0094*/ 	.word	0x00000008
.L_1542:


//--------------------- .nv.info._ZN7cutlass13device_kernelIN5flash11enable_sm90INS1_16FlashAttnBwdSm90INS1_25CollectiveMainloopBwdSm90ILi2ELi1ELi1EN4cute5tupleIJNS5_1CILi1EEES8_S8_EEENS6_IJNS7_ILi64EEENS7_ILi96EEENS7_ILi192EEEEEENS_6half_tEfNS_4arch4Sm90ELb1ELb0ELb0ELb1ELb0ELb0ELb1ELb0ELi3ELi1ELi1ELi1ELb0EEENS1_21CollectiveEpilogueBwdISD_SE_SG_Li384ELb1ELb1ELi3EEENS1_25SingleTileBwdLPTSchedulerILb1ELi96ELb0EEEEEEEEEvNT_6ParamsE --------------------------
	.section	.nv.info._ZN7cutlass13device_kernelIN5flash11enable_sm90INS1_16FlashAttnBwdSm90INS1_25CollectiveMainloopBwdSm90ILi2ELi1ELi1EN4cute5tupleIJNS5_1CILi1EEES8_S8_EEENS6_IJNS7_ILi64EEENS7_ILi96EEENS7_ILi192EEEEEENS_6half_tEfNS_4arch4Sm90ELb1ELb0ELb0ELb1ELb0ELb0ELb1ELb0ELi3ELi1ELi1ELi1ELb0EEENS1_21CollectiveEpilogueBwdISD_SE_SG_Li384ELb1ELb1ELi3EEENS1_25SingleTileBwdLPTSchedulerILb1ELi96ELb0EEEEEEEEEvNT_6ParamsE,"",@"SHT_CUDA_INFO"
	.sectionflags	@""
	.align	4


	//----- nvinfo : EIATTR_CUDA_API_VERSION
	.align		4
        /*0000*/ 	.byte	0x04, 0x37
        /*0002*/ 	.short	(.L_1544 - .L_1543)
.L_1543:
        /*0004*/ 	.word	0x00000082


	//----- nvinfo : EIATTR_KPARAM_INFO
	.align		4
.L_1544:
        /*0008*/ 	.byte	0x04, 0x17
        /*000a*/ 	.short	(.L_1546 - .L_1545)
.L_1545:
        /*000c*/ 	.word	0x00000000
        /*0010*/ 	.short	0x0000
        /*0012*/ 	.short	0x0070
        /*0014*/ 	.byte	0x00, 0xf0, 0x01, 0x1a


	//----- nvinfo : EIATTR_SPARSE_MMA_MASK
	.align		4
.L_1546:
        /*0018*/ 	.byte	0x03, 0x50
        /*001a*/ 	.short	0x0000


	//----- nvinfo : EIATTR_MAXREG_COUNT
	.align		4
        /*001c*/ 	.byte	0x03, 0x1b
        /*001e*/ 	.short	0x0080


	//----- nvinfo : EIATTR_NUM_BARRIERS
	.align		4
        /*0020*/ 	.byte	0x02, 0x4c
        /*0022*/ 	.byte	0x10
	.zero		1


	//----- nvinfo : EIATTR_EXTERNS
	.align		4
        /*0024*/ 	.byte	0x04, 0x0f
        /*0026*/ 	.short	(.L_1548 - .L_1547)


	//   ....[0]....
	.align		4
.L_1547:
        /*0028*/ 	.word	index@(__assertfail)


	//----- nvinfo : EIATTR_ANNOTATIONS
	.align		4
.L_1548:
        /*002c*/ 	.byte	0x04, 0x55
        /*002e*/ 	.short	(.L_1550 - .L_1549)


	//   ....[0]....
.L_1549:
        /*0030*/ 	.word	0x00000001
        /*0034*/ 	.byte	0x40, 0x05, 0x00, 0x00, 0x01, 0x00, 0x00, 0x00, 0x00, 0x17, 0x00, 0x00, 0x01, 0x00, 0x00, 0x00
        /*0044*/ 	.byte	0x10, 0xad, 0x00, 0x00


	//----- nvinfo : EIATTR_MERCURY_ISA_VERSION
	.align		4
.L_1550:
        /*0048*/ 	.byte	0x03, 0x5f
        /*004a*/ 	.short	0x0101


	//----- nvinfo : EIATTR_INT_WARP_WIDE_INSTR_OFFSETS
	.align		4
        /*004c*/ 	.byte	0x04, 0x31
        /*004e*/ 	.short	(.L_1552 - .L_1551)


	//   ....[0]....
.L_1551:
        /*0050*/ 	.word	0x00000180


	//   ....[1]....
        /*0054*/ 	.word	0x00000240


	//----- nvinfo : EIATTR_COOP_GROUP_MASK_REGIDS
	.align		4
.L_1552:
        /*0058*/ 	.byte	0x04, 0x29
        /*005a*/ 	.short	(.L_1554 - .L_1553)


	//   ....[0]....
.L_1553:
        /*005c*/ 	.word	0xffffffff


	//   ....[1]....
        /*0060*/ 	.word	0xffffffff


	//   ....[2]....
        /*0064*/ 	.word	0xffffffff


	//   ....[3]....
        /*0068*/ 	.word	0xffffffff


	//   ....[4]....
        /*006c*/ 	.word	0xffffffff


	//   ....[5]....
        /*0070*/ 	.word	0xffffffff


	//   ....[6]....
        /*0074*/ 	.word	0xffffffff


	//   ....[7]....
        /*0078*/ 	.word	0x0500000f


	//----- nvinfo : EIATTR_COOP_GROUP_INSTR_OFFSETS
	.align		4
.L_1554:
        /*007c*/ 	.byte	0x04, 0x28
        /*007e*/ 	.short	(.L_1556 - .L_1555)


	//   ....[0]....
.L_1555:
        /*0080*/ 	.word	0x00000060


	//   ....[1]....
        /*0084*/ 	.word	0x00000190


	//   ....[2]....
        /*0088*/ 	.word	0x00000220


	//   ....[3]....
        /*008c*/ 	.word	0x000003a0


	//   ....[4]....
        /*0090*/ 	.word	0x00000600


	//   ....[5]....
        /*0094*/ 	.word	0x000015a0


	//   ....[6]....
        /*0098*/ 	.word	0x000068c0


	//   ....[7]....
        /*009c*/ 	.word	0x0000af40


	//----- nvinfo : EIATTR_REG_RECONFIG
	.align		4
.L_1556:
        /*00a0*/ 	.byte	0x01, 0x54
	.zero		2


	//----- nvinfo : EIATTR_SYSCALL_OFFSETS
	.align		4
        /*00a4*/ 	.byte	0x04, 0x46
        /*00a6*/ 	.short	(.L_1558 - .L_1557)


	//   ....[0]....
.L_1557:
        /*00a8*/ 	.word	0x00001200


	//   ....[1]....
        /*00ac*/ 	.word	0x000012f0


	//   ....[2]....
        /*00b0*/ 	.word	0x00001430


	//   ....[3]....
        /*00b4*/ 	.word	0x00001520


	//----- nvinfo : EIATTR_MBARRIER_INSTR_OFFSETS
	.align		4
.L_1558:
        /*00b8*/ 	.byte	0x04, 0x39
        /*00ba*/ 	.short	(.L_1560 - .L_1559)


	//   ....[0]....
.L_1559:
        /*00bc*/ 	.word	0x00000260
        /*00c0*/ 	.word	0x000000ff
        /*00c4*/ 	.word	0x00036400
        /*00c8*/ 	.short	0x0100
        /*00ca*/ 	.byte	0x06
	.zero		1


	//   ....[1]....
        /*00cc*/ 	.word	0x00000350
        /*00d0*/ 	.word	0x000000ff
        /*00d4*/ 	.word	0x00036410
        /*00d8*/ 	.short	0x0100
        /*00da*/ 	.byte	0x08
	.zero		1


	//   ....[2]....
        /*00dc*/ 	.word	0x00000360
        /*00e0*/ 	.word	0x000000ff
        /*00e4*/ 	.word	0x00036420
        /*00e8*/ 	.short	0x0100
        /*00ea*/ 	.byte	0x08
	.zero		1


	//   ....[3]....
        /*00ec*/ 	.word	0x00000370
        /*00f0*/ 	.word	0x000000ff
        /*00f4*/ 	.word	0x00036418
        /*00f8*/ 	.short	0x0100
        /*00fa*/ 	.byte	0x08
	.zero		1


	//   ....[4]....
        /*00fc*/ 	.word	0x00000380
        /*0100*/ 	.word	0x000000ff
        /*0104*/ 	.word	0x00036428
        /*0108*/ 	.short	0x0100
        /*010a*/ 	.byte	0x08
	.zero		1


	//   ....[5]....
        /*010c*/ 	.word	0x000004b0
        /*0110*/ 	.word	0x000000ff
        /*0114*/ 	.word	0x00036430
        /*0118*/ 	.short	0x0100
        /*011a*/ 	.byte	0x08
	.zero		1


	//   ....[6]....
        /*011c*/ 	.word	0x000004c0
        /*0120*/ 	.word	0x000000ff
        /*0124*/ 	.word	0x00036438
        /*0128*/ 	.short	0x0100
        /*012a*/ 	.byte	0x08
	.zero		1


	//   ....[7]....
        /*012c*/ 	.word	0x000015e0
        /*0130*/ 	.word	0x000000ff
        /*0134*/ 	.word	0x00036400
        /*0138*/ 	.short	0x010a
        /*013a*/ 	.byte	0x24
	.zero		1


	//   ....[8]....
        /*013c*/ 	.word	0x000016e0
        /*0140*/ 	.word	0x000000ff
        /*0144*/ 	.word	0x00036400
        /*0148*/ 	.short	0x010a
        /*014a*/ 	.byte	0x24
	.zero		1


	//   ....[9]....
        /*014c*/ 	.word	0x00001dc0
        /*0150*/ 	.word	0x00000003
        /*0154*/ 	.word	0x00036410
        /*0158*/ 	.short	0x010a
        /*015a*/ 	.byte	0x3f
	.zero		1


	//   ....[10]....
        /*015c*/ 	.word	0x00001e00
        /*0160*/ 	.word	0x00000003
        /*0164*/ 	.word	0x00036410
        /*0168*/ 	.short	0x010a
        /*016a*/ 	.byte	0x3f
	.zero		1


	//   ....[11]....
        /*016c*/ 	.word	0x000024a0
        /*0170*/ 	.word	0x000000ff
        /*0174*/ 	.word	0x00036430
        /*0178*/ 	.short	0x010a
        /*017a*/ 	.byte	0x24
	.zero		1


	//   ....[12]....
        /*017c*/ 	.word	0x000024e0
        /*0180*/ 	.word	0x000000ff
        /*0184*/ 	.word	0x00036430
        /*0188*/ 	.short	0x010a
        /*018a*/ 	.byte	0x24
	.zero		1


	//   ....[13]....
        /*018c*/ 	.word	0x00003960
        /*0190*/ 	.word	0x000000ff
        /*0194*/ 	.word	0x00000000
        /*0198*/ 	.short	0x0101
        /*019a*/ 	.byte	0x04
	.zero		1


	//   ....[14]....
        /*019c*/ 	.word	0x00003cf0
        /*01a0*/ 	.word	0x00000003
        /*01a4*/ 	.word	0x00000000
        /*01a8*/ 	.short	0x0101
        /*01aa*/ 	.byte	0x3f
	.zero		1


	//   ....[15]....
        /*01ac*/ 	.word	0x00008e40
        /*01b0*/ 	.word	0x00000000
        /*01b4*/ 	.word	0x00036420
        /*01b8*/ 	.short	0x010a
        /*01ba*/ 	.byte	0x3f
	.zero		1


	//   ....[16]....
        /*01bc*/ 	.word	0x00009630
        /*01c0*/ 	.word	0x00000000
        /*01c4*/ 	.word	0x00036438
        /*01c8*/ 	.short	0x010a
        /*01ca*/ 	.byte	0x3f
	.zero		1


	//   ....[17]....
        /*01cc*/ 	.word	0x00009990
        /*01d0*/ 	.word	0x00000000
        /*01d4*/ 	.word	0x00036428
        /*01d8*/ 	.short	0x010a
        /*01da*/ 	.byte	0x3f
	.zero		1


	//   ....[18]....
        /*01dc*/ 	.word	0x00009cc0
        /*01e0*/ 	.word	0x00000000
        /*01e4*/ 	.word	0x00036438
        /*01e8*/ 	.short	0x010a
        /*01ea*/ 	.byte	0x3f
	.zero		1


	//   ....[19]....
        /*01ec*/ 	.word	0x00009fb0
        /*01f0*/ 	.word	0x00000000
        /*01f4*/ 	.word	0x00036420
        /*01f8*/ 	.short	0x010a
        /*01fa*/ 	.byte	0x3f
	.zero		1


	//   ....[20]....
        /*01fc*/ 	.word	0x0000a330
        /*0200*/ 	.word	0x00000000
        /*0204*/ 	.word	0x00036438
        /*0208*/ 	.short	0x010a
        /*020a*/ 	.byte	0x3f
	.zero		1


	//   ....[21]....
        /*020c*/ 	.word	0x0000a630
        /*0210*/ 	.word	0x00000000
        /*0214*/ 	.word	0x00036428
        /*0218*/ 	.short	0x010a
        /*021a*/ 	.byte	0x3f
	.zero		1


	//   ....[22]....
        /*021c*/ 	.word	0x0000a970
        /*0220*/ 	.word	0x00000000
        /*0224*/ 	.word	0x00036438
        /*0228*/ 	.short	0x010a
        /*022a*/ 	.byte	0x3f
	.zero		1


	//   ....[23]....
        /*022c*/ 	.word	0x0000add0
        /*0230*/ 	.word	0x00000007
        /*0234*/ 	.word	0x00000000
        /*0238*/ 	.short	0x010a
        /*023a*/ 	.byte	0x3f
	.zero		1


	//   ....[24]....
        /*023c*/ 	.word	0x0000ae50
        /*0240*/ 	.word	0x00000003
        /*0244*/ 	.word	0x00000000
        /*0248*/ 	.short	0x010a
        /*024a*/ 	.byte	0x3f
	.zero		1


	//   ....[25]....
        /*024c*/ 	.word	0x0000aea0
        /*0250*/ 	.word	0x00000009
        /*0254*/ 	.word	0x00036438
        /*0258*/ 	.short	0x010a
        /*025a*/ 	.byte	0x3f
	.zero		1


	//   ....[26]....
        /*025c*/ 	.word	0x0000af70
        /*0260*/ 	.word	0x0000009c
        /*0264*/ 	.word	0x00036400
        /*0268*/ 	.short	0x010a
        /*026a*/ 	.byte	0x3f
	.zero		1


	//   ....[27]....
        /*026c*/ 	.word	0x0000afc0
        /*0270*/ 	.word	0x00000003
        /*0274*/ 	.word	0x00036410
        /*0278*/ 	.short	0x010a
        /*027a*/ 	.byte	0x3f
	.zero		1


	//   ....[28]....
        /*027c*/ 	.word	0x0000b010
        /*0280*/ 	.word	0x0000009c
        /*0284*/ 	.word	0x00036430
        /*0288*/ 	.short	0x010a
        /*028a*/ 	.byte	0x3f
	.zero		1


	//   ....[29]....
        /*028c*/ 	.word	0x0000b060
        /*0290*/ 	.word	0x00000000
        /*0294*/ 	.word	0x00036420
        /*0298*/ 	.short	0x010a
        /*029a*/ 	.byte	0x3f
	.zero		1


	//   ....[30]....
        /*029c*/ 	.word	0x0000b0b0
        /*02a0*/ 	.word	0x00000000
        /*02a4*/ 	.word	0x00036438
        /*02a8*/ 	.short	0x010a
        /*02aa*/ 	.byte	0x3f
	.zero		1


	//   ....[31]....
        /*02ac*/ 	.word	0x0000b100
        /*02b0*/ 	.word	0x00000000
        /*02b4*/ 	.word	0x00036428
        /*02b8*/ 	.short	0x010a
        /*02ba*/ 	.byte	0x3f
	.zero		1


	//   ....[32]....
        /*02bc*/ 	.word	0x0000b160
        /*02c0*/ 	.word	0x00000000
        /*02c4*/ 	.word	0x00036438
        /*02c8*/ 	.short	0x010a
        /*02ca*/ 	.byte	0x3f
	.zero		1


	//   ....[33]....
        /*02cc*/ 	.word	0x0000b1e0
        /*02d0*/ 	.word	0x00000000
        /*02d4*/ 	.word	0x00036420
        /*02d8*/ 	.short	0x010a
        /*02da*/ 	.byte	0x3f
	.zero		1


	//   ....[34]....
        /*02dc*/ 	.word	0x0000b230
        /*02e0*/ 	.word	0x00000000
        /*02e4*/ 	.word	0x00036438
        /*02e8*/ 	.short	0x010a
        /*02ea*/ 	.byte	0x3f
	.zero		1


	//   ....[35]....
        /*02ec*/ 	.word	0x0000b280
        /*02f0*/ 	.word	0x00000000
        /*02f4*/ 	.word	0x00036428
        /*02f8*/ 	.short	0x010a
        /*02fa*/ 	.byte	0x3f
	.zero		1


	//   ....[36]....
        /*02fc*/ 	.word	0x0000b2d0
        /*0300*/ 	.word	0x00000000
        /*0304*/ 	.word	0x00036438
        /*0308*/ 	.short	0x010a
        /*030a*/ 	.byte	0x3f
	.zero		1


	//   ....[37]....
        /*030c*/ 	.word	0x0000b3a0
        /*0310*/ 	.word	0x00000007
        /*0314*/ 	.word	0x00000000
        /*0318*/ 	.short	0x010a
        /*031a*/ 	.byte	0x3f
	.zero		1


	//   ....[38]....
        /*031c*/ 	.word	0x0000b3f0
        /*0320*/ 	.word	0x00000003
        /*0324*/ 	.word	0x00000000
        /*0328*/ 	.short	0x010a
        /*032a*/ 	.byte	0x3f
	.zero		1


	//----- nvinfo : EIATTR_NUM_MBARRIERS
	.align		4
.L_1560:
        /*032c*/ 	.byte	0x03, 0x38
        /*032e*/ 	.short	0x0007


	//----- nvinfo : EIATTR_EXIT_INSTR_OFFSETS
	.align		4
        /*0330*/ 	.byte	0x04, 0x1c
        /*0332*/ 	.short	(.L_1562 - .L_1561)


	//   ....[0]....
.L_1561:
        /*0334*/ 	.word	0x0000aef0


	//----- nvinfo : EIATTR_MAX_THREADS
	.align		4
.L_1562:
        /*0338*/ 	.byte	0x04, 0x05
        /*033a*/ 	.short	(.L_1564 - .L_1563)
.L_1563:
        /*033c*/ 	.word	0x00000200
        /*0340*/ 	.word	0x00000001
        /*0344*/ 	.word	0x00000001


	//----- nvinfo : EIATTR_CRS_STACK_SIZE
	.align		4
.L_1564:
        /*0348*/ 	.byte	0x04, 0x1e
        /*034a*/ 	.short	(.L_1566 - .L_1565)
.L_1565:
        /*034c*/ 	.word	0x00000000


	//----- nvinfo : EIATTR_CBANK_PARAM_SIZE
	.align		4
.L_1566:
        /*0350*/ 	.byte	0x03, 0x19
        /*0352*/ 	.short	0x06f0


	//----- nvinfo : EIATTR_PARAM_CBANK
	.align		4
        /*0354*/ 	.byte	0x04, 0x0a
        /*0356*/ 	.short	(.L_1568 - .L_1567)
	.align		4
.L_1567:
        /*0358*/ 	.word	index@(.nv.constant0._ZN7cutlass13device_kernelIN5flash11enable_sm90INS1_16FlashAttnBwdSm90INS1_25CollectiveMainloopBwdSm90ILi2ELi1ELi1EN4cute5tupleIJNS5_1CILi1EEES8_S8_EEENS6_IJNS7_ILi64EEENS7_ILi96EEENS7_ILi192EEEEEENS_6half_tEfNS_4arch4Sm90ELb1ELb0ELb0ELb1ELb0ELb0ELb1ELb0ELi3ELi1ELi1ELi1ELb0EEENS1_21CollectiveEpilogueBwdISD_SE_SG_Li384ELb1ELb1ELi3EEENS1_25SingleTileBwdLPTSchedulerILb1ELi96ELb0EEEEEEEEEvNT_6ParamsE)
        /*035c*/ 	.short	0x0210
        /*035e*/ 	.short	0x06f0


	//----- nvinfo : EIATTR_SW_WAR
	.align		4
.L_1568:
        /*0360*/ 	.byte	0x04, 0x36
        /*0362*/ 	.short	(.L_1570 - .L_1569)
.L_1569:
        /*0364*/ 	.word	0x00000008
.L_1570:


//--------------------- .nv.info._ZN7cutlass13device_kernelIN5flash11enable_sm90INS1_16FlashAttnBwdSm90INS1_25CollectiveMainloopBwdSm90ILi2ELi1ELi1EN4cute5tupleIJNS5_1CILi1EEES8_S8_EEENS6_IJNS7_ILi64EEENS7_ILi96EEENS7_ILi192EEEEEENS_6half_tEfNS_4arch4Sm90ELb1ELb0ELb0ELb1ELb1ELb0ELb1ELb0ELi3ELi1ELi1ELi1ELb0EEENS1_21CollectiveEpilogueBwdISD_SE_SG_Li384ELb1ELb1ELi3EEENS1_25SingleTileBwdLPTSchedulerILb1ELi96ELb1EEEEEEEEEvNT_6ParamsE --------------------------
	.section	.nv.info._ZN7cutlass13device_kernelIN5flash11enable_sm90INS1_16FlashAttnBwdSm90INS1_25CollectiveMainloopBwdSm90ILi2ELi1ELi1EN4cute5tupleIJNS5_1CILi1EEES8_S8_EEENS6_IJNS7_ILi64EEENS7_ILi96EEENS7_ILi192EEEEEENS_6half_tEfNS_4arch4Sm90ELb1ELb0ELb0ELb1ELb1ELb0ELb1ELb0ELi3ELi1ELi1ELi1ELb0EEENS1_21CollectiveEpilogueBwdISD_SE_SG_Li384ELb1ELb1ELi3EEENS1_25SingleTileBwdLPTSchedulerILb1ELi96ELb1EEEEEEEEEvNT_6ParamsE,"",@"SHT_CUDA_INFO"
	.sectionflags	@""
	.align	4


	//----- nvinfo : EIATTR_CUDA_API_VERSION
	.align		4
        /*0000*/ 	.byte	0x04, 0x37
        /*0002*/ 	.short	(.L_1572 - .L_1571)
.L_1571:
        /*0004*/ 	.word	0x00000082


	//----- nvinfo : EIATTR_KPARAM_INFO
	.align		4
.L_1572:
        /*0008*/ 	.byte	0x04, 0x17
        /*000a*/ 	.short	(.L_1574 - .L_1573)
.L_1573:
        /*000c*/ 	.word	0x00000000
        /*0010*/ 	.short	0x0000
        /*0012*/ 	.short	0x0070
        /*0014*/ 	.byte	0x00, 0xf0, 0x01, 0x1a


	//----- nvinfo : EIATTR_SPARSE_MMA_MASK
	.align		4
.L_1574:
        /*0018*/ 	.byte	0x03, 0x50
        /*001a*/ 	.short	0x0000


	//----- nvinfo : EIATTR_MAXREG_COUNT
	.align		4
        /*001c*/ 	.byte	0x03, 0x1b
        /*001e*/ 	.short	0x0080


	//----- nvinfo : EIATTR_NUM_BARRIERS
	.align		4
        /*0020*/ 	.byte	0x02, 0x4c
        /*0022*/ 	.byte	0x10
	.zero		1


	//----- nvinfo : EIATTR_EXTERNS
	.align		4
        /*0024*/ 	.byte	0x04, 0x0f
        /*0026*/ 	.short	(.L_1576 - .L_1575)


	//   ....[0]....
	.align		4
.L_1575:
        /*0028*/ 	.word	index@(__assertfail)


	//----- nvinfo : EIATTR_ANNOTATIONS
	.align		4
.L_1576:
        /*002c*/ 	.byte	0x04, 0x55
        /*002e*/ 	.short	(.L_1578 - .L_1577)


	//   ....[0]....
.L_1577:
        /*0030*/ 	.word	0x00000001
        /*0034*/ 	.byte	0x40, 0x05, 0x00, 0x00, 0x01, 0x00, 0x00, 0x00, 0x20, 0x17, 0x00, 0x00, 0x01, 0x00, 0x00, 0x00
        /*0044*/ 	.byte	0x60, 0xb6, 0x00, 0x00


	//----- nvinfo : EIATTR_MERCURY_ISA_VERSION
	.align		4
.L_1578:
        /*0048*/ 	.byte	0x03, 0x5f
        /*004a*/ 	.short	0x0101


	//----- nvinfo : EIATTR_INT_WARP_WIDE_INSTR_OFFSETS
	.align		4
        /*004c*/ 	.byte	0x04, 0x31
        /*004e*/ 	.short	(.L_1580 - .L_1579)


	//   ....[0]....
.L_1579:
        /*0050*/ 	.word	0x00000180


	//   ....[1]....
        /*0054*/ 	.word	0x00000240


	//   ....[2]....
        /*0058*/ 	.word	0x00007c20


	//   ....[3]....
        /*005c*/ 	.word	0x00008410


	//   ....[4]....
        /*0060*/ 	.word	0x00008a70


	//----- nvinfo : EIATTR_COOP_GROUP_MASK_REGIDS
	.align		4
.L_1580:
        /*0064*/ 	.byte	0x04, 0x29
        /*0066*/ 	.short	(.L_1582 - .L_1581)


	//   ....[0]....
.L_1581:
        /*0068*/ 	.word	0xffffffff


	//   ....[1]....
        /*006c*/ 	.word	0xffffffff


	//   ....[2]....
        /*0070*/ 	.word	0xffffffff


	//   ....[3]....
        /*0074*/ 	.word	0xffffffff


	//   ....[4]....
        /*0078*/ 	.word	0xffffffff


	//   ....[5]....
        /*007c*/ 	.word	0xffffffff


	//   ....[6]....
        /*0080*/ 	.word	0xffffffff


	//   ....[7]....
        /*0084*/ 	.word	0xffffffff


	//   ....[8]....
        /*0088*/ 	.word	0xffffffff


	//   ....[9]....
        /*008c*/ 	.word	0xffffffff


	//   ....[10]....
        /*0090*/ 	.word	0xffffffff


	//   ....[11]....
        /*0094*/ 	.word	0xffffffff


	//   ....[12]....
        /*0098*/ 	.word	0xffffffff


	//   ....[13]....
        /*009c*/ 	.word	0x0500000f


	//   ....[14]....
        /*00a0*/ 	.word	0x0500000f


	//   ....[15]....
        /*00a4*/ 	.word	0x0500000f


	//   ....[16]....
        /*00a8*/ 	.word	0x0500000f


	//----- nvinfo : EIATTR_COOP_GROUP_INSTR_OFFSETS
	.align		4
.L_1582:
        /*00ac*/ 	.byte	0x04, 0x28
        /*00ae*/ 	.short	(.L_1584 - .L_1583)


	//   ....[0]....
.L_1583:
        /*00b0*/ 	.word	0x00000060


	//   ....[1]....
        /*00b4*/ 	.word	0x00000190


	//   ....[2]....
        /*00b8*/ 	.word	0x00000220


	//   ....[3]....
        /*00bc*/ 	.word	0x000003a0


	//   ....[4]....
        /*00c0*/ 	.word	0x00000600


	//   ....[5]....
        /*00c4*/ 	.word	0x000015c0


	//   ....[6]....
        /*00c8*/ 	.word	0x000068e0


	//   ....[7]....
        /*00cc*/ 	.word	0x00007690


	//   ....[8]....
        /*00d0*/ 	.word	0x00007b50


	//   ....[9]....
        /*00d4*/ 	.word	0x00007f50


	//   ....[10]....
        /*00d8*/ 	.word	0x00008340


	//   ....[11]....
        /*00dc*/ 	.word	0x000085f0


	//   ....[12]....
        /*00e0*/ 	.word	0x000089a0


	//   ....[13]....
        /*00e4*/ 	.word	0x0000b890


	//   ....[14]....
        /*00e8*/ 	.word	0x0000b9e0


	//   ....[15]....
        /*00ec*/ 	.word	0x0000ba50


	//   ....[16]....
        /*00f0*/ 	.word	0x0000bac0


	//----- nvinfo : EIATTR_REG_RECONFIG
	.align		4
.L_1584:
        /*00f4*/ 	.byte	0x01, 0x54
	.zero		2


	//----- nvinfo : EIATTR_SYSCALL_OFFSETS
	.align		4
        /*00f8*/ 	.byte	0x04, 0x46
        /*00fa*/ 	.short	(.L_1586 - .L_1585)


	//   ....[0]....
.L_1585:
        /*00fc*/ 	.word	0x00001220


	//   ....[1]....
        /*0100*/ 	.word	0x00001310


	//   ....[2]....
        /*0104*/ 	.word	0x00001450


	//   ....[3]....
        /*0108*/ 	.word	0x00001540


	//----- nvinfo : EIATTR_MBARRIER_INSTR_OFFSETS
	.align		4
.L_1586:
        /*010c*/ 	.byte	0x04, 0x39
        /*010e*/ 	.short	(.L_1588 - .L_1587)


	//   ....[0]....
.L_1587:
        /*0110*/ 	.word	0x00000260
        /*0114*/ 	.word	0x000000ff
        /*0118*/ 	.word	0x00036400
        /*011c*/ 	.short	0x0100
        /*011e*/ 	.byte	0x06
	.zero		1


	//   ....[1]....
        /*0120*/ 	.word	0x00000350
        /*0124*/ 	.word	0x000000ff
        /*0128*/ 	.word	0x00036410
        /*012c*/ 	.short	0x0100
        /*012e*/ 	.byte	0x08
	.zero		1


	//   ....[2]....
        /*0130*/ 	.word	0x00000360
        /*0134*/ 	.word	0x000000ff
        /*0138*/ 	.word	0x00036420
        /*013c*/ 	.short	0x0100
        /*013e*/ 	.byte	0x08
	.zero		1


	//   ....[3]....
        /*0140*/ 	.word	0x00000370
        /*0144*/ 	.word	0x000000ff
        /*0148*/ 	.word	0x00036418
        /*014c*/ 	.short	0x0100
        /*014e*/ 	.byte	0x08
	.zero		1


	//   ....[4]....
        /*0150*/ 	.word	0x00000380
        /*0154*/ 	.word	0x000000ff
        /*0158*/ 	.word	0x00036428
        /*015c*/ 	.short	0x0100
        /*015e*/ 	.byte	0x08
	.zero		1


	//   ....[5]....
        /*0160*/ 	.word	0x000004b0
        /*0164*/ 	.word	0x000000ff
        /*0168*/ 	.word	0x00036430
        /*016c*/ 	.short	0x0100
        /*016e*/ 	.byte	0x08
	.zero		1


	//   ....[6]....
        /*0170*/ 	.word	0x000004c0
        /*0174*/ 	.word	0x000000ff
        /*0178*/ 	.word	0x00036438
        /*017c*/ 	.short	0x0100
        /*017e*/ 	.byte	0x08
	.zero		1


	//   ....[7]....
        /*0180*/ 	.word	0x00001600
        /*0184*/ 	.word	0x000000ff
        /*0188*/ 	.word	0x00036400
        /*018c*/ 	.short	0x010a
        /*018e*/ 	.byte	0x24
	.zero		1


	//   ....[8]....
        /*0190*/ 	.word	0x00001700
        /*0194*/ 	.word	0x000000ff
        /*0198*/ 	.word	0x00036400
        /*019c*/ 	.short	0x010a
        /*019e*/ 	.byte	0x24
	.zero		1


	//   ....[9]....
        /*01a0*/ 	.word	0x00001de0
        /*01a4*/ 	.word	0x00000003
        /*01a8*/ 	.word	0x00036410
        /*01ac*/ 	.short	0x010a
        /*01ae*/ 	.byte	0x3f
	.zero		1


	//   ....[10]....
        /*01b0*/ 	.word	0x00001e20
        /*01b4*/ 	.word	0x00000003
        /*01b8*/ 	.word	0x00036410
        /*01bc*/ 	.short	0x010a
        /*01be*/ 	.byte	0x3f
	.zero		1


	//   ....[11]....
        /*01c0*/ 	.word	0x000024c0
        /*01c4*/ 	.word	0x000000ff
        /*01c8*/ 	.word	0x00036430
        /*01cc*/ 	.short	0x010a
        /*01ce*/ 	.byte	0x24
	.zero		1


	//   ....[12]....
        /*01d0*/ 	.word	0x00002500
        /*01d4*/ 	.word	0x000000ff
        /*01d8*/ 	.word	0x00036430
        /*01dc*/ 	.short	0x010a
        /*01de*/ 	.byte	0x24
	.zero		1


	//   ....[13]....
        /*01e0*/ 	.word	0x00003980
        /*01e4*/ 	.word	0x000000ff
        /*01e8*/ 	.word	0x00000000
        /*01ec*/ 	.short	0x0101
        /*01ee*/ 	.byte	0x04
	.zero		1


	//   ....[14]....
        /*01f0*/ 	.word	0x00003d10
        /*01f4*/ 	.word	0x00000003
        /*01f8*/ 	.word	0x00000000
        /*01fc*/ 	.short	0x0101
        /*01fe*/ 	.byte	0x3f
	.zero		1


	//   ....[15]....
        /*0200*/ 	.word	0x00009790
        /*0204*/ 	.word	0x00000000
        /*0208*/ 	.word	0x00036420
        /*020c*/ 	.short	0x010a
        /*020e*/ 	.byte	0x3f
	.zero		1


	//   ....[16]....
        /*0210*/ 	.word	0x00009f80
        /*0214*/ 	.word	0x00000000
        /*0218*/ 	.word	0x00036438
        /*021c*/ 	.short	0x010a
        /*021e*/ 	.byte	0x3f
	.zero		1


	//   ....[17]....
        /*0220*/ 	.word	0x0000a2e0
        /*0224*/ 	.word	0x00000000
        /*0228*/ 	.word	0x00036428
        /*022c*/ 	.short	0x010a
        /*022e*/ 	.byte	0x3f
	.zero		1


	//   ....[18]....
        /*0230*/ 	.word	0x0000a610
        /*0234*/ 	.word	0x00000000
        /*0238*/ 	.word	0x00036438
        /*023c*/ 	.short	0x010a
        /*023e*/ 	.byte	0x3f
	.zero		1


	//   ....[19]....
        /*0240*/ 	.word	0x0000a900
        /*0244*/ 	.word	0x00000000
        /*0248*/ 	.word	0x00036420
        /*024c*/ 	.short	0x010a
        /*024e*/ 	.byte	0x3f
	.zero		1


	//   ....[20]....
        /*0250*/ 	.word	0x0000ac80
        /*0254*/ 	.word	0x00000000
        /*0258*/ 	.word	0x00036438
        /*025c*/ 	.short	0x010a
        /*025e*/ 	.byte	0x3f
	.zero		1


	//   ....[21]....
        /*0260*/ 	.word	0x0000af80
        /*0264*/ 	.word	0x00000000
        /*0268*/ 	.word	0x00036428
        /*026c*/ 	.short	0x010a
        /*026e*/ 	.byte	0x3f
	.zero		1


	//   ....[22]....
        /*0270*/ 	.word	0x0000b2c0
        /*0274*/ 	.word	0x00000000
        /*0278*/ 	.word	0x00036438
        /*027c*/ 	.short	0x010a
        /*027e*/ 	.byte	0x3f
	.zero		1


	//   ....[23]....
        /*0280*/ 	.word	0x0000b720
        /*0284*/ 	.word	0x00000007
        /*0288*/ 	.word	0x00000000
        /*028c*/ 	.short	0x010a
        /*028e*/ 	.byte	0x3f
	.zero		1


	//   ....[24]....
        /*0290*/ 	.word	0x0000b7a0
        /*0294*/ 	.word	0x00000003
        /*0298*/ 	.word	0x00000000
        /*029c*/ 	.short	0x010a
        /*029e*/ 	.byte	0x3f
	.zero		1


	//   ....[25]....
        /*02a0*/ 	.word	0x0000b7f0
        /*02a4*/ 	.word	0x00000009
        /*02a8*/ 	.word	0x00036438
        /*02ac*/ 	.short	0x010a
        /*02ae*/ 	.byte	0x3f
	.zero		1


	//   ....[26]....
        /*02b0*/ 	.word	0x0000b8c0
        /*02b4*/ 	.word	0x0000009c
        /*02b8*/ 	.word	0x00036400
        /*02bc*/ 	.short	0x010a
        /*02be*/ 	.byte	0x3f
	.zero		1


	//   ....[27]....
        /*02c0*/ 	.word	0x0000b910
        /*02c4*/ 	.word	0x00000003
        /*02c8*/ 	.word	0x00036410
        /*02cc*/ 	.short	0x010a
        /*02ce*/ 	.byte	0x3f
	.zero		1


	//   ....[28]....
        /*02d0*/ 	.word	0x0000b960
        /*02d4*/ 	.word	0x0000009c
        /*02d8*/ 	.word	0x00036430
        /*02dc*/ 	.short	0x010a
        /*02de*/ 	.byte	0x3f
	.zero		1


	//   ....[29]....
        /*02e0*/ 	.word	0x0000bb00
        /*02e4*/ 	.word	0x00000000
        /*02e8*/ 	.word	0x00036420
        /*02ec*/ 	.short	0x010a
        /*02ee*/ 	.byte	0x3f
	.zero		1


	//   ....[30]....
        /*02f0*/ 	.word	0x0000bb50
        /*02f4*/ 	.word	0x00000000
        /*02f8*/ 	.word	0x00036438
        /*02fc*/ 	.short	0x010a
        /*02fe*/ 	.byte	0x3f
	.zero		1


	//   ....[31]....
        /*0300*/ 	.word	0x0000bba0
        /*0304*/ 	.word	0x00000000
        /*0308*/ 	.word	0x00036428
        /*030c*/ 	.short	0x010a
        /*030e*/ 	.byte	0x3f
	.zero		1


	//   ....[32]....
        /*0310*/ 	.word	0x0000bc00
        /*0314*/ 	.word	0x00000000
        /*0318*/ 	.word	0x00036438
        /*031c*/ 	.short	0x010a
        /*031e*/ 	.byte	0x3f
	.zero		1


	//   ....[33]....
        /*0320*/ 	.word	0x0000bc80
        /*0324*/ 	.word	0x00000000
        /*0328*/ 	.word	0x00036420
        /*032c*/ 	.short	0x010a
        /*032e*/ 	.byte	0x3f
	.zero		1


	//   ....[34]....
        /*0330*/ 	.word	0x0000bcd0
        /*0334*/ 	.word	0x00000000
        /*0338*/ 	.word	0x00036438
        /*033c*/ 	.short	0x010a
        /*033e*/ 	.byte	0x3f
	.zero		1


	//   ....[35]....
        /*0340*/ 	.word	0x0000bd20
        /*0344*/ 	.word	0x00000000
        /*0348*/ 	.word	0x00036428
        /*034c*/ 	.short	0x010a
        /*034e*/ 	.byte	0x3f
	.zero		1


	//   ....[36]....
        /*0350*/ 	.word	0x0000bd70
        /*0354*/ 	.word	0x00000000
        /*0358*/ 	.word	0x00036438
        /*035c*/ 	.short	0x010a
        /*035e*/ 	.byte	0x3f
	.zero		1


	//   ....[37]....
        /*0360*/ 	.word	0x0000be40
        /*0364*/ 	.word	0x00000007
        /*0368*/ 	.word	0x00000000
        /*036c*/ 	.short	0x010a
        /*036e*/ 	.byte	0x3f
	.zero		1


	//   ....[38]....
        /*0370*/ 	.word	0x0000be90
        /*0374*/ 	.word	0x00000003
        /*0378*/ 	.word	0x00000000
        /*037c*/ 	.short	0x010a
        /*037e*/ 	.byte	0x3f
	.zero		1


	//----- nvinfo : EIATTR_NUM_MBARRIERS
	.align		4
.L_1588:
        /*0380*/ 	.byte	0x03, 0x38
        /*0382*/ 	.short	0x0007


	//----- nvinfo : EIATTR_EXIT_INSTR_OFFSETS
	.align		4
        /*0384*/ 	.byte	0x04, 0x1c
        /*0386*/ 	.short	(.L_1590 - .L_1589)


	//   ....[0]....
.L_1589:
        /*0388*/ 	.word	0x0000b840


	//----- nvinfo : EIATTR_MAX_THREADS
	.align		4
.L_1590:
        /*038c*/ 	.byte	0x04, 0x05
        /*038e*/ 	.short	(.L_1592 - .L_1591)
.L_1591:
        /*0390*/ 	.word	0x00000200
        /*0394*/ 	.word	0x00000001
        /*0398*/ 	.word	0x00000001


	//----- nvinfo : EIATTR_CRS_STACK_SIZE
	.align		4
.L_1592:
        /*039c*/ 	.byte	0x04, 0x1e
        /*039e*/ 	.short	(.L_1594 - .L_1593)
.L_1593:
        /*03a0*/ 	.word	0x00000000


	//----- nvinfo : EIATTR_CBANK_PARAM_SIZE
	.align		4
.L_1594:
        /*03a4*/ 	.byte	0x03, 0x19
        /*03a6*/ 	.short	0x06f0


	//----- nvinfo : EIATTR_PARAM_CBANK
	.align		4
        /*03a8*/ 	.byte	0x04, 0x0a
        /*03aa*/ 	.short	(.L_1596 - .L_1595)
	.align		4
.L_1595:
        /*03ac*/ 	.word	index@(.nv.constant0._ZN7cutlass13device_kernelIN5flash11enable_sm90INS1_16FlashAttnBwdSm90INS1_25CollectiveMainloopBwdSm90ILi2ELi1ELi1EN4cute5tupleIJNS5_1CILi1EEES8_S8_EEENS6_IJNS7_ILi64EEENS7_ILi96EEENS7_ILi192EEEEEENS_6half_tEfNS_4arch4Sm90ELb1ELb0ELb0ELb1ELb1ELb0ELb1ELb0ELi3ELi1ELi1ELi1ELb0EEENS1_21CollectiveEpilogueBwdISD_SE_SG_Li384ELb1ELb1ELi3EEENS1_25SingleTileBwdLPTSchedulerILb1ELi96ELb1EEEEEEEEEvNT_6ParamsE)
        /*03b0*/ 	.short	0x0210
        /*03b2*/ 	.short	0x06f0


	//----- nvinfo : EIATTR_SW_WAR
	.align		4
.L_1596:
        /*03b4*/ 	.byte	0x04, 0x36
        /*03b6*/ 	.short	(.L_1598 - .L_1597)
.L_1597:
        /*03b8*/ 	.word	0x00000008
.L_1598:


//--------------------- .nv.info._ZN7cutlass13device_kernelIN5flash11enable_sm90INS1_16FlashAttnBwdSm90INS1_25CollectiveMainloopBwdSm90ILi2ELi1ELi1EN4cute5tupleIJNS5_1CILi1EEES8_S8_EEENS6_IJNS7_ILi64EEENS7_ILi96EEENS7_ILi192EEEEEENS_6half_tEfNS_4arch4Sm90ELb1ELb0ELb0ELb1ELb0ELb0ELb1ELb0ELi3ELi1ELi1ELi1ELb0EEENS1_24CollectiveEpilogueBwdGQAISD_fSG_Li384ELb1ELb0EEENS1_25SingleTileBwdLPTSchedulerILb1ELi96ELb0EEEEEEEEEvNT_6ParamsE --------------------------
	.section	.nv.info._ZN7cutlass13device_kernelIN5flash11enable_sm90INS1_16FlashAttnBwdSm90INS1_25CollectiveMainloopBwdSm90ILi2ELi1ELi1EN4cute5tupleIJNS5_1CILi1EEES8_S8_EEENS6_IJNS7_ILi64EEENS7_ILi96EEENS7_ILi192EEEEEENS_6half_tEfNS_4arch4Sm90ELb1ELb0ELb0ELb1ELb0ELb0ELb1ELb0ELi3ELi1ELi1ELi1ELb0EEENS1_24CollectiveEpilogueBwdGQAISD_fSG_Li384ELb1ELb0EEENS1_25SingleTileBwdLPTSchedulerILb1ELi96ELb0EEEEEEEEEvNT_6ParamsE,"",@"SHT_CUDA_INFO"
	.sectionflags	@""
	.align	4


	//----- nvinfo : EIATTR_CUDA_API_VERSION
	.align		4
        /*0000*/ 	.byte	0x04, 0x37
        /*0002*/ 	.short	(.L_1600 - .L_1599)
.L_1599:
        /*0004*/ 	.word	0x00000082


	//----- nvinfo : EIATTR_KPARAM_INFO
	.align		4
.L_1600:
        /*0008*/ 	.byte	0x04, 0x17
        /*000a*/ 	.short	(.L_1602 - .L_1601)
.L_1601:
        /*000c*/ 	.word	0x00000000
        /*0010*/ 	.short	0x0000
        /*0012*/ 	.short	0x0070
        /*0014*/ 	.byte	0x00, 0xf0, 0x01, 0x1c


	//----- nvinfo : EIATTR_SPARSE_MMA_MASK
	.align		4
.L_1602:
        /*0018*/ 	.byte	0x03, 0x50
        /*001a*/ 	.short	0x0000


	//----- nvinfo : EIATTR_MAXREG_COUNT
	.align		4
        /*001c*/ 	.byte	0x03, 0x1b
        /*001e*/ 	.short	0x0080


	//----- nvinfo : EIATTR_NUM_BARRIERS
	.align		4
        /*0020*/ 	.byte	0x02, 0x4c
        /*0022*/ 	.byte	0x10
	.zero		1


	//----- nvinfo : EIATTR_EXTERNS
	.align		4
        /*0024*/ 	.byte	0x04, 0x0f
        /*0026*/ 	.short	(.L_1604 - .L_1603)


	//   ....[0]....
	.align		4
.L_1603:
        /*0028*/ 	.word	index@(__assertfail)


	//----- nvinfo : EIATTR_ANNOTATIONS
	.align		4
.L_1604:
        /*002c*/ 	.byte	0x04, 0x55
        /*002e*/ 	.short	(.L_1606 - .L_1605)


	//   ....[0]....
.L_1605:
        /*0030*/ 	.word	0x00000001
        /*0034*/ 	.byte	0x40, 0x05, 0x00, 0x00, 0x01, 0x00, 0x00, 0x00, 0xf0, 0x16, 0x00, 0x00, 0x01, 0x00, 0x00, 0x00
        /*0044*/ 	.byte	0x70, 0x8d, 0x00, 0x00


	//----- nvinfo : EIATTR_MERCURY_ISA_VERSION
	.align		4
.L_1606:
        /*0048*/ 	.byte	0x03, 0x5f
        /*004a*/ 	.short	0x0101


	//----- nvinfo : EIATTR_INT_WARP_WIDE_INSTR_OFFSETS
	.align		4
        /*004c*/ 	.byte	0x04, 0x31
        /*004e*/ 	.short	(.L_1608 - .L_1607)


	//   ....[0]....
.L_1607:
        /*0050*/ 	.word	0x00000180


	//   ....[1]....
        /*0054*/ 	.word	0x00000240


	//----- nvinfo : EIATTR_COOP_GROUP_MASK_REGIDS
	.align		4
.L_1608:
        /*0058*/ 	.byte	0x04, 0x29
        /*005a*/ 	.short	(.L_1610 - .L_1609)


	//   ....[0]....
.L_1609:
        /*005c*/ 	.word	0xffffffff


	//   ....[1]....
        /*0060*/ 	.word	0xffffffff


	//   ....[2]....
        /*0064*/ 	.word	0xffffffff


	//   ....[3]....
        /*0068*/ 	.word	0xffffffff


	//   ....[4]....
        /*006c*/ 	.word	0xffffffff


	//   ....[5]....
        /*0070*/ 	.word	0xffffffff


	//   ....[6]....
        /*0074*/ 	.word	0xffffffff


	//   ....[7]....
        /*0078*/ 	.word	0x0500000f


	//----- nvinfo : EIATTR_COOP_GROUP_INSTR_OFFSETS
	.align		4
.L_1610:
        /*007c*/ 	.byte	0x04, 0x28
        /*007e*/ 	.short	(.L_1612 - .L_1611)


	//   ....[0]....
.L_1611:
        /*0080*/ 	.word	0x00000060


	//   ....[1]....
        /*0084*/ 	.word	0x00000190


	//   ....[2]....
        /*0088*/ 	.word	0x00000220


	//   ....[3]....
        /*008c*/ 	.word	0x000003a0


	//   ....[4]....
        /*0090*/ 	.word	0x00000600


	//   ....[5]....
        /*0094*/ 	.word	0x00001590


	//   ....[6]....
        /*0098*/ 	.word	0x00004920


	//   ....[7]....
        /*009c*/ 	.word	0x00008fa0


	//----- nvinfo : EIATTR_REG_RECONFIG
	.align		4
.L_1612:
        /*00a0*/ 	.byte	0x01, 0x54
	.zero		2


	//----- nvinfo : EIATTR_SYSCALL_OFFSETS
	.align		4
        /*00a4*/ 	.byte	0x04, 0x46
        /*00a6*/ 	.short	(.L_1614 - .L_1613)


	//   ....[0]....
.L_1613:
        /*00a8*/ 	.word	0x000011f0


	//   ....[1]....
        /*00ac*/ 	.word	0x000012e0


	//   ....[2]....
        /*00b0*/ 	.word	0x00001420


	//   ....[3]....
        /*00b4*/ 	.word	0x00001510


	//----- nvinfo : EIATTR_MBARRIER_INSTR_OFFSETS
	.align		4
.L_1614:
        /*00b8*/ 	.byte	0x04, 0x39
        /*00ba*/ 	.short	(.L_1616 - .L_1615)


	//   ....[0]....
.L_1615:
        /*00bc*/ 	.word	0x00000260
        /*00c0*/ 	.word	0x000000ff
        /*00c4*/ 	.word	0x00036400
        /*00c8*/ 	.short	0x0100
        /*00ca*/ 	.byte	0x06
	.zero		1


	//   ....[1]....
        /*00cc*/ 	.word	0x00000350
        /*00d0*/ 	.word	0x000000ff
        /*00d4*/ 	.word	0x00036410
        /*00d8*/ 	.short	0x0100
        /*00da*/ 	.byte	0x08
	.zero		1


	//   ....[2]....
        /*00dc*/ 	.word	0x00000360
        /*00e0*/ 	.word	0x000000ff
        /*00e4*/ 	.word	0x00036420
        /*00e8*/ 	.short	0x0100
        /*00ea*/ 	.byte	0x08
	.zero		1


	//   ....[3]....
        /*00ec*/ 	.word	0x00000370
        /*00f0*/ 	.word	0x000000ff
        /*00f4*/ 	.word	0x00036418
        /*00f8*/ 	.short	0x0100
        /*00fa*/ 	.byte	0x08
	.zero		1


	//   ....[4]....
        /*00fc*/ 	.word	0x00000380
        /*0100*/ 	.word	0x000000ff
        /*0104*/ 	.word	0x00036428
        /*0108*/ 	.short	0x0100
        /*010a*/ 	.byte	0x08
	.zero		1


	//   ....[5]....
        /*010c*/ 	.word	0x000004b0
        /*0110*/ 	.word	0x000000ff
        /*0114*/ 	.word	0x00036430
        /*0118*/ 	.short	0x0100
        /*011a*/ 	.byte	0x08
	.zero		1


	//   ....[6]....
        /*011c*/ 	.word	0x000004c0
        /*0120*/ 	.word	0x000000ff
        /*0124*/ 	.word	0x00036438
        /*0128*/ 	.short	0x0100
        /*012a*/ 	.byte	0x08
	.zero		1


	//   ....[7]....
        /*012c*/ 	.word	0x000015d0
        /*0130*/ 	.word	0x000000ff
        /*0134*/ 	.word	0x00036400
        /*0138*/ 	.short	0x010a
        /*013a*/ 	.byte	0x24
	.zero		1


	//   ....[8]....
        /*013c*/ 	.word	0x000016d0
        /*0140*/ 	.word	0x000000ff
        /*0144*/ 	.word	0x00036400
        /*0148*/ 	.short	0x010a
        /*014a*/ 	.byte	0x24
	.zero		1


	//   ....[9]....
        /*014c*/ 	.word	0x00001db0
        /*0150*/ 	.word	0x00000003
        /*0154*/ 	.word	0x00036410
        /*0158*/ 	.short	0x010a
        /*015a*/ 	.byte	0x3f
	.zero		1


	//   ....[10]....
        /*015c*/ 	.word	0x00001df0
        /*0160*/ 	.word	0x00000003
        /*0164*/ 	.word	0x00036410
        /*0168*/ 	.short	0x010a
        /*016a*/ 	.byte	0x3f
	.zero		1


	//   ....[11]....
        /*016c*/ 	.word	0x00002490
        /*0170*/ 	.word	0x000000ff
        /*0174*/ 	.word	0x00036430
        /*0178*/ 	.short	0x010a
        /*017a*/ 	.byte	0x24
	.zero		1


	//   ....[12]....
        /*017c*/ 	.word	0x000024d0
        /*0180*/ 	.word	0x000000ff
        /*0184*/ 	.word	0x00036430
        /*0188*/ 	.short	0x010a
        /*018a*/ 	.byte	0x24
	.zero		1


	//   ....[13]....
        /*018c*/ 	.word	0x00003950
        /*0190*/ 	.word	0x000000ff
        /*0194*/ 	.word	0x00000000
        /*0198*/ 	.short	0x0101
        /*019a*/ 	.byte	0x04
	.zero		1


	//   ....[14]....
        /*019c*/ 	.word	0x00003ce0
        /*01a0*/ 	.word	0x00000003
        /*01a4*/ 	.word	0x00000000
        /*01a8*/ 	.short	0x0101
        /*01aa*/ 	.byte	0x3f
	.zero		1


	//   ....[15]....
        /*01ac*/ 	.word	0x00006ea0
        /*01b0*/ 	.word	0x00000000
        /*01b4*/ 	.word	0x00036420
        /*01b8*/ 	.short	0x010a
        /*01ba*/ 	.byte	0x3f
	.zero		1


	//   ....[16]....
        /*01bc*/ 	.word	0x00007690
        /*01c0*/ 	.word	0x00000000
        /*01c4*/ 	.word	0x00036438
        /*01c8*/ 	.short	0x010a
        /*01ca*/ 	.byte	0x3f
	.zero		1


	//   ....[17]....
        /*01cc*/ 	.word	0x000079f0
        /*01d0*/ 	.word	0x00000000
        /*01d4*/ 	.word	0x00036428
        /*01d8*/ 	.short	0x010a
        /*01da*/ 	.byte	0x3f
	.zero		1


	//   ....[18]....
        /*01dc*/ 	.word	0x00007d20
        /*01e0*/ 	.word	0x00000000
        /*01e4*/ 	.word	0x00036438
        /*01e8*/ 	.short	0x010a
        /*01ea*/ 	.byte	0x3f
	.zero		1


	//   ....[19]....
        /*01ec*/ 	.word	0x00008010
        /*01f0*/ 	.word	0x00000000
        /*01f4*/ 	.word	0x00036420
        /*01f8*/ 	.short	0x010a
        /*01fa*/ 	.byte	0x3f
	.zero		1


	//   ....[20]....
        /*01fc*/ 	.word	0x00008390
        /*0200*/ 	.word	0x00000000
        /*0204*/ 	.word	0x00036438
        /*0208*/ 	.short	0x010a
        /*020a*/ 	.byte	0x3f
	.zero		1


	//   ....[21]....
        /*020c*/ 	.word	0x00008690
        /*0210*/ 	.word	0x00000000
        /*0214*/ 	.word	0x00036428
        /*0218*/ 	.short	0x010a
        /*021a*/ 	.byte	0x3f
	.zero		1


	//   ....[22]....
        /*021c*/ 	.word	0x000089d0
        /*0220*/ 	.word	0x00000000
        /*0224*/ 	.word	0x00036438
        /*0228*/ 	.short	0x010a
        /*022a*/ 	.byte	0x3f
	.zero		1


	//   ....[23]....
        /*022c*/ 	.word	0x00008e30
        /*0230*/ 	.word	0x00000007
        /*0234*/ 	.word	0x00000000
        /*0238*/ 	.short	0x010a
        /*023a*/ 	.byte	0x3f
	.zero		1


	//   ....[24]....
        /*023c*/ 	.word	0x00008eb0
        /*0240*/ 	.word	0x00000003
        /*0244*/ 	.word	0x00000000
        /*0248*/ 	.short	0x010a
        /*024a*/ 	.byte	0x3f
	.zero		1


	//   ....[25]....
        /*024c*/ 	.word	0x00008f00
        /*0250*/ 	.word	0x00000009
        /*0254*/ 	.word	0x00036438
        /*0258*/ 	.short	0x010a
        /*025a*/ 	.byte	0x3f
	.zero		1


	//   ....[26]....
        /*025c*/ 	.word	0x00008fd0
        /*0260*/ 	.word	0x0000009b
        /*0264*/ 	.word	0x00036400
        /*0268*/ 	.short	0x010a
        /*026a*/ 	.byte	0x3f
	.zero		1


	//   ....[27]....
        /*026c*/ 	.word	0x00009020
        /*0270*/ 	.word	0x00000003
        /*0274*/ 	.word	0x00036410
        /*0278*/ 	.short	0x010a
        /*027a*/ 	.byte	0x3f
	.zero		1


	//   ....[28]....
        /*027c*/ 	.word	0x00009070
        /*0280*/ 	.word	0x0000009b
        /*0284*/ 	.word	0x00036430
        /*0288*/ 	.short	0x010a
        /*028a*/ 	.byte	0x3f
	.zero		1


	//   ....[29]....
        /*028c*/ 	.word	0x000090c0
        /*0290*/ 	.word	0x00000000
        /*0294*/ 	.word	0x00036420
        /*0298*/ 	.short	0x010a
        /*029a*/ 	.byte	0x3f
	.zero		1


	//   ....[30]....
        /*029c*/ 	.word	0x00009110
        /*02a0*/ 	.word	0x00000000
        /*02a4*/ 	.word	0x00036438
        /*02a8*/ 	.short	0x010a
        /*02aa*/ 	.byte	0x3f
	.zero		1


	//   ....[31]....
        /*02ac*/ 	.word	0x00009160
        /*02b0*/ 	.word	0x00000000
        /*02b4*/ 	.word	0x00036428
        /*02b8*/ 	.short	0x010a
        /*02ba*/ 	.byte	0x3f
	.zero		1


	//   ....[32]....
        /*02bc*/ 	.word	0x000091c0
        /*02c0*/ 	.word	0x00000000
        /*02c4*/ 	.word	0x00036438
        /*02c8*/ 	.short	0x010a
        /*02ca*/ 	.byte	0x3f
	.zero		1


	//   ....[33]....
        /*02cc*/ 	.word	0x00009240
        /*02d0*/ 	.word	0x00000000
        /*02d4*/ 	.word	0x00036420
        /*02d8*/ 	.short	0x010a
        /*02da*/ 	.byte	0x3f
	.zero		1


	//   ....[34]....
        /*02dc*/ 	.word	0x00009290
        /*02e0*/ 	.word	0x00000000
        /*02e4*/ 	.word	0x00036438
        /*02e8*/ 	.short	0x010a
        /*02ea*/ 	.byte	0x3f
	.zero		1


	//   ....[35]....
        /*02ec*/ 	.word	0x000092e0
        /*02f0*/ 	.word	0x00000000
        /*02f4*/ 	.word	0x00036428
        /*02f8*/ 	.short	0x010a
        /*02fa*/ 	.byte	0x3f
	.zero		1


	//   ....[36]....
        /*02fc*/ 	.word	0x00009330
        /*0300*/ 	.word	0x00000000
        /*0304*/ 	.word	0x00036438
        /*0308*/ 	.short	0x010a
        /*030a*/ 	.byte	0x3f
	.zero		1


	//   ....[37]....
        /*030c*/ 	.word	0x00009400
        /*0310*/ 	.word	0x00000007
        /*0314*/ 	.word	0x00000000
        /*0318*/ 	.short	0x010a
        /*031a*/ 	.byte	0x3f
	.zero		1


	//   ....[38]....
        /*031c*/ 	.word	0x00009450
        /*0320*/ 	.word	0x00000003
        /*0324*/ 	.word	0x00000000
        /*0328*/ 	.short	0x010a
        /*032a*/ 	.byte	0x3f
	.zero		1


	//----- nvinfo : EIATTR_NUM_MBARRIERS
	.align		4
.L_1616:
        /*032c*/ 	.byte	0x03, 0x38
        /*032e*/ 	.short	0x0007


	//----- nvinfo : EIATTR_EXIT_INSTR_OFFSETS
	.align		4
        /*0330*/ 	.byte	0x04, 0x1c
        /*0332*/ 	.short	(.L_1618 - .L_1617)


	//   ....[0]....
.L_1617:
        /*0334*/ 	.word	0x00008f50


	//----- nvinfo : EIATTR_MAX_THREADS
	.align		4
.L_1618:
        /*0338*/ 	.byte	0x04, 0x05
        /*033a*/ 	.short	(.L_1620 - .L_1619)
.L_1619:
        /*033c*/ 	.word	0x00000200
        /*0340*/ 	.word	0x00000001
        /*0344*/ 	.word	0x00000001


	//----- nvinfo : EIATTR_CRS_STACK_SIZE
	.align		4
.L_1620:
        /*0348*/ 	.byte	0x04, 0x1e
        /*034a*/ 	.short	(.L_1622 - .L_1621)
.L_1621:
        /*034c*/ 	.word	0x00000000


	//----- nvinfo : EIATTR_CBANK_PARAM_SIZE
	.align		4
.L_1622:
        /*0350*/ 	.byte	0x03, 0x19
        /*0352*/ 	.short	0x0770


	//----- nvinfo : EIATTR_PARAM_CBANK
	.align		4
        /*0354*/ 	.byte	0x04, 0x0a
        /*0356*/ 	.short	(.L_1624 - .L_1623)
	.align		4
.L_1623:
        /*0358*/ 	.word	index@(.nv.constant0._ZN7cutlass13device_kernelIN5flash11enable_sm90INS1_16FlashAttnBwdSm90INS1_25CollectiveMainloopBwdSm90ILi2ELi1ELi1EN4cute5tupleIJNS5_1CILi1EEES8_S8_EEENS6_IJNS7_ILi64EEENS7_ILi96EEENS7_ILi192EEEEEENS_6half_tEfNS_4arch4Sm90ELb1ELb0ELb0ELb1ELb0ELb0ELb1ELb0ELi3ELi1ELi1ELi1ELb0EEENS1_24CollectiveEpilogueBwdGQAISD_fSG_Li384ELb1ELb0EEENS1_25SingleTileBwdLPTSchedulerILb1ELi96ELb0EEEEEEEEEvNT_6ParamsE)
        /*035c*/ 	.short	0x0210
        /*035e*/ 	.short	0x0770


	//----- nvinfo : EIATTR_SW_WAR
	.align		4
.L_1624:
        /*0360*/ 	.byte	0x04, 0x36
        /*0362*/ 	.short	(.L_1626 - .L_1625)
.L_1625:
        /*0364*/ 	.word	0x00000008
.L_1626:


//--------------------- .nv.info._ZN7cutlass13device_kernelIN5flash32FlashAttnBwdPostprocessConvertdQIN4cute5tupleIJNS3_1CILi96EEENS5_ILi192EEEEEENS_6half_tEfNS_4arch4Sm90ELi384ENS3_8TiledMMAINS3_8MMA_AtomIJNS3_4SM904GMMA25MMA_64x96x16_F32F16F16_SSILNSF_5MajorE1ELSH_1ELNSF_7ScaleInE1ELSI_1EEEEEENS3_6LayoutINS4_IJNS5_ILi3EEENS5_ILi1EEESN_EEENS4_IJSN_NS5_ILi0EEESP_EEEEENS4_IJNS3_10UnderscoreESS_SS_EEEEELb1EEEEEvNT_6ParamsE --------------------------
	.section	.nv.info._ZN7cutlass13device_kernelIN5flash32FlashAttnBwdPostprocessConvertdQIN4cute5tupleIJNS3_1CILi96EEENS5_ILi192EEEEEENS_6half_tEfNS_4arch4Sm90ELi384ENS3_8TiledMMAINS3_8MMA_AtomIJNS3_4SM904GMMA25MMA_64x96x16_F32F16F16_SSILNSF_5MajorE1ELSH_1ELNSF_7ScaleInE1ELSI_1EEEEEENS3_6LayoutINS4_IJNS5_ILi3EEENS5_ILi1EEESN_EEENS4_IJSN_NS5_ILi0EEESP_EEEEENS4_IJNS3_10UnderscoreESS_SS_EEEEELb1EEEEEvNT_6ParamsE,"",@"SHT_CUDA_INFO"
	.sectionflags	@""
	.align	4


	//----- nvinfo : EIATTR_CUDA_API_VERSION
	.align		4
        /*0000*/ 	.byte	0x04, 0x37
        /*0002*/ 	.short	(.L_1628 - .L_1627)
.L_1627:
        /*0004*/ 	.word	0x00000082


	//----- nvinfo : EIATTR_KPARAM_INFO
	.align		4
.L_1628:
        /*0008*/ 	.byte	0x04, 0x17
        /*000a*/ 	.short	(.L_1630 - .L_1629)
.L_1629:
        /*000c*/ 	.word	0x00000000
        /*0010*/ 	.short	0x0000
        /*0012*/ 	.short	0x0000
        /*0014*/ 	.byte	0x00, 0xf0, 0xc1, 0x01


	//----- nvinfo : EIATTR_SPARSE_MMA_MASK
	.align		4
.L_1630:
        /*0018*/ 	.byte	0x03, 0x50
        /*001a*/ 	.short	0x0000


	//----- nvinfo : EIATTR_MAXREG_COUNT
	.align		4
        /*001c*/ 	.byte	0x03, 0x1b
        /*001e*/ 	.short	0x0050


	//----- nvinfo : EIATTR_NUM_BARRIERS
	.align		4
        /*0020*/ 	.byte	0x02, 0x4c
        /*0022*/ 	.byte	0x01
	.zero		1


	//----- nvinfo : EIATTR_MERCURY_ISA_VERSION
	.align		4
        /*0024*/ 	.byte	0x03, 0x5f
        /*0026*/ 	.short	0x0101


	//----- nvinfo : EIATTR_MBARRIER_INSTR_OFFSETS
	.align		4
        /*0028*/ 	.byte	0x04, 0x39
        /*002a*/ 	.short	(.L_1632 - .L_1631)


	//   ....[0]....
.L_1631:
        /*002c*/ 	.word	0x00000490
        /*0030*/ 	.word	0x000000ff
        /*0034*/ 	.word	0x0001b000
        /*0038*/ 	.short	0x0100
        /*003a*/ 	.byte	0x06
	.zero		1


	//   ....[1]....
        /*003c*/ 	.word	0x000005a0
        /*0040*/ 	.word	0x00000002
        /*0044*/ 	.word	0x0001b000
        /*0048*/ 	.short	0x010a
        /*004a*/ 	.byte	0x3f
	.zero		1


	//----- nvinfo : EIATTR_NUM_MBARRIERS
	.align		4
.L_1632:
        /*004c*/ 	.byte	0x03, 0x38
        /*004e*/ 	.short	0x0001


	//----- nvinfo : EIATTR_EXIT_INSTR_OFFSETS
	.align		4
        /*0050*/ 	.byte	0x04, 0x1c
        /*0052*/ 	.short	(.L_1634 - .L_1633)


	//   ....[0]....
.L_1633:
        /*0054*/ 	.word	0x000001a0


	//   ....[1]....
        /*0058*/ 	.word	0x00001630


	//   ....[2]....
        /*005c*/ 	.word	0x00001710


	//----- nvinfo : EIATTR_MAX_THREADS
	.align		4
.L_1634:
        /*0060*/ 	.byte	0x04, 0x05
        /*0062*/ 	.short	(.L_1636 - .L_1635)
.L_1635:
        /*0064*/ 	.word	0x00000180
        /*0068*/ 	.word	0x00000001
        /*006c*/ 	.word	0x00000001


	//----- nvinfo : EIATTR_CRS_STACK_SIZE
	.align		4
.L_1636:
        /*0070*/ 	.byte	0x04, 0x1e
        /*0072*/ 	.short	(.L_1638 - .L_1637)
.L_1637:
        /*0074*/ 	.word	0x00000000


	//----- nvinfo : EIATTR_CBANK_PARAM_SIZE
	.align		4
.L_1638:
        /*0078*/ 	.byte	0x03, 0x19
        /*007a*/ 	.short	0x0070


	//----- nvinfo : EIATTR_PARAM_CBANK
	.align		4
        /*007c*/ 	.byte	0x04, 0x0a
        /*007e*/ 	.short	(.L_1640 - .L_1639)
	.align		4
.L_1639:
        /*0080*/ 	.word	index@(.nv.constant0._ZN7cutlass13device_kernelIN5flash32FlashAttnBwdPostprocessConvertdQIN4cute5tupleIJNS3_1CILi96EEENS5_ILi192EEEEEENS_6half_tEfNS_4arch4Sm90ELi384ENS3_8TiledMMAINS3_8MMA_AtomIJNS3_4SM904GMMA25MMA_64x96x16_F32F16F16_SSILNSF_5MajorE1ELSH_1ELNSF_7ScaleInE1ELSI_1EEEEEENS3_6LayoutINS4_IJNS5_ILi3EEENS5_ILi1EEESN_EEENS4_IJSN_NS5_ILi0EEESP_EEEEENS4_IJNS3_10UnderscoreESS_SS_EEEEELb1EEEEEvNT_6ParamsE)
        /*0084*/ 	.short	0x0210
        /*0086*/ 	.short	0x0070


	//----- nvinfo : EIATTR_SW_WAR
	.align		4
.L_1640:
        /*0088*/ 	.byte	0x04, 0x36
        /*008a*/ 	.short	(.L_1642 - .L_1641)
.L_1641:
        /*008c*/ 	.word	0x00000008
.L_1642:


//--------------------- .nv.info._ZN7cutlass13device_kernelIN5flash32FlashAttnBwdPostprocessConvertdQIN4cute5tupleIJNS3_1CILi64EEENS5_ILi192EEEEEENS_6half_tEfNS_4arch4Sm90ELi384ENS3_8TiledMMAINS3_8MMA_AtomIJNS3_4SM904GMMA25MMA_64x64x16_F32F16F16_SSILNSF_5MajorE0ELSH_1ELNSF_7ScaleInE1ELSI_1EEEEEENS3_6LayoutINS4_IJNS5_ILi1EEENS5_ILi3EEESM_EEENS4_IJNS5_ILi0EEESM_SP_EEEEENS4_IJNS3_10UnderscoreESS_SS_EEEEELb0EEEEEvNT_6ParamsE --------------------------
	.section	.nv.info._ZN7cutlass13device_kernelIN5flash32FlashAttnBwdPostprocessConvertdQIN4cute5tupleIJNS3_1CILi64EEENS5_ILi192EEEEEENS_6half_tEfNS_4arch4Sm90ELi384ENS3_8TiledMMAINS3_8MMA_AtomIJNS3_4SM904GMMA25MMA_64x64x16_F32F16F16_SSILNSF_5MajorE0ELSH_1ELNSF_7ScaleInE1ELSI_1EEEEEENS3_6LayoutINS4_IJNS5_ILi1EEENS5_ILi3EEESM_EEENS4_IJNS5_ILi0EEESM_SP_EEEEENS4_IJNS3_10UnderscoreESS_SS_EEEEELb0EEEEEvNT_6ParamsE,"",@"SHT_CUDA_INFO"
	.sectionflags	@""
	.align	4


	//----- nvinfo : EIATTR_CUDA_API_VERSION
	.align		4
        /*0000*/ 	.byte	0x04, 0x37
        /*0002*/ 	.short	(.L_1644 - .L_1643)
.L_1643:
        /*0004*/ 	.word	0x00000082


	//----- nvinfo : EIATTR_KPARAM_INFO
	.align		4
.L_1644:
        /*0008*/ 	.byte	0x04, 0x17
        /*000a*/ 	.short	(.L_1646 - .L_1645)
.L_1645:
        /*000c*/ 	.word	0x00000000
        /*0010*/ 	.short	0x0000
        /*0012*/ 	.short	0x0000
        /*0014*/ 	.byte	0x00, 0xf0, 0xc1, 0x01


	//----- nvinfo : EIATTR_SPARSE_MMA_MASK
	.align		4
.L_1646:
        /*0018*/ 	.byte	0x03, 0x50
        /*001a*/ 	.short	0x0000


	//----- nvinfo : EIATTR_MAXREG_COUNT
	.align		4
        /*001c*/ 	.byte	0x03, 0x1b
        /*001e*/ 	.short	0x0050


	//----- nvinfo : EIATTR_NUM_BARRIERS
	.align		4
        /*0020*/ 	.byte	0x02, 0x4c
        /*0022*/ 	.byte	0x01
	.zero		1


	//----- nvinfo : EIATTR_MERCURY_ISA_VERSION
	.align		4
        /*0024*/ 	.byte	0x03, 0x5f
        /*0026*/ 	.short	0x0101


	//----- nvinfo : EIATTR_MBARRIER_INSTR_OFFSETS
	.align		4
        /*0028*/ 	.byte	0x04, 0x39
        /*002a*/ 	.short	(.L_1648 - .L_1647)


	//   ....[0]....
.L_1647:
        /*002c*/ 	.word	0x000004a0
        /*0030*/ 	.word	0x000000ff
        /*0034*/ 	.word	0x00012000
        /*0038*/ 	.short	0x0100
        /*003a*/ 	.byte	0x06
	.zero		1


	//   ....[1]....
        /*003c*/ 	.word	0x000005b0
        /*0040*/ 	.word	0x00000029
        /*0044*/ 	.word	0x00012000
        /*0048*/ 	.short	0x010a
        /*004a*/ 	.byte	0x3f
	.zero		1


	//----- nvinfo : EIATTR_NUM_MBARRIERS
	.align		4
.L_1648:
        /*004c*/ 	.byte	0x03, 0x38
        /*004e*/ 	.short	0x0001


	//----- nvinfo : EIATTR_EXIT_INSTR_OFFSETS
	.align		4
        /*0050*/ 	.byte	0x04, 0x1c
        /*0052*/ 	.short	(.L_1650 - .L_1649)


	//   ....[0]....
.L_1649:
        /*0054*/ 	.word	0x000001b0


	//   ....[1]....
        /*0058*/ 	.word	0x00001220


	//   ....[2]....
        /*005c*/ 	.word	0x000012f0


	//----- nvinfo : EIATTR_MAX_THREADS
	.align		4
.L_1650:
        /*0060*/ 	.byte	0x04, 0x05
        /*0062*/ 	.short	(.L_1652 - .L_1651)
.L_1651:
        /*0064*/ 	.word	0x00000180
        /*0068*/ 	.word	0x00000001
        /*006c*/ 	.word	0x00000001


	//----- nvinfo : EIATTR_CRS_STACK_SIZE
	.align		4
.L_1652:
        /*0070*/ 	.byte	0x04, 0x1e
        /*0072*/ 	.short	(.L_1654 - .L_1653)
.L_1653:
        /*0074*/ 	.word	0x00000000


	//----- nvinfo : EIATTR_CBANK_PARAM_SIZE
	.align		4
.L_1654:
        /*0078*/ 	.byte	0x03, 0x19
        /*007a*/ 	.short	0x0070


	//----- nvinfo : EIATTR_PARAM_CBANK
	.align		4
        /*007c*/ 	.byte	0x04, 0x0a
        /*007e*/ 	.short	(.L_1656 - .L_1655)
	.align		4
.L_1655:
        /*0080*/ 	.word	index@(.nv.constant0._ZN7cutlass13device_kernelIN5flash32FlashAttnBwdPostprocessConvertdQIN4cute5tupleIJNS3_1CILi64EEENS5_ILi192EEEEEENS_6half_tEfNS_4arch4Sm90ELi384ENS3_8TiledMMAINS3_8MMA_AtomIJNS3_4SM904GMMA25MMA_64x64x16_F32F16F16_SSILNSF_5MajorE0ELSH_1ELNSF_7ScaleInE1ELSI_1EEEEEENS3_6LayoutINS4_IJNS5_ILi1EEENS5_ILi3EEESM_EEENS4_IJNS5_ILi0EEESM_SP_EEEEENS4_IJNS3_10UnderscoreESS_SS_EEEEELb0EEEEEvNT_6ParamsE)
        /*0084*/ 	.short	0x0210
        /*0086*/ 	.short	0x0070


	//----- nvinfo : EIATTR_SW_WAR
	.align		4
.L_1656:
        /*0088*/ 	.byte	0x04, 0x36
        /*008a*/ 	.short	(.L_1658 - .L_1657)
.L_1657:
        /*008c*/ 	.word	0x00000008
.L_1658:


//--------------------- .nv.info._ZN7cutlass13device_kernelIN5flash11enable_sm90INS1_16FlashAttnBwdSm90INS1_25CollectiveMainloopBwdSm90ILi2ELi1ELi1EN4cute5tupleIJNS5_1CILi1EEES8_S8_EEENS6_IJNS7_ILi64EEENS7_ILi96EEENS7_ILi192EEEEEENS_6half_tEfNS_4arch4Sm90ELb1ELb0ELb0ELb1ELb1ELb0ELb1ELb0ELi3ELi1ELi1ELi1ELb0EEENS1_24CollectiveEpilogueBwdGQAISD_fSG_Li384ELb1ELb1EEENS1_25SingleTileBwdLPTSchedulerILb1ELi96ELb1EEEEEEEEEvNT_6ParamsE --------------------------
	.section	.nv.info._ZN7cutlass13device_kernelIN5flash11enable_sm90INS1_16FlashAttnBwdSm90INS1_25CollectiveMainloopBwdSm90ILi2ELi1ELi1EN4cute5tupleIJNS5_1CILi1EEES8_S8_EEENS6_IJNS7_ILi64EEENS7_ILi96EEENS7_ILi192EEEEEENS_6half_tEfNS_4arch4Sm90ELb1ELb0ELb0ELb1ELb1ELb0ELb1ELb0ELi3ELi1ELi1ELi1ELb0EEENS1_24CollectiveEpilogueBwdGQAISD_fSG_Li384ELb1ELb1EEENS1_25SingleTileBwdLPTSchedulerILb1ELi96ELb1EEEEEEEEEvNT_6ParamsE,"",@"SHT_CUDA_INFO"
	.sectionflags	@""
	.align	4


	//----- nvinfo : EIATTR_CUDA_API_VERSION
	.align		4
        /*0000*/ 	.byte	0x04, 0x37
        /*0002*/ 	.short	(.L_1660 - .L_1659)
.L_1659:
        /*0004*/ 	.word	0x00000082


	//----- nvinfo : EIATTR_KPARAM_INFO
	.align		4
.L_1660:
        /*0008*/ 	.byte	0x04, 0x17
        /*000a*/ 	.short	(.L_1662 - .L_1661)
.L_1661:
        /*000c*/ 	.word	0x00000000
        /*0010*/ 	.short	0x0000
        /*0012*/ 	.short	0x0070
        /*0014*/ 	.byte	0x00, 0xf0, 0x01, 0x1c


	//----- nvinfo : EIATTR_SPARSE_MMA_MASK
	.align		4
.L_1662:
        /*0018*/ 	.byte	0x03, 0x50
        /*001a*/ 	.short	0x0000


	//----- nvinfo : EIATTR_MAXREG_COUNT
	.align		4
        /*001c*/ 	.byte	0x03, 0x1b
        /*001e*/ 	.short	0x0080


	//----- nvinfo : EIATTR_NUM_BARRIERS
	.align		4
        /*0020*/ 	.byte	0x02, 0x4c
        /*0022*/ 	.byte	0x10
	.zero		1


	//----- nvinfo : EIATTR_EXTERNS
	.align		4
        /*0024*/ 	.byte	0x04, 0x0f
        /*0026*/ 	.short	(.L_1664 - .L_1663)


	//   ....[0]....
	.align		4
.L_1663:
        /*0028*/ 	.word	index@(__assertfail)


	//----- nvinfo : EIATTR_ANNOTATIONS
	.align		4
.L_1664:
        /*002c*/ 	.byte	0x04, 0x55
        /*002e*/ 	.short	(.L_1666 - .L_1665)


	//   ....[0]....
.L_1665:
        /*0030*/ 	.word	0x00000001
        /*0034*/ 	.byte	0x40, 0x05, 0x00, 0x00, 0x01, 0x00, 0x00, 0x00, 0x10, 0x17, 0x00, 0x00, 0x01, 0x00, 0x00, 0x00
        /*0044*/ 	.byte	0x60, 0x9b, 0x00, 0x00


	//----- nvinfo : EIATTR_MERCURY_ISA_VERSION
	.align		4
.L_1666:
        /*0048*/ 	.byte	0x03, 0x5f
        /*004a*/ 	.short	0x0101


	//----- nvinfo : EIATTR_INT_WARP_WIDE_INSTR_OFFSETS
	.align		4
        /*004c*/ 	.byte	0x04, 0x31
        /*004e*/ 	.short	(.L_1668 - .L_1667)


	//   ....[0]....
.L_1667:
        /*0050*/ 	.word	0x00000180


	//   ....[1]....
        /*0054*/ 	.word	0x00000240


	//   ....[2]....
        /*0058*/ 	.word	0x00006120


	//   ....[3]....
        /*005c*/ 	.word	0x00006910


	//   ....[4]....
        /*0060*/ 	.word	0x00006f70


	//----- nvinfo : EIATTR_COOP_GROUP_MASK_REGIDS
	.align		4
.L_1668:
        /*0064*/ 	.byte	0x04, 0x29
        /*0066*/ 	.short	(.L_1670 - .L_1669)


	//   ....[0]....
.L_1669:
        /*0068*/ 	.word	0xffffffff


	//   ....[1]....
        /*006c*/ 	.word	0xffffffff


	//   ....[2]....
        /*0070*/ 	.word	0xffffffff


	//   ....[3]....
        /*0074*/ 	.word	0xffffffff


	//   ....[4]....
        /*0078*/ 	.word	0xffffffff


	//   ....[5]....
        /*007c*/ 	.word	0xffffffff


	//   ....[6]....
        /*0080*/ 	.word	0xffffffff


	//   ....[7]....
        /*0084*/ 	.word	0xffffffff


	//   ....[8]....
        /*0088*/ 	.word	0xffffffff


	//   ....[9]....
        /*008c*/ 	.word	0xffffffff


	//   ....[10]....
        /*0090*/ 	.word	0xffffffff


	//   ....[11]....
        /*0094*/ 	.word	0xffffffff


	//   ....[12]....
        /*0098*/ 	.word	0xffffffff


	//   ....[13]....
        /*009c*/ 	.word	0xffffffff


	//   ....[14]....
        /*00a0*/ 	.word	0xffffffff


	//   ....[15]....
        /*00a4*/ 	.word	0xffffffff


	//   ....[16]....
        /*00a8*/ 	.word	0xffffffff


	//   ....[17]....
        /*00ac*/ 	.word	0x0500000f


	//   ....[18]....
        /*00b0*/ 	.word	0x0500000f


	//   ....[19]....
        /*00b4*/ 	.word	0x0500000f


	//   ....[20]....
        /*00b8*/ 	.word	0x0500000f


	//   ....[21]....
        /*00bc*/ 	.word	0x0500000f


	//   ....[22]....
        /*00c0*/ 	.word	0x0500000f


	//----- nvinfo : EIATTR_COOP_GROUP_INSTR_OFFSETS
	.align		4
.L_1670:
        /*00c4*/ 	.byte	0x04, 0x28
        /*00c6*/ 	.short	(.L_1672 - .L_1671)


	//   ....[0]....
.L_1671:
        /*00c8*/ 	.word	0x00000060


	//   ....[1]....
        /*00cc*/ 	.word	0x00000190


	//   ....[2]....
        /*00d0*/ 	.word	0x00000220


	//   ....[3]....
        /*00d4*/ 	.word	0x000003a0


	//   ....[4]....
        /*00d8*/ 	.word	0x00000600


	//   ....[5]....
        /*00dc*/ 	.word	0x000015b0


	//   ....[6]....
        /*00e0*/ 	.word	0x00004720


	//   ....[7]....
        /*00e4*/ 	.word	0x000048b0


	//   ....[8]....
        /*00e8*/ 	.word	0x00004b40


	//   ....[9]....
        /*00ec*/ 	.word	0x00004cd0


	//   ....[10]....
        /*00f0*/ 	.word	0x00004de0


	//   ....[11]....
        /*00f4*/ 	.word	0x00005b90


	//   ....[12]....
        /*00f8*/ 	.word	0x00006050


	//   ....[13]....
        /*00fc*/ 	.word	0x00006450


	//   ....[14]....
        /*0100*/ 	.word	0x00006840


	//   ....[15]....
        /*0104*/ 	.word	0x00006af0


	//   ....[16]....
        /*0108*/ 	.word	0x00006ea0


	//   ....[17]....
        /*010c*/ 	.word	0x00009d90


	//   ....[18]....
        /*0110*/ 	.word	0x00009ee0


	//   ....[19]....
        /*0114*/ 	.word	0x00009f50


	//   ....[20]....
        /*0118*/ 	.word	0x00009fc0


	//   ....[21]....
        /*011c*/ 	.word	0x0000a030


	//   ....[22]....
        /*0120*/ 	.word	0x0000a0a0


	//----- nvinfo : EIATTR_REG_RECONFIG
	.align		4
.L_1672:
        /*0124*/ 	.byte	0x01, 0x54
	.zero		2


	//----- nvinfo : EIATTR_SYSCALL_OFFSETS
	.align		4
        /*0128*/ 	.byte	0x04, 0x46
        /*012a*/ 	.short	(.L_1674 - .L_1673)


	//   ....[0]....
.L_1673:
        /*012c*/ 	.word	0x00001210


	//   ....[1]....
        /*0130*/ 	.word	0x00001300


	//   ....[2]....
        /*0134*/ 	.word	0x00001440


	//   ....[3]....
        /*0138*/ 	.word	0x00001530


	//----- nvinfo : EIATTR_MBARRIER_INSTR_OFFSETS
	.align		4
.L_1674:
        /*013c*/ 	.byte	0x04, 0x39
        /*013e*/ 	.short	(.L_1676 - .L_1675)


	//   ....[0]....
.L_1675:
        /*0140*/ 	.word	0x00000260
        /*0144*/ 	.word	0x000000ff
        /*0148*/ 	.word	0x00036400
        /*014c*/ 	.short	0x0100
        /*014e*/ 	.byte	0x06
	.zero		1


	//   ....[1]....
        /*0150*/ 	.word	0x00000350
        /*0154*/ 	.word	0x000000ff
        /*0158*/ 	.word	0x00036410
        /*015c*/ 	.short	0x0100
        /*015e*/ 	.byte	0x08
	.zero		1


	//   ....[2]....
        /*0160*/ 	.word	0x00000360
        /*0164*/ 	.word	0x000000ff
        /*0168*/ 	.word	0x00036420
        /*016c*/ 	.short	0x0100
        /*016e*/ 	.byte	0x08
	.zero		1


	//   ....[3]....
        /*0170*/ 	.word	0x00000370
        /*0174*/ 	.word	0x000000ff
        /*0178*/ 	.word	0x00036418
        /*017c*/ 	.short	0x0100
        /*017e*/ 	.byte	0x08
	.zero		1


	//   ....[4]....
        /*0180*/ 	.word	0x00000380
        /*0184*/ 	.word	0x000000ff
        /*0188*/ 	.word	0x00036428
        /*018c*/ 	.short	0x0100
        /*018e*/ 	.byte	0x08
	.zero		1


	//   ....[5]....
        /*0190*/ 	.word	0x000004b0
        /*0194*/ 	.word	0x000000ff
        /*0198*/ 	.word	0x00036430
        /*019c*/ 	.short	0x0100
        /*019e*/ 	.byte	0x08
	.zero		1


	//   ....[6]....
        /*01a0*/ 	.word	0x000004c0
        /*01a4*/ 	.word	0x000000ff
        /*01a8*/ 	.word	0x00036438
        /*01ac*/ 	.short	0x0100
        /*01ae*/ 	.byte	0x08
	.zero		1


	//   ....[7]....
        /*01b0*/ 	.word	0x000015f0
        /*01b4*/ 	.word	0x000000ff
        /*01b8*/ 	.word	0x00036400
        /*01bc*/ 	.short	0x010a
        /*01be*/ 	.byte	0x24
	.zero		1


	//   ....[8]....
        /*01c0*/ 	.word	0x000016f0
        /*01c4*/ 	.word	0x000000ff
        /*01c8*/ 	.word	0x00036400
        /*01cc*/ 	.short	0x010a
        /*01ce*/ 	.byte	0x24
	.zero		1


	//   ....[9]....
        /*01d0*/ 	.word	0x00001dd0
        /*01d4*/ 	.word	0x00000003
        /*01d8*/ 	.word	0x00036410
        /*01dc*/ 	.short	0x010a
        /*01de*/ 	.byte	0x3f
	.zero		1


	//   ....[10]....
        /*01e0*/ 	.word	0x00001e10
        /*01e4*/ 	.word	0x00000003
        /*01e8*/ 	.word	0x00036410
        /*01ec*/ 	.short	0x010a
        /*01ee*/ 	.byte	0x3f
	.zero		1


	//   ....[11]....
        /*01f0*/ 	.word	0x000024b0
        /*01f4*/ 	.word	0x000000ff
        /*01f8*/ 	.word	0x00036430
        /*01fc*/ 	.short	0x010a
        /*01fe*/ 	.byte	0x24
	.zero		1


	//   ....[12]....
        /*0200*/ 	.word	0x000024f0
        /*0204*/ 	.word	0x000000ff
        /*0208*/ 	.word	0x00036430
        /*020c*/ 	.short	0x010a
        /*020e*/ 	.byte	0x24
	.zero		1


	//   ....[13]....
        /*0210*/ 	.word	0x00003970
        /*0214*/ 	.word	0x000000ff
        /*0218*/ 	.word	0x00000000
        /*021c*/ 	.short	0x0101
        /*021e*/ 	.byte	0x04
	.zero		1


	//   ....[14]....
        /*0220*/ 	.word	0x00003d00
        /*0224*/ 	.word	0x00000003
        /*0228*/ 	.word	0x00000000
        /*022c*/ 	.short	0x0101
        /*022e*/ 	.byte	0x3f
	.zero		1


	//   ....[15]....
        /*0230*/ 	.word	0x00007c90
        /*0234*/ 	.word	0x00000000
        /*0238*/ 	.word	0x00036420
        /*023c*/ 	.short	0x010a
        /*023e*/ 	.byte	0x3f
	.zero		1


	//   ....[16]....
        /*0240*/ 	.word	0x00008480
        /*0244*/ 	.word	0x00000000
        /*0248*/ 	.word	0x00036438
        /*024c*/ 	.short	0x010a
        /*024e*/ 	.byte	0x3f
	.zero		1


	//   ....[17]....
        /*0250*/ 	.word	0x000087e0
        /*0254*/ 	.word	0x00000000
        /*0258*/ 	.word	0x00036428
        /*025c*/ 	.short	0x010a
        /*025e*/ 	.byte	0x3f
	.zero		1


	//   ....[18]....
        /*0260*/ 	.word	0x00008b10
        /*0264*/ 	.word	0x00000000
        /*0268*/ 	.word	0x00036438
        /*026c*/ 	.short	0x010a
        /*026e*/ 	.byte	0x3f
	.zero		1


	//   ....[19]....
        /*0270*/ 	.word	0x00008e00
        /*0274*/ 	.word	0x00000000
        /*0278*/ 	.word	0x00036420
        /*027c*/ 	.short	0x010a
        /*027e*/ 	.byte	0x3f
	.zero		1


	//   ....[20]....
        /*0280*/ 	.word	0x00009180
        /*0284*/ 	.word	0x00000000
        /*0288*/ 	.word	0x00036438
        /*028c*/ 	.short	0x010a
        /*028e*/ 	.byte	0x3f
	.zero		1


	//   ....[21]....
        /*0290*/ 	.word	0x00009480
        /*0294*/ 	.word	0x00000000
        /*0298*/ 	.word	0x00036428
        /*029c*/ 	.short	0x010a
        /*029e*/ 	.byte	0x3f
	.zero		1


	//   ....[22]....
        /*02a0*/ 	.word	0x000097c0
        /*02a4*/ 	.word	0x00000000
        /*02a8*/ 	.word	0x00036438
        /*02ac*/ 	.short	0x010a
        /*02ae*/ 	.byte	0x3f
	.zero		1


	//   ....[23]....
        /*02b0*/ 	.word	0x00009c20
        /*02b4*/ 	.word	0x00000007
        /*02b8*/ 	.word	0x00000000
        /*02bc*/ 	.short	0x010a
        /*02be*/ 	.byte	0x3f
	.zero		1


	//   ....[24]....
        /*02c0*/ 	.word	0x00009ca0
        /*02c4*/ 	.word	0x00000003
        /*02c8*/ 	.word	0x00000000
        /*02cc*/ 	.short	0x010a
        /*02ce*/ 	.byte	0x3f
	.zero		1


	//   ....[25]....
        /*02d0*/ 	.word	0x00009cf0
        /*02d4*/ 	.word	0x00000009
        /*02d8*/ 	.word	0x00036438
        /*02dc*/ 	.short	0x010a
        /*02de*/ 	.byte	0x3f
	.zero		1


	//   ....[26]....
        /*02e0*/ 	.word	0x00009dc0
        /*02e4*/ 	.word	0x0000009b
        /*02e8*/ 	.word	0x00036400
        /*02ec*/ 	.short	0x010a
        /*02ee*/ 	.byte	0x3f
	.zero		1


	//   ....[27]....
        /*02f0*/ 	.word	0x00009e10
        /*02f4*/ 	.word	0x00000003
        /*02f8*/ 	.word	0x00036410
        /*02fc*/ 	.short	0x010a
        /*02fe*/ 	.byte	0x3f
	.zero		1


	//   ....[28]....
        /*0300*/ 	.word	0x00009e60
        /*0304*/ 	.word	0x0000009b
        /*0308*/ 	.word	0x00036430
        /*030c*/ 	.short	0x010a
        /*030e*/ 	.byte	0x3f
	.zero		1


	//   ....[29]....
        /*0310*/ 	.word	0x0000a0e0
        /*0314*/ 	.word	0x00000000
        /*0318*/ 	.word	0x00036420
        /*031c*/ 	.short	0x010a
        /*031e*/ 	.byte	0x3f
	.zero		1


	//   ....[30]....
        /*0320*/ 	.word	0x0000a130
        /*0324*/ 	.word	0x00000000
        /*0328*/ 	.word	0x00036438
        /*032c*/ 	.short	0x010a
        /*032e*/ 	.byte	0x3f
	.zero		1


	//   ....[31]....
        /*0330*/ 	.word	0x0000a180
        /*0334*/ 	.word	0x00000000
        /*0338*/ 	.word	0x00036428
        /*033c*/ 	.short	0x010a
        /*033e*/ 	.byte	0x3f
	.zero		1


	//   ....[32]....
        /*0340*/ 	.word	0x0000a1e0
        /*0344*/ 	.word	0x00000000
        /*0348*/ 	.word	0x00036438
        /*034c*/ 	.short	0x010a
        /*034e*/ 	.byte	0x3f
	.zero		1


	//   ....[33]....
        /*0350*/ 	.word	0x0000a260
        /*0354*/ 	.word	0x00000000
        /*0358*/ 	.word	0x00036420
        /*035c*/ 	.short	0x010a
        /*035e*/ 	.byte	0x3f
	.zero		1


	//   ....[34]....
        /*0360*/ 	.word	0x0000a2b0
        /*0364*/ 	.word	0x00000000
        /*0368*/ 	.word	0x00036438
        /*036c*/ 	.short	0x010a
        /*036e*/ 	.byte	0x3f
	.zero		1


	//   ....[35]....
        /*0370*/ 	.word	0x0000a300
        /*0374*/ 	.word	0x00000000
        /*0378*/ 	.word	0x00036428
        /*037c*/ 	.short	0x010a
        /*037e*/ 	.byte	0x3f
	.zero		1


	//   ....[36]....
        /*0380*/ 	.word	0x0000a350
        /*0384*/ 	.word	0x00000000
        /*0388*/ 	.word	0x00036438
        /*038c*/ 	.short	0x010a
        /*038e*/ 	.byte	0x3f
	.zero		1


	//   ....[37]....
        /*0390*/ 	.word	0x0000a420
        /*0394*/ 	.word	0x00000007
        /*0398*/ 	.word	0x00000000
        /*039c*/ 	.short	0x010a
        /*039e*/ 	.byte	0x3f
	.zero		1


	//   ....[38]....
        /*03a0*/ 	.word	0x0000a470
        /*03a4*/ 	.word	0x00000003
        /*03a8*/ 	.word	0x00000000
        /*03ac*/ 	.short	0x010a
        /*03ae*/ 	.byte	0x3f
	.zero		1


	//----- nvinfo : EIATTR_NUM_MBARRIERS
	.align		4
.L_1676:
        /*03b0*/ 	.byte	0x03, 0x38
        /*03b2*/ 	.short	0x0007


	//----- nvinfo : EIATTR_EXIT_INSTR_OFFSETS
	.align		4
        /*03b4*/ 	.byte	0x04, 0x1c
        /*03b6*/ 	.short	(.L_1678 - .L_1677)


	//   ....[0]....
.L_1677:
        /*03b8*/ 	.word	0x00009d40


	//----- nvinfo : EIATTR_MAX_THREADS
	.align		4
.L_1678:
        /*03bc*/ 	.byte	0x04, 0x05
        /*03be*/ 	.short	(.L_1680 - .L_1679)
.L_1679:
        /*03c0*/ 	.word	0x00000200
        /*03c4*/ 	.word	0x00000001
        /*03c8*/ 	.word	0x00000001


	//----- nvinfo : EIATTR_CRS_STACK_SIZE
	.align		4
.L_1680:
        /*03cc*/ 	.byte	0x04, 0x1e
        /*03ce*/ 	.short	(.L_1682 - .L_1681)
.L_1681:
        /*03d0*/ 	.word	0x00000000


	//----- nvinfo : EIATTR_CBANK_PARAM_SIZE
	.align		4
.L_1682:
        /*03d4*/ 	.byte	0x03, 0x19
        /*03d6*/ 	.short	0x0770


	//----- nvinfo : EIATTR_PARAM_CBANK
	.align		4
        /*03d8*/ 	.byte	0x04, 0x0a
        /*03da*/ 	.short	(.L_1684 - .L_1683)
	.align		4
.L_1683:
        /*03dc*/ 	.word	index@(.nv.constant0._ZN7cutlass13device_kernelIN5flash11enable_sm90INS1_16FlashAttnBwdSm90INS1_25CollectiveMainloopBwdSm90ILi2ELi1ELi1EN4cute5tupleIJNS5_1CILi1EEES8_S8_EEENS6_IJNS7_ILi64EEENS7_ILi96EEENS7_ILi192EEEEEENS_6half_tEfNS_4arch4Sm90ELb1ELb0ELb0ELb1ELb1ELb0ELb1ELb0ELi3ELi1ELi1ELi1ELb0EEENS1_24CollectiveEpilogueBwdGQAISD_fSG_Li384ELb1ELb1EEENS1_25SingleTileBwdLPTSchedulerILb1ELi96ELb1EEEEEEEEEvNT_6ParamsE)
        /*03e0*/ 	.short	0x0210
        /*03e2*/ 	.short	0x0770


	//----- nvinfo : EIATTR_SW_WAR
	.align		4
.L_1684:
        /*03e4*/ 	.byte	0x04, 0x36
        /*03e6*/ 	.short	(.L_1686 - .L_1685)
.L_1685:
        /*03e8*/ 	.word	0x00000008
.L_1686:


//--------------------- .nv.info._ZN7cutlass13device_kernelIN5flash22FlashAttnBwdPreprocessIN4cute5tupleIJNS3_1CILi64EEENS5_ILi192EEEEEENS_6half_tEfNS_4arch4Sm90ELb1ELb1EEEEEvNT_6ParamsE --------------------------
	.section	.nv.info._ZN7cutlass13device_kernelIN5flash22FlashAttnBwdPreprocessIN4cute5tupleIJNS3_1CILi64EEENS5_ILi192EEEEEENS_6half_tEfNS_4arch4Sm90ELb1ELb1EEEEEvNT_6ParamsE,"",@"SHT_CUDA_INFO"
	.sectionflags	@""
	.align	4


	//----- nvinfo : EIATTR_CUDA_API_VERSION
	.align		4
        /*0000*/ 	.byte	0x04, 0x37
        /*0002*/ 	.short	(.L_1688 - .L_1687)
.L_1687:
        /*0004*/ 	.word	0x00000082


	//----- nvinfo : EIATTR_KPARAM_INFO
	.align		4
.L_1688:
        /*0008*/ 	.byte	0x04, 0x17
        /*000a*/ 	.short	(.L_1690 - .L_1689)
.L_1689:
        /*000c*/ 	.word	0x00000000
        /*0010*/ 	.short	0x0000
        /*0012*/ 	.short	0x0000
        /*0014*/ 	.byte	0x00, 0xf0, 0xc1, 0x03


	//----- nvinfo : EIATTR_SPARSE_MMA_MASK
	.align		4
.L_1690:
        /*0018*/ 	.byte	0x03, 0x50
        /*001a*/ 	.short	0x0000


	//----- nvinfo : EIATTR_MAXREG_COUNT
	.align		4
        /*001c*/ 	.byte	0x03, 0x1b
        /*001e*/ 	.short	0x0080


	//----- nvinfo : EIATTR_MERCURY_ISA_VERSION
	.align		4
        /*0020*/ 	.byte	0x03, 0x5f
        /*0022*/ 	.short	0x0101


	//----- nvinfo : EIATTR_COOP_GROUP_MASK_REGIDS
	.align		4
        /*0024*/ 	.byte	0x04, 0x29
        /*0026*/ 	.short	(.L_1692 - .L_1691)


	//   ....[0]....
.L_1691:
        /*0028*/ 	.word	0xffffffff


	//   ....[1]....
        /*002c*/ 	.word	0xffffffff


	//   ....[2]....
        /*0030*/ 	.word	0xffffffff


	//   ....[3]....
        /*0034*/ 	.word	0xffffffff


	//   ....[4]....
        /*0038*/ 	.word	0xffffffff


	//   ....[5]....
        /*003c*/ 	.word	0xffffffff


	//----- nvinfo : EIATTR_COOP_GROUP_INSTR_OFFSETS
	.align		4
.L_1692:
        /*0040*/ 	.byte	0x04, 0x28
        /*0042*/ 	.short	(.L_1694 - .L_1693)


	//   ....[0]....
.L_1693:
        /*0044*/ 	.word	0x00001ca0


	//   ....[1]....
        /*0048*/ 	.word	0x00001cd0


	//   ....[2]....
        /*004c*/ 	.word	0x00001d10


	//   ....[3]....
        /*0050*/ 	.word	0x00001d40


	//   ....[4]....
        /*0054*/ 	.word	0x00001db0


	//   ....[5]....
        /*0058*/ 	.word	0x00001de0


	//----- nvinfo : EIATTR_EXIT_INSTR_OFFSETS
	.align		4
.L_1694:
        /*005c*/ 	.byte	0x04, 0x1c
        /*005e*/ 	.short	(.L_1696 - .L_1695)


	//   ....[0]....
.L_1695:
        /*0060*/ 	.word	0x000001c0


	//   ....[1]....
        /*0064*/ 	.word	0x00002330


	//   ....[2]....
        /*0068*/ 	.word	0x000023b0


	//----- nvinfo : EIATTR_MAX_THREADS
	.align		4
.L_1696:
        /*006c*/ 	.byte	0x04, 0x05
        /*006e*/ 	.short	(.L_1698 - .L_1697)
.L_1697:
        /*0070*/ 	.word	0x00000100
        /*0074*/ 	.word	0x00000001
        /*0078*/ 	.word	0x00000001


	//----- nvinfo : EIATTR_CRS_STACK_SIZE
	.align		4
.L_1698:
        /*007c*/ 	.byte	0x04, 0x1e
        /*007e*/ 	.short	(.L_1700 - .L_1699)
.L_1699:
        /*0080*/ 	.word	0x00000000


	//----- nvinfo : EIATTR_CBANK_PARAM_SIZE
	.align		4
.L_1700:
        /*0084*/ 	.byte	0x03, 0x19
        /*0086*/ 	.short	0x00f0


	//----- nvinfo : EIATTR_PARAM_CBANK
	.align		4
        /*0088*/ 	.byte	0x04, 0x0a
        /*008a*/ 	.short	(.L_1702 - .L_1701)
	.align		4
.L_1701:
        /*008c*/ 	.word	index@(.nv.constant0._ZN7cutlass13device_kernelIN5flash22FlashAttnBwdPreprocessIN4cute5tupleIJNS3_1CILi64EEENS5_ILi192EEEEEENS_6half_tEfNS_4arch4Sm90ELb1ELb1EEEEEvNT_6ParamsE)
        /*0090*/ 	.short	0x0210
        /*0092*/ 	.short	0x00f0


	//----- nvinfo : EIATTR_SW_WAR
	.align		4
.L_1702:
        /*0094*/ 	.byte	0x04, 0x36
        /*0096*/ 	.short	(.L_1704 - .L_1703)
.L_1703:
        /*0098*/ 	.word	0x00000008
.L_1704:


//--------------------- .nv.callgraph             --------------------------
	.section	.nv.callgraph,"",@"SHT_CUDA_CALLGRAPH"
	.align	4
	.sectionentsize	8
	.align		4
        /*0000*/ 	.word	0x00000000
	.align		4
        /*0004*/ 	.word	0xffffffff
	.align		4
        /*0008*/ 	.word	index@(_ZN7cutlass13device_kernelIN5flash11enable_sm90INS1_16FlashAttnBwdSm90INS1_25CollectiveMainloopBwdSm90ILi2ELi1ELi1EN4cute5tupleIJNS5_1CILi1EEES8_S8_EEENS6_IJNS7_ILi64EEENS7_ILi96EEENS7_ILi192EEEEEENS_6half_tEfNS_4arch4Sm90ELb0ELb0ELb1ELb0ELb0ELb0ELb1ELb0ELi3ELi1ELi1ELi1ELb0EEENS1_21CollectiveEpilogueBwdISD_SE_SG_Li384ELb0ELb1ELi3EEENS1_19SingleTileSchedulerILb0ELb0ELb0ELi96EEEEEEEEEvNT_6ParamsE)
	.align		4
        /*000c*/ 	.word	index@(__assertfail)
	.align		4
        /*0010*/ 	.word	index@(_ZN7cutlass13device_kernelIN5flash11enable_sm90INS1_16FlashAttnBwdSm90INS1_25CollectiveMainloopBwdSm90ILi2ELi1ELi1EN4cute5tupleIJNS5_1CILi1EEES8_S8_EEENS6_IJNS7_ILi64EEENS7_ILi96EEENS7_ILi192EEEEEENS_6half_tEfNS_4arch4Sm90ELb0ELb0ELb1ELb0ELb1ELb0ELb1ELb0ELi3ELi1ELi1ELi1ELb0EEENS1_21CollectiveEpilogueBwdISD_SE_SG_Li384ELb0ELb1ELi3EEENS1_19SingleTileSchedulerILb0ELb0ELb0ELi96EEEEEEEEEvNT_6ParamsE)
	.align		4
        /*0014*/ 	.word	index@(__assertfail)
	.align		4
        /*0018*/ 	.word	index@(_ZN7cutlass13device_kernelIN5flash11enable_sm90INS1_16FlashAttnBwdSm90INS1_25CollectiveMainloopBwdSm90ILi2ELi1ELi1EN4cute5tupleIJNS5_1CILi1EEES8_S8_EEENS6_IJNS7_ILi64EEENS7_ILi96EEENS7_ILi192EEEEEENS_6half_tEfNS_4arch4Sm90ELb0ELb0ELb1ELb0ELb0ELb0ELb1ELb0ELi3ELi1ELi1ELi1ELb0EEENS1_24CollectiveEpilogueBwdGQAISD_fSG_Li384ELb0ELb0EEENS1_19SingleTileSchedulerILb0ELb0ELb0ELi96EEEEEEEEEvNT_6ParamsE)
	.align		4
        /*001c*/ 	.word	index@(__assertfail)
	.align		4
        /*0020*/ 	.word	index@(_ZN7cutlass13device_kernelIN5flash11enable_sm90INS1_16FlashAttnBwdSm90INS1_25CollectiveMainloopBwdSm90ILi2ELi1ELi1EN4cute5tupleIJNS5_1CILi1EEES8_S8_EEENS6_IJNS7_ILi64EEENS7_ILi96EEENS7_ILi192EEEEEENS_6half_tEfNS_4arch4Sm90ELb0ELb0ELb1ELb0ELb1ELb0ELb1ELb0ELi3ELi1ELi1ELi1ELb0EEENS1_24CollectiveEpilogueBwdGQAISD_fSG_Li384ELb0ELb1EEENS1_19SingleTileSchedulerILb0ELb0ELb0ELi96EEEEEEEEEvNT_6ParamsE)
	.align		4
        /*0024*/ 	.word	index@(__assertfail)
	.align		4
        /*0028*/ 	.word	index@(_ZN7cutlass13device_kernelIN5flash11enable_sm90INS1_16FlashAttnBwdSm90INS1_25CollectiveMainloopBwdSm90ILi2ELi1ELi1EN4cute5tupleIJNS5_1CILi1EEES8_S8_EEENS6_IJNS7_ILi64EEENS7_ILi96EEENS7_ILi192EEEEEENS_6half_tEfNS_4arch4Sm90ELb0ELb0ELb1ELb1ELb0ELb0ELb1ELb0ELi3ELi1ELi1ELi1ELb0EEENS1_21CollectiveEpilogueBwdISD_SE_SG_Li384ELb1ELb1ELi3EEENS1_19SingleTileSchedulerILb1ELb0ELb0ELi96EEEEEEEEEvNT_6ParamsE)
	.align		4
        /*002c*/ 	.word	index@(__assertfail)
	.align		4
        /*0030*/ 	.word	index@(_ZN7cutlass13device_kernelIN5flash11enable_sm90INS1_16FlashAttnBwdSm90INS1_25CollectiveMainloopBwdSm90ILi2ELi1ELi1EN4cute5tupleIJNS5_1CILi1EEES8_S8_EEENS6_IJNS7_ILi64EEENS7_ILi96EEENS7_ILi192EEEEEENS_6half_tEfNS_4arch4Sm90ELb0ELb0ELb1ELb1ELb1ELb0ELb1ELb0ELi3ELi1ELi1ELi1ELb0EEENS1_21CollectiveEpilogueBwdISD_SE_SG_Li384ELb1ELb1ELi3EEENS1_19SingleTileSchedulerILb1ELb0ELb0ELi96EEEEEEEEEvNT_6ParamsE)
	.align		4
        /*0034*/ 	.word	index@(__assertfail)
	.align		4
        /*0038*/ 	.word	index@(_ZN7cutlass13device_kernelIN5flash11enable_sm90INS1_16FlashAttnBwdSm90INS1_25CollectiveMainloopBwdSm90ILi2ELi1ELi1EN4cute5tupleIJNS5_1CILi1EEES8_S8_EEENS6_IJNS7_ILi64EEENS7_ILi96EEENS7_ILi192EEEEEENS_6half_tEfNS_4arch4Sm90ELb0ELb0ELb1ELb1ELb0ELb0ELb1ELb0ELi3ELi1ELi1ELi1ELb0EEENS1_24CollectiveEpilogueBwdGQAISD_fSG_Li384ELb1ELb0EEENS1_19SingleTileSchedulerILb1ELb0ELb0ELi96EEEEEEEEEvNT_6ParamsE)
	.align		4
        /*003c*/ 	.word	index@(__assertfail)
	.align		4
        /*0040*/ 	.word	index@(_ZN7cutlass13device_kernelIN5flash11enable_sm90INS1_16FlashAttnBwdSm90INS1_25CollectiveMainloopBwdSm90ILi2ELi1ELi1EN4cute5tupleIJNS5_1CILi1EEES8_S8_EEENS6_IJNS7_ILi64EEENS7_ILi96EEENS7_ILi192EEEEEENS_6half_tEfNS_4arch4Sm90ELb0ELb0ELb1ELb1ELb1ELb0ELb1ELb0ELi3ELi1ELi1ELi1ELb0EEENS1_24CollectiveEpilogueBwdGQAISD_fSG_Li384ELb1ELb1EEENS1_19SingleTileSchedulerILb1ELb0ELb0ELi96EEEEEEEEEvNT_6ParamsE)
	.align		4
        /*0044*/ 	.word	index@(__assertfail)
	.align		4
        /*0048*/ 	.word	index@(_ZN7cutlass13device_kernelIN5flash11enable_sm90INS1_16FlashAttnBwdSm90INS1_25CollectiveMainloopBwdSm90ILi2ELi1ELi1EN4cute5tupleIJNS5_1CILi1EEES8_S8_EEENS6_IJNS7_ILi64EEENS7_ILi96EEENS7_ILi192EEEEEENS_6half_tEfNS_4arch4Sm90ELb0ELb1ELb1ELb0ELb0ELb0ELb1ELb0ELi3ELi1ELi1ELi1ELb0EEENS1_21CollectiveEpilogueBwdISD_SE_SG_Li384ELb0ELb1ELi3EEENS1_19SingleTileSchedulerILb0ELb0ELb0ELi96EEEEEEEEEvNT_6ParamsE)
	.align		4
        /*004c*/ 	.word	index@(__assertfail)
	.align		4
        /*0050*/ 	.word	index@(_ZN7cutlass13device_kernelIN5flash11enable_sm90INS1_16FlashAttnBwdSm90INS1_25CollectiveMainloopBwdSm90ILi2ELi1ELi1EN4cute5tupleIJNS5_1CILi1EEES8_S8_EEENS6_IJNS7_ILi64EEENS7_ILi96EEENS7_ILi192EEEEEENS_6half_tEfNS_4arch4Sm90ELb0ELb1ELb1ELb0ELb1ELb0ELb1ELb0ELi3ELi1ELi1ELi1ELb0EEENS1_21CollectiveEpilogueBwdISD_SE_SG_Li384ELb0ELb1ELi3EEENS1_19SingleTileSchedulerILb0ELb0ELb0ELi96EEEEEEEEEvNT_6ParamsE)
	.align		4
        /*0054*/ 	.word	index@(__assertfail)
	.align		4
        /*0058*/ 	.word	index@(_ZN7cutlass13device_kernelIN5flash11enable_sm90INS1_16FlashAttnBwdSm90INS1_25CollectiveMainloopBwdSm90ILi2ELi1ELi1EN4cute5tupleIJNS5_1CILi1EEES8_S8_EEENS6_IJNS7_ILi64EEENS7_ILi96EEENS7_ILi192EEEEEENS_6half_tEfNS_4arch4Sm90ELb0ELb1ELb1ELb0ELb0ELb0ELb1ELb0ELi3ELi1ELi1ELi1ELb0EEENS1_24CollectiveEpilogueBwdGQAISD_fSG_Li384ELb0ELb0EEENS1_19SingleTileSchedulerILb0ELb0ELb0ELi96EEEEEEEEEvNT_6ParamsE)
	.align		4
        /*005c*/ 	.word	index@(__assertfail)
	.align		4
        /*0060*/ 	.word	index@(_ZN7cutlass13device_kernelIN5flash11enable_sm90INS1_16FlashAttnBwdSm90INS1_25CollectiveMainloopBwdSm90ILi2ELi1ELi1EN4cute5tupleIJNS5_1CILi1EEES8_S8_EEENS6_IJNS7_ILi64EEENS7_ILi96EEENS7_ILi192EEEEEENS_6half_tEfNS_4arch4Sm90ELb0ELb1ELb1ELb0ELb1ELb0ELb1ELb0ELi3ELi1ELi1ELi1ELb0EEENS1_24CollectiveEpilogueBwdGQAISD_fSG_Li384ELb0ELb1EEENS1_19SingleTileSchedulerILb0ELb0ELb0ELi96EEEEEEEEEvNT_6ParamsE)
	.align		4
        /*0064*/ 	.word	index@(__assertfail)
	.align		4
        /*0068*/ 	.word	index@(_ZN7cutlass13device_kernelIN5flash11enable_sm90INS1_16FlashAttnBwdSm90INS1_25CollectiveMainloopBwdSm90ILi2ELi1ELi1EN4cute5tupleIJNS5_1CILi1EEES8_S8_EEENS6_IJNS7_ILi64EEENS7_ILi96EEENS7_ILi192EEEEEENS_6half_tEfNS_4arch4Sm90ELb0ELb1ELb1ELb1ELb0ELb0ELb1ELb0ELi3ELi1ELi1ELi1ELb0EEENS1_21CollectiveEpilogueBwdISD_SE_SG_Li384ELb1ELb1ELi3EEENS1_19SingleTileSchedulerILb1ELb0ELb0ELi96EEEEEEEEEvNT_6ParamsE)
	.align		4
        /*006c*/ 	.word	index@(__assertfail)
	.align		4
        /*0070*/ 	.word	index@(_ZN7cutlass13device_kernelIN5flash11enable_sm90INS1_16FlashAttnBwdSm90INS1_25CollectiveMainloopBwdSm90ILi2ELi1ELi1EN4cute5tupleIJNS5_1CILi1EEES8_S8_EEENS6_IJNS7_ILi64EEENS7_ILi96EEENS7_ILi192EEEEEENS_6half_tEfNS_4arch4Sm90ELb0ELb1ELb1ELb1ELb1ELb0ELb1ELb0ELi3ELi1ELi1ELi1ELb0EEENS1_21CollectiveEpilogueBwdISD_SE_SG_Li384ELb1ELb1ELi3EEENS1_19SingleTileSchedulerILb1ELb0ELb0ELi96EEEEEEEEEvNT_6ParamsE)
	.align		4
        /*0074*/ 	.word	index@(__assertfail)
	.align		4
        /*0078*/ 	.word	index@(_ZN7cutlass13device_kernelIN5flash11enable_sm90INS1_16FlashAttnBwdSm90INS1_25CollectiveMainloopBwdSm90ILi2ELi1ELi1EN4cute5tupleIJNS5_1CILi1EEES8_S8_EEENS6_IJNS7_ILi64EEENS7_ILi96EEENS7_ILi192EEEEEENS_6half_tEfNS_4arch4Sm90ELb0ELb1ELb1ELb1ELb0ELb0ELb1ELb0ELi3ELi1ELi1ELi1ELb0EEENS1_24CollectiveEpilogueBwdGQAISD_fSG_Li384ELb1ELb0EEENS1_19SingleTileSchedulerILb1ELb0ELb0ELi96EEEEEEEEEvNT_6ParamsE)
	.align		4
        /*007c*/ 	.word	index@(__assertfail)
	.align		4
        /*0080*/ 	.word	index@(_ZN7cutlass13device_kernelIN5flash11enable_sm90INS1_16FlashAttnBwdSm90INS1_25CollectiveMainloopBwdSm90ILi2ELi1ELi1EN4cute5tupleIJNS5_1CILi1EEES8_S8_EEENS6_IJNS7_ILi64EEENS7_ILi96EEENS7_ILi192EEEEEENS_6half_tEfNS_4arch4Sm90ELb0ELb1ELb1ELb1ELb1ELb0ELb1ELb0ELi3ELi1ELi1ELi1ELb0EEENS1_24CollectiveEpilogueBwdGQAISD_fSG_Li384ELb1ELb1EEENS1_19SingleTileSchedulerILb1ELb0ELb0ELi96EEEEEEEEEvNT_6ParamsE)
	.align		4
        /*0084*/ 	.word	index@(__assertfail)
	.align		4
        /*0088*/ 	.word	index@(_ZN7cutlass13device_kernelIN5flash11enable_sm90INS1_16FlashAttnBwdSm90INS1_25CollectiveMainloopBwdSm90ILi2ELi1ELi1EN4cute5tupleIJNS5_1CILi1EEES8_S8_EEENS6_IJNS7_ILi64EEENS7_ILi96EEENS7_ILi192EEEEEENS_6half_tEfNS_4arch4Sm90ELb1ELb0ELb1ELb0ELb0ELb0ELb1ELb0ELi3ELi1ELi1ELi1ELb0EEENS1_21CollectiveEpilogueBwdISD_SE_SG_Li384ELb0ELb1ELi3EEENS1_25SingleTileBwdLPTSchedulerILb0ELi96ELb0EEEEEEEEEvNT_6ParamsE)
	.align		4
        /*008c*/ 	.word	index@(__assertfail)
	.align		4
        /*0090*/ 	.word	index@(_ZN7cutlass13device_kernelIN5flash11enable_sm90INS1_16FlashAttnBwdSm90INS1_25CollectiveMainloopBwdSm90ILi2ELi1ELi1EN4cute5tupleIJNS5_1CILi1EEES8_S8_EEENS6_IJNS7_ILi64EEENS7_ILi96EEENS7_ILi192EEEEEENS_6half_tEfNS_4arch4Sm90ELb1ELb0ELb1ELb0ELb1ELb0ELb1ELb0ELi3ELi1ELi1ELi1ELb0EEENS1_21CollectiveEpilogueBwdISD_SE_SG_Li384ELb0ELb1ELi3EEENS1_25SingleTileBwdLPTSchedulerILb0ELi96ELb1EEEEEEEEEvNT_6ParamsE)
	.align		4
        /*0094*/ 	.word	index@(__assertfail)
	.align		4
        /*0098*/ 	.word	index@(_ZN7cutlass13device_kernelIN5flash11enable_sm90INS1_16FlashAttnBwdSm90INS1_25CollectiveMainloopBwdSm90ILi2ELi1ELi1EN4cute5tupleIJNS5_1CILi1EEES8_S8_EEENS6_IJNS7_ILi64EEENS7_ILi96EEENS7_ILi192EEEEEENS_6half_tEfNS_4arch4Sm90ELb1ELb0ELb1ELb0ELb0ELb0ELb1ELb0ELi3ELi1ELi1ELi1ELb0EEENS1_24CollectiveEpilogueBwdGQAISD_fSG_Li384ELb0ELb0EEENS1_25SingleTileBwdLPTSchedulerILb0ELi96ELb0EEEEEEEEEvNT_6ParamsE)
	.align		4
        /*009c*/ 	.word	index@(__assertfail)
	.align		4
        /*00a0*/ 	.word	index@(_ZN7cutlass13device_kernelIN5flash11enable_sm90INS1_16FlashAttnBwdSm90INS1_25CollectiveMainloopBwdSm90ILi2ELi1ELi1EN4cute5tupleIJNS5_1CILi1EEES8_S8_EEENS6_IJNS7_ILi64EEENS7_ILi96EEENS7_ILi192EEEEEENS_6half_tEfNS_4arch4Sm90ELb1ELb0ELb1ELb0ELb1ELb0ELb1ELb0ELi3ELi1ELi1ELi1ELb0EEENS1_24CollectiveEpilogueBwdGQAISD_fSG_Li384ELb0ELb1EEENS1_25SingleTileBwdLPTSchedulerILb0ELi96ELb1EEEEEEEEEvNT_6ParamsE)
	.align		4
        /*00a4*/ 	.word	index@(__assertfail)
	.align		4
        /*00a8*/ 	.word	index@(_ZN7cutlass13device_kernelIN5flash11enable_sm90INS1_16FlashAttnBwdSm90INS1_25CollectiveMainloopBwdSm90ILi2ELi1ELi1EN4cute5tupleIJNS5_1CILi1EEES8_S8_EEENS6_IJNS7_ILi64EEENS7_ILi96EEENS7_ILi192EEEEEENS_6half_tEfNS_4arch4Sm90ELb1ELb0ELb1ELb1ELb0ELb0ELb1ELb0ELi3ELi1ELi1ELi1ELb0EEENS1_21CollectiveEpilogueBwdISD_SE_SG_Li384ELb1ELb1ELi3EEENS1_25SingleTileBwdLPTSchedulerILb1ELi96ELb0EEEEEEEEEvNT_6ParamsE)
	.align		4
        /*00ac*/ 	.word	index@(__assertfail)
	.align		4
        /*00b0*/ 	.word	index@(_ZN7cutlass13device_kernelIN5flash11enable_sm90INS1_16FlashAttnBwdSm90INS1_25CollectiveMainloopBwdSm90ILi2ELi1ELi1EN4cute5tupleIJNS5_1CILi1EEES8_S8_EEENS6_IJNS7_ILi64EEENS7_ILi96EEENS7_ILi192EEEEEENS_6half_tEfNS_4arch4Sm90ELb1ELb0ELb1ELb1ELb1ELb0ELb1ELb0ELi3ELi1ELi1ELi1ELb0EEENS1_21CollectiveEpilogueBwdISD_SE_SG_Li384ELb1ELb1ELi3EEENS1_25SingleTileBwdLPTSchedulerILb1ELi96ELb1EEEEEEEEEvNT_6ParamsE)
	.align		4
        /*00b4*/ 	.word	index@(__assertfail)
	.align		4
        /*00b8*/ 	.word	index@(_ZN7cutlass13device_kernelIN5flash11enable_sm90INS1_16FlashAttnBwdSm90INS1_25CollectiveMainloopBwdSm90ILi2ELi1ELi1EN4cute5tupleIJNS5_1CILi1EEES8_S8_EEENS6_IJNS7_ILi64EEENS7_ILi96EEENS7_ILi192EEEEEENS_6half_tEfNS_4arch4Sm90ELb1ELb0ELb1ELb1ELb0ELb0ELb1ELb0ELi3ELi1ELi1ELi1ELb0EEENS1_24CollectiveEpilogueBwdGQAISD_fSG_Li384ELb1ELb0EEENS1_25SingleTileBwdLPTSchedulerILb1ELi96ELb0EEEEEEEEEvNT_6ParamsE)
	.align		4
        /*00bc*/ 	.word	index@(__assertfail)
	.align		4
        /*00c0*/ 	.word	index@(_ZN7cutlass13device_kernelIN5flash11enable_sm90INS1_16FlashAttnBwdSm90INS1_25CollectiveMainloopBwdSm90ILi2ELi1ELi1EN4cute5tupleIJNS5_1CILi1EEES8_S8_EEENS6_IJNS7_ILi64EEENS7_ILi96EEENS7_ILi192EEEEEENS_6half_tEfNS_4arch4Sm90ELb1ELb0ELb1ELb1ELb1ELb0ELb1ELb0ELi3ELi1ELi1ELi1ELb0EEENS1_24CollectiveEpilogueBwdGQAISD_fSG_Li384ELb1ELb1EEENS1_25SingleTileBwdLPTSchedulerILb1ELi96ELb1EEEEEEEEEvNT_6ParamsE)
	.align		4
        /*00c4*/ 	.word	index@(__assertfail)
	.align		4
        /*00c8*/ 	.word	index@(_ZN7cutlass13device_kernelIN5flash11enable_sm90INS1_16FlashAttnBwdSm90INS1_25CollectiveMainloopBwdSm90ILi2ELi1ELi1EN4cute5tupleIJNS5_1CILi1EEES8_S8_EEENS6_IJNS7_ILi64EEENS7_ILi96EEENS7_ILi192EEEEEENS_6half_tEfNS_4arch4Sm90ELb0ELb0ELb0ELb0ELb0ELb0ELb1ELb0ELi3ELi1ELi1ELi1ELb0EEENS1_21CollectiveEpilogueBwdISD_SE_SG_Li384ELb0ELb1ELi3EEENS1_19SingleTileSchedulerILb0ELb0ELb0ELi96EEEEEEEEEvNT_6ParamsE)
	.align		4
        /*00cc*/ 	.word	index@(__assertfail)
	.align		4
        /*00d0*/ 	.word	index@(_ZN7cutlass13device_kernelIN5flash11enable_sm90INS1_16FlashAttnBwdSm90INS1_25CollectiveMainloopBwdSm90ILi2ELi1ELi1EN4cute5tupleIJNS5_1CILi1EEES8_S8_EEENS6_IJNS7_ILi64EEENS7_ILi96EEENS7_ILi192EEEEEENS_6half_tEfNS_4arch4Sm90ELb0ELb0ELb0ELb0ELb1ELb0ELb1ELb0ELi3ELi1ELi1ELi1ELb0EEENS1_21CollectiveEpilogueBwdISD_SE_SG_Li384ELb0ELb1ELi3EEENS1_19SingleTileSchedulerILb0ELb0ELb0ELi96EEEEEEEEEvNT_6ParamsE)
	.align		4
        /*00d4*/ 	.word	index@(__assertfail)
	.align		4
        /*00d8*/ 	.word	index@(_ZN7cutlass13device_kernelIN5flash11enable_sm90INS1_16FlashAttnBwdSm90INS1_25CollectiveMainloopBwdSm90ILi2ELi1ELi1EN4cute5tupleIJNS5_1CILi1EEES8_S8_EEENS6_IJNS7_ILi64EEENS7_ILi96EEENS7_ILi192EEEEEENS_6half_tEfNS_4arch4Sm90ELb0ELb0ELb0ELb0ELb0ELb0ELb1ELb0ELi3ELi1ELi1ELi1ELb0EEENS1_24CollectiveEpilogueBwdGQAISD_fSG_Li384ELb0ELb0EEENS1_19SingleTileSchedulerILb0ELb0ELb0ELi96EEEEEEEEEvNT_6ParamsE)
	.align		4
        /*00dc*/ 	.word	index@(__assertfail)
	.align		4
        /*00e0*/ 	.word	index@(_ZN7cutlass13device_kernelIN5flash11enable_sm90INS1_16FlashAttnBwdSm90INS1_25CollectiveMainloopBwdSm90ILi2ELi1ELi1EN4cute5tupleIJNS5_1CILi1EEES8_S8_EEENS6_IJNS7_ILi64EEENS7_ILi96EEENS7_ILi192EEEEEENS_6half_tEfNS_4arch4Sm90ELb0ELb0ELb0ELb0ELb1ELb0ELb1ELb0ELi3ELi1ELi1ELi1ELb0EEENS1_24CollectiveEpilogueBwdGQAISD_fSG_Li384ELb0ELb1EEENS1_19SingleTileSchedulerILb0ELb0ELb0ELi96EEEEEEEEEvNT_6ParamsE)
	.align		4
        /*00e4*/ 	.word	index@(__assertfail)
	.align		4
        /*00e8*/ 	.word	index@(_ZN7cutlass13device_kernelIN5flash11enable_sm90INS1_16FlashAttnBwdSm90INS1_25CollectiveMainloopBwdSm90ILi2ELi1ELi1EN4cute5tupleIJNS5_1CILi1EEES8_S8_EEENS6_IJNS7_ILi64EEENS7_ILi96EEENS7_ILi192EEEEEENS_6half_tEfNS_4arch4Sm90ELb0ELb0ELb0ELb1ELb0ELb0ELb1ELb0ELi3ELi1ELi1ELi1ELb0EEENS1_21CollectiveEpilogueBwdISD_SE_SG_Li384ELb1ELb1ELi3EEENS1_19SingleTileSchedulerILb1ELb0ELb0ELi96EEEEEEEEEvNT_6ParamsE)
	.align		4
        /*00ec*/ 	.word	index@(__assertfail)
	.align		4
        /*00f0*/ 	.word	index@(_ZN7cutlass13device_kernelIN5flash11enable_sm90INS1_16FlashAttnBwdSm90INS1_25CollectiveMainloopBwdSm90ILi2ELi1ELi1EN4cute5tupleIJNS5_1CILi1EEES8_S8_EEENS6_IJNS7_ILi64EEENS7_ILi96EEENS7_ILi192EEEEEENS_6half_tEfNS_4arch4Sm90ELb0ELb0ELb0ELb1ELb1ELb0ELb1ELb0ELi3ELi1ELi1ELi1ELb0EEENS1_21CollectiveEpilogueBwdISD_SE_SG_Li384ELb1ELb1ELi3EEENS1_19SingleTileSchedulerILb1ELb0ELb0ELi96EEEEEEEEEvNT_6ParamsE)
	.align		4
        /*00f4*/ 	.word	index@(__assertfail)
	.align		4
        /*00f8*/ 	.word	index@(_ZN7cutlass13device_kernelIN5flash11enable_sm90INS1_16FlashAttnBwdSm90INS1_25CollectiveMainloopBwdSm90ILi2ELi1ELi1EN4cute5tupleIJNS5_1CILi1EEES8_S8_EEENS6_IJNS7_ILi64EEENS7_ILi96EEENS7_ILi192EEEEEENS_6half_tEfNS_4arch4Sm90ELb0ELb0ELb0ELb1ELb0ELb0ELb1ELb0ELi3ELi1ELi1ELi1ELb0EEENS1_24CollectiveEpilogueBwdGQAISD_fSG_Li384ELb1ELb0EEENS1_19SingleTileSchedulerILb1ELb0ELb0ELi96EEEEEEEEEvNT_6ParamsE)
	.align		4
        /*00fc*/ 	.word	index@(__assertfail)
	.align		4
        /*0100*/ 	.word	index@(_ZN7cutlass13device_kernelIN5flash11enable_sm90INS1_16FlashAttnBwdSm90INS1_25CollectiveMainloopBwdSm90ILi2ELi1ELi1EN4cute5tupleIJNS5_1CILi1EEES8_S8_EEENS6_IJNS7_ILi64EEENS7_ILi96EEENS7_ILi192EEEEEENS_6half_tEfNS_4arch4Sm90ELb0ELb0ELb0ELb1ELb1ELb0ELb1ELb0ELi3ELi1ELi1ELi1ELb0EEENS1_24CollectiveEpilogueBwdGQAISD_fSG_Li384ELb1ELb1EEENS1_19SingleTileSchedulerILb1ELb0ELb0ELi96EEEEEEEEEvNT_6ParamsE)
	.align		4
        /*0104*/ 	.word	index@(__assertfail)
	.align		4
        /*0108*/ 	.word	index@(_ZN7cutlass13device_kernelIN5flash11enable_sm90INS1_16FlashAttnBwdSm90INS1_25CollectiveMainloopBwdSm90ILi2ELi1ELi1EN4cute5tupleIJNS5_1CILi1EEES8_S8_EEENS6_IJNS7_ILi64EEENS7_ILi96EEENS7_ILi192EEEEEENS_6half_tEfNS_4arch4Sm90ELb0ELb1ELb0ELb0ELb0ELb0ELb1ELb0ELi3ELi1ELi1ELi1ELb0EEENS1_21CollectiveEpilogueBwdISD_SE_SG_Li384ELb0ELb1ELi3EEENS1_19SingleTileSchedulerILb0ELb0ELb0ELi96EEEEEEEEEvNT_6ParamsE)
	.align		4
        /*010c*/ 	.word	index@(__assertfail)
	.align		4
        /*0110*/ 	.word	index@(_ZN7cutlass13device_kernelIN5flash11enable_sm90INS1_16FlashAttnBwdSm90INS1_25CollectiveMainloopBwdSm90ILi2ELi1ELi1EN4cute5tupleIJNS5_1CILi1EEES8_S8_EEENS6_IJNS7_ILi64EEENS7_ILi96EEENS7_ILi192EEEEEENS_6half_tEfNS_4arch4Sm90ELb0ELb1ELb0ELb0ELb1ELb0ELb1ELb0ELi3ELi1ELi1ELi1ELb0EEENS1_21CollectiveEpilogueBwdISD_SE_SG_Li384ELb0ELb1ELi3EEENS1_19SingleTileSchedulerILb0ELb0ELb0ELi96EEEEEEEEEvNT_6ParamsE)
	.align		4
        /*0114*/ 	.word	index@(__assertfail)
	.align		4
        /*0118*/ 	.word	index@(_ZN7cutlass13device_kernelIN5flash11enable_sm90INS1_16FlashAttnBwdSm90INS1_25CollectiveMainloopBwdSm90ILi2ELi1ELi1EN4cute5tupleIJNS5_1CILi1EEES8_S8_EEENS6_IJNS7_ILi64EEENS7_ILi96EEENS7_ILi192EEEEEENS_6half_tEfNS_4arch4Sm90ELb0ELb1ELb0ELb0ELb0ELb0ELb1ELb0ELi3ELi1ELi1ELi1ELb0EEENS1_24CollectiveEpilogueBwdGQAISD_fSG_Li384ELb0ELb0EEENS1_19SingleTileSchedulerILb0ELb0ELb0ELi96EEEEEEEEEvNT_6ParamsE)
	.align		4
        /*011c*/ 	.word	index@(__assertfail)
	.align		4
        /*0120*/ 	.word	index@(_ZN7cutlass13device_kernelIN5flash11enable_sm90INS1_16FlashAttnBwdSm90INS1_25CollectiveMainloopBwdSm90ILi2ELi1ELi1EN4cute5tupleIJNS5_1CILi1EEES8_S8_EEENS6_IJNS7_ILi64EEENS7_ILi96EEENS7_ILi192EEEEEENS_6half_tEfNS_4arch4Sm90ELb0ELb1ELb0ELb0ELb1ELb0ELb1ELb0ELi3ELi1ELi1ELi1ELb0EEENS1_24CollectiveEpilogueBwdGQAISD_fSG_Li384ELb0ELb1EEENS1_19SingleTileSchedulerILb0ELb0ELb0ELi96EEEEEEEEEvNT_6ParamsE)
	.align		4
        /*0124*/ 	.word	index@(__assertfail)
	.align		4
        /*0128*/ 	.word	index@(_ZN7cutlass13device_kernelIN5flash11enable_sm90INS1_16FlashAttnBwdSm90INS1_25CollectiveMainloopBwdSm90ILi2ELi1ELi1EN4cute5tupleIJNS5_1CILi1EEES8_S8_EEENS6_IJNS7_ILi64EEENS7_ILi96EEENS7_ILi192EEEEEENS_6half_tEfNS_4arch4Sm90ELb0ELb1ELb0ELb1ELb0ELb0ELb1ELb0ELi3ELi1ELi1ELi1ELb0EEENS1_21CollectiveEpilogueBwdISD_SE_SG_Li384ELb1ELb1ELi3EEENS1_19SingleTileSchedulerILb1ELb0ELb0ELi96EEEEEEEEEvNT_6ParamsE)
	.align		4
        /*012c*/ 	.word	index@(__assertfail)
	.align		4
        /*0130*/ 	.word	index@(_ZN7cutlass13device_kernelIN5flash11enable_sm90INS1_16FlashAttnBwdSm90INS1_25CollectiveMainloopBwdSm90ILi2ELi1ELi1EN4cute5tupleIJNS5_1CILi1EEES8_S8_EEENS6_IJNS7_ILi64EEENS7_ILi96EEENS7_ILi192EEEEEENS_6half_tEfNS_4arch4Sm90ELb0ELb1ELb0ELb1ELb1ELb0ELb1ELb0ELi3ELi1ELi1ELi1ELb0EEENS1_21CollectiveEpilogueBwdISD_SE_SG_Li384ELb1ELb1ELi3EEENS1_19SingleTileSchedulerILb1ELb0ELb0ELi96EEEEEEEEEvNT_6ParamsE)
	.align		4
        /*0134*/ 	.word	index@(__assertfail)
	.align		4
        /*0138*/ 	.word	index@(_ZN7cutlass13device_kernelIN5flash11enable_sm90INS1_16FlashAttnBwdSm90INS1_25CollectiveMainloopBwdSm90ILi2ELi1ELi1EN4cute5tupleIJNS5_1CILi1EEES8_S8_EEENS6_IJNS7_ILi64EEENS7_ILi96EEENS7_ILi192EEEEEENS_6half_tEfNS_4arch4Sm90ELb0ELb1ELb0ELb1ELb0ELb0ELb1ELb0ELi3ELi1ELi1ELi1ELb0EEENS1_24CollectiveEpilogueBwdGQAISD_fSG_Li384ELb1ELb0EEENS1_19SingleTileSchedulerILb1ELb0ELb0ELi96EEEEEEEEEvNT_6ParamsE)
	.align		4
        /*013c*/ 	.word	index@(__assertfail)
	.align		4
        /*0140*/ 	.word	index@(_ZN7cutlass13device_kernelIN5flash11enable_sm90INS1_16FlashAttnBwdSm90INS1_25CollectiveMainloopBwdSm90ILi2ELi1ELi1EN4cute5tupleIJNS5_1CILi1EEES8_S8_EEENS6_IJNS7_ILi64EEENS7_ILi96EEENS7_ILi192EEEEEENS_6half_tEfNS_4arch4Sm90ELb0ELb1ELb0ELb1ELb1ELb0ELb1ELb0ELi3ELi1ELi1ELi1ELb0EEENS1_24CollectiveEpilogueBwdGQAISD_fSG_Li384ELb1ELb1EEENS1_19SingleTileSchedulerILb1ELb0ELb0ELi96EEEEEEEEEvNT_6ParamsE)
	.align		4
        /*0144*/ 	.word	index@(__assertfail)
	.align		4
        /*0148*/ 	.word	index@(_ZN7cutlass13device_kernelIN5flash11enable_sm90INS1_16FlashAttnBwdSm90INS1_25CollectiveMainloopBwdSm90ILi2ELi1ELi1EN4cute5tupleIJNS5_1CILi1EEES8_S8_EEENS6_IJNS7_ILi64EEENS7_ILi96EEENS7_ILi192EEEEEENS_6half_tEfNS_4arch4Sm90ELb1ELb0ELb0ELb0ELb0ELb0ELb1ELb0ELi3ELi1ELi1ELi1ELb0EEENS1_21CollectiveEpilogueBwdISD_SE_SG_Li384ELb0ELb1ELi3EEENS1_25SingleTileBwdLPTSchedulerILb0ELi96ELb0EEEEEEEEEvNT_6ParamsE)
	.align		4
        /*014c*/ 	.word	index@(__assertfail)
	.align		4
        /*0150*/ 	.word	index@(_ZN7cutlass13device_kernelIN5flash11enable_sm90INS1_16FlashAttnBwdSm90INS1_25CollectiveMainloopBwdSm90ILi2ELi1ELi1EN4cute5tupleIJNS5_1CILi1EEES8_S8_EEENS6_IJNS7_ILi64EEENS7_ILi96EEENS7_ILi192EEEEEENS_6half_tEfNS_4arch4Sm90ELb1ELb0ELb0ELb0ELb1ELb0ELb1ELb0ELi3ELi1ELi1ELi1ELb0EEENS1_21CollectiveEpilogueBwdISD_SE_SG_Li384ELb0ELb1ELi3EEENS1_25SingleTileBwdLPTSchedulerILb0ELi96ELb1EEEEEEEEEvNT_6ParamsE)
	.align		4
        /*0154*/ 	.word	index@(__assertfail)
	.align		4
        /*0158*/ 	.word	index@(_ZN7cutlass13device_kernelIN5flash11enable_sm90INS1_16FlashAttnBwdSm90INS1_25CollectiveMainloopBwdSm90ILi2ELi1ELi1EN4cute5tupleIJNS5_1CILi1EEES8_S8_EEENS6_IJNS7_ILi64EEENS7_ILi96EEENS7_ILi192EEEEEENS_6half_tEfNS_4arch4Sm90ELb1ELb0ELb0ELb0ELb0ELb0ELb1ELb0ELi3ELi1ELi1ELi1ELb0EEENS1_24CollectiveEpilogueBwdGQAISD_fSG_Li384ELb0ELb0EEENS1_25SingleTileBwdLPTSchedulerILb0ELi96ELb0EEEEEEEEEvNT_6ParamsE)
	.align		4
        /*015c*/ 	.word	index@(__assertfail)
	.align		4
        /*0160*/ 	.word	index@(_ZN7cutlass13device_kernelIN5flash11enable_sm90INS1_16FlashAttnBwdSm90INS1_25CollectiveMainloopBwdSm90ILi2ELi1ELi1EN4cute5tupleIJNS5_1CILi1EEES8_S8_EEENS6_IJNS7_ILi64EEENS7_ILi96EEENS7_ILi192EEEEEENS_6half_tEfNS_4arch4Sm90ELb1ELb0ELb0ELb0ELb1ELb0ELb1ELb0ELi3ELi1ELi1ELi1ELb0EEENS1_24CollectiveEpilogueBwdGQAISD_fSG_Li384ELb0ELb1EEENS1_25SingleTileBwdLPTSchedulerILb0ELi96ELb1EEEEEEEEEvNT_6ParamsE)
	.align		4
        /*0164*/ 	.word	index@(__assertfail)
	.align		4
        /*0168*/ 	.word	index@(_ZN7cutlass13device_kernelIN5flash11enable_sm90INS1_16FlashAttnBwdSm90INS1_25CollectiveMainloopBwdSm90ILi2ELi1ELi1EN4cute5tupleIJNS5_1CILi1EEES8_S8_EEENS6_IJNS7_ILi64EEENS7_ILi96EEENS7_ILi192EEEEEENS_6half_tEfNS_4arch4Sm90ELb1ELb0ELb0ELb1ELb0ELb0ELb1ELb0ELi3ELi1ELi1ELi1ELb0EEENS1_21CollectiveEpilogueBwdISD_SE_SG_Li384ELb1ELb1ELi3EEENS1_25SingleTileBwdLPTSchedulerILb1ELi96ELb0EEEEEEEEEvNT_6ParamsE)
	.align		4
        /*016c*/ 	.word	index@(__assertfail)
	.align		4
        /*0170*/ 	.word	index@(_ZN7cutlass13device_kernelIN5flash11enable_sm90INS1_16FlashAttnBwdSm90INS1_25CollectiveMainloopBwdSm90ILi2ELi1ELi1EN4cute5tupleIJNS5_1CILi1EEES8_S8_EEENS6_IJNS7_ILi64EEENS7_ILi96EEENS7_ILi192EEEEEENS_6half_tEfNS_4arch4Sm90ELb1ELb0ELb0ELb1ELb1ELb0ELb1ELb0ELi3ELi1ELi1ELi1ELb0EEENS1_21CollectiveEpilogueBwdISD_SE_SG_Li384ELb1ELb1ELi3EEENS1_25SingleTileBwdLPTSchedulerILb1ELi96ELb1EEEEEEEEEvNT_6ParamsE)
	.align		4
        /*0174*/ 	.word	index@(__assertfail)
	.align		4
        /*0178*/ 	.word	index@(_ZN7cutlass13device_kernelIN5flash11enable_sm90INS1_16FlashAttnBwdSm90INS1_25CollectiveMainloopBwdSm90ILi2ELi1ELi1EN4cute5tupleIJNS5_1CILi1EEES8_S8_EEENS6_IJNS7_ILi64EEENS7_ILi96EEENS7_ILi192EEEEEENS_6half_tEfNS_4arch4Sm90ELb1ELb0ELb0ELb1ELb0ELb0ELb1ELb0ELi3ELi1ELi1ELi1ELb0EEENS1_24CollectiveEpilogueBwdGQAISD_fSG_Li384ELb1ELb0EEENS1_25SingleTileBwdLPTSchedulerILb1ELi96ELb0EEEEEEEEEvNT_6ParamsE)
	.align		4
        /*017c*/ 	.word	index@(__assertfail)
	.align		4
        /*0180*/ 	.word	index@(_ZN7cutlass13device_kernelIN5flash11enable_sm90INS1_16FlashAttnBwdSm90INS1_25CollectiveMainloopBwdSm90ILi2ELi1ELi1EN4cute5tupleIJNS5_1CILi1EEES8_S8_EEENS6_IJNS7_ILi64EEENS7_ILi96EEENS7_ILi192EEEEEENS_6half_tEfNS_4arch4Sm90ELb1ELb0ELb0ELb1ELb1ELb0ELb1ELb0ELi3ELi1ELi1ELi1ELb0EEENS1_24CollectiveEpilogueBwdGQAISD_fSG_Li384ELb1ELb1EEENS1_25SingleTileBwdLPTSchedulerILb1ELi96ELb1EEEEEEEEEvNT_6ParamsE)
	.align		4
        /*0184*/ 	.word	index@(__assertfail)
	.align		4
        /*0188*/ 	.word	0x00000000
	.align		4
        /*018c*/ 	.word	0xfffffffe
	.align		4
        /*0190*/ 	.word	0x00000000
	.align		4
        /*0194*/ 	.word	0xfffffffd
	.align		4
        /*0198*/ 	.word	0x00000000
	.align		4
        /*019c*/ 	.word	0xfffffffc


//--------------------- .nv.constant4             --------------------------
	.section	.nv.constant4,"a",@progbits
	.align	8
	.align		8
.nv.constant4:
        /*0000*/ 	.dword	__assertfail
	.align		8
        /*0008*/ 	.dword	__unnamed_1
	.align		8
        /*0010*/ 	.dword	__unnamed_2
	.align		8
        /*0018*/ 	.dword	__unnamed_3
	.align		8
        /*0020*/ 	.dword	__unnamed_4
	.align		8
        /*0028*/ 	.dword	_ZN77_INTERNAL_37bbc30b_41_flash_bwd_hdim192_fp16_softcapall_sm90_cu_c04999b1_30134cuda3std3__45__cpo5beginE
	.align		8
        /*0030*/ 	.dword	_ZN77_INTERNAL_37bbc30b_41_flash_bwd_hdim192_fp16_softcapall_sm90_cu_c04999b1_30134cuda3std3__45__cpo3endE
	.align		8
        /*0038*/ 	.dword	_ZN77_INTERNAL_37bbc30b_41_flash_bwd_hdim192_fp16_softcapall_sm90_cu_c04999b1_30134cuda3std3__45__cpo6cbeginE
	.align		8
        /*0040*/ 	.dword	_ZN77_INTERNAL_37bbc30b_41_flash_bwd_hdim192_fp16_softcapall_sm90_cu_c04999b1_30134cuda3std3__45__cpo4cendE
	.align		8
        /*0048*/ 	.dword	_ZN77_INTERNAL_37bbc30b_41_flash_bwd_hdim192_fp16_softcapall_sm90_cu_c04999b1_30134cuda3std3__479_GLOBAL__N__37bbc30b_41_flash_bwd_hdim192_fp16_softcapall_sm90_cu_c04999b1_30136ignoreE
	.align		8
        /*0050*/ 	.dword	_ZN77_INTERNAL_37bbc30b_41_flash_bwd_hdim192_fp16_softcapall_sm90_cu_c04999b1_30134cuda3std3__419piecewise_constructE
	.align		8
        /*0058*/ 	.dword	_ZN77_INTERNAL_37bbc30b_41_flash_bwd_hdim192_fp16_softcapall_sm90_cu_c04999b1_30134cuda3std3__48in_placeE
	.align		8
        /*0060*/ 	.dword	_ZN77_INTERNAL_37bbc30b_41_flash_bwd_hdim192_fp16_softcapall_sm90_cu_c04999b1_30134cuda3std6ranges3__45__cpo4swapE
	.align		8
        /*0068*/ 	.dword	_ZN77_INTERNAL_37bbc30b_41_flash_bwd_hdim192_fp16_softcapall_sm90_cu_c04999b1_30134cuda3std6ranges3__45__cpo9iter_moveE
	.align		8
        /*0070*/ 	.dword	_ZN77_INTERNAL_37bbc30b_41_flash_bwd_hdim192_fp16_softcapall_sm90_cu_c04999b1_30134cute7productE
	.align		8
        /*0078*/ 	.dword	_ZN77_INTERNAL_37bbc30b_41_flash_bwd_hdim192_fp16_softcapall_sm90_cu_c04999b1_30134cute1_E
	.align		8
        /*0080*/ 	.dword	$str$23
	.align		8
        /*0088*/ 	.dword	$str$24


//--------------------- .text._ZN7cutlass13device_kernelIN5flash11enable_sm90INS1_16FlashAttnBwdSm90INS1_25CollectiveMainloopBwdSm90ILi2ELi1ELi1EN4cute5tupleIJNS5_1CILi1EEES8_S8_EEENS6_IJNS7_ILi64EEENS7_ILi96EEENS7_ILi192EEEEEENS_6half_tEfNS_4arch4Sm90ELb0ELb0ELb1ELb0ELb0ELb0ELb1ELb0ELi3ELi1ELi1ELi1ELb0EEENS1_21CollectiveEpilogueBwdISD_SE_SG_Li384ELb0ELb1ELi3EEENS1_19SingleTileSchedulerILb0ELb0ELb0ELi96EEEEEEEEEvNT_6ParamsE --------------------------
	.section	.text._ZN7cutlass13device_kernelIN5flash11enable_sm90INS1_16FlashAttnBwdSm90INS1_25CollectiveMainloopBwdSm90ILi2ELi1ELi1EN4cute5tupleIJNS5_1CILi1EEES8_S8_EEENS6_IJNS7_ILi64EEENS7_ILi96EEENS7_ILi192EEEEEENS_6half_tEfNS_4arch4Sm90ELb0ELb0ELb1ELb0ELb0ELb0ELb1ELb0ELi3ELi1ELi1ELi1ELb0EEENS1_21CollectiveEpilogueBwdISD_SE_SG_Li384ELb0ELb1ELi3EEENS1_19SingleTileSchedulerILb0ELb0ELb0ELi96EEEEEEEEEvNT_6ParamsE,"ax",@progbits
	.align	128
.text._ZN7cutlass13device_kernelIN5flash11enable_sm90INS1_16FlashAttnBwdSm90INS1_25CollectiveMainloopBwdSm90ILi2ELi1ELi1EN4cute5tupleIJNS5_1CILi1EEES8_S8_EEENS6_IJNS7_ILi64EEENS7_ILi96EEENS7_ILi192EEEEEENS_6half_tEfNS_4arch4Sm90ELb0ELb0ELb1ELb0ELb0ELb0ELb1ELb0ELi3ELi1ELi1ELi1ELb0EEENS1_21CollectiveEpilogueBwdISD_SE_SG_Li384ELb0ELb1ELi3EEENS1_19SingleTileSchedulerILb0ELb0ELb0ELi96EEEEEEEEEvNT_6ParamsE:
        .type           _ZN7cutlass13device_kernelIN5flash11enable_sm90INS1_16FlashAttnBwdSm90INS1_25CollectiveMainloopBwdSm90ILi2ELi1ELi1EN4cute5tupleIJNS5_1CILi1EEES8_S8_EEENS6_IJNS7_ILi64EEENS7_ILi96EEENS7_ILi192EEEEEENS_6half_tEfNS_4arch4Sm90ELb0ELb0ELb1ELb0ELb0ELb0ELb1ELb0ELi3ELi1ELi1ELi1ELb0EEENS1_21CollectiveEpilogueBwdISD_SE_SG_Li384ELb0ELb1ELi3EEENS1_19SingleTileSchedulerILb0ELb0ELb0ELi96EEEEEEEEEvNT_6ParamsE,@function
        .size           _ZN7cutlass13device_kernelIN5flash11enable_sm90INS1_16FlashAttnBwdSm90INS1_25CollectiveMainloopBwdSm90ILi2ELi1ELi1EN4cute5tupleIJNS5_1CILi1EEES8_S8_EEENS6_IJNS7_ILi64EEENS7_ILi96EEENS7_ILi192EEEEEENS_6half_tEfNS_4arch4Sm90ELb0ELb0ELb1ELb0ELb0ELb0ELb1ELb0ELi3ELi1ELi1ELi1ELb0EEENS1_21CollectiveEpilogueBwdISD_SE_SG_Li384ELb0ELb1ELi3EEENS1_19SingleTileSchedulerILb0ELb0ELb0ELi96EEEEEEEEEvNT_6ParamsE,(.L_x_7649 - _ZN7cutlass13device_kernelIN5flash11enable_sm90INS1_16FlashAttnBwdSm90INS1_25CollectiveMainloopBwdSm90ILi2ELi1ELi1EN4cute5tupleIJNS5_1CILi1EEES8_S8_EEENS6_IJNS7_ILi64EEENS7_ILi96EEENS7_ILi192EEEEEENS_6half_tEfNS_4arch4Sm90ELb0ELb0ELb1ELb0ELb0ELb0ELb1ELb0ELi3ELi1ELi1ELi1ELb0EEENS1_21CollectiveEpilogueBwdISD_SE_SG_Li384ELb0ELb1ELi3EEENS1_19SingleTileSchedulerILb0ELb0ELb0ELi96EEEEEEEEEvNT_6ParamsE)
        .other          _ZN7cutlass13device_kernelIN5flash11enable_sm90INS1_16FlashAttnBwdSm90INS1_25CollectiveMainloopBwdSm90ILi2ELi1ELi1EN4cute5tupleIJNS5_1CILi1EEES8_S8_EEENS6_IJNS7_ILi64EEENS7_ILi96EEENS7_ILi192EEEEEENS_6half_tEfNS_4arch4Sm90ELb0ELb0ELb1ELb0ELb0ELb0ELb1ELb0ELi3ELi1ELi1ELi1ELb0EEENS1_21CollectiveEpilogueBwdISD_SE_SG_Li384ELb0ELb1ELi3EEENS1_19SingleTileSchedulerILb0ELb0ELb0ELi96EEEEEEEEEvNT_6ParamsE,@"STO_CUDA_ENTRY STV_DEFAULT"
_ZN7cutlass13device_kernelIN5flash11enable_sm90INS1_16FlashAttnBwdSm90INS1_25CollectiveMainloopBwdSm90ILi2ELi1ELi1EN4cute5tupleIJNS5_1CILi1EEES8_S8_EEENS6_IJNS7_ILi64EEENS7_ILi96EEENS7_ILi192EEEEEENS_6half_tEfNS_4arch4Sm90ELb0ELb0ELb1ELb0ELb0ELb0ELb1ELb0ELi3ELi1ELi1ELi1ELb0EEENS1_21CollectiveEpilogueBwdISD_SE_SG_Li384ELb0ELb1ELi3EEENS1_19SingleTileSchedulerILb0ELb0ELb0ELi96EEEEEEEEEvNT_6ParamsE:
[----:B------:R-:W1:Y:S02]  /*0000*/  LDC R1, c[0x0][0x28] ;  /* 0x00000a00ff017b82 */ /* 0x000e640000000800 */
[----:B-1----:R-:W-:Y:S01]  /*0010*/  VIADD R1, R1, 0xfffffff8 ;  /* 0xfffffff801017836 */ /* 0x002fe20000000000 */
[----:B------:R-:W1:Y:S01]  /*0020*/  S2R R3, SR_TID.X ;  /* 0x0000000000037919 */ /* 0x000e620000002100 */
[----:B------:R-:W-:Y:S01]  /*0030*/  ELECT P0, URZ, PT ;  /* 0x00000000003f782f */ /* 0x000fe20003800000 */
[----:B------:R-:W-:Y:S01]  /*0040*/  BSSY B0, `(.L_x_0) ;  /* 0x0000019000007945 */ /* 0x000fe20003800000 */
[----:B-1----:R-:W-:-:S05]  /*0050*/  SHF.R.U32.HI R0, RZ, 0x5, R3 ;  /* 0x00000005ff007819 */ /* 0x002fca0000011603 */
[----:B------:R-:W1:Y:S02]  /*0060*/  SHFL.IDX PT, R2, R0, RZ, 0x1f ;  /* 0x00001fff00027589 */ /* 0x000e6400000e0000 */
[----:B-1----:R-:W-:-:S13]  /*0070*/  ISETP.EQ.AND P0, PT, R2, RZ, P0 ;  /* 0x000000ff0200720c */ /* 0x002fda0000702270 */
[----:B------:R-:W-:Y:S05]  /*0080*/  @!P0 BRA `(.L_x_1) ;  /* 0x0000000000508947 */ /* 0x000fea0003800000 */
[----:B------:R-:W-:Y:S02]  /*0090*/  ULDC.64 UR4, c[0x0][0x198] ;  /* 0x0000660000047ab9 */ /* 0x000fe40000000a00 */
[----:B------:R-:W-:Y:S02]  /*00a0*/  UIADD3 UR6, UP0, UR4, 0xf0, URZ ;  /* 0x000000f004067890 */ /* 0x000fe4000ff1e03f */
[----:B------:R-:W-:Y:S02]  /*00b0*/  UIADD3 UR8, UP1, UR4, 0x1f0, URZ ;  /* 0x000001f004087890 */ /* 0x000fe4000ff3e03f */
[----:B------:R-:W-:Y:S02]  /*00c0*/  UIADD3 UR10, UP2, UR4, 0x2f0, URZ ;  /* 0x000002f0040a7890 */ /* 0x000fe4000ff5e03f */
[----:B------:R-:W-:Y:S02]  /*00d0*/  UIADD3 UR12, UP3, UR4, 0x3f0, URZ ;  /* 0x000003f0040c7890 */ /* 0x000fe4000ff7e03f */
[----:B------:R-:W-:-:S02]  /*00e0*/  UIADD3 UR14, UP4, UR4, 0x670, URZ ;  /* 0x00000670040e7890 */ /* 0x000fc4000ff9e03f */
[----:B------:R-:W-:Y:S02]  /*00f0*/  UIADD3.X UR7, URZ, UR5, URZ, UP0, !UPT ;  /* 0x000000053f077290 */ /* 0x000fe400087fe43f */
[----:B------:R-:W-:Y:S02]  /*0100*/  UIADD3 UR4, UP5, UR4, 0x770, URZ ;  /* 0x0000077004047890 */ /* 0x000fe4000ffbe03f */
[----:B------:R-:W-:Y:S02]  /*0110*/  UIADD3.X UR9, URZ, UR5, URZ, UP1, !UPT ;  /* 0x000000053f097290 */ /* 0x000fe40008ffe43f */
[----:B------:R-:W-:Y:S02]  /*0120*/  UIADD3.X UR11, URZ, UR5, URZ, UP2, !UPT ;  /* 0x000000053f0b7290 */ /* 0x000fe400097fe43f */
[----:B------:R-:W-:Y:S01]  /*0130*/  UIADD3.X UR13, URZ, UR5, URZ, UP3, !UPT ;  /* 0x000000053f0d7290 */ /* 0x000fe20009ffe43f */
[----:B------:R1:W-:Y:S01]  /*0140*/  UTMACCTL.PF [UR6] ;  /* 0x00000000060079b9 */ /* 0x0003e20008040000 */
[----:B------:R-:W-:-:S03]  /*0150*/  UIADD3.X UR15, URZ, UR5, URZ, UP4, !UPT ;  /* 0x000000053f0f7290 */ /* 0x000fc6000a7fe43f */
[----:B------:R1:W-:Y:S01]  /*0160*/  UTMACCTL.PF [UR8] ;  /* 0x00000000080079b9 */ /* 0x0003e20008040000 */
[----:B------:R-:W-:Y:S01]  /*0170*/  UIADD3.X UR5, URZ, UR5, URZ, UP5, !UPT ;  /* 0x000000053f057290 */ /* 0x000fe2000affe43f */
[----:B------:R1:W-:Y:S02]  /*0180*/  UTMACCTL.PF [UR10] ;  /* 0x000000000a0079b9 */ /* 0x0003e40008040000 */
[----:B------:R1:W-:Y:S02]  /*0190*/  UTMACCTL.PF [UR12] ;  /* 0x000000000c0079b9 */ /* 0x0003e40008040000 */
[----:B------:R1:W-:Y:S04]  /*01a0*/  UTMACCTL.PF [UR14] ;  /* 0x000000000e0079b9 */ /* 0x0003e80008040000 */
[----:B------:R1:W-:Y:S02]  /*01b0*/  UTMACCTL.PF [UR4] ;  /* 0x00000000040079b9 */ /* 0x0003e40008040000 */
[----:B-1----:R-:W-:Y:S01]  /*01c0*/  NOP ;  /* 0x0000000000007918 */ /* 0x002fe20000000000 */
.L_x_1:
[----:B------:R-:W-:Y:S05]  /*01d0*/  BSYNC B0 ;  /* 0x0000000000007941 */ /* 0x000fea0003800000 */
.L_x_0:
[----:B------:R-:W-:Y:S01]  /*01e0*/  VOTEU.ANY UP0, P0 ;  /* 0x00000000003f7886 */ /* 0x000fe20000000100 */
[----:B------:R-:W1:Y:S01]  /*01f0*/  SHFL.IDX PT, R2, R0, RZ, 0x1f ;  /* 0x00001fff00027589 */ /* 0x000e6200000e0000 */
[----:B------:R-:W-:Y:S01]  /*0200*/  UMOV UR4, 0x1 ;  /* 0x0000000100047882 */ /* 0x000fe20000000000 */
[----:B------:R-:W-:Y:S02]  /*0210*/  SHF.R.U32.HI R3, RZ, 0x7, R3 ;  /* 0x00000007ff037819 */ /* 0x000fe40000011603 */
[----:B------:R-:W2:Y:S01]  /*0220*/  @UP0 S2UR UR7, SR_CgaCtaId ;  /* 0x00000000000709c3 */ /* 0x000ea20000008800 */
[----:B------:R-:W-:Y:S01]  /*0230*/  @UP0 UMOV UR6, 0x400 ;  /* 0x0000040000060882 */ /* 0x000fe20000000000 */
[----:B------:R-:W-:-:S04]  /*0240*/  @UP0 UIADD3 UR4, -UR4, 0x100000, URZ ;  /* 0x0010000004040890 */ /* 0x000fc8000fffe13f */
[----:B------:R-:W-:Y:S02]  /*0250*/  @UP0 USHF.L.U32 UR5, UR4, 0xb, URZ ;  /* 0x0000000b04050899 */ /* 0x000fe4000800063f */
[----:B------:R-:W-:Y:S01]  /*0260*/  @UP0 USHF.L.U32 UR4, UR4, 0x1, URZ ;  /* 0x0000000104040899 */ /* 0x000fe2000800063f */
[----:B-1----:R-:W-:Y:S02]  /*0270*/  ISETP.NE.AND P1, PT, R2, RZ, PT ;  /* 0x000000ff0200720c */ /* 0x002fe40003f25270 */
[----:B------:R1:W3:Y:S01]  /*0280*/  SHFL.IDX PT, R2, R3, RZ, 0x1f ;  /* 0x00001fff03027589 */ /* 0x0002e200000e0000 */
[----:B--2---:R-:W-:Y:S01]  /*0290*/  @UP0 ULEA UR6, UR7, UR6, 0x18 ;  /* 0x0000000607060291 */ /* 0x004fe2000f8ec03f */
[----:B------:R-:W-:Y:S02]  /*02a0*/  VOTEU.ANY UP0, P0 ;  /* 0x00000000003f7886 */ /* 0x000fe40000000100 */
[----:B------:R-:W2:Y:S09]  /*02b0*/  FENCE.VIEW.ASYNC.S ;  /* 0x00000000000073c6 */ /* 0x000eb20000000000 */
[----:B--2---:R1:W2:Y:S02]  /*02c0*/  @UP0 SYNCS.EXCH.64 URZ, [UR6+0x36400], UR4 ;  /* 0x03640004063f05b2 */ /* 0x0042a40008000100 */
[----:B-1----:R-:W-:Y:S05]  /*02d0*/  @P1 BRA `(.L_x_2) ;  /* 0x0000000000481947 */ /* 0x002fea0003800000 */
[----:B------:R-:W1:Y:S01]  /*02e0*/  S2UR UR5, SR_CgaCtaId ;  /* 0x00000000000579c3 */ /* 0x000e620000008800 */
[----:B------:R-:W-:Y:S01]  /*02f0*/  UMOV UR4, 0x400 ;  /* 0x0000040000047882 */ /* 0x000fe20000000000 */
[----:B------:R-:W-:Y:S01]  /*0300*/  UMOV UR6, 0x1 ;  /* 0x0000000100067882 */ /* 0x000fe20000000000 */
[----:B------:R-:W-:Y:S01]  /*0310*/  UMOV UR9, 0x180 ;  /* 0x0000018000097882 */ /* 0x000fe20000000000 */
[----:B------:R-:W-:-:S04]  /*0320*/  UIADD3 UR6, -UR6, 0x100000, URZ ;  /* 0x0010000006067890 */ /* 0x000fc8000fffe13f */
[----:B------:R-:W-:Y:S02]  /*0330*/  USHF.L.U32 UR7, UR6, 0xb, URZ ;  /* 0x0000000b06077899 */ /* 0x000fe4000800063f */
[----:B------:R-:W-:Y:S01]  /*0340*/  USHF.L.U32 UR6, UR6, 0x1, URZ ;  /* 0x0000000106067899 */ /* 0x000fe2000800063f */
[----:B------:R-:W-:Y:S01]  /*0350*/  ELECT P0, URZ, PT ;  /* 0x00000000003f782f */ /* 0x000fe20003800000 */
[----:B-1----:R-:W-:Y:S02]  /*0360*/  ULEA UR8, UR5, UR4, 0x18 ;  /* 0x0000000405087291 */ /* 0x002fe4000f8ec03f */
[----:B------:R-:W-:-:S04]  /*0370*/  UIADD3 UR4, -UR9, 0x100000, URZ ;  /* 0x0010000009047890 */ /* 0x000fc8000fffe13f */
[----:B------:R-:W-:Y:S02]  /*0380*/  USHF.L.U32 UR5, UR4, 0xb, URZ ;  /* 0x0000000b04057899 */ /* 0x000fe4000800063f */
[----:B------:R-:W-:Y:S01]  /*0390*/  USHF.L.U32 UR4, UR4, 0x1, URZ ;  /* 0x0000000104047899 */ /* 0x000fe2000800063f */
[----:B------:R-:W1:Y:S03]  /*03a0*/  FENCE.VIEW.ASYNC.S ;  /* 0x00000000000073c6 */ /* 0x000e660000000000 */
[----:B-1----:R1:W4:Y:S08]  /*03b0*/  SYNCS.EXCH.64 URZ, [UR8+0x36410], UR6 ;  /* 0x03641006083f75b2 */ /* 0x0023300008000100 */
[----:B------:R1:W1:Y:S01]  /*03c0*/  SYNCS.EXCH.64 URZ, [UR8+0x36420], UR4 ;  /* 0x03642004083f75b2 */ /* 0x0002620008000100 */
[----:B------:R1:W1:Y:S01]  /*03d0*/  SYNCS.EXCH.64 URZ, [UR8+0x36418], UR6 ;  /* 0x03641806083f75b2 */ /* 0x0002620008000100 */
[----:B------:R1:W1:Y:S01]  /*03e0*/  SYNCS.EXCH.64 URZ, [UR8+0x36428], UR4 ;  /* 0x03642804083f75b2 */ /* 0x0002620008000100 */
[----:B------:R-:W-:Y:S01]  /*03f0*/  NOP ;  /* 0x0000000000007918 */ /* 0x000fe20000000000 */
.L_x_2:
[----:B------:R-:W5:Y:S01]  /*0400*/  SHFL.IDX PT, R3, R0, RZ, 0x1f ;  /* 0x00001fff00037589 */ /* 0x000f6200000e0000 */
[----:B------:R-:W-:Y:S01]  /*0410*/  NOP ;  /* 0x0000000000007918 */ /* 0x000fe20000000000 */
[----:B-----5:R-:W-:-:S13]  /*0420*/  ISETP.NE.AND P0, PT, R3, RZ, PT ;  /* 0x000000ff0300720c */ /* 0x020fda0003f05270 */
[----:B------:R-:W-:Y:S05]  /*0430*/  @P0 BRA `(.L_x_3) ;  /* 0x0000000000400947 */ /* 0x000fea0003800000 */
[----:B-1----:R-:W1:Y:S01]  /*0440*/  S2UR UR5, SR_CgaCtaId ;  /* 0x00000000000579c3 */ /* 0x002e620000008800 */
[----:B------:R-:W-:Y:S01]  /*0450*/  UMOV UR4, 0x400 ;  /* 0x0000040000047882 */ /* 0x000fe20000000000 */
[----:B------:R-:W-:Y:S01]  /*0460*/  UMOV UR6, 0x1 ;  /* 0x0000000100067882 */ /* 0x000fe20000000000 */
[----:B------:R-:W-:Y:S01]  /*0470*/  UMOV UR7, 0x180 ;  /* 0x0000018000077882 */ /* 0x000fe20000000000 */
[----:B------:R-:W-:Y:S01]  /*0480*/  ELECT P0, URZ, PT ;  /* 0x00000000003f782f */ /* 0x000fe20003800000 */
[----:B-1----:R-:W-:Y:S02]  /*0490*/  ULEA UR8, UR5, UR4, 0x18 ;  /* 0x0000000405087291 */ /* 0x002fe4000f8ec03f */
[----:B------:R-:W-:-:S04]  /*04a0*/  UIADD3 UR4, -UR6, 0x100000, URZ ;  /* 0x0010000006047890 */ /* 0x000fc8000fffe13f */
[----:B------:R-:W-:Y:S02]  /*04b0*/  USHF.L.U32 UR5, UR4, 0xb, URZ ;  /* 0x0000000b04057899 */ /* 0x000fe4000800063f */
[----:B------:R-:W-:Y:S02]  /*04c0*/  USHF.L.U32 UR4, UR4, 0x1, URZ ;  /* 0x0000000104047899 */ /* 0x000fe4000800063f */
[----:B------:R-:W-:-:S04]  /*04d0*/  UIADD3 UR6, -UR7, 0x100000, URZ ;  /* 0x0010000007067890 */ /* 0x000fc8000fffe13f */
[----:B------:R-:W-:Y:S02]  /*04e0*/  USHF.L.U32 UR7, UR6, 0xb, URZ ;  /* 0x0000000b06077899 */ /* 0x000fe4000800063f */
[----:B------:R-:W-:Y:S01]  /*04f0*/  USHF.L.U32 UR6, UR6, 0x1, URZ ;  /* 0x0000000106067899 */ /* 0x000fe2000800063f */
[----:B------:R-:W1:Y:S03]  /*0500*/  FENCE.VIEW.ASYNC.S ;  /* 0x00000000000073c6 */ /* 0x000e660000000000 */
[----:B-1----:R1:W1:Y:S08]  /*0510*/  SYNCS.EXCH.64 URZ, [UR8+0x36430], UR4 ;  /* 0x03643004083f75b2 */ /* 0x0022700008000100 */
[----:B------:R1:W1:Y:S01]  /*0520*/  SYNCS.EXCH.64 URZ, [UR8+0x36438], UR6 ;  /* 0x03643806083f75b2 */ /* 0x0002620008000100 */
[----:B------:R-:W-:Y:S01]  /*0530*/  NOP ;  /* 0x0000000000007918 */ /* 0x000fe20000000000 */
.L_x_3:
[----:B---3--:R-:W-:Y:S01]  /*0540*/  ISETP.NE.AND P0, PT, R2, RZ, PT ;  /* 0x000000ff0200720c */ /* 0x008fe20003f05270 */
[----:B------:R-:W-:Y:S01]  /*0550*/  IMAD.MOV.U32 R17, RZ, RZ, 0x1 ;  /* 0x00000001ff117424 */ /* 0x000fe200078e00ff */
[----:B------:R-:W-:-:S04]  /*0560*/  NOP ;  /* 0x0000000000007918 */ /* 0x000fc80000000000 */
[----:B------:R-:W-:Y:S01]  /*0570*/  SEL R17, R17, 0x2, !P0 ;  /* 0x0000000211117807 */ /* 0x000fe20004000000 */
[----:B-12-4-:R-:W-:Y:S06]  /*0580*/  BAR.SYNC.DEFER_BLOCKING 0x0 ;  /* 0x0000000000007b1d */ /* 0x016fec0000010000 */
[----:B------:R-:W-:Y:S05]  /*0590*/  @!P0 BRA `(.L_x_4) ;  /* 0x0000004000848947 */ /* 0x000fea0003800000 */
.L_x_5:
[----:B------:R-:W-:-:S08]  /*05a0*/  NOP ;  /* 0x0000000000007918 */ /* 0x000fd00000000000 */
[----:B------:R-:W1:Y:S02]  /*05b0*/  USETMAXREG.TRY_ALLOC.CTAPOOL UP0, 0xa0 ;  /* 0x000000a0000079c8 */ /* 0x000e640008000600 */
[----:B-1----:R-:W-:-:S13]  /*05c0*/  PLOP3.LUT P0, PT, PT, PT, UP0, 0x80, 0x0 ;  /* 0x000000000000781c */ /* 0x002fda0003f0f008 */
[----:B------:R-:W-:Y:S05]  /*05d0*/  @!P0 BRA `(.L_x_5) ;  /* 0xfffffffc00f08947 */ /* 0x000fea000383ffff */
[----:B------:R-:W-:Y:S01]  /*05e0*/  LOP3.LUT R0, R0, 0x3, RZ, 0xc0, !PT ;  /* 0x0000000300007812 */ /* 0x000fe200078ec0ff */
[----:B------:R-:W1:Y:S01]  /*05f0*/  S2R R2, SR_TID.X ;  /* 0x0000000000027919 */ /* 0x000e620000002100 */
[----:B------:R-:W2:Y:S04]  /*0600*/  S2UR UR4, SR_CTAID.Z ;  /* 0x00000000000479c3 */ /* 0x000ea80000002700 */
[----:B------:R-:W3:Y:S02]  /*0610*/  SHFL.IDX PT, R0, R0, RZ, 0x1f ;  /* 0x00001fff00007589 */ /* 0x000ee400000e0000 */
[----:B---3--:R-:W-:Y:S02]  /*0620*/  ISETP.NE.AND P0, PT, R0, RZ, PT ;  /* 0x000000ff0000720c */ /* 0x008fe40003f05270 */
[----:B-1----:R-:W-:-:S11]  /*0630*/  SHF.R.U32.HI R2, RZ, 0x7, R2 ;  /* 0x00000007ff027819 */ /* 0x002fd60000011602 */
[----:B------:R-:W-:-:S05]  /*0640*/  @!P0 VIADD R2, R2, 0x9 ;  /* 0x0000000902028836 */ /* 0x000fca0000000000 */
[----:B------:R1:W-:Y:S06]  /*0650*/  @!P0 BAR.ARV R2, 0xa0 ;  /* 0x000280020000851d */ /* 0x0003ec0000002000 */
[----:B--2---:R-:W-:-:S13]  /*0660*/  ISETP.LE.AND P0, PT, RZ, UR4, PT ;  /* 0x00000004ff007c0c */ /* 0x004fda000bf03270 */
[----:B-1----:R-:W-:Y:S05]  /*0670*/  @!P0 EXIT ;  /* 0x000000000000894d */ /* 0x002fea0003800000 */
[----:B------:R-:W1:Y:S01]  /*0680*/  S2UR UR4, SR_CgaCtaId ;  /* 0x00000000000479c3 */ /* 0x000e620000008800 */
[----:B------:R-:W-:Y:S02]  /*0690*/  UMOV UR37, 0x400 ;  /* 0x0000040000257882 */ /* 0x000fe40000000000 */
[----:B-1----:R-:W-:-:S04]  /*06a0*/  ULEA UR37, UR4, UR37, 0x18 ;  /* 0x0000002504257291 */ /* 0x002fc8000f8ec03f */
[----:B------:R-:W-:-:S04]  /*06b0*/  UIADD3 UR36, UR37, 0x30400, URZ ;  /* 0x0003040025247890 */ /* 0x000fc8000fffe03f */
[----:B------:R-:W-:-:S06]  /*06c0*/  ULOP3.LUT UP0, URZ, UR36, 0x1bf, URZ, 0xc0, !UPT ;  /* 0x000001bf243f7892 */ /* 0x000fcc000f80c03f */
[----:B------:R-:W-:-:S13]  /*06d0*/  PLOP3.LUT P0, PT, PT, PT, UP0, 0x80, 0x0 ;  /* 0x000000000000781c */ /* 0x000fda0003f0f008 */
[----:B------:R-:W-:Y:S05]  /*06e0*/  @!P0 BRA `(.L_x_6) ;  /* 0x00000000007c8947 */ /* 0x000fea0003800000 */
[----:B------:R-:W-:Y:S01]  /*06f0*/  MOV R2, 0x0 ;  /* 0x0000000000027802 */ /* 0x000fe20000000f00 */
[----:B------:R-:W-:Y:S01]  /*0700*/  ULDC.64 UR4, c[0x4][0x80] ;  /* 0x0100200000047ab9 */ /* 0x000fe20000000a00 */
[----:B------:R-:W-:Y:S01]  /*0710*/  ULDC.64 UR6, c[0x4][0x8] ;  /* 0x0100020000067ab9 */ /* 0x000fe20000000a00 */
[----:B------:R-:W-:Y:S01]  /*0720*/  IMAD.U32 R4, RZ, RZ, UR4 ;  /* 0x00000004ff047e24 */ /* 0x000fe2000f8e00ff */
[----:B------:R1:W2:Y:S01]  /*0730*/  LDC.64 R14, c[0x4][R2] ;  /* 0x01000000020e7b82 */ /* 0x0002a20000000a00 */
[----:B------:R-:W-:Y:S01]  /*0740*/  IMAD.U32 R5, RZ, RZ, UR5 ;  /* 0x00000005ff057e24 */ /* 0x000fe2000f8e00ff */
[----:B------:R-:W-:Y:S01]  /*0750*/  ULDC.64 UR4, c[0x4][0x88] ;  /* 0x0100220000047ab9 */ /* 0x000fe20000000a00 */
[----:B------:R-:W-:Y:S02]  /*0760*/  IMAD.U32 R10, RZ, RZ, UR6 ;  /* 0x00000006ff0a7e24 */ /* 0x000fe4000f8e00ff */
[----:B------:R-:W-:Y:S02]  /*0770*/  IMAD.U32 R6, RZ, RZ, UR4 ;  /* 0x00000004ff067e24 */ /* 0x000fe4000f8e00ff */
[----:B------:R-:W-:-:S02]  /*0780*/  IMAD.U32 R7, RZ, RZ, UR5 ;  /* 0x00000005ff077e24 */ /* 0x000fc4000f8e00ff */
[----:B------:R-:W-:Y:S02]  /*0790*/  IMAD.U32 R11, RZ, RZ, UR7 ;  /* 0x00000007ff0b7e24 */ /* 0x000fe4000f8e00ff */
[----:B------:R-:W-:Y:S02]  /*07a0*/  IMAD.MOV.U32 R8, RZ, RZ, 0x70 ;  /* 0x00000070ff087424 */ /* 0x000fe400078e00ff */
[----:B------:R-:W-:Y:S02]  /*07b0*/  IMAD.MOV.U32 R12, RZ, RZ, 0x1 ;  /* 0x00000001ff0c7424 */ /* 0x000fe400078e00ff */
[----:B-1----:R-:W-:-:S07]  /*07c0*/  IMAD.MOV.U32 R13, RZ, RZ, RZ ;  /* 0x000000ffff0d7224 */ /* 0x002fce00078e00ff */
[----:B------:R-:W-:-:S07]  /*07d0*/  LEPC R20, `(.L_x_7) ;  /* 0x000000001014794e */ /* 0x000fce0000000000 */
[----:B--2---:R-:W-:Y:S05]  /*07e0*/  CALL.ABS.NOINC R14 ;  /* 0x000000000e007343 */ /* 0x004fea0003c00000 */
.L_x_7:
[----:B------:R-:W1:Y:S01]  /*07f0*/  LDC.64 R2, c[0x4][R2] ;  /* 0x0100000002027b82 */ /* 0x000e620000000a00 */
[----:B------:R-:W-:Y:S01]  /*0800*/  ULDC.64 UR4, c[0x4][0x80] ;  /* 0x0100200000047ab9 */ /* 0x000fe20000000a00 */
[----:B------:R-:W-:Y:S01]  /*0810*/  ULDC.64 UR6, c[0x4][0x88] ;  /* 0x0100220000067ab9 */ /* 0x000fe20000000a00 */
[----:B------:R-:W-:Y:S02]  /*0820*/  IMAD.U32 R4, RZ, RZ, UR4 ;  /* 0x00000004ff047e24 */ /* 0x000fe4000f8e00ff */
        /* <DEDUP_REMOVED lines=8> */
[----:B------:R-:W-:-:S07]  /*08b0*/  IMAD.MOV.U32 R13, RZ, RZ, RZ ;  /* 0x000000ffff0d7224 */ /* 0x000fce00078e00ff */
[----:B------:R-:W-:-:S07]  /*08c0*/  LEPC R20, `(.L_x_6) ;  /* 0x000000001014794e */ /* 0x000fce0000000000 */
[----:B-1----:R-:W-:Y:S05]  /*08d0*/  CALL.ABS.NOINC R2 ;  /* 0x0000000002007343 */ /* 0x002fea0003c00000 */
.L_x_6:
[----:B------:R-:W-:-:S04]  /*08e0*/  IMAD.U32 R157, RZ, RZ, UR37 ;  /* 0x00000025ff9d7e24 */ /* 0x000fc8000f8e00ff */
[----:B------:R-:W-:-:S05]  /*08f0*/  VIADD R156, R157, 0x33400 ;  /* 0x000334009d9c7836 */ /* 0x000fca0000000000 */
[----:B------:R-:W-:-:S13]  /*0900*/  LOP3.LUT P0, RZ, R156, 0x1bf, RZ, 0xc0, !PT ;  /* 0x000001bf9cff7812 */ /* 0x000fda000780c0ff */
        /* <DEDUP_REMOVED lines=17> */
.L_x_9:
        /* <DEDUP_REMOVED lines=15> */
.L_x_8:
[----:B------:R-:W1:Y:S01]  /*0b10*/  S2R R2, SR_TID.X ;  /* 0x0000000000027919 */ /* 0x000e620000002100 */
[----:B------:R-:W-:Y:S01]  /*0b20*/  UMOV UR4, 0xffffffff ;  /* 0xffffffff00047882 */ /* 0x000fe20000000000 */
[----:B-1----:R-:W-:-:S05]  /*0b30*/  VIADD R0, R2, 0xffffff80 ;  /* 0xffffff8002007836 */ /* 0x002fca0000000000 */
[----:B------:R-:W-:-:S04]  /*0b40*/  SHF.R.S32.HI R3, RZ, 0x1f, R0 ;  /* 0x0000001fff037819 */ /* 0x000fc80000011400 */
[----:B------:R-:W-:-:S04]  /*0b50*/  LEA.HI R2, R3, R0, RZ, 0x7 ;  /* 0x0000000003027211 */ /* 0x000fc800078f38ff */
[----:B------:R-:W-:Y:S01]  /*0b60*/  SHF.R.S32.HI R13, RZ, 0x7, R2 ;  /* 0x00000007ff0d7819 */ /* 0x000fe20000011402 */
[----:B------:R-:W-:Y:S06]  /*0b70*/  BRA.DIV UR4, `(.L_x_10) ;  /* 0x0000006e043c7947 */ /* 0x000fec000b800000 */
[----:B------:R1:W2:Y:S02]  /*0b80*/  SHFL.IDX PT, R14, R13, RZ, 0x1f ;  /* 0x00001fff0d0e7589 */ /* 0x0002a400000e0000 */
.L_x_94:
[----:B------:R-:W-:Y:S02]  /*0b90*/  SHF.L.U32 R18, RZ, 0x1f, RZ ;  /* 0x0000001fff127819 */ /* 0x000fe400000006ff */
[----:B------:R-:W-:Y:S01]  /*0ba0*/  LOP3.LUT R5, R2, 0xffffff80, RZ, 0xc0, !PT ;  /* 0xffffff8002057812 */ /* 0x000fe200078ec0ff */
[----:B--2---:R-:W-:Y:S01]  /*0bb0*/  IMAD.HI R2, R14, 0x55555556, RZ ;  /* 0x555555560e027827 */ /* 0x004fe200078e02ff */
[CC--:B------:R-:W-:Y:S01]  /*0bc0*/  LEA.HI R6, R3.reuse, R0.reuse, RZ, 0x5 ;  /* 0x0000000003067211 */ /* 0x0c0fe200078f28ff */
[----:B------:R-:W2:Y:S01]  /*0bd0*/  SYNCS.PHASECHK.TRANS64.TRYWAIT P0, [UR37+0x36400], R18 ;  /* 0x03640012ff0075a7 */ /* 0x000ea20008000165 */
[----:B------:R-:W-:Y:S01]  /*0be0*/  LEA.HI R3, R3, R0, RZ, 0x4 ;  /* 0x0000000003037211 */ /* 0x000fe200078f20ff */
[----:B------:R-:W-:Y:S01]  /*0bf0*/  IMAD.IADD R4, R0, 0x1, -R5 ;  /* 0x0000000100047824 */ /* 0x000fe200078e0a05 */
[----:B------:R-:W-:Y:S02]  /*0c00*/  LEA.HI R5, R2, R2, RZ, 0x1 ;  /* 0x0000000202057211 */ /* 0x000fe400078f08ff */
[----:B------:R-:W-:-:S02]  /*0c10*/  SHF.R.S32.HI R2, RZ, 0x4, R3 ;  /* 0x00000004ff027819 */ /* 0x000fc40000011403 */
[----:B------:R-:W-:Y:S01]  /*0c20*/  SHF.R.S32.HI R8, RZ, 0x5, R6 ;  /* 0x00000005ff087819 */ /* 0x000fe20000011406 */
[----:B------:R-:W-:Y:S01]  /*0c30*/  IMAD R5, R5, -0x3, R14 ;  /* 0xfffffffd05057824 */ /* 0x000fe200078e020e */
[----:B------:R-:W-:Y:S02]  /*0c40*/  SHF.R.S32.HI R7, RZ, 0x1f, R6 ;  /* 0x0000001fff077819 */ /* 0x000fe40000011406 */
[----:B------:R-:W-:Y:S02]  /*0c50*/  LEA.HI R6, R3, R2, RZ, 0x1 ;  /* 0x0000000203067211 */ /* 0x000fe400078f08ff */
[----:B------:R-:W-:Y:S02]  /*0c60*/  LEA.HI R9, R7, R8, RZ, 0x2 ;  /* 0x0000000807097211 */ /* 0x000fe400078f10ff */
[----:B------:R-:W-:Y:S02]  /*0c70*/  LOP3.LUT R7, R6, 0xfffffffe, RZ, 0xc0, !PT ;  /* 0xfffffffe06077812 */ /* 0x000fe400078ec0ff */
[----:B------:R-:W-:-:S02]  /*0c80*/  LOP3.LUT R9, R9, 0xfffffffc, RZ, 0xc0, !PT ;  /* 0xfffffffc09097812 */ /* 0x000fc400078ec0ff */
[----:B------:R-:W-:Y:S01]  /*0c90*/  SHF.R.S32.HI R11, RZ, 0x1f, R4 ;  /* 0x0000001fff0b7819 */ /* 0x000fe20000011404 */
[----:B------:R-:W-:Y:S02]  /*0ca0*/  IMAD.IADD R6, R2, 0x1, -R7 ;  /* 0x0000000102067824 */ /* 0x000fe400078e0a07 */
[----:B------:R-:W-:Y:S01]  /*0cb0*/  IMAD.IADD R2, R8, 0x1, -R9 ;  /* 0x0000000108027824 */ /* 0x000fe200078e0a09 */
[CC--:B------:R-:W-:Y:S02]  /*0cc0*/  LEA.HI R10, R11.reuse, R4.reuse, RZ, 0x2 ;  /* 0x000000040b0a7211 */ /* 0x0c0fe400078f10ff */
[----:B------:R3:W-:Y:S01]  /*0cd0*/  STL [R1+0x4], R6 ;  /* 0x0000040601007387 */ /* 0x0007e20000100800 */
[----:B------:R-:W-:Y:S02]  /*0ce0*/  LEA.HI R11, R11, R4, RZ, 0x5 ;  /* 0x000000040b0b7211 */ /* 0x000fe400078f28ff */
[--C-:B------:R-:W-:Y:S01]  /*0cf0*/  SHF.R.S32.HI R12, RZ, 0x2, R10.reuse ;  /* 0x00000002ff0c7819 */ /* 0x100fe2000001140a */
[----:B------:R3:W-:Y:S01]  /*0d00*/  STL [R1], R2 ;  /* 0x0000000201007387 */ /* 0x0007e20000100800 */
[----:B------:R-:W-:-:S02]  /*0d10*/  SHF.R.S32.HI R15, RZ, 0x1f, R10 ;  /* 0x0000001fff0f7819 */ /* 0x000fc4000001140a */
[----:B------:R-:W-:Y:S02]  /*0d20*/  SHF.R.S32.HI R11, RZ, 0x5, R11 ;  /* 0x00000005ff0b7819 */ /* 0x000fe4000001140b */
[----:B------:R-:W-:-:S04]  /*0d30*/  LEA.HI R15, R15, R12, RZ, 0x3 ;  /* 0x0000000c0f0f7211 */ /* 0x000fc800078f18ff */
[----:B------:R-:W-:-:S05]  /*0d40*/  LOP3.LUT R15, R15, 0xfffffff8, RZ, 0xc0, !PT ;  /* 0xfffffff80f0f7812 */ /* 0x000fca00078ec0ff */
[----:B------:R-:W-:Y:S01]  /*0d50*/  IMAD.IADD R16, R12, 0x1, -R15 ;  /* 0x000000010c107824 */ /* 0x000fe200078e0a0f */
[----:B--23--:R-:W-:Y:S06]  /*0d60*/  @P0 BRA `(.L_x_11) ;  /* 0x0000000000080947 */ /* 0x00cfec0003800000 */
[----:B------:R-:W2:Y:S02]  /*0d70*/  SYNCS.PHASECHK.TRANS64.TRYWAIT P0, [UR37+0x36400], R18 ;  /* 0x03640012ff0075a7 */ /* 0x000ea40008000165 */
[----:B--2---:R-:W-:Y:S05]  /*0d80*/  @!P0 BRA `(.L_x_12) ;  /* 0x0000006800d48947 */ /* 0x004fea0003800000 */
.L_x_11:
[----:B------:R-:W3:Y:S01]  /*0d90*/  LDC R12, c[0x0][0x280] ;  /* 0x0000a000ff0c7b82 */ /* 0x000ee20000000800 */
[----:B------:R-:W-:Y:S01]  /*0da0*/  IMAD R16, R11, 0x10, R16 ;  /* 0x000000100b107824 */ /* 0x000fe200078e0210 */
[----:B------:R-:W-:Y:S02]  /*0db0*/  CS2R R118, SRZ ;  /* 0x0000000000767805 */ /* 0x000fe4000001ff00 */
[----:B------:R-:W-:Y:S02]  /*0dc0*/  CS2R R116, SRZ ;  /* 0x0000000000747805 */ /* 0x000fe4000001ff00 */
[----:B------:R-:W-:Y:S02]  /*0dd0*/  CS2R R114, SRZ ;  /* 0x0000000000727805 */ /* 0x000fe4000001ff00 */
[----:B------:R-:W-:Y:S02]  /*0de0*/  CS2R R112, SRZ ;  /* 0x0000000000707805 */ /* 0x000fe4000001ff00 */
[----:B------:R-:W-:-:S02]  /*0df0*/  CS2R R110, SRZ ;  /* 0x00000000006e7805 */ /* 0x000fc4000001ff00 */
[----:B------:R-:W-:Y:S02]  /*0e00*/  CS2R R108, SRZ ;  /* 0x00000000006c7805 */ /* 0x000fe4000001ff00 */
        /* <DEDUP_REMOVED lines=16> */
[----:B---3--:R-:W-:-:S02]  /*0f10*/  ISETP.GE.AND P0, PT, R12, 0x1, PT ;  /* 0x000000010c00780c */ /* 0x008fc40003f06270 */
        /* <DEDUP_REMOVED lines=25> */
[----:B------:R-:W-:Y:S01]  /*10b0*/  CS2R R24, SRZ ;  /* 0x0000000000187805 */ /* 0x000fe2000001ff00 */
[----:B------:R-:W-:Y:S06]  /*10c0*/  @!P0 BRA `(.L_x_13) ;  /* 0x0000002400a08947 */ /* 0x000fec0003800000 */
[----:B------:R-:W3:Y:S04]  /*10d0*/  LDL R19, [R1+0x4] ;  /* 0x0000040001137983 */ /* 0x000ee80000100800 */
[----:B------:R-:W4:Y:S01]  /*10e0*/  LDL R15, [R1] ;  /* 0x00000000010f7983 */ /* 0x000f220000100800 */
[----:B------:R-:W-:Y:S01]  /*10f0*/  LOP3.LUT R3, R3, 0xfffffff0, RZ, 0xc0, !PT ;  /* 0xfffffff003037812 */ /* 0x000fe200078ec0ff */
[----:B--2---:R-:W2:Y:S01]  /*1100*/  LDC R18, c[0x0][0x290] ;  /* 0x0000a400ff127b82 */ /* 0x004ea20000000800 */
[----:B------:R-:W-:Y:S01]  /*1110*/  LOP3.LUT R9, R10, 0xfffffffc, RZ, 0xc0, !PT ;  /* 0xfffffffc0a097812 */ /* 0x000fe200078ec0ff */
[----:B------:R-:W2:Y:S01]  /*1120*/  S2R R11, SR_CTAID.X ;  /* 0x00000000000b7919 */ /* 0x000ea20000002500 */
[----:B------:R-:W-:-:S04]  /*1130*/  IMAD.HI R10, R13, 0x55555556, RZ ;  /* 0x555555560d0a7827 */ /* 0x000fc800078e02ff */
[----:B------:R-:W-:Y:S01]  /*1140*/  IMAD.IADD R3, R0, 0x1, -R3 ;  /* 0x0000000100037824 */ /* 0x000fe200078e0a03 */
[----:B------:R-:W-:Y:S01]  /*1150*/  LEA.HI R10, R10, R10, RZ, 0x1 ;  /* 0x0000000a0a0a7211 */ /* 0x000fe200078f08ff */
[----:B------:R-:W-:Y:S02]  /*1160*/  IMAD R14, R13, 0x400, R4 ;  /* 0x000004000d0e7824 */ /* 0x000fe400078e0204 */
[----:B------:R-:W-:Y:S01]  /*1170*/  IMAD.MOV.U32 R119, RZ, RZ, RZ ;  /* 0x000000ffff777224 */ /* 0x000fe200078e00ff */
[----:B------:R-:W-:Y:S01]  /*1180*/  LEA.HI R0, R3, R3, RZ, 0x1 ;  /* 0x0000000303007211 */ /* 0x000fe200078f08ff */
[----:B------:R-:W-:Y:S01]  /*1190*/  IMAD R10, R10, -0x3, R13 ;  /* 0xfffffffd0a0a7824 */ /* 0x000fe200078e020d */
[----:B------:R-:W-:Y:S02]  /*11a0*/  SHF.R.S32.HI R6, RZ, 0x1f, R3 ;  /* 0x0000001fff067819 */ /* 0x000fe40000011403 */
[--C-:B------:R-:W-:Y:S02]  /*11b0*/  SHF.R.S32.HI R2, RZ, 0x1, R0.reuse ;  /* 0x00000001ff027819 */ /* 0x100fe40000011400 */
[----:B------:R-:W-:-:S02]  /*11c0*/  SHF.R.S32.HI R7, RZ, 0x1f, R0 ;  /* 0x0000001fff077819 */ /* 0x000fc40000011400 */
[----:B------:R-:W-:Y:S02]  /*11d0*/  LEA.HI R8, R6, R3, RZ, 0x3 ;  /* 0x0000000306087211 */ /* 0x000fe400078f18ff */
[----:B------:R-:W-:Y:S02]  /*11e0*/  LEA.HI R7, R7, R2, RZ, 0x2 ;  /* 0x0000000207077211 */ /* 0x000fe400078f10ff */
[----:B------:R-:W-:Y:S01]  /*11f0*/  LOP3.LUT R0, R0, 0x7fffffe, RZ, 0xc0, !PT ;  /* 0x07fffffe00007812 */ /* 0x000fe200078ec0ff */
[----:B------:R-:W-:Y:S01]  /*1200*/  IMAD.SHL.U32 R8, R8, 0x20, RZ ;  /* 0x0000002008087824 */ /* 0x000fe200078e00ff */
[----:B------:R-:W-:-:S03]  /*1210*/  LOP3.LUT R7, R7, 0xfffffffc, RZ, 0xc0, !PT ;  /* 0xfffffffc07077812 */ /* 0x000fc600078ec0ff */
[----:B------:R-:W-:Y:S01]  /*1220*/  IMAD.IADD R6, R3, 0x1, -R0 ;  /* 0x0000000103067824 */ /* 0x000fe200078e0a00 */
[----:B------:R-:W-:Y:S01]  /*1230*/  LOP3.LUT R8, R8, 0x7fffff00, RZ, 0xc0, !PT ;  /* 0x7fffff0008087812 */ /* 0x000fe200078ec0ff */
[----:B------:R-:W-:Y:S02]  /*1240*/  IMAD.IADD R7, R2, 0x1, -R7 ;  /* 0x0000000102077824 */ /* 0x000fe400078e0a07 */
[----:B------:R-:W-:Y:S02]  /*1250*/  IMAD.IADD R2, R4, 0x1, -R9 ;  /* 0x0000000104027824 */ /* 0x000fe400078e0a09 */
[C---:B------:R-:W-:Y:S01]  /*1260*/  IMAD.SHL.U32 R0, R7.reuse, 0x40, RZ ;  /* 0x0000004007007824 */ /* 0x040fe200078e00ff */
[----:B------:R-:W-:Y:S01]  /*1270*/  LOP3.LUT P0, RZ, R7, 0x2, RZ, 0xc0, !PT ;  /* 0x0000000207ff7812 */ /* 0x000fe2000780c0ff */
[----:B-1----:R-:W-:Y:S02]  /*1280*/  IMAD R13, R13, 0x800, R8 ;  /* 0x000008000d0d7824 */ /* 0x002fe400078e0208 */
[----:B------:R-:W-:Y:S01]  /*1290*/  VIADD R4, R12, 0x3f ;  /* 0x0000003f0c047836 */ /* 0x000fe20000000000 */
[----:B------:R-:W-:Y:S01]  /*12a0*/  LOP3.LUT R0, R0, 0xc0, RZ, 0xc0, !PT ;  /* 0x000000c000007812 */ /* 0x000fe200078ec0ff */
[----:B------:R-:W-:-:S02]  /*12b0*/  IMAD R6, R6, 0x20, R13 ;  /* 0x0000002006067824 */ /* 0x000fc400078e020d */
[----:B--2---:R-:W-:Y:S01]  /*12c0*/  IMAD R9, R11, -0x60, R18 ;  /* 0xffffffa00b097824 */ /* 0x004fe200078e0212 */
[----:B------:R-:W-:Y:S01]  /*12d0*/  SHF.R.S32.HI R11, RZ, 0x1f, R4 ;  /* 0x0000001fff0b7819 */ /* 0x000fe20000011404 */
[----:B------:R-:W-:Y:S02]  /*12e0*/  IMAD.MOV.U32 R8, RZ, RZ, RZ ;  /* 0x000000ffff087224 */ /* 0x000fe400078e00ff */
[----:B------:R-:W-:Y:S01]  /*12f0*/  IMAD R9, R10, -0x20, R9 ;  /* 0xffffffe00a097824 */ /* 0x000fe200078e0209 */
[----:B------:R-:W-:Y:S01]  /*1300*/  LEA.HI R12, R11, R4, RZ, 0x6 ;  /* 0x000000040b0c7211 */ /* 0x000fe200078f30ff */
[----:B------:R-:W-:Y:S02]  /*1310*/  IMAD.MOV.U32 R11, RZ, RZ, 0x20 ;  /* 0x00000020ff0b7424 */ /* 0x000fe400078e00ff */
[----:B------:R-:W-:Y:S02]  /*1320*/  IMAD.SHL.U32 R4, R14, 0x4, RZ ;  /* 0x000000040e047824 */ /* 0x000fe400078e00ff */
[----:B------:R-:W-:Y:S01]  /*1330*/  IMAD R2, R2, -0x2, R9 ;  /* 0xfffffffe02027824 */ /* 0x000fe200078e0209 */
[----:B------:R-:W-:-:S02]  /*1340*/  SEL R11, R11, 0xffffffe0, !P0 ;  /* 0xffffffe00b0b7807 */ /* 0x000fc40004000000 */
[----:B------:R-:W-:Y:S02]  /*1350*/  LOP3.LUT R9, R17, 0x1, RZ, 0xfc, !PT ;  /* 0x0000000111097812 */ /* 0x000fe400078efcff */
[----:B------:R-:W-:Y:S01]  /*1360*/  SHF.R.S32.HI R17, RZ, 0x6, R12 ;  /* 0x00000006ff117819 */ /* 0x000fe2000001140c */
[----:B---3--:R-:W-:-:S05]  /*1370*/  IMAD.SHL.U32 R3, R19, 0x8, RZ ;  /* 0x0000000813037824 */ /* 0x008fca00078e00ff */
[----:B------:R-:W-:Y:S02]  /*1380*/  LOP3.LUT R3, R0, 0x8, R3, 0xf8, !PT ;  /* 0x0000000800037812 */ /* 0x000fe400078ef803 */
[----:B------:R-:W-:-:S04]  /*1390*/  SHF.R.U32.HI R0, RZ, 0x3, R0 ;  /* 0x00000003ff007819 */ /* 0x000fc80000011600 */
[----:B------:R-:W-:Y:S01]  /*13a0*/  LOP3.LUT R0, R3, R0, RZ, 0x3c, !PT ;  /* 0x0000000003007212 */ /* 0x000fe200078e3cff */
[----:B----4-:R-:W-:Y:S01]  /*13b0*/  IMAD R3, R15, 0x200, R6 ;  /* 0x000002000f037824 */ /* 0x010fe200078e0206 */
[----:B------:R-:W-:-:S03]  /*13c0*/  CS2R R6, SRZ ;  /* 0x0000000000067805 */ /* 0x000fc6000001ff00 */
[----:B------:R-:W-:Y:S02]  /*13d0*/  IMAD.IADD R0, R0, 0x1, R3 ;  /* 0x0000000100007824 */ /* 0x000fe400078e0203 */
[----:B------:R-:W-:-:S03]  /*13e0*/  IMAD.MOV.U32 R3, RZ, RZ, RZ ;  /* 0x000000ffff037224 */ /* 0x000fc600078e00ff */
[----:B------:R-:W-:Y:S02]  /*13f0*/  LEA R10, R0, UR37, 0x1 ;  /* 0x00000025000a7c11 */ /* 0x000fe4000f8e08ff */
[----:B------:R-:W-:Y:S02]  /*1400*/  LEA R0, R4, UR37, 0x2 ;  /* 0x0000002504007c11 */ /* 0x000fe4000f8e10ff */
[----:B------:R-:W-:-:S07]  /*1410*/  IADD3 R11, R11, 0x30400, R10 ;  /* 0x000304000b0b7810 */ /* 0x000fce0007ffe00a */
.L_x_24:
[----:B------:R-:W-:Y:S01]  /*1420*/  ISETP.NE.AND P0, PT, R9, 0x3, PT ;  /* 0x000000030900780c */ /* 0x000fe20003f05270 */
[----:B------:R-:W-:-:S12]  /*1430*/  YIELD ;  /* 0x0000000000007946 */ /* 0x000fd80003800000 */
[----:B---3--:R-:W-:Y:S05]  /*1440*/  @!P0 BRA `(.L_x_14) ;  /* 0x0000000000048947 */ /* 0x008fea0003800000 */
[----:B------:R-:W-:Y:S01]  /*1450*/  BPT.TRAP 0x1 ;  /* 0x000000040000795c */ /* 0x000fe20000300000 */
.L_x_14:
[----:B------:R-:W-:Y:S02]  /*1460*/  LEA R4, R3, UR37, 0x3 ;  /* 0x0000002503047c11 */ /* 0x000fe4000f8e18ff */
[----:B------:R-:W-:-:S04]  /*1470*/  SHF.L.U32 R13, R8, 0x1f, RZ ;  /* 0x0000001f080d7819 */ /* 0x000fc800000006ff */
[----:B------:R1:W2:Y:S01]  /*1480*/  SYNCS.PHASECHK.TRANS64.TRYWAIT P1, [R4+URZ+0x36410], R13 ;  /* 0x0364100d040075a7 */ /* 0x0002a2000802017f */
[----:B------:R-:W-:Y:S05]  /*1490*/  @!P0 BRA `(.L_x_15) ;  /* 0x0000000000048947 */ /* 0x000fea0003800000 */
[----:B------:R-:W-:Y:S01]  /*14a0*/  BPT.TRAP 0x1 ;  /* 0x000000040000795c */ /* 0x000fe20000300000 */
.L_x_15:
[----:B--2---:R-:W-:Y:S05]  /*14b0*/  @P1 BRA `(.L_x_16) ;  /* 0x0000000000081947 */ /* 0x004fea0003800000 */
[----:B------:R-:W2:Y:S02]  /*14c0*/  SYNCS.PHASECHK.TRANS64.TRYWAIT P1, [R4+URZ+0x36410], R13 ;  /* 0x0364100d040075a7 */ /* 0x000ea4000802017f */
[----:B--2---:R-:W-:Y:S05]  /*14d0*/  @!P1 BRA `(.L_x_17) ;  /* 0x0000006400149947 */ /* 0x004fea0003800000 */
.L_x_16:
[----:B------:R-:W-:Y:S05]  /*14e0*/  WARPSYNC.ALL ;  /* 0x0000000000007948 */ /* 0x000fea0003800000 */
[----:B------:R-:W-:Y:S01]  /*14f0*/  R2UR UR6, R5 ;  /* 0x00000000050672ca */ /* 0x000fe200000e0000 */
[----:B------:R-:W-:Y:S01]  /*1500*/  UIADD3 UR4, UR37, 0x1e000, URZ ;  /* 0x0001e00025047890 */ /* 0x000fe2000fffe03f */
[C---:B------:R-:W-:Y:S01]  /*1510*/  R2UR UR7, R3.reuse ;  /* 0x00000000030772ca */ /* 0x040fe200000e0000 */
[----:B------:R-:W-:Y:S01]  /*1520*/  WARPGROUP.ARRIVE ;  /* 0x00000000000079c5 */ /* 0x000fe20000000000 */
[----:B------:R-:W-:Y:S01]  /*1530*/  UMOV UR13, 0x40000040 ;  /* 0x40000040000d7882 */ /* 0x000fe20000000000 */
[----:B------:R-:W-:Y:S01]  /*1540*/  USHF.R.U32.HI UR5, URZ, 0x4, UR4 ;  /* 0x000000043f057899 */ /* 0x000fe20008011604 */
[----:B------:R-:W-:Y:S01]  /*1550*/  IMAD R12, R3, 0x40, R16 ;  /* 0x00000040030c7824 */ /* 0x000fe200078e0210 */
[----:B------:R-:W-:Y:S01]  /*1560*/  UMOV UR15, 0x40000040 ;  /* 0x40000040000f7882 */ /* 0x000fe20000000000 */
[----:B------:R-:W-:Y:S01]  /*1570*/  UMOV UR9, 0x40000040 ;  /* 0x4000004000097882 */ /* 0x000fe20000000000 */
[----:B------:R-:W-:Y:S01]  /*1580*/  ULOP3.LUT UR5, UR5, 0x3fff, URZ, 0xc0, !UPT ;  /* 0x00003fff05057892 */ /* 0x000fe2000f8ec03f */
[----:B------:R-:W-:Y:S01]  /*1590*/  UMOV UR11, 0x40000040 ;  /* 0x40000040000b7882 */ /* 0x000fe20000000000 */
[----:B------:R-:W-:-:S02]  /*15a0*/  LEA R14, R12, UR37, 0x2 ;  /* 0x000000250c0e7c11 */ /* 0x000fc4000f8e10ff */
[----:B------:R-:W-:Y:S02]  /*15b0*/  ULEA UR4, UR6, UR37, 0xc ;  /* 0x0000002506047291 */ /* 0x000fe4000f8e603f */
[----:B------:R-:W-:Y:S02]  /*15c0*/  ULOP3.LUT UR5, UR5, 0x10000, URZ, 0xfc, !UPT ;  /* 0x0001000005057892 */ /* 0x000fe4000f8efc3f */
[----:B------:R-:W-:-:S04]  /*15d0*/  USHF.R.U32.HI UR6, URZ, 0x4, UR4 ;  /* 0x000000043f067899 */ /* 0x000fc80008011604 */
[----:B------:R-:W-:Y:S02]  /*15e0*/  ULOP3.LUT UR8, UR6, 0x3fff, URZ, 0xc0, !UPT ;  /* 0x00003fff06087892 */ /* 0x000fe4000f8ec03f */
[----:B------:R-:W-:Y:S02]  /*15f0*/  UIMAD UR6, UR7, 0x600, UR5 ;  /* 0x00000600070678a4 */ /* 0x000fe4000f8e0205 */
[----:B------:R-:W-:-:S04]  /*1600*/  ULOP3.LUT UR8, UR8, 0x10000, URZ, 0xfc, !UPT ;  /* 0x0001000008087892 */ /* 0x000fc8000f8efc3f */
[----:B------:R-:W-:Y:S01]  /*1610*/  UIADD3 UR10, UR8, 0x606, URZ ;  /* 0x00000606080a7890 */ /* 0x000fe2000fffe03f */
[----:B------:R-:W-:Y:S02]  /*1620*/  UMOV UR12, UR6 ;  /* 0x00000006000c7c82 */ /* 0x000fe40008000000 */
[----:B------:R-:W-:Y:S02]  /*1630*/  UMOV UR14, UR8 ;  /* 0x00000008000e7c82 */ /* 0x000fe40008000000 */
[----:B------:R-:W-:Y:S01]  /*1640*/  HGMMA.64x32x16.F32 R136, gdesc[UR12], RZ, !UPT, gsb0 ;  /* 0x006000000c8879f0 */ /* 0x000fe2000c0008ff */
[----:B------:R-:W-:Y:S02]  /*1650*/  UIADD3 UR12, UR6, 0x2, URZ ;  /* 0x00000002060c7890 */ /* 0x000fe4000fffe03f */
[----:B------:R-:W-:Y:S01]  /*1660*/  UIADD3 UR14, UR8, 0x2, URZ ;  /* 0x00000002080e7890 */ /* 0x000fe2000fffe03f */
[----:B------:R-:W-:Y:S01]  /*1670*/  UMOV UR13, 0x40000040 ;  /* 0x40000040000d7882 */ /* 0x000fe20000000000 */
[----:B------:R-:W-:Y:S01]  /*1680*/  UMOV UR15, 0x40000040 ;  /* 0x40000040000f7882 */ /* 0x000fe20000000000 */
[----:B------:R-:W-:-:S02]  /*1690*/  WARPGROUP.DEPBAR.LE gsb0, 0x0 ;  /* 0x00008000000079c5 */ /* 0x000fc40000010000 */
[----:B------:R-:W-:-:S06]  /*16a0*/  WARPGROUP.ARRIVE ;  /* 0x00000000000079c5 */ /* 0x000fcc0000000000 */
[----:B------:R-:W-:Y:S01]  /*16b0*/  HGMMA.64x32x16.F32 R136, gdesc[UR12], R136, gsb0 ;  /* 0x006000000c8879f0 */ /* 0x000fe20008000888 */
[----:B------:R-:W-:Y:S02]  /*16c0*/  UIADD3 UR12, UR6, 0x4, URZ ;  /* 0x00000004060c7890 */ /* 0x000fe4000fffe03f */
[----:B------:R-:W-:Y:S01]  /*16d0*/  UIADD3 UR14, UR8, 0x4, URZ ;  /* 0x00000004080e7890 */ /* 0x000fe2000fffe03f */
[----:B------:R-:W-:Y:S01]  /*16e0*/  UMOV UR13, 0x40000040 ;  /* 0x40000040000d7882 */ /* 0x000fe20000000000 */
[----:B------:R-:W-:Y:S01]  /*16f0*/  UMOV UR15, 0x40000040 ;  /* 0x40000040000f7882 */ /* 0x000fe20000000000 */
[----:B------:R-:W-:Y:S02]  /*1700*/  WARPGROUP.DEPBAR.LE gsb0, 0x0 ;  /* 0x00008000000079c5 */ /* 0x000fe40000010000 */
        /* <DEDUP_REMOVED lines=55> */
[----:B------:R-:W-:-:S07]  /*1a80*/  UIADD3 UR6, UR6, 0x406, URZ ;  /* 0x0000040606067890 */ /* 0x000fce000fffe03f */
[----:B------:R-:W-:Y:S01]  /*1a90*/  UMOV UR8, UR6 ;  /* 0x0000000600087c82 */ /* 0x000fe20008000000 */
[----:B------:R-:W-:Y:S02]  /*1aa0*/  WARPGROUP.DEPBAR.LE gsb0, 0x0 ;  /* 0x00008000000079c5 */ /* 0x000fe40000010000 */
[----:B------:R-:W-:-:S06]  /*1ab0*/  WARPGROUP.ARRIVE ;  /* 0x00000000000079c5 */ /* 0x000fcc0000000000 */
[----:B------:R-:W-:Y:S03]  /*1ac0*/  HGMMA.64x32x16.F32 R136, gdesc[UR12], R136, gsb0 ;  /* 0x006000000c8879f0 */ /* 0x000fe60008000888 */
[----:B------:R-:W-:Y:S02]  /*1ad0*/  WARPGROUP.DEPBAR.LE gsb0, 0x0 ;  /* 0x00008000000079c5 */ /* 0x000fe40000010000 */
[----:B------:R-:W-:-:S06]  /*1ae0*/  WARPGROUP.ARRIVE ;  /* 0x00000000000079c5 */ /* 0x000fcc0000000000 */
[----:B------:R-:W-:Y:S03]  /*1af0*/  HGMMA.64x32x16.F32 R136, gdesc[UR8], R136, gsb0 ;  /* 0x00600000088879f0 */ /* 0x000fe60008000888 */
[----:B------:R-:W-:Y:S02]  /*1b00*/  WARPGROUP.DEPBAR.LE gsb0, 0x0 ;  /* 0x00008000000079c5 */ /* 0x000fe40000010000 */
[----:B------:R3:W4:Y:S04]  /*1b10*/  LDS R12, [R14+0x30000] ;  /* 0x030000000e0c7984 */ /* 0x0007280000000800 */
[----:B-12---:R3:W1:Y:S01]  /*1b20*/  LDS R13, [R14+0x30020] ;  /* 0x030020000e0d7984 */ /* 0x0066620000000800 */
[----:B------:R-:W-:Y:S05]  /*1b30*/  @!P0 BRA `(.L_x_18) ;  /* 0x0000000000048947 */ /* 0x000fea0003800000 */
[----:B------:R-:W-:Y:S01]  /*1b40*/  BPT.TRAP 0x1 ;  /* 0x000000040000795c */ /* 0x000fe20000300000 */
.L_x_18:
[----:B---3--:R-:W-:-:S04]  /*1b50*/  SHF.L.U32 R14, R7, 0x1f, RZ ;  /* 0x0000001f070e7819 */ /* 0x008fc800000006ff */
[----:B------:R2:W3:Y:S01]  /*1b60*/  SYNCS.PHASECHK.TRANS64.TRYWAIT P1, [UR37+0x36430], R14 ;  /* 0x0364300eff0075a7 */ /* 0x0004e20008020165 */
[----:B------:R-:W-:Y:S05]  /*1b70*/  @!P0 BRA `(.L_x_19) ;  /* 0x0000000000048947 */ /* 0x000fea0003800000 */
[----:B------:R-:W-:Y:S01]  /*1b80*/  BPT.TRAP 0x1 ;  /* 0x000000040000795c */ /* 0x000fe20000300000 */
.L_x_19:
[----:B---3--:R-:W-:Y:S05]  /*1b90*/  @P1 BRA `(.L_x_20) ;  /* 0x0000000000081947 */ /* 0x008fea0003800000 */
[----:B------:R-:W3:Y:S02]  /*1ba0*/  SYNCS.PHASECHK.TRANS64.TRYWAIT P1, [UR37+0x36430], R14 ;  /* 0x0364300eff0075a7 */ /* 0x000ee40008020165 */
[----:B---3--:R-:W-:Y:S05]  /*1bb0*/  @!P1 BRA `(.L_x_21) ;  /* 0x0000005c00709947 */ /* 0x008fea0003800000 */
.L_x_20:
[----:B------:R-:W-:Y:S01]  /*1bc0*/  UIADD3 UR5, UR37, 0x2a000, URZ ;  /* 0x0002a00025057890 */ /* 0x000fe2000fffe03f */
[----:B------:R-:W-:Y:S01]  /*1bd0*/  WARPGROUP.ARRIVE ;  /* 0x00000000000079c5 */ /* 0x000fe20000000000 */
[----:B------:R-:W-:Y:S01]  /*1be0*/  UIADD3 UR4, UR4, 0x9000, URZ ;  /* 0x0000900004047890 */ /* 0x000fe2000fffe03f */
[C---:B------:R-:W-:Y:S01]  /*1bf0*/  ISETP.GT.AND P3, PT, R2.reuse, RZ, PT ;  /* 0x000000ff0200720c */ /* 0x040fe20003f64270 */
[----:B------:R-:W-:Y:S01]  /*1c00*/  USHF.R.U32.HI UR6, URZ, 0x4, UR5 ;  /* 0x000000043f067899 */ /* 0x000fe20008011605 */
[C---:B------:R-:W-:Y:S01]  /*1c10*/  ISETP.GT.AND P4, PT, R2.reuse, 0x1, PT ;  /* 0x000000010200780c */ /* 0x040fe20003f84270 */
[----:B------:R-:W-:Y:S01]  /*1c20*/  USHF.R.U32.HI UR4, URZ, 0x4, UR4 ;  /* 0x000000043f047899 */ /* 0x000fe20008011604 */
[C---:B------:R-:W-:Y:S01]  /*1c30*/  ISETP.GT.AND P5, PT, R2.reuse, 0x8, PT ;  /* 0x000000080200780c */ /* 0x040fe20003fa4270 */
[----:B------:R-:W-:Y:S01]  /*1c40*/  ULOP3.LUT UR7, UR6, 0x3fff, URZ, 0xc0, !UPT ;  /* 0x00003fff06077892 */ /* 0x000fe2000f8ec03f */
[C---:B------:R-:W-:Y:S01]  /*1c50*/  ISETP.GT.AND P2, PT, R2.reuse, 0x10, PT ;  /* 0x000000100200780c */ /* 0x040fe20003f44270 */
[----:B------:R-:W-:Y:S01]  /*1c60*/  ULOP3.LUT UR6, UR4, 0x3fff, URZ, 0xc0, !UPT ;  /* 0x00003fff04067892 */ /* 0x000fe2000f8ec03f */
[----:B------:R-:W-:Y:S01]  /*1c70*/  ISETP.GT.AND P1, PT, R2, 0x9, PT ;  /* 0x000000090200780c */ /* 0x000fe20003f24270 */
[----:B------:R-:W-:-:S02]  /*1c80*/  ULOP3.LUT UR4, UR7, 0x10000, URZ, 0xfc, !UPT ;  /* 0x0001000007047892 */ /* 0x000fc4000f8efc3f */
[----:B------:R-:W-:Y:S01]  /*1c90*/  ULOP3.LUT UR6, UR6, 0x10000, URZ, 0xfc, !UPT ;  /* 0x0001000006067892 */ /* 0x000fe2000f8efc3f */
[----:B------:R-:W-:Y:S01]  /*1ca0*/  UMOV UR9, 0x40000040 ;  /* 0x4000004000097882 */ /* 0x000fe20000000000 */
[----:B------:R-:W-:Y:S01]  /*1cb0*/  UMOV UR11, 0x40000040 ;  /* 0x40000040000b7882 */ /* 0x000fe20000000000 */
[----:B------:R-:W-:Y:S02]  /*1cc0*/  ULDC UR7, c[0x0][0x75c] ;  /* 0x0001d70000077ab9 */ /* 0x000fe40000000800 */
[----:B------:R-:W-:Y:S01]  /*1cd0*/  UMOV UR8, UR4 ;  /* 0x0000000400087c82 */ /* 0x000fe20008000000 */
[----:B--23--:R-:W-:Y:S01]  /*1ce0*/  FMUL.FTZ R14, R136, UR7 ;  /* 0x00000007880e7c20 */ /* 0x00cfe20008410000 */
[----:B------:R-:W-:Y:S01]  /*1cf0*/  UMOV UR10, UR6 ;  /* 0x00000006000a7c82 */ /* 0x000fe20008000000 */
[----:B------:R-:W-:Y:S01]  /*1d00*/  FMUL.FTZ R15, R137, UR7 ;  /* 0x00000007890f7c20 */ /* 0x000fe20008410000 */
[----:B------:R-:W-:Y:S01]  /*1d10*/  HGMMA.64x32x16.F32 R120, gdesc[UR8], RZ, !UPT, gsb0 ;  /* 0x00600000087879f0 */ /* 0x000fe2000c0008ff */
[----:B------:R-:W-:Y:S01]  /*1d20*/  UIADD3 UR10, UR6, 0x2, URZ ;  /* 0x00000002060a7890 */ /* 0x000fe2000fffe03f */
[----:B------:R-:W-:Y:S01]  /*1d30*/  FMUL.FTZ R137, R141, UR7 ;  /* 0x000000078d897c20 */ /* 0x000fe20008410000 */
[----:B------:R-:W-:Y:S01]  /*1d40*/  UIADD3 UR8, UR4, 0x2, URZ ;  /* 0x0000000204087890 */ /* 0x000fe2000fffe03f */
[----:B------:R-:W2:Y:S01]  /*1d50*/  MUFU.TANH R14, R14 ;  /* 0x0000000e000e7308 */ /* 0x000ea20000002400 */
[----:B------:R-:W-:Y:S01]  /*1d60*/  UMOV UR11, 0x40000040 ;  /* 0x40000040000b7882 */ /* 0x000fe20000000000 */
[----:B------:R-:W-:Y:S01]  /*1d70*/  UMOV UR9, 0x40000040 ;  /* 0x4000004000097882 */ /* 0x000fe20000000000 */
[----:B------:R-:W-:Y:S01]  /*1d80*/  LEA R141, R16, UR37, 0x2 ;  /* 0x00000025108d7c11 */ /* 0x000fe2000f8e10ff */
[----:B------:R-:W-:Y:S01]  /*1d90*/  FMUL.FTZ R21, R143, UR7 ;  /* 0x000000078f157c20 */ /* 0x000fe20008410000 */
[----:B------:R-:W-:Y:S01]  /*1da0*/  FMUL.FTZ R19, R139, UR7 ;  /* 0x000000078b137c20 */ /* 0x000fe20008410000 */
[----:B------:R-:W-:Y:S01]  /*1db0*/  FMUL.FTZ R22, R146, UR7 ;  /* 0x0000000792167c20 */ /* 0x000fe20008410000 */
[----:B------:R-:W-:Y:S01]  /*1dc0*/  FMUL.FTZ R136, R140, UR7 ;  /* 0x000000078c887c20 */ /* 0x000fe20008410000 */
[----:B------:R-:W-:Y:S01]  /*1dd0*/  MUFU.TANH R15, R15 ;  /* 0x0000000f000f7308 */ /* 0x000fe20000002400 */
[----:B------:R-:W-:Y:S01]  /*1de0*/  FMUL.FTZ R23, R147, UR7 ;  /* 0x0000000793177c20 */ /* 0x000fe20008410000 */
[----:B------:R-:W-:Y:S01]  /*1df0*/  FMUL.FTZ R18, R138, UR7 ;  /* 0x000000078a127c20 */ /* 0x000fe20008410000 */
[----:B------:R-:W-:Y:S01]  /*1e00*/  FMUL.FTZ R138, R144, UR7 ;  /* 0x00000007908a7c20 */ /* 0x000fe20008410000 */
[----:B------:R-:W-:Y:S01]  /*1e10*/  FMUL.FTZ R20, R142, UR7 ;  /* 0x000000078e147c20 */ /* 0x000fe20008410000 */
[----:B------:R-:W-:Y:S01]  /*1e20*/  FMUL.FTZ R142, R145, UR7 ;  /* 0x00000007918e7c20 */ /* 0x000fe20008410000 */
[----:B------:R-:W-:Y:S01]  /*1e30*/  FMUL.FTZ R145, R149, UR7 ;  /* 0x0000000795917c20 */ /* 0x000fe20008410000 */
[----:B------:R-:W-:Y:S01]  /*1e40*/  FMUL.FTZ R140, R148, UR7 ;  /* 0x00000007948c7c20 */ /* 0x000fe20008410000 */
[----:B------:R-:W3:Y:S01]  /*1e50*/  MUFU.TANH R136, R136 ;  /* 0x0000008800887308 */ /* 0x000ee20000002400 */
[----:B--2---:R-:W-:-:S07]  /*1e60*/  FSEL R139, R14, -INF , P3 ;  /* 0xff8000000e8b7808 */ /* 0x004fce0001800000 */
[----:B------:R-:W-:Y:S08]  /*1e70*/  MUFU.TANH R138, R138 ;  /* 0x0000008a008a7308 */ /* 0x000ff00000002400 */
[----:B------:R-:W-:Y:S01]  /*1e80*/  MUFU.TANH R137, R137 ;  /* 0x0000008900897308 */ /* 0x000fe20000002400 */
[----:B---3--:R-:W-:-:S07]  /*1e90*/  FSEL R149, R136, -INF , P5 ;  /* 0xff80000088957808 */ /* 0x008fce0002800000 */
[----:B------:R-:W2:Y:S08]  /*1ea0*/  MUFU.TANH R18, R18 ;  /* 0x0000001200127308 */ /* 0x000eb00000002400 */
[----:B------:R-:W-:Y:S01]  /*1eb0*/  MUFU.TANH R19, R19 ;  /* 0x0000001300137308 */ /* 0x000fe20000002400 */
[----:B------:R-:W-:Y:S02]  /*1ec0*/  WARPGROUP.DEPBAR.LE gsb0, 0x0 ;  /* 0x00008000000079c5 */ /* 0x000fe40000010000 */
[----:B------:R-:W-:-:S05]  /*1ed0*/  WARPGROUP.ARRIVE ;  /* 0x00000000000079c5 */ /* 0x000fca0000000000 */
[----:B------:R-:W-:Y:S01]  /*1ee0*/  MUFU.TANH R20, R20 ;  /* 0x0000001400147308 */ /* 0x000fe20000002400 */
[----:B--2---:R-:W-:Y:S02]  /*1ef0*/  FSEL R148, R18, -INF , P3 ;  /* 0xff80000012947808 */ /* 0x004fe40001800000 */
[----:B------:R-:W-:Y:S01]  /*1f00*/  ISETP.GT.AND P3, PT, R2, 0x11, PT ;  /* 0x000000110200780c */ /* 0x000fe20003f64270 */
[----:B------:R-:W-:Y:S01]  /*1f10*/  HGMMA.64x32x16.F32 R120, gdesc[UR8], R120, gsb0 ;  /* 0x00600000087879f0 */ /* 0x000fe20008000878 */
[----:B------:R-:W-:Y:S02]  /*1f20*/  UIADD3 UR10, UR6, 0x4, URZ ;  /* 0x00000004060a7890 */ /* 0x000fe4000fffe03f */
[----:B------:R-:W-:Y:S01]  /*1f30*/  UIADD3 UR8, UR4, 0x4, URZ ;  /* 0x0000000404087890 */ /* 0x000fe2000fffe03f */
[----:B------:R-:W-:Y:S01]  /*1f40*/  MUFU.TANH R142, R142 ;  /* 0x0000008e008e7308 */ /* 0x000fe20000002400 */
[----:B------:R-:W-:Y:S01]  /*1f50*/  UMOV UR11, 0x40000040 ;  /* 0x40000040000b7882 */ /* 0x000fe20000000000 */
[----:B------:R-:W-:-:S06]  /*1f60*/  UMOV UR9, 0x40000040 ;  /* 0x4000004000097882 */ /* 0x000fcc0000000000 */
[----:B------:R-:W-:Y:S08]  /*1f70*/  MUFU.TANH R140, R140 ;  /* 0x0000008c008c7308 */ /* 0x000ff00000002400 */
[----:B------:R-:W-:Y:S08]  /*1f80*/  MUFU.TANH R145, R145 ;  /* 0x0000009100917308 */ /* 0x000ff00000002400 */
[----:B------:R-:W-:Y:S08]  /*1f90*/  MUFU.TANH R21, R21 ;  /* 0x0000001500157308 */ /* 0x000ff00000002400 */
[----:B------:R-:W-:Y:S08]  /*1fa0*/  MUFU.TANH R22, R22 ;  /* 0x0000001600167308 */ /* 0x000ff00000002400 */
[----:B------:R-:W-:Y:S01]  /*1fb0*/  MUFU.TANH R23, R23 ;  /* 0x0000001700177308 */ /* 0x000fe20000002400 */
        /* <DEDUP_REMOVED lines=63> */
[----:B------:R-:W-:Y:S02]  /*23b0*/  ULDC UR4, c[0x0][0x744] ;  /* 0x0001d10000047ab9 */ /* 0x000fe40000000800 */
[----:B----4-:R-:W-:Y:S01]  /*23c0*/  FFMA.FTZ R146, R139, UR4, -R12 ;  /* 0x000000048b927c23 */ /* 0x010fe2000801080c */
[----:B------:R-:W-:-:S05]  /*23d0*/  FSEL R139, R15, -INF , P4 ;  /* 0xff8000000f8b7808 */ /* 0x000fca0002000000 */
[----:B------:R-:W-:Y:S01]  /*23e0*/  FFMA.FTZ R147, R139, UR4, -R12 ;  /* 0x000000048b937c23 */ /* 0x000fe2000801080c */
[----:B------:R-:W-:Y:S08]  /*23f0*/  MUFU.EX2 R146, R146 ;  /* 0x0000009200927308 */ /* 0x000ff00000000800 */
[----:B------:R-:W2:Y:S01]  /*2400*/  MUFU.EX2 R147, R147 ;  /* 0x0000009300937308 */ /* 0x000ea20000000800 */
[----:B------:R-:W-:-:S02]  /*2410*/  WARPGROUP.DEPBAR.LE gsb0, 0x0 ;  /* 0x00008000000079c5 */ /* 0x000fc40000010000 */
[----:B------:R-:W-:-:S06]  /*2420*/  WARPGROUP.ARRIVE ;  /* 0x00000000000079c5 */ /* 0x000fcc0000000000 */
[----:B------:R-:W-:Y:S01]  /*2430*/  HGMMA.64x32x16.F32 R120, gdesc[UR8], R120, gsb0 ;  /* 0x00600000087879f0 */ /* 0x000fe20008000878 */
[----:B------:R-:W-:Y:S01]  /*2440*/  R2UR UR10, R5 ;  /* 0x00000000050a72ca */ /* 0x000fe200000e0000 */
[----:B------:R-:W-:-:S12]  /*2450*/  UMOV UR11, 0x40000040 ;  /* 0x40000040000b7882 */ /* 0x000fd80000000000 */
[----:B------:R-:W-:-:S04]  /*2460*/  ULEA UR5, UR10, UR5, 0xd ;  /* 0x000000050a057291 */ /* 0x000fc8000f8e683f */
[----:B------:R-:W-:-:S04]  /*2470*/  USHF.R.U32.HI UR5, URZ, 0x4, UR5 ;  /* 0x000000043f057899 */ /* 0x000fc80008011605 */
[----:B------:R-:W-:-:S03]  /*2480*/  ULOP3.LUT UR8, UR5, 0x3fff, URZ, 0xc0, !UPT ;  /* 0x00003fff05087892 */ /* 0x000fc6000f8ec03f */
[----:B------:R-:W-:Y:S01]  /*2490*/  UMOV UR5, 0x40000040 ;  /* 0x4000004000057882 */ /* 0x000fe20000000000 */
[----:B------:R-:W-:Y:S02]  /*24a0*/  WARPGROUP.DEPBAR.LE gsb0, 0x0 ;  /* 0x00008000000079c5 */ /* 0x000fe40000010000 */
[----:B------:R-:W3:Y:S04]  /*24b0*/  LDS R143, [R141+0x30200] ;  /* 0x030200008d8f7984 */ /* 0x000ee80000000800 */
[----:B------:R-:W4:Y:S01]  /*24c0*/  LDS R141, [R141+0x30220] ;  /* 0x030220008d8d7984 */ /* 0x000f220000000800 */
[--C-:B---3--:R-:W-:Y:S01]  /*24d0*/  FADD.FTZ R144, R121, -R143.reuse ;  /* 0x8000008f79907221 */ /* 0x108fe20000010000 */
[--C-:B------:R-:W-:Y:S01]  /*24e0*/  FADD.FTZ R139, R120, -R143.reuse ;  /* 0x8000008f788b7221 */ /* 0x100fe20000010000 */
[----:B------:R-:W-:Y:S01]  /*24f0*/  FFMA.FTZ R121, -R15, R15, 1 ;  /* 0x3f8000000f797423 */ /* 0x000fe2000001010f */
[----:B------:R-:W-:Y:S01]  /*2500*/  FFMA.FTZ R120, -R14, R14, 1 ;  /* 0x3f8000000e787423 */ /* 0x000fe2000001010e */
[----:B--2---:R-:W-:Y:S01]  /*2510*/  FMUL.FTZ R144, R147, R144 ;  /* 0x0000009093907220 */ /* 0x004fe20000410000 */
[--C-:B------:R-:W-:Y:S01]  /*2520*/  FFMA.FTZ R14, R149, UR4, -R12.reuse ;  /* 0x00000004950e7c23 */ /* 0x100fe2000801080c */
[----:B------:R-:W-:Y:S01]  /*2530*/  FSEL R149, R138, -INF , P2 ;  /* 0xff8000008a957808 */ /* 0x000fe20001000000 */
[----:B------:R-:W-:Y:S01]  /*2540*/  FMUL.FTZ R139, R146, R139 ;  /* 0x0000008b928b7220 */ /* 0x000fe20000410000 */
[----:B------:R-:W-:Y:S01]  /*2550*/  FMUL.FTZ R121, R121, R144 ;  /* 0x0000009079797220 */ /* 0x000fe20000410000 */
[----:B------:R-:W-:Y:S01]  /*2560*/  FMUL.FTZ R144, R151, UR7 ;  /* 0x0000000797907c20 */ /* 0x000fe20008410000 */
[--C-:B------:R-:W-:Y:S01]  /*2570*/  FADD.FTZ R151, R124, -R143.reuse ;  /* 0x8000008f7c977221 */ /* 0x100fe20000010000 */
[----:B------:R-:W-:Y:S01]  /*2580*/  FFMA.FTZ R124, -R136, R136, 1 ;  /* 0x3f800000887c7423 */ /* 0x000fe20000010188 */
[--C-:B------:R-:W-:Y:S01]  /*2590*/  FFMA.FTZ R136, R149, UR4, -R12.reuse ;  /* 0x0000000495887c23 */ /* 0x100fe2000801080c */
[----:B------:R-:W2:Y:S01]  /*25a0*/  MUFU.EX2 R14, R14 ;  /* 0x0000000e000e7308 */ /* 0x000ea20000000800 */
[----:B------:R-:W-:Y:S01]  /*25b0*/  FSEL R15, R137, -INF , P1 ;  /* 0xff800000890f7808 */ /* 0x000fe20000800000 */
[--C-:B------:R-:W-:Y:S01]  /*25c0*/  FADD.FTZ R149, R128, -R143.reuse ;  /* 0x8000008f80957221 */ /* 0x100fe20000010000 */
[----:B------:R-:W-:Y:S01]  /*25d0*/  FMUL.FTZ R120, R120, R139 ;  /* 0x0000008b78787220 */ /* 0x000fe20000410000 */
[----:B------:R-:W-:Y:S01]  /*25e0*/  FMUL.FTZ R139, R150, UR7 ;  /* 0x00000007968b7c20 */ /* 0x000fe20008410000 */
[----:B------:R-:W-:Y:S01]  /*25f0*/  FADD.FTZ R150, R125, -R143 ;  /* 0x8000008f7d967221 */ /* 0x000fe20000010000 */
[--C-:B------:R-:W-:Y:S01]  /*2600*/  FFMA.FTZ R15, R15, UR4, -R12.reuse ;  /* 0x000000040f0f7c23 */ /* 0x100fe2000801080c */
[----:B------:R-:W-:Y:S01]  /*2610*/  FFMA.FTZ R128, -R138, R138, 1 ;  /* 0x3f8000008a807423 */ /* 0x000fe2000001018a */
[----:B------:R-:W3:Y:S01]  /*2620*/  MUFU.EX2 R136, R136 ;  /* 0x0000008800887308 */ /* 0x000ee20000000800 */
[----:B------:R-:W-:Y:S01]  /*2630*/  FFMA.FTZ R125, -R137, R137, 1 ;  /* 0x3f800000897d7423 */ /* 0x000fe20000010189 */
[----:B-1----:R-:W-:Y:S01]  /*2640*/  FFMA.FTZ R137, R148, UR4, -R13 ;  /* 0x0000000494897c23 */ /* 0x002fe2000801080d */
[----:B------:R-:W-:Y:S01]  /*2650*/  FSEL R148, R19, -INF , P4 ;  /* 0xff80000013947808 */ /* 0x000fe20002000000 */
[--C-:B------:R-:W-:Y:S01]  /*2660*/  FADD.FTZ R132, R132, -R143.reuse ;  /* 0x8000008f84847221 */ /* 0x100fe20000010000 */
[----:B------:R-:W-:Y:S01]  /*2670*/  FSEL R138, R20, -INF , P5 ;  /* 0xff800000148a7808 */ /* 0x000fe20002800000 */
[--C-:B------:R-:W-:Y:S01]  /*2680*/  FADD.FTZ R129, R129, -R143.reuse ;  /* 0x8000008f81817221 */ /* 0x100fe20000010000 */
[----:B------:R-:W-:Y:S01]  /*2690*/  ISETP.GT.AND P4, PT, R2, 0x18, PT ;  /* 0x000000180200780c */ /* 0x000fe20003f84270 */
[----:B------:R-:W1:Y:S01]  /*26a0*/  MUFU.EX2 R15, R15 ;  /* 0x0000000f000f7308 */ /* 0x000e620000000800 */
[----:B--2---:R-:W-:Y:S01]  /*26b0*/  FMUL.FTZ R151, R14, R151 ;  /* 0x000000970e977220 */ /* 0x004fe20000410000 */
[----:B------:R-:W-:Y:S01]  /*26c0*/  ISETP.GT.AND P5, PT, R2, 0x19, PT ;  /* 0x000000190200780c */ /* 0x000fe20003fa4270 */
[----:B------:R-:W-:Y:S01]  /*26d0*/  FADD.FTZ R133, R133, -R143 ;  /* 0x8000008f85857221 */ /* 0x000fe20000010000 */
[----:B------:R-:W-:Y:S01]  /*26e0*/  FSEL R153, R140, -INF , P4 ;  /* 0xff8000008c997808 */ /* 0x000fe20002000000 */
[----:B------:R-:W-:Y:S01]  /*26f0*/  FMUL.FTZ R124, R124, R151 ;  /* 0x000000977c7c7220 */ /* 0x000fe20000410000 */
[----:B------:R-:W-:Y:S01]  /*2700*/  FFMA.FTZ R140, -R140, R140, 1 ;  /* 0x3f8000008c8c7423 */ /* 0x000fe2000001018c */
[----:B----4-:R-:W-:Y:S01]  /*2710*/  FADD.FTZ R122, R122, -R141 ;  /* 0x8000008d7a7a7221 */ /* 0x010fe20000010000 */
[----:B------:R-:W2:Y:S01]  /*2720*/  MUFU.TANH R139, R139 ;  /* 0x0000008b008b7308 */ /* 0x000ea20000002400 */
[----:B---3--:R-:W-:Y:S01]  /*2730*/  FMUL.FTZ R151, R136, R149 ;  /* 0x0000009588977220 */ /* 0x008fe20000410000 */
[--C-:B------:R-:W-:Y:S01]  /*2740*/  FFMA.FTZ R149, R148, UR4, -R13.reuse ;  /* 0x0000000494957c23 */ /* 0x100fe2000801080d */
[----:B------:R-:W-:Y:S01]  /*2750*/  FFMA.FTZ R148, R138, UR4, -R13 ;  /* 0x000000048a947c23 */ /* 0x000fe2000801080d */
[--C-:B------:R-:W-:Y:S01]  /*2760*/  FFMA.FTZ R152, R153, UR4, -R12.reuse ;  /* 0x0000000499987c23 */ /* 0x100fe2000801080c */
[----:B------:R-:W-:Y:S01]  /*2770*/  FMUL.FTZ R128, R128, R151 ;  /* 0x0000009780807220 */ /* 0x000fe20000410000 */
[----:B------:R-:W-:Y:S01]  /*2780*/  FSEL R151, R142, -INF , P3 ;  /* 0xff8000008e977808 */ /* 0x000fe20001800000 */
[--C-:B------:R-:W-:Y:S01]  /*2790*/  FADD.FTZ R127, R127, -R141.reuse ;  /* 0x8000008d7f7f7221 */ /* 0x100fe20000010000 */
[----:B------:R-:W3:Y:S01]  /*27a0*/  MUFU.TANH R144, R144 ;  /* 0x0000009000907308 */ /* 0x000ee20000002400 */
[C---:B-1----:R-:W-:Y:S01]  /*27b0*/  FMUL.FTZ R150, R15.reuse, R150 ;  /* 0x000000960f967220 */ /* 0x042fe20000410000 */
[----:B------:R-:W-:Y:S01]  /*27c0*/  F2FP.F16.F32.PACK_AB R14, R15, R14 ;  /* 0x0000000e0f0e723e */ /* 0x000fe200000000ff */
[--C-:B------:R-:W-:Y:S01]  /*27d0*/  FFMA.FTZ R138, R151, UR4, -R12.reuse ;  /* 0x00000004978a7c23 */ /* 0x100fe2000801080c */
[----:B------:R-:W-:Y:S01]  /*27e0*/  FSEL R151, R145, -INF , P5 ;  /* 0xff80000091977808 */ /* 0x000fe20002800000 */
[----:B------:R-:W-:Y:S01]  /*27f0*/  FMUL.FTZ R125, R125, R150 ;  /* 0x000000967d7d7220 */ /* 0x000fe20000410000 */
[----:B------:R-:W-:Y:S01]  /*2800*/  FSEL R150, R21, -INF , P1 ;  /* 0xff80000015967808 */ /* 0x000fe20000800000 */
[----:B------:R-:W-:Y:S01]  /*2810*/  FADD.FTZ R130, R130, -R141 ;  /* 0x8000008d82827221 */ /* 0x000fe20000010000 */
[----:B------:R-:W1:Y:S01]  /*2820*/  MUFU.EX2 R137, R137 ;  /* 0x0000008900897308 */ /* 0x000e620000000800 */
[----:B------:R-:W-:Y:S01]  /*2830*/  FFMA.FTZ R154, R151, UR4, -R12 ;  /* 0x00000004979a7c23 */ /* 0x000fe2000801080c */
[----:B------:R-:W-:Y:S01]  /*2840*/  FFMA.FTZ R12, -R142, R142, 1 ;  /* 0x3f8000008e0c7423 */ /* 0x000fe2000001018e */
[----:B------:R-:W-:Y:S01]  /*2850*/  FFMA.FTZ R150, R150, UR4, -R13 ;  /* 0x0000000496967c23 */ /* 0x000fe2000801080d */
[----:B------:R-:W-:Y:S01]  /*2860*/  FSEL R151, R22, -INF , P2 ;  /* 0xff80000016977808 */ /* 0x000fe20001000000 */
[--C-:B------:R-:W-:Y:S01]  /*2870*/  FADD.FTZ R131, R131, -R141.reuse ;  /* 0x8000008d83837221 */ /* 0x100fe20000010000 */
[----:B--2---:R-:W-:Y:S01]  /*2880*/  FSEL R153, R139, -INF , P4 ;  /* 0xff8000008b997808 */ /* 0x004fe20002000000 */
[----:B------:R-:W-:Y:S01]  /*2890*/  FADD.FTZ R134, R134, -R141 ;  /* 0x8000008d86867221 */ /* 0x000fe20000010000 */
[----:B------:R2:W4:Y:S01]  /*28a0*/  MUFU.EX2 R142, R152 ;  /* 0x00000098008e7308 */ /* 0x0005220000000800 */
[C---:B---3--:R-:W-:Y:S01]  /*28b0*/  FSEL R155, R144.reuse, -INF , P5 ;  /* 0xff800000909b7808 */ /* 0x048fe20002800000 */
[--C-:B------:R-:W-:Y:S01]  /*28c0*/  FFMA.FTZ R151, R151, UR4, -R13.reuse ;  /* 0x0000000497977c23 */ /* 0x100fe2000801080d */
[----:B------:R-:W-:Y:S01]  /*28d0*/  FFMA.FTZ R153, R153, UR4, -R13 ;  /* 0x0000000499997c23 */ /* 0x000fe2000801080d */
[----:B------:R-:W-:Y:S01]  /*28e0*/  FADD.FTZ R135, R135, -R141 ;  /* 0x8000008d87877221 */ /* 0x000fe20000010000 */
[----:B------:R-:W-:Y:S01]  /*28f0*/  FFMA.FTZ R145, -R145, R145, 1 ;  /* 0x3f80000091917423 */ /* 0x000fe20000010191 */
[----:B------:R-:W-:Y:S01]  /*2900*/  FFMA.FTZ R155, R155, UR4, -R13 ;  /* 0x000000049b9b7c23 */ /* 0x000fe2000801080d */
[----:B------:R-:W-:Y:S01]  /*2910*/  FFMA.FTZ R139, -R139, R139, 1 ;  /* 0x3f8000008b8b7423 */ /* 0x000fe2000001018b */
[----:B------:R-:W3:Y:S01]  /*2920*/  MUFU.EX2 R138, R138 ;  /* 0x0000008a008a7308 */ /* 0x000ee20000000800 */
[----:B--2---:R-:W-:Y:S01]  /*2930*/  FSEL R152, R23, -INF , P3 ;  /* 0xff80000017987808 */ /* 0x004fe20001800000 */
[----:B-1----:R-:W-:Y:S01]  /*2940*/  FMUL.FTZ R122, R137, R122 ;  /* 0x0000007a897a7220 */ /* 0x002fe20000410000 */
[----:B------:R-:W-:Y:S01]  /*2950*/  FFMA.FTZ R144, -R144, R144, 1 ;  /* 0x3f80000090907423 */ /* 0x000fe20000010190 */
[----:B------:R-:W-:-:S02]  /*2960*/  UMOV UR7, 0x80000020 ;  /* 0x8000002000077882 */ /* 0x000fc40000000000 */
[----:B------:R-:W-:Y:S01]  /*2970*/  FFMA.FTZ R152, R152, UR4, -R13 ;  /* 0x0000000498987c23 */ /* 0x000fe2000801080d */
[----:B------:R-:W-:Y:S01]  /*2980*/  USHF.R.U32.HI UR4, URZ, 0x4, UR36 ;  /* 0x000000043f047899 */ /* 0x000fe20008011624 */
[----:B------:R-:W1:Y:S01]  /*2990*/  MUFU.EX2 R149, R149 ;  /* 0x0000009500957308 */ /* 0x000e620000000800 */
[----:B----4-:R-:W-:Y:S02]  /*29a0*/  FMUL.FTZ R143, R142, R132 ;  /* 0x000000848e8f7220 */ /* 0x010fe40000410000 */
[----:B------:R-:W-:Y:S02]  /*29b0*/  ULOP3.LUT UR4, UR4, 0x3fff, URZ, 0xc0, !UPT ;  /* 0x00003fff04047892 */ /* 0x000fe4000f8ec03f */
[----:B------:R-:W-:Y:S02]  /*29c0*/  FMUL.FTZ R132, R140, R143 ;  /* 0x0000008f8c847220 */ /* 0x000fe40000410000 */
[----:B------:R-:W-:Y:S01]  /*29d0*/  ULOP3.LUT UR9, UR4, 0x1000000, URZ, 0xfc, !UPT ;  /* 0x0100000004097892 */ /* 0x000fe2000f8efc3f */
[----:B------:R-:W-:Y:S01]  /*29e0*/  MUFU.EX2 R148, R148 ;  /* 0x0000009400947308 */ /* 0x000fe20000000800 */
[----:B---3--:R-:W-:Y:S01]  /*29f0*/  FMUL.FTZ R129, R138, R129 ;  /* 0x000000818a817220 */ /* 0x008fe20000410000 */
[----:B------:R-:W-:-:S03]  /*2a00*/  UMOV UR4, UR8 ;  /* 0x0000000800047c82 */ /* 0x000fc60008000000 */
[----:B------:R-:W-:Y:S01]  /*2a10*/  FMUL.FTZ R129, R12, R129 ;  /* 0x000000810c817220 */ /* 0x000fe20000410000 */
[----:B------:R-:W-:Y:S01]  /*2a20*/  F2FP.F16.F32.PACK_AB R12, R147, R146 ;  /* 0x00000092930c723e */ /* 0x000fe200000000ff */
[----:B------:R-:W-:Y:S01]  /*2a30*/  UMOV UR6, UR9 ;  /* 0x0000000900067c82 */ /* 0x000fe20008000000 */
[----:B------:R-:W2:Y:S01]  /*2a40*/  MUFU.EX2 R150, R150 ;  /* 0x0000009600967308 */ /* 0x000ea20000000800 */
[----:B-1----:R-:W-:-:S07]  /*2a50*/  F2FP.F16.F32.PACK_AB R13, R149, R137 ;  /* 0x00000089950d723e */ /* 0x002fce00000000ff */
[----:B------:R-:W1:Y:S08]  /*2a60*/  MUFU.EX2 R154, R154 ;  /* 0x0000009a009a7308 */ /* 0x000e700000000800 */
[----:B------:R-:W3:Y:S01]  /*2a70*/  MUFU.EX2 R151, R151 ;  /* 0x0000009700977308 */ /* 0x000ee20000000800 */
[C---:B--2---:R-:W-:Y:S01]  /*2a80*/  F2FP.F16.F32.PACK_AB R15, R150.reuse, R148 ;  /* 0x00000094960f723e */ /* 0x044fe200000000ff */
[----:B------:R-:W-:Y:S01]  /*2a90*/  BAR.SYNC.DEFER_BLOCKING 0x9, 0x180 ;  /* 0x0246000000007b1d */ /* 0x000fe20000010000 */
[----:B------:R-:W-:-:S05]  /*2aa0*/  FMUL.FTZ R127, R150, R127 ;  /* 0x0000007f967f7220 */ /* 0x000fca0000410000 */
[----:B------:R-:W2:Y:S01]  /*2ab0*/  MUFU.EX2 R152, R152 ;  /* 0x0000009800987308 */ /* 0x000ea20000000800 */
[----:B-1----:R-:W-:-:S04]  /*2ac0*/  FMUL.FTZ R146, R154, R133 ;  /* 0x000000859a927220 */ /* 0x002fc80000410000 */
[----:B------:R-:W-:-:S03]  /*2ad0*/  FMUL.FTZ R133, R145, R146 ;  /* 0x0000009291857220 */ /* 0x000fc60000410000 */
[----:B------:R-:W1:Y:S01]  /*2ae0*/  MUFU.EX2 R153, R153 ;  /* 0x0000009900997308 */ /* 0x000e620000000800 */
[----:B---3--:R-:W-:-:S07]  /*2af0*/  FMUL.FTZ R130, R151, R130 ;  /* 0x0000008297827220 */ /* 0x008fce0000410000 */
[----:B------:R-:W3:Y:S01]  /*2b00*/  MUFU.EX2 R140, R155 ;  /* 0x0000009b008c7308 */ /* 0x000ee20000000800 */
[----:B--2---:R-:W-:Y:S01]  /*2b10*/  FMUL.FTZ R131, R152, R131 ;  /* 0x0000008398837220 */ /* 0x004fe20000410000 */
[----:B------:R2:W-:Y:S01]  /*2b20*/  STSM.16.M88.4 [R10+0x30400], R12 ;  /* 0x0304000c0a007844 */ /* 0x0005e20000000200 */
[----:B-1----:R-:W-:Y:S01]  /*2b30*/  FMUL.FTZ R134, R153, R134 ;  /* 0x0000008699867220 */ /* 0x002fe20000410000 */
[----:B---3--:R-:W-:Y:S01]  /*2b40*/  FMUL.FTZ R135, R140, R135 ;  /* 0x000000878c877220 */ /* 0x008fe20000410000 */
[--C-:B--2---:R-:W-:Y:S01]  /*2b50*/  FADD.FTZ R12, R123, -R141.reuse ;  /* 0x8000008d7b0c7221 */ /* 0x104fe20000010000 */
[----:B------:R-:W-:Y:S01]  /*2b60*/  FADD.FTZ R13, R126, -R141 ;  /* 0x8000008d7e0d7221 */ /* 0x000fe20000010000 */
[----:B------:R-:W-:Y:S01]  /*2b70*/  F2FP.F16.F32.PACK_AB R14, R154, R142 ;  /* 0x0000008e9a0e723e */ /* 0x000fe200000000ff */
[----:B------:R-:W-:Y:S01]  /*2b80*/  FFMA.FTZ R123, -R18, R18, 1 ;  /* 0x3f800000127b7423 */ /* 0x000fe20000010112 */
[----:B------:R-:W-:Y:S01]  /*2b90*/  FMUL.FTZ R149, R149, R12 ;  /* 0x0000000c95957220 */ /* 0x000fe20000410000 */
[----:B------:R-:W-:Y:S01]  /*2ba0*/  FMUL.FTZ R148, R148, R13 ;  /* 0x0000000d94947220 */ /* 0x000fe20000410000 */
[----:B------:R-:W-:Y:S01]  /*2bb0*/  F2FP.F16.F32.PACK_AB R12, R138, R136 ;  /* 0x000000888a0c723e */ /* 0x000fe200000000ff */
[----:B------:R-:W-:Y:S01]  /*2bc0*/  FFMA.FTZ R18, -R19, R19, 1 ;  /* 0x3f80000013127423 */ /* 0x000fe20000010113 */
[----:B------:R-:W-:Y:S01]  /*2bd0*/  F2FP.F16.F32.PACK_AB R13, R152, R151 ;  /* 0x00000097980d723e */ /* 0x000fe200000000ff */
[----:B------:R-:W-:Y:S01]  /*2be0*/  FFMA.FTZ R19, -R20, R20, 1 ;  /* 0x3f80000014137423 */ /* 0x000fe20000010114 */
[----:B------:R-:W-:Y:S01]  /*2bf0*/  F2FP.F16.F32.PACK_AB R15, R140, R153 ;  /* 0x000000998c0f723e */ /* 0x000fe200000000ff */
[----:B------:R-:W-:Y:S01]  /*2c00*/  FFMA.FTZ R20, -R21, R21, 1 ;  /* 0x3f80000015147423 */ /* 0x000fe20000010115 */
[----:B------:R-:W-:Y:S01]  /*2c10*/  FMUL.FTZ R122, R123, R122 ;  /* 0x0000007a7b7a7220 */ /* 0x000fe20000410000 */
[----:B------:R-:W-:Y:S01]  /*2c20*/  FMUL.FTZ R148, R19, R148 ;  /* 0x0000009413947220 */ /* 0x000fe20000410000 */
[----:B------:R-:W-:Y:S01]  /*2c30*/  FFMA.FTZ R19, -R22, R22, 1 ;  /* 0x3f80000016137423 */ /* 0x000fe20000010116 */
[----:B------:R1:W-:Y:S01]  /*2c40*/  STSM.16.M88.4 [R11], R12 ;  /* 0x0000000c0b007844 */ /* 0x0003e20000000200 */
[----:B------:R-:W-:Y:S01]  /*2c50*/  FMUL.FTZ R149, R18, R149 ;  /* 0x0000009512957220 */ /* 0x000fe20000410000 */
[----:B------:R-:W-:Y:S01]  /*2c60*/  FMUL.FTZ R127, R20, R127 ;  /* 0x0000007f147f7220 */ /* 0x000fe20000410000 */
[----:B------:R-:W-:Y:S01]  /*2c70*/  FMUL.FTZ R19, R19, R130 ;  /* 0x0000008213137220 */ /* 0x000fe20000410000 */
[----:B------:R-:W-:Y:S01]  /*2c80*/  @!PT LDS RZ, [RZ] ;  /* 0x00000000fffff984 */ /* 0x000fe20000000800 */
[----:B------:R-:W-:Y:S01]  /*2c90*/  @!PT LDS RZ, [RZ] ;  /* 0x00000000fffff984 */ /* 0x000fe20000000800 */
[----:B------:R-:W-:Y:S01]  /*2ca0*/  @!PT LDS RZ, [RZ] ;  /* 0x00000000fffff984 */ /* 0x000fe20000000800 */
[----:B------:R-:W-:Y:S01]  /*2cb0*/  @!PT LDS RZ, [RZ] ;  /* 0x00000000fffff984 */ /* 0x000fe20000000800 */
[----:B------:R2:W-:Y:S06]  /*2cc0*/  MEMBAR.ALL.CTA ;  /* 0x0000000000007992 */ /* 0x0005ec0000008000 */
[----:B--2---:R-:W2:Y:S01]  /*2cd0*/  FENCE.VIEW.ASYNC.S ;  /* 0x00000000000073c6 */ /* 0x004ea20000000000 */
[----:B------:R-:W-:Y:S01]  /*2ce0*/  FMUL.FTZ R144, R144, R135 ;  /* 0x0000008790907220 */ /* 0x000fe20000410000 */
[----:B------:R-:W-:-:S02]  /*2cf0*/  F2FP.F16.F32.PACK_AB R20, R129, R128 ;  /* 0x000000808114723e */ /* 0x000fc400000000ff */
[----:B------:R-:W-:Y:S01]  /*2d00*/  F2FP.F16.F32.PACK_AB R22, R133, R132 ;  /* 0x000000848516723e */ /* 0x000fe200000000ff */
[----:B-1----:R-:W-:Y:S01]  /*2d10*/  FFMA.FTZ R12, -R23, R23, 1 ;  /* 0x3f800000170c7423 */ /* 0x002fe20000010117 */
[----:B------:R-:W-:Y:S01]  /*2d20*/  FMUL.FTZ R23, R139, R134 ;  /* 0x000000868b177220 */ /* 0x000fe20000410000 */
[----:B------:R-:W-:Y:S02]  /*2d30*/  F2FP.F16.F32.PACK_AB R14, R125, R124 ;  /* 0x0000007c7d0e723e */ /* 0x000fe400000000ff */
[----:B------:R-:W-:Y:S01]  /*2d40*/  FMUL.FTZ R18, R12, R131 ;  /* 0x000000830c127220 */ /* 0x000fe20000410000 */
[----:B------:R-:W-:Y:S02]  /*2d50*/  F2FP.F16.F32.PACK_AB R12, R121, R120 ;  /* 0x00000078790c723e */ /* 0x000fe400000000ff */
[----:B------:R-:W-:Y:S02]  /*2d60*/  F2FP.F16.F32.PACK_AB R13, R149, R122 ;  /* 0x0000007a950d723e */ /* 0x000fe400000000ff */
[----:B------:R-:W-:-:S02]  /*2d70*/  F2FP.F16.F32.PACK_AB R15, R127, R148 ;  /* 0x000000947f0f723e */ /* 0x000fc400000000ff */
[----:B------:R-:W-:Y:S01]  /*2d80*/  F2FP.F16.F32.PACK_AB R21, R18, R19 ;  /* 0x000000131215723e */ /* 0x000fe200000000ff */
[----:B--2---:R-:W-:Y:S01]  /*2d90*/  BAR.SYNC.DEFER_BLOCKING 0x9, 0x180 ;  /* 0x0246000000007b1d */ /* 0x004fe20000010000 */
[----:B------:R-:W-:-:S05]  /*2da0*/  F2FP.F16.F32.PACK_AB R23, R144, R23 ;  /* 0x000000179017723e */ /* 0x000fca00000000ff */
[----:B------:R1:W-:Y:S04]  /*2db0*/  STSM.16.M88.4 [R10+0x33400], R12 ;  /* 0x0334000c0a007844 */ /* 0x0003e80000000200 */
[----:B------:R1:W-:Y:S01]  /*2dc0*/  STSM.16.M88.4 [R11+0x3000], R20 ;  /* 0x003000140b007844 */ /* 0x0003e20000000200 */
[----:B------:R-:W-:-:S06]  /*2dd0*/  WARPGROUP.ARRIVE ;  /* 0x00000000000079c5 */ /* 0x000fcc0000000000 */
[----:B------:R-:W-:Y:S01]  /*2de0*/  HGMMA.64x96x16.F32 R24, gdesc[UR4].tnspA.tnspB, R24, gsb0 ;  /* 0x61600000041879f0 */ /* 0x000fe20008000818 */
[----:B------:R-:W-:Y:S02]  /*2df0*/  UIADD3 UR6, UR9, 0x40, URZ ;  /* 0x0000004009067890 */ /* 0x000fe4000fffe03f */
[----:B------:R-:W-:Y:S01]  /*2e00*/  UIADD3 UR4, UR8, 0x80, URZ ;  /* 0x0000008008047890 */ /* 0x000fe2000fffe03f */
[----:B------:R-:W-:Y:S01]  /*2e10*/  UMOV UR7, 0x80000020 ;  /* 0x8000002000077882 */ /* 0x000fe20000000000 */
[----:B------:R-:W-:Y:S01]  /*2e20*/  UMOV UR5, 0x40000040 ;  /* 0x4000004000057882 */ /* 0x000fe20000000000 */
[----:B------:R-:W-:Y:S02]  /*2e30*/  WARPGROUP.DEPBAR.LE gsb0, 0x0 ;  /* 0x00008000000079c5 */ /* 0x000fe40000010000 */
        /* <DEDUP_REMOVED lines=9> */
[----:B------:R-:W-:Y:S01]  /*2ed0*/  R2UR UR5, R156 ;  /* 0x000000009c0572ca */ /* 0x000fe200000e0000 */
[----:B------:R-:W-:Y:S02]  /*2ee0*/  UIMAD UR4, UR10, 0x3000, UR37 ;  /* 0x000030000a0478a4 */ /* 0x000fe4000f8e0225 */
[----:B------:R-:W-:Y:S01]  /*2ef0*/  UIADD3 UR6, UR9, 0xc0, URZ ;  /* 0x000000c009067890 */ /* 0x000fe2000fffe03f */
[----:B------:R-:W-:Y:S02]  /*2f00*/  UMOV UR7, 0x80000020 ;  /* 0x8000002000077882 */ /* 0x000fe40000000000 */
[----:B------:R-:W-:-:S07]  /*2f10*/  UMOV UR9, 0x80000020 ;  /* 0x8000002000097882 */ /* 0x000fce0000000000 */
[----:B------:R-:W-:-:S04]  /*2f20*/  USHF.R.U32.HI UR5, URZ, 0x4, UR5 ;  /* 0x000000043f057899 */ /* 0x000fc80008011605 */
[----:B------:R-:W-:Y:S02]  /*2f30*/  ULOP3.LUT UR12, UR5, 0x3fff, URZ, 0xc0, !UPT ;  /* 0x00003fff050c7892 */ /* 0x000fe4000f8ec03f */
[----:B------:R-:W-:Y:S02]  /*2f40*/  USHF.R.U32.HI UR5, URZ, 0x4, UR4 ;  /* 0x000000043f057899 */ /* 0x000fe40008011604 */
[----:B------:R-:W-:Y:S02]  /*2f50*/  UIADD3 UR4, UR8, 0x180, URZ ;  /* 0x0000018008047890 */ /* 0x000fe4000fffe03f */
[----:B------:R-:W-:Y:S02]  /*2f60*/  ULOP3.LUT UR10, UR5, 0x3fff, URZ, 0xc0, !UPT ;  /* 0x00003fff050a7892 */ /* 0x000fe4000f8ec03f */
[----:B------:R-:W-:Y:S01]  /*2f70*/  ULOP3.LUT UR13, UR12, 0x10000, URZ, 0xfc, !UPT ;  /* 0x000100000c0d7892 */ /* 0x000fe2000f8efc3f */
[----:B------:R-:W-:-:S06]  /*2f80*/  UMOV UR5, 0x40000040 ;  /* 0x4000004000057882 */ /* 0x000fcc0000000000 */
[----:B------:R-:W-:Y:S01]  /*2f90*/  UMOV UR8, UR13 ;  /* 0x0000000d00087c82 */ /* 0x000fe20008000000 */
        /* <DEDUP_REMOVED lines=8> */
[----:B------:R-:W-:Y:S01]  /*3020*/  @!PT LDS RZ, [RZ] ;  /* 0x00000000fffff984 */ /* 0x000fe20000000800 */
[----:B------:R-:W-:Y:S01]  /*3030*/  @!PT LDS RZ, [RZ] ;  /* 0x00000000fffff984 */ /* 0x000fe20000000800 */
[----:B------:R-:W-:Y:S01]  /*3040*/  @!PT LDS RZ, [RZ] ;  /* 0x00000000fffff984 */ /* 0x000fe20000000800 */
[----:B------:R-:W-:Y:S01]  /*3050*/  @!PT LDS RZ, [RZ] ;  /* 0x00000000fffff984 */ /* 0x000fe20000000800 */
[----:B------:R2:W-:Y:S06]  /*3060*/  MEMBAR.ALL.CTA ;  /* 0x0000000000007992 */ /* 0x0005ec0000008000 */
[----:B--2---:R-:W2:Y:S02]  /*3070*/  FENCE.VIEW.ASYNC.S ;  /* 0x00000000000073c6 */ /* 0x004ea40000000000 */
[----:B--2---:R-:W-:Y:S06]  /*3080*/  BAR.SYNC.DEFER_BLOCKING 0x9, 0x180 ;  /* 0x0246000000007b1d */ /* 0x004fec0000010000 */
[----:B------:R-:W-:-:S06]  /*3090*/  WARPGROUP.ARRIVE ;  /* 0x00000000000079c5 */ /* 0x000fcc0000000000 */
[----:B------:R-:W-:Y:S03]  /*30a0*/  HGMMA.64x64x16.F32 R120, gdesc[UR8].tnspB, RZ, !UPT, gsb0 ;  /* 0x40e00000087879f0 */ /* 0x000fe6000c0008ff */
[----:B------:R-:W-:Y:S02]  /*30b0*/  WARPGROUP.DEPBAR.LE gsb0, 0x0 ;  /* 0x00008000000079c5 */ /* 0x000fe40000010000 */
[----:B------:R-:W-:-:S06]  /*30c0*/  WARPGROUP.ARRIVE ;  /* 0x00000000000079c5 */ /* 0x000fcc0000000000 */
[----:B------:R-:W-:Y:S01]  /*30d0*/  HGMMA.64x64x16.F32 R120, gdesc[UR4].tnspB, R120, gsb0 ;  /* 0x40e00000047879f0 */ /* 0x000fe20008000878 */
[----:B------:R-:W-:Y:S02]  /*30e0*/  UIADD3 UR6, UR10, 0x100, URZ ;  /* 0x000001000a067890 */ /* 0x000fe4000fffe03f */
[----:B------:R-:W-:Y:S01]  /*30f0*/  UIADD3 UR4, UR13, 0x100, URZ ;  /* 0x000001000d047890 */ /* 0x000fe2000fffe03f */
[----:B------:R-:W-:Y:S01]  /*3100*/  UMOV UR7, 0x40000040 ;  /* 0x4000004000077882 */ /* 0x000fe20000000000 */
[----:B------:R-:W-:Y:S01]  /*3110*/  UMOV UR5, 0x80000020 ;  /* 0x8000002000057882 */ /* 0x000fe20000000000 */
        /* <DEDUP_REMOVED lines=23> */
[----:B------:R-:W-:Y:S03]  /*3290*/  HGMMA.64x64x16.F32 R120, gdesc[UR4].tnspB, R120, gsb0 ;  /* 0x40e00000047879f0 */ /* 0x000fe60008000878 */
[----:B------:R-:W-:Y:S02]  /*32a0*/  WARPGROUP.DEPBAR.LE gsb0, 0x0 ;  /* 0x00008000000079c5 */ /* 0x000fe40000010000 */
[----:B-1----:R-:W-:Y:S05]  /*32b0*/  @!P0 BRA `(.L_x_22) ;  /* 0x0000000000048947 */ /* 0x002fea0003800000 */
[----:B------:R-:W-:Y:S01]  /*32c0*/  BPT.TRAP 0x1 ;  /* 0x000000040000795c */ /* 0x000fe20000300000 */
.L_x_22:
[----:B------:R-:W-:Y:S01]  /*32d0*/  LEA R12, R5, UR37, 0xd ;  /* 0x00000025050c7c11 */ /* 0x000fe2000f8e68ff */
[----:B------:R-:W-:Y:S01]  /*32e0*/  UIADD3 UR4, UR37, 0x36438, URZ ;  /* 0x0003643825047890 */ /* 0x000fe2000fffe03f */
[----:B------:R-:W1:Y:S01]  /*32f0*/  S2R R13, SR_TID.X ;  /* 0x00000000000d7919 */ /* 0x000e620000002100 */
[----:B------:R-:W-:Y:S02]  /*3300*/  ULOP3.LUT UR12, UR12, 0x1000000, URZ, 0xfc, !UPT ;  /* 0x010000000c0c7892 */ /* 0x000fe4000f8efc3f */
[----:B------:R-:W-:Y:S01]  /*3310*/  VIADD R12, R12, 0x1e000 ;  /* 0x0001e0000c0c7836 */ /* 0x000fe20000000000 */
[----:B------:R-:W-:Y:S01]  /*3320*/  UPRMT UR4, URZ, 0x654, UR4 ;  /* 0x000006543f047896 */ /* 0x000fe20008000004 */
[----:B------:R-:W-:Y:S01]  /*3330*/  UMOV UR7, 0x80000020 ;  /* 0x8000002000077882 */ /* 0x000fe20000000000 */
[----:B------:R-:W-:Y:S02]  /*3340*/  UMOV UR5, 0x40000040 ;  /* 0x4000004000057882 */ /* 0x000fe40000000000 */
[----:B------:R-:W-:Y:S01]  /*3350*/  SHF.R.U32.HI R12, RZ, 0x4, R12 ;  /* 0x00000004ff0c7819 */ /* 0x000fe2000001160c */
[----:B------:R-:W-:-:S03]  /*3360*/  UMOV UR6, UR12 ;  /* 0x0000000c00067c82 */ /* 0x000fc60008000000 */
[----:B------:R-:W-:Y:S01]  /*3370*/  LOP3.LUT R12, R12, 0x3fff, RZ, 0xc0, !PT ;  /* 0x00003fff0c0c7812 */ /* 0x000fe200078ec0ff */
[----:B------:R-:W-:Y:S01]  /*3380*/  SYNCS.ARRIVE.TRANS64.RED.A1T0 RZ, [UR4], RZ ;  /* 0x000000ffffff79a7 */ /* 0x000fe20008100404 */
[----:B------:R-:W-:-:S03]  /*3390*/  WARPGROUP.ARRIVE ;  /* 0x00000000000079c5 */ /* 0x000fc60000000000 */
[----:B------:R-:W-:-:S05]  /*33a0*/  IMAD R12, R3, 0x600, R12 ;  /* 0x00000600030c7824 */ /* 0x000fca00078e020c */
[----:B------:R-:W-:Y:S02]  /*33b0*/  R2UR UR8, R12 ;  /* 0x000000000c0872ca */ /* 0x000fe400000e0000 */
[----:B-1----:R-:W-:-:S11]  /*33c0*/  SHF.R.U32.HI R14, RZ, 0x7, R13 ;  /* 0x00000007ff0e7819 */ /* 0x002fd6000001160d */
[----:B------:R-:W-:Y:S02]  /*33d0*/  UMOV UR4, UR8 ;  /* 0x0000000800047c82 */ /* 0x000fe40008000000 */
[----:B------:R-:W-:Y:S01]  /*33e0*/  HGMMA.64x96x16.F32 R72, gdesc[UR4].tnspA.tnspB, R72, gsb0 ;  /* 0x61600000044879f0 */ /* 0x000fe20008000848 */
[----:B------:R-:W-:Y:S01]  /*33f0*/  UIADD3 UR6, UR12, 0x40, URZ ;  /* 0x000000400c067890 */ /* 0x000fe2000fffe03f */
[C---:B------:R-:W-:Y:S01]  /*3400*/  VIADD R13, R14.reuse, 0x9 ;  /* 0x000000090e0d7836 */ /* 0x040fe20000000000 */
[----:B------:R-:W-:Y:S01]  /*3410*/  UIADD3 UR4, UR8, 0x80, URZ ;  /* 0x0000008008047890 */ /* 0x000fe2000fffe03f */
[----:B------:R-:W-:Y:S01]  /*3420*/  VIADD R12, R14, 0xc ;  /* 0x0000000c0e0c7836 */ /* 0x000fe20000000000 */
        /* <DEDUP_REMOVED lines=18> */
[----:B------:R-:W-:Y:S03]  /*3550*/  HGMMA.64x96x16.F32 R72, gdesc[UR4].tnspA.tnspB, R72, gsb0 ;  /* 0x61600000044879f0 */ /* 0x000fe60008000848 */
[----:B------:R-:W-:Y:S02]  /*3560*/  WARPGROUP.DEPBAR.LE gsb0, 0x0 ;  /* 0x00008000000079c5 */ /* 0x000fe40000010000 */
[----:B------:R1:W-:Y:S06]  /*3570*/  BAR.SYNC.DEFER_BLOCKING R13, 0xa0 ;  /* 0x0002800d0000751d */ /* 0x0003ec0000010000 */
[----:B------:R1:W-:Y:S04]  /*3580*/  STS.128 [R0+0x12000], R120 ;  /* 0x0120007800007388 */ /* 0x0003e80000000c00 */
[----:B------:R1:W-:Y:S04]  /*3590*/  STS.128 [R0+0x12800], R124 ;  /* 0x0128007c00007388 */ /* 0x0003e80000000c00 */
[----:B------:R1:W-:Y:S04]  /*35a0*/  STS.128 [R0+0x13000], R128 ;  /* 0x0130008000007388 */ /* 0x0003e80000000c00 */
[----:B------:R1:W-:Y:S04]  /*35b0*/  STS.128 [R0+0x13800], R132 ;  /* 0x0138008400007388 */ /* 0x0003e80000000c00 */
[----:B------:R1:W-:Y:S04]  /*35c0*/  STS.128 [R0+0x14000], R136 ;  /* 0x0140008800007388 */ /* 0x0003e80000000c00 */
[----:B------:R1:W-:Y:S04]  /*35d0*/  STS.128 [R0+0x14800], R140 ;  /* 0x0148008c00007388 */ /* 0x0003e80000000c00 */
[----:B------:R1:W-:Y:S04]  /*35e0*/  STS.128 [R0+0x15000], R144 ;  /* 0x0150009000007388 */ /* 0x0003e80000000c00 */
[----:B------:R1:W-:Y:S01]  /*35f0*/  STS.128 [R0+0x15800], R148 ;  /* 0x0158009400007388 */ /* 0x0003e20000000c00 */
[----:B------:R-:W-:Y:S01]  /*3600*/  @!PT LDS RZ, [RZ] ;  /* 0x00000000fffff984 */ /* 0x000fe20000000800 */
[----:B------:R-:W-:Y:S01]  /*3610*/  @!PT LDS RZ, [RZ] ;  /* 0x00000000fffff984 */ /* 0x000fe20000000800 */
[----:B------:R-:W-:Y:S01]  /*3620*/  @!PT LDS RZ, [RZ] ;  /* 0x00000000fffff984 */ /* 0x000fe20000000800 */
[----:B------:R-:W-:Y:S01]  /*3630*/  @!PT LDS RZ, [RZ] ;  /* 0x00000000fffff984 */ /* 0x000fe20000000800 */
[----:B------:R2:W-:Y:S06]  /*3640*/  MEMBAR.ALL.CTA ;  /* 0x0000000000007992 */ /* 0x0005ec0000008000 */
[----:B--2---:R-:W2:Y:S02]  /*3650*/  FENCE.VIEW.ASYNC.S ;  /* 0x00000000000073c6 */ /* 0x004ea40000000000 */
[----:B--2---:R1:W-:Y:S06]  /*3660*/  BAR.ARV R12, 0xa0 ;  /* 0x0002800c0000751d */ /* 0x0043ec0000002000 */
[----:B------:R-:W-:Y:S05]  /*3670*/  @!P0 BRA `(.L_x_23) ;  /* 0x0000000000048947 */ /* 0x000fea0003800000 */
[----:B------:R-:W-:Y:S01]  /*3680*/  BPT.TRAP 0x1 ;  /* 0x000000040000795c */ /* 0x000fe20000300000 */
.L_x_23:
[----:B------:R-:W-:Y:S01]  /*3690*/  VIADD R6, R6, 0x1 ;  /* 0x0000000106067836 */ /* 0x000fe20000000000 */
[----:B------:R-:W-:Y:S01]  /*36a0*/  LOP3.LUT R7, R7, 0x1, RZ, 0x3c, !PT ;  /* 0x0000000107077812 */ /* 0x000fe200078e3cff */
[----:B------:R-:W-:Y:S02]  /*36b0*/  VIADD R3, R3, 0x1 ;  /* 0x0000000103037836 */ /* 0x000fe40000000000 */
[----:B------:R-:W-:Y:S01]  /*36c0*/  VIADD R4, R4, 0x36420 ;  /* 0x0003642004047836 */ /* 0x000fe20000000000 */
[----:B------:R-:W-:Y:S02]  /*36d0*/  ISETP.GE.AND P1, PT, R6, R17, PT ;  /* 0x000000110600720c */ /* 0x000fe40003f26270 */
[----:B------:R-:W-:Y:S02]  /*36e0*/  ISETP.NE.AND P0, PT, R3, 0x2, PT ;  /* 0x000000020300780c */ /* 0x000fe40003f05270 */
[----:B------:R-:W-:Y:S02]  /*36f0*/  PRMT R4, RZ, 0x654, R4 ;  /* 0x00000654ff047816 */ /* 0x000fe40000000004 */
[----:B-1----:R-:W-:-:S02]  /*3700*/  SEL R13, RZ, 0x1, P0 ;  /* 0x00000001ff0d7807 */ /* 0x002fc40000000000 */
[----:B------:R3:W-:Y:S01]  /*3710*/  SYNCS.ARRIVE.TRANS64.RED.A1T0 RZ, [R4+URZ], RZ ;  /* 0x000000ff04ff79a7 */ /* 0x0007e2000810043f */
[----:B------:R-:W-:Y:S02]  /*3720*/  SEL R3, R3, RZ, P0 ;  /* 0x000000ff03037207 */ /* 0x000fe40000000000 */
[----:B------:R-:W-:Y:S02]  /*3730*/  LOP3.LUT R8, R8, R13, RZ, 0x3c, !PT ;  /* 0x0000000d08087212 */ /* 0x000fe400078e3cff */
[----:B------:R-:W-:Y:S05]  /*3740*/  @!P1 BRA `(.L_x_24) ;  /* 0xffffffdc00349947 */ /* 0x000fea000383ffff */
.L_x_13:
[----:B------:R-:W-:Y:S01]  /*3750*/  IMAD.U32 R2, RZ, RZ, UR37 ;  /* 0x00000025ff027e24 */ /* 0x000fe2000f8e00ff */
[----:B------:R-:W-:Y:S02]  /*3760*/  ULDC UR4, c[0x0][0x740] ;  /* 0x0001d00000047ab9 */ /* 0x000fe40000000800 */
[----:B------:R-:W-:Y:S01]  /*3770*/  FMUL.FTZ R72, R72, UR4 ;  /* 0x0000000448487c20 */ /* 0x000fe20008410000 */
[----:B------:R-:W-:Y:S01]  /*3780*/  FMUL.FTZ R73, R73, UR4 ;  /* 0x0000000449497c20 */ /* 0x000fe20008410000 */
[----:B------:R-:W-:Y:S01]  /*3790*/  LOP3.LUT P0, RZ, R2, 0x3ff, RZ, 0xc0, !PT ;  /* 0x000003ff02ff7812 */ /* 0x000fe2000780c0ff */
[----:B------:R-:W-:Y:S01]  /*37a0*/  FMUL.FTZ R74, R74, UR4 ;  /* 0x000000044a4a7c20 */ /* 0x000fe20008410000 */
        /* <DEDUP_REMOVED lines=45> */
[----:B------:R-:W-:Y:S06]  /*3a80*/  @!P0 BRA `(.L_x_25) ;  /* 0x0000000000408947 */ /* 0x000fec0003800000 */
[----:B------:R-:W-:Y:S01]  /*3a90*/  MOV R14, 0x0 ;  /* 0x00000000000e7802 */ /* 0x000fe20000000f00 */
[----:B------:R-:W-:Y:S01]  /*3aa0*/  ULDC.64 UR4, c[0x4][0x80] ;  /* 0x0100200000047ab9 */ /* 0x000fe20000000a00 */
[----:B------:R-:W-:Y:S01]  /*3ab0*/  ULDC.64 UR6, c[0x4][0x88] ;  /* 0x0100220000067ab9 */ /* 0x000fe20000000a00 */
[----:B---3--:R-:W-:Y:S02]  /*3ac0*/  IMAD.U32 R4, RZ, RZ, UR4 ;  /* 0x00000004ff047e24 */ /* 0x008fe4000f8e00ff */
[----:B------:R-:W-:Y:S01]  /*3ad0*/  IMAD.U32 R5, RZ, RZ, UR5 ;  /* 0x00000005ff057e24 */ /* 0x000fe2000f8e00ff */
[----:B------:R-:W3:Y:S01]  /*3ae0*/  LDC.64 R14, c[0x4][R14] ;  /* 0x010000000e0e7b82 */ /* 0x000ee20000000a00 */
[----:B------:R-:W-:Y:S01]  /*3af0*/  ULDC.64 UR4, c[0x4][0x18] ;  /* 0x0100060000047ab9 */ /* 0x000fe20000000a00 */
[----:B------:R-:W-:Y:S02]  /*3b00*/  IMAD.U32 R6, RZ, RZ, UR6 ;  /* 0x00000006ff067e24 */ /* 0x000fe4000f8e00ff */
[----:B------:R-:W-:-:S02]  /*3b10*/  IMAD.U32 R7, RZ, RZ, UR7 ;  /* 0x00000007ff077e24 */ /* 0x000fc4000f8e00ff */
[----:B------:R-:W-:Y:S02]  /*3b20*/  IMAD.U32 R10, RZ, RZ, UR4 ;  /* 0x00000004ff0a7e24 */ /* 0x000fe4000f8e00ff */
[----:B------:R-:W-:Y:S02]  /*3b30*/  IMAD.U32 R11, RZ, RZ, UR5 ;  /* 0x00000005ff0b7e24 */ /* 0x000fe4000f8e00ff */
[----:B------:R-:W-:Y:S02]  /*3b40*/  IMAD.MOV.U32 R8, RZ, RZ, 0x70 ;  /* 0x00000070ff087424 */ /* 0x000fe400078e00ff */
[----:B------:R-:W-:Y:S02]  /*3b50*/  IMAD.MOV.U32 R12, RZ, RZ, 0x1 ;  /* 0x00000001ff0c7424 */ /* 0x000fe400078e00ff */
[----:B-1----:R-:W-:-:S07]  /*3b60*/  IMAD.MOV.U32 R13, RZ, RZ, RZ ;  /* 0x000000ffff0d7224 */ /* 0x002fce00078e00ff */
[----:B------:R-:W-:-:S07]  /*3b70*/  LEPC R20, `(.L_x_25) ;  /* 0x000000001014794e */ /* 0x000fce0000000000 */
[----:B--23--:R-:W-:Y:S05]  /*3b80*/  CALL.ABS.NOINC R14 ;  /* 0x000000000e007343 */ /* 0x00cfea0003c00000 */
.L_x_25:
[----:B------:R-:W-:-:S06]  /*3b90*/  UIADD3 UR4, UR37, 0x9000, URZ ;  /* 0x0000900025047890 */ /* 0x000fcc000fffe03f */
[----:B------:R-:W-:-:S05]  /*3ba0*/  IMAD.U32 R16, RZ, RZ, UR4 ;  /* 0x00000004ff107e24 */ /* 0x000fca000f8e00ff */
[----:B------:R-:W-:-:S13]  /*3bb0*/  LOP3.LUT P0, RZ, R16, 0x3ff, RZ, 0xc0, !PT ;  /* 0x000003ff10ff7812 */ /* 0x000fda000780c0ff */
[----:B------:R-:W-:Y:S05]  /*3bc0*/  @!P0 BRA `(.L_x_26) ;  /* 0x0000000000408947 */ /* 0x000fea0003800000 */
        /* <DEDUP_REMOVED lines=16> */
.L_x_26:
        /* <DEDUP_REMOVED lines=18> */
.L_x_27:
        /* <DEDUP_REMOVED lines=18> */
.L_x_28:
[----:B------:R-:W4:Y:S04]  /*3f10*/  LDL.LU R2, [R1] ;  /* 0x0000000001027983 */ /* 0x000f280000300800 */
[----:B------:R-:W5:Y:S01]  /*3f20*/  LDL.LU R16, [R1+0x4] ;  /* 0x0000040001107983 */ /* 0x000f620000300800 */
[----:B------:R-:W-:Y:S05]  /*3f30*/  WARPSYNC.ALL ;  /* 0x0000000000007948 */ /* 0x000fea0003800000 */
[----:B------:R-:W3:Y:S01]  /*3f40*/  S2R R0, SR_TID.X ;  /* 0x0000000000007919 */ /* 0x000ee20000002100 */
[----:B------:R-:W-:-:S02]  /*3f50*/  F2FP.F16.F32.PACK_AB R24, R25, R24 ;  /* 0x000000181918723e */ /* 0x000fc400000000ff */
[----:B------:R-:W-:Y:S02]  /*3f60*/  F2FP.F16.F32.PACK_AB R25, R27, R26 ;  /* 0x0000001a1b19723e */ /* 0x000fe400000000ff */
[----:B------:R-:W-:Y:S02]  /*3f70*/  F2FP.F16.F32.PACK_AB R32, R33, R32 ;  /* 0x000000202120723e */ /* 0x000fe400000000ff */
[----:B------:R-:W-:Y:S02]  /*3f80*/  F2FP.F16.F32.PACK_AB R26, R29, R28 ;  /* 0x0000001c1d1a723e */ /* 0x000fe400000000ff */
[----:B------:R-:W-:Y:S02]  /*3f90*/  F2FP.F16.F32.PACK_AB R27, R31, R30 ;  /* 0x0000001e1f1b723e */ /* 0x000fe400000000ff */
[----:B------:R-:W-:Y:S02]  /*3fa0*/  F2FP.F16.F32.PACK_AB R33, R35, R34 ;  /* 0x000000222321723e */ /* 0x000fe400000000ff */
        /* <DEDUP_REMOVED lines=9> */
[----:B------:R-:W-:Y:S01]  /*4040*/  F2FP.F16.F32.PACK_AB R50, R53, R52 ;  /* 0x000000343532723e */ /* 0x000fe200000000ff */
[----:B---3--:R-:W-:Y:S01]  /*4050*/  VIADD R4, R0, 0xffffff80 ;  /* 0xffffff8000047836 */ /* 0x008fe20000000000 */
[----:B------:R-:W-:Y:S02]  /*4060*/  F2FP.F16.F32.PACK_AB R51, R55, R54 ;  /* 0x000000363733723e */ /* 0x000fe400000000ff */
[----:B------:R-:W-:Y:S01]  /*4070*/  F2FP.F16.F32.PACK_AB R57, R59, R58 ;  /* 0x0000003a3b39723e */ /* 0x000fe200000000ff */
[----:B------:R-:W-:Y:S01]  /*4080*/  IMAD.SHL.U32 R0, R4, 0x40, RZ ;  /* 0x0000004004007824 */ /* 0x000fe200078e00ff */
[----:B------:R-:W-:-:S02]  /*4090*/  SHF.R.S32.HI R7, RZ, 0x1f, R4 ;  /* 0x0000001fff077819 */ /* 0x000fc40000011404 */
[----:B------:R-:W-:Y:S02]  /*40a0*/  F2FP.F16.F32.PACK_AB R64, R65, R64 ;  /* 0x000000404140723e */ /* 0x000fe400000000ff */
[----:B------:R-:W-:Y:S02]  /*40b0*/  LEA.HI R5, R7, R4, RZ, 0x7 ;  /* 0x0000000407057211 */ /* 0x000fe400078f38ff */
[----:B------:R-:W-:Y:S02]  /*40c0*/  F2FP.F16.F32.PACK_AB R58, R61, R60 ;  /* 0x0000003c3d3a723e */ /* 0x000fe400000000ff */
[----:B------:R-:W-:Y:S02]  /*40d0*/  SHF.R.S32.HI R6, RZ, 0x7, R5 ;  /* 0x00000007ff067819 */ /* 0x000fe40000011405 */
        /* <DEDUP_REMOVED lines=27> */
[----:B------:R-:W-:Y:S01]  /*4290*/  F2FP.F16.F32.PACK_AB R115, R119, R118 ;  /* 0x000000767773723e */ /* 0x000fe200000000ff */
[----:B----4-:R-:W-:Y:S01]  /*42a0*/  IMAD.SHL.U32 R3, R2, 0x10, RZ ;  /* 0x0000001002037824 */ /* 0x010fe200078e00ff */
[----:B------:R-:W-:Y:S02]  /*42b0*/  LOP3.LUT R2, R0, 0x1c0, RZ, 0xc0, !PT ;  /* 0x000001c000027812 */ /* 0x000fe400078ec0ff */
[----:B------:R-:W-:Y:S02]  /*42c0*/  LEA.HI R0, R7, R4, RZ, 0x3 ;  /* 0x0000000407007211 */ /* 0x000fe400078f18ff */
[----:B------:R-:W-:Y:S02]  /*42d0*/  LOP3.LUT R3, R2, 0x30, R3, 0xf8, !PT ;  /* 0x0000003002037812 */ /* 0x000fe400078ef803 */
[----:B------:R-:W-:-:S02]  /*42e0*/  SHF.R.U32.HI R5, RZ, 0x3, R2 ;  /* 0x00000003ff057819 */ /* 0x000fc40000011602 */
[----:B------:R-:W-:Y:S01]  /*42f0*/  LOP3.LUT R0, R3, 0x8, R0, 0xf8, !PT ;  /* 0x0000000803007812 */ /* 0x000fe200078ef800 */
[----:B-----5:R-:W-:Y:S01]  /*4300*/  IMAD R3, R6, 0xc, R16 ;  /* 0x0000000c06037824 */ /* 0x020fe200078e0210 */
[----:B------:R-:W-:Y:S02]  /*4310*/  LEA.HI R4, R7, R4, RZ, 0x5 ;  /* 0x0000000407047211 */ /* 0x000fe400078f28ff */
[----:B------:R-:W-:Y:S02]  /*4320*/  LOP3.LUT R0, R0, R5, RZ, 0x3c, !PT ;  /* 0x0000000500007212 */ /* 0x000fe400078e3cff */
[----:B------:R-:W-:-:S03]  /*4330*/  SHF.R.S32.HI R2, RZ, 0x5, R4 ;  /* 0x00000005ff027819 */ /* 0x000fc60000011404 */
[----:B------:R-:W-:-:S03]  /*4340*/  IMAD.U32 R0, R3, 0x200, R0 ;  /* 0x0000020003007824 */ /* 0x000fc600078e0000 */
[----:B------:R-:W3:Y:S02]  /*4350*/  SHFL.IDX PT, R2, R2, RZ, 0x1f ;  /* 0x00001fff02027589 */ /* 0x000ee400000e0000 */
[----:B------:R-:W-:Y:S01]  /*4360*/  LEA R0, R0, UR37, 0x1 ;  /* 0x0000002500007c11 */ /* 0x000fe2000f8e08ff */
[----:B------:R-:W-:Y:S01]  /*4370*/  BAR.SYNC.DEFER_BLOCKING 0x1, 0x180 ;  /* 0x0046000000007b1d */ /* 0x000fe20000010000 */
[----:B---3--:R-:W-:-:S05]  /*4380*/  ISETP.NE.AND P0, PT, R2, 0xb, PT ;  /* 0x0000000b0200780c */ /* 0x008fca0003f05270 */
[----:B------:R3:W-:Y:S04]  /*4390*/  STSM.16.MT88.4 [R0+0x9000], R24 ;  /* 0x0090001800007844 */ /* 0x0007e80000004200 */
[----:B------:R3:W-:Y:S04]  /*43a0*/  STSM.16.MT88.4 [R0+0x9800], R32 ;  /* 0x0098002000007844 */ /* 0x0007e80000004200 */
[----:B------:R3:W-:Y:S04]  /*43b0*/  STSM.16.MT88.4 [R0+0xa000], R40 ;  /* 0x00a0002800007844 */ /* 0x0007e80000004200 */
[----:B------:R3:W-:Y:S04]  /*43c0*/  STSM.16.MT88.4 [R0+0xa800], R48 ;  /* 0x00a8003000007844 */ /* 0x0007e80000004200 */
[----:B------:R3:W-:Y:S04]  /*43d0*/  STSM.16.MT88.4 [R0+0xb000], R56 ;  /* 0x00b0003800007844 */ /* 0x0007e80000004200 */
[----:B------:R3:W-:Y:S04]  /*43e0*/  STSM.16.MT88.4 [R0+0xb800], R64 ;  /* 0x00b8004000007844 */ /* 0x0007e80000004200 */
[----:B------:R3:W-:Y:S04]  /*43f0*/  STSM.16.MT88.4 [R0], R72 ;  /* 0x0000004800007844 */ /* 0x0007e80000004200 */
[----:B------:R3:W-:Y:S04]  /*4400*/  STSM.16.MT88.4 [R0+0x800], R80 ;  /* 0x0008005000007844 */ /* 0x0007e80000004200 */
[----:B------:R3:W-:Y:S04]  /*4410*/  STSM.16.MT88.4 [R0+0x1000], R88 ;  /* 0x0010005800007844 */ /* 0x0007e80000004200 */
[----:B------:R3:W-:Y:S04]  /*4420*/  STSM.16.MT88.4 [R0+0x1800], R96 ;  /* 0x0018006000007844 */ /* 0x0007e80000004200 */
[----:B------:R3:W-:Y:S04]  /*4430*/  STSM.16.MT88.4 [R0+0x2000], R104 ;  /* 0x0020006800007844 */ /* 0x0007e80000004200 */
[----:B------:R3:W-:Y:S01]  /*4440*/  STSM.16.MT88.4 [R0+0x2800], R112 ;  /* 0x0028007000007844 */ /* 0x0007e20000004200 */
[----:B------:R-:W-:Y:S01]  /*4450*/  @!PT LDS RZ, [RZ] ;  /* 0x00000000fffff984 */ /* 0x000fe20000000800 */
[----:B------:R-:W-:Y:S01]  /*4460*/  @!PT LDS RZ, [RZ] ;  /* 0x00000000fffff984 */ /* 0x000fe20000000800 */
[----:B------:R-:W-:Y:S01]  /*4470*/  @!PT LDS RZ, [RZ] ;  /* 0x00000000fffff984 */ /* 0x000fe20000000800 */
[----:B------:R-:W-:Y:S01]  /*4480*/  @!PT LDS RZ, [RZ] ;  /* 0x00000000fffff984 */ /* 0x000fe20000000800 */
[----:B------:R4:W-:Y:S06]  /*4490*/  MEMBAR.ALL.CTA ;  /* 0x0000000000007992 */ /* 0x0009ec0000008000 */
[----:B----4-:R-:W4:Y:S02]  /*44a0*/  FENCE.VIEW.ASYNC.S ;  /* 0x00000000000073c6 */ /* 0x010f240000000000 */
[----:B----4-:R-:W-:Y:S06]  /*44b0*/  BAR.ARV 0x1, 0x1a0 ;  /* 0x0046800000007b1d */ /* 0x010fec0000002000 */
[----:B------:R-:W-:Y:S05]  /*44c0*/  @P0 BRA `(.L_x_29) ;  /* 0x0000000000b00947 */ /* 0x000fea0003800000 */
[----:B------:R-:W-:Y:S01]  /*44d0*/  BAR.SYNC.DEFER_BLOCKING 0x1, 0x1a0 ;  /* 0x0046800000007b1d */ /* 0x000fe20000010000 */
[----:B------:R-:W-:-:S05]  /*44e0*/  ELECT P0, URZ, PT ;  /* 0x00000000003f782f */ /* 0x000fca0003800000 */
[----:B------:R-:W-:Y:S08]  /*44f0*/  BSSY B0, `(.L_x_29) ;  /* 0x0000029000007945 */ /* 0x000ff00003800000 */
[----:B------:R-:W-:Y:S05]  /*4500*/  @!P0 BRA `(.L_x_30) ;  /* 0x00000000009c8947 */ /* 0x000fea0003800000 */
[----:B------:R-:W4:Y:S01]  /*4510*/  S2UR UR10, SR_CTAID.X ;  /* 0x00000000000a79c3 */ /* 0x000f220000002500 */
[----:B------:R-:W-:Y:S01]  /*4520*/  ULDC.64 UR6, c[0x0][0x198] ;  /* 0x0000660000067ab9 */ /* 0x000fe20000000a00 */
[----:B------:R-:W-:Y:S02]  /*4530*/  UIADD3 UR8, UR37, 0x9000, URZ ;  /* 0x0000900025087890 */ /* 0x000fe4000fffe03f */
[----:B------:R-:W-:Y:S02]  /*4540*/  UIADD3 UR4, UP0, UR6, 0x770, URZ ;  /* 0x0000077006047890 */ /* 0x000fe4000ff1e03f */
[----:B------:R-:W-:Y:S02]  /*4550*/  UIADD3 UR40, UR37, 0xc000, URZ ;  /* 0x0000c00025287890 */ /* 0x000fe4000fffe03f */
[----:B------:R-:W5:Y:S01]  /*4560*/  S2UR UR11, SR_CTAID.Y ;  /* 0x00000000000b79c3 */ /* 0x000f620000002600 */
[----:B------:R-:W-:Y:S02]  /*4570*/  UIADD3.X UR5, URZ, UR7, URZ, UP0, !UPT ;  /* 0x000000073f057290 */ /* 0x000fe400087fe43f */
[----:B------:R-:W-:-:S02]  /*4580*/  UIADD3 UR6, UP0, UR6, 0x670, URZ ;  /* 0x0000067006067890 */ /* 0x000fc4000ff1e03f */
[----:B------:R-:W-:Y:S02]  /*4590*/  UIADD3 UR32, UR37, 0xf000, URZ ;  /* 0x0000f00025207890 */ /* 0x000fe4000fffe03f */
[----:B------:R-:W-:Y:S01]  /*45a0*/  UIADD3.X UR7, URZ, UR7, URZ, UP0, !UPT ;  /* 0x000000073f077290 */ /* 0x000fe200087fe43f */
[----:B------:R-:W1:Y:S01]  /*45b0*/  S2UR UR12, SR_CTAID.Z ;  /* 0x00000000000c79c3 */ /* 0x000e620000002700 */
[----:B------:R-:W-:Y:S02]  /*45c0*/  UIADD3 UR24, UR37, 0x3000, URZ ;  /* 0x0000300025187890 */ /* 0x000fe4000fffe03f */
[----:B------:R-:W-:Y:S01]  /*45d0*/  UIADD3 UR16, UR37, 0x6000, URZ ;  /* 0x0000600025107890 */ /* 0x000fe2000fffe03f */
[----:B------:R-:W-:Y:S01]  /*45e0*/  UMOV UR9, URZ ;  /* 0x0000003f00097c82 */ /* 0x000fe20008000000 */
[----:B------:R-:W-:Y:S01]  /*45f0*/  UMOV UR41, 0x40 ;  /* 0x0000004000297882 */ /* 0x000fe20000000000 */
[----:B------:R-:W-:Y:S01]  /*4600*/  UMOV UR33, 0x80 ;  /* 0x0000008000217882 */ /* 0x000fe20000000000 */
[----:B----4-:R-:W-:Y:S01]  /*4610*/  UIMAD UR10, UR10, 0x60, URZ ;  /* 0x000000600a0a78a4 */ /* 0x010fe2000f8e023f */
[----:B------:R-:W-:Y:S01]  /*4620*/  UMOV UR25, 0x40 ;  /* 0x0000004000197882 */ /* 0x000fe20000000000 */
[----:B------:R-:W-:-:S05]  /*4630*/  UMOV UR17, 0x80 ;  /* 0x0000008000117882 */ /* 0x000fca0000000000 */
[----:B------:R-:W-:Y:S01]  /*4640*/  UMOV UR42, UR10 ;  /* 0x0000000a002a7c82 */ /* 0x000fe20008000000 */
[----:B-----5:R-:W-:Y:S01]  /*4650*/  UMOV UR43, UR11 ;  /* 0x0000000b002b7c82 */ /* 0x020fe20008000000 */
[----:B------:R-:W-:Y:S01]  /*4660*/  UMOV UR35, UR11 ;  /* 0x0000000b00237c82 */ /* 0x000fe20008000000 */
[----:B------:R-:W-:Y:S01]  /*4670*/  UMOV UR34, UR10 ;  /* 0x0000000a00227c82 */ /* 0x000fe20008000000 */
[----:B------:R-:W-:Y:S01]  /*4680*/  UMOV UR27, UR11 ;  /* 0x0000000b001b7c82 */ /* 0x000fe20008000000 */
[----:B------:R-:W-:Y:S01]  /*4690*/  UMOV UR26, UR10 ;  /* 0x0000000a001a7c82 */ /* 0x000fe20008000000 */
[----:B------:R-:W-:Y:S01]  /*46a0*/  UMOV UR19, UR11 ;  /* 0x0000000b00137c82 */ /* 0x000fe20008000000 */
[----:B------:R-:W-:Y:S01]  /*46b0*/  UMOV UR18, UR10 ;  /* 0x0000000a00127c82 */ /* 0x000fe20008000000 */
[----:B-1----:R-:W-:Y:S01]  /*46c0*/  UMOV UR44, UR12 ;  /* 0x0000000c002c7c82 */ /* 0x002fe20008000000 */
[----:B------:R1:W-:Y:S01]  /*46d0*/  UTMASTG.4D [UR8], [UR4] ;  /* 0x00000008040073b5 */ /* 0x0003e20008018000 */
[----:B------:R-:W-:Y:S01]  /*46e0*/  UMOV UR36, UR12 ;  /* 0x0000000c00247c82 */ /* 0x000fe20008000000 */
[----:B------:R-:W-:Y:S01]  /*46f0*/  UMOV UR28, UR12 ;  /* 0x0000000c001c7c82 */ /* 0x000fe20008000000 */
[----:B------:R-:W-:Y:S01]  /*4700*/  UMOV UR20, UR12 ;  /* 0x0000000c00147c82 */ /* 0x000fe20008000000 */
[----:B------:R4:W-:Y:S01]  /*4710*/  UTMASTG.4D [UR40], [UR4] ;  /* 0x00000028040073b5 */ /* 0x0009e20008018000 */
[----:B------:R4:W-:Y:S01]  /*4720*/  UTMASTG.4D [UR32], [UR4] ;  /* 0x00000020040073b5 */ /* 0x0009e20008018000 */
[----:B-1----:R-:W-:-:S02]  /*4730*/  UMOV UR8, UR37 ;  /* 0x0000002500087c82 */ /* 0x002fc40008000000 */
[----:B------:R4:W-:Y:S01]  /*4740*/  UTMASTG.4D [UR8], [UR6] ;  /* 0x00000008060073b5 */ /* 0x0009e20008018000 */
[----:B------:R4:W-:Y:S01]  /*4750*/  UTMASTG.4D [UR24], [UR6] ;  /* 0x00000018060073b5 */ /* 0x0009e20008018000 */
[----:B------:R4:W-:Y:S02]  /*4760*/  UTMASTG.4D [UR16], [UR6] ;  /* 0x00000010060073b5 */ /* 0x0009e40008018000 */
[----:B----4-:R0:W-:Y:S02]  /*4770*/  UTMACMDFLUSH ;  /* 0x00000000000079b7 */ /* 0x0101e40000000000 */
.L_x_30:
[----:B------:R-:W-:Y:S05]  /*4780*/  BSYNC B0 ;  /* 0x0000000000007941 */ /* 0x000fea0003800000 */
.L_x_29:
[----:B------:R-:W-:-:S04]  /*4790*/  DEPBAR.LE SB0, 0x0 ;  /* 0x000080000000791a */ /* 0x000fc80000000000 */
[----:B------:R-:W-:Y:S05]  /*47a0*/  EXIT ;  /* 0x000000000000794d */ /* 0x000fea0003800000 */
.L_x_4:
[----:B------:R-:W-:-:S08]  /*47b0*/  NOP ;  /* 0x0000000000007918 */ /* 0x000fd00000000000 */
[----:B------:R-:W1:-:S00]  /*47c0*/  USETMAXREG.DEALLOC.CTAPOOL 0x20 ;  /* 0x00000020000079c8 */ /* 0x000e4000080e0500 */
[----:B-1----:R-:W-:Y:S01]  /*47d0*/  LOP3.LUT R0, R0, 0x3, RZ, 0xc0, !PT ;  /* 0x0000000300007812 */ /* 0x002fe200078ec0ff */
[----:B------:R-:W-:-:S05]  /*47e0*/  IMAD.MOV.U32 R2, RZ, RZ, RZ ;  /* 0x000000ffff027224 */ /* 0x000fca00078e00ff */
[----:B------:R-:W1:Y:S02]  /*47f0*/  SHFL.IDX PT, R0, R0, RZ, 0x1f ;  /* 0x00001fff00007589 */ /* 0x000e6400000e0000 */
[----:B-1----:R-:W-:-:S13]  /*4800*/  ISETP.NE.AND P0, PT, R0, RZ, PT ;  /* 0x000000ff0000720c */ /* 0x002fda0003f05270 */
[----:B------:R-:W-:Y:S05]  /*4810*/  @!P0 BRA `(.L_x_31) ;  /* 0x0000000c00b88947 */ /* 0x000fea0003800000 */
[----:B------:R-:W-:-:S13]  /*4820*/  ISETP.NE.AND P0, PT, R0, 0x1, PT ;  /* 0x000000010000780c */ /* 0x000fda0003f05270 */
[----:B------:R-:W-:Y:S05]  /*4830*/  @P0 EXIT ;  /* 0x000000000000094d */ /* 0x000fea0003800000 */
[----:B------:R-:W1:Y:S02]  /*4840*/  S2UR UR12, SR_CTAID.Z ;  /* 0x00000000000c79c3 */ /* 0x000e640000002700 */
[----:B-1----:R-:W-:-:S13]  /*4850*/  ISETP.LE.AND P0, PT, RZ, UR12, PT ;  /* 0x0000000cff007c0c */ /* 0x002fda000bf03270 */
[----:B------:R-:W-:Y:S05]  /*4860*/  @!P0 EXIT ;  /* 0x000000000000894d */ /* 0x000fea0003800000 */
[----:B------:R-:W1:Y:S01]  /*4870*/  S2UR UR7, SR_CTAID.Y ;  /* 0x00000000000779c3 */ /* 0x000e620000002600 */
[----:B------:R-:W-:Y:S01]  /*4880*/  ULDC.64 UR8, c[0x0][0x2d8] ;  /* 0x0000b60000087ab9 */ /* 0x000fe20000000a00 */
[----:B------:R-:W-:Y:S01]  /*4890*/  ULDC.64 UR10, c[0x0][0x2e0] ;  /* 0x0000b800000a7ab9 */ /* 0x000fe20000000a00 */
[----:B------:R-:W-:-:S05]  /*48a0*/  ELECT P0, URZ, PT ;  /* 0x00000000003f782f */ /* 0x000fca0003800000 */
[----:B------:R-:W2:Y:S01]  /*48b0*/  LDC R2, c[0x0][0x280] ;  /* 0x0000a000ff027b82 */ /* 0x000ea20000000800 */
[----:B-1----:R-:W-:-:S04]  /*48c0*/  USHF.R.S32.HI UR4, URZ, 0x1f, UR7 ;  /* 0x0000001f3f047899 */ /* 0x002fc80008011407 */
[----:B------:R-:W-:Y:S02]  /*48d0*/  UIMAD UR6, UR4, UR8, URZ ;  /* 0x00000008040672a4 */ /* 0x000fe4000f8e023f */
[----:B------:R-:W-:Y:S01]  /*48e0*/  UIMAD.WIDE.U32 UR4, UR7, UR8, URZ ;  /* 0x00000008070472a5 */ /* 0x000fe2000f8e003f */
[----:B--2---:R-:W-:Y:S01]  /*48f0*/  ISETP.GE.AND P1, PT, R2, 0x1, PT ;  /* 0x000000010200780c */ /* 0x004fe20003f26270 */
[----:B------:R-:W-:Y:S02]  /*4900*/  UIMAD UR7, UR7, UR9, UR6 ;  /* 0x00000009070772a4 */ /* 0x000fe4000f8e0206 */
[----:B------:R-:W-:Y:S02]  /*4910*/  USHF.R.S32.HI UR6, URZ, 0x1f, UR12 ;  /* 0x0000001f3f067899 */ /* 0x000fe4000801140c */
[----:B------:R-:W-:Y:S02]  /*4920*/  UIADD3 UR5, UR5, UR7, URZ ;  /* 0x0000000705057290 */ /* 0x000fe4000fffe03f */
[----:B------:R-:W-:-:S04]  /*4930*/  UIMAD UR6, UR6, UR10, URZ ;  /* 0x0000000a060672a4 */ /* 0x000fc8000f8e023f */
[----:B------:R-:W-:Y:S02]  /*4940*/  UIMAD UR8, UR12, UR11, UR6 ;  /* 0x0000000b0c0872a4 */ /* 0x000fe4000f8e0206 */
[----:B------:R-:W-:Y:S01]  /*4950*/  UIMAD.WIDE.U32 UR6, UR12, UR10, UR4 ;  /* 0x0000000a0c0672a5 */ /* 0x000fe2000f8e0004 */
[----:B------:R-:W-:Y:S11]  /*4960*/  @!P1 EXIT ;  /* 0x000000000000994d */ /* 0x000ff60003800000 */
[C---:B------:R-:W-:Y:S01]  /*4970*/  VIADD R0, R2.reuse, 0x3f ;  /* 0x0000003f02007836 */ /* 0x040fe20000000000 */
[----:B------:R-:W-:Y:S01]  /*4980*/  ISETP.GE.AND P1, PT, R2, 0x41, PT ;  /* 0x000000410200780c */ /* 0x000fe20003f26270 */
[----:B------:R-:W-:Y:S01]  /*4990*/  UIADD3 UR8, UR7, UR8, URZ ;  /* 0x0000000807087290 */ /* 0x000fe2000fffe03f */
[----:B------:R-:W-:Y:S02]  /*49a0*/  UMOV UR4, URZ ;  /* 0x0000003f00047c82 */ /* 0x000fe40008000000 */
[----:B------:R-:W-:-:S04]  /*49b0*/  SHF.R.S32.HI R3, RZ, 0x1f, R0 ;  /* 0x0000001fff037819 */ /* 0x000fc80000011400 */
[----:B------:R-:W-:-:S04]  /*49c0*/  LEA.HI R3, R3, R0, RZ, 0x6 ;  /* 0x0000000003037211 */ /* 0x000fc800078f30ff */
[----:B------:R-:W-:-:S04]  /*49d0*/  SHF.R.S32.HI R0, RZ, 0x6, R3 ;  /* 0x00000006ff007819 */ /* 0x000fc80000011403 */
[----:B------:R-:W-:-:S04]  /*49e0*/  VIMNMX R0, R0, 0x1, !PT ;  /* 0x0000000100007848 */ /* 0x000fc80007fe0100 */
[----:B------:R-:W-:Y:S01]  /*49f0*/  LOP3.LUT R3, R0, 0x1, RZ, 0xc0, !PT ;  /* 0x0000000100037812 */ /* 0x000fe200078ec0ff */
[----:B------:R-:W-:Y:S06]  /*4a00*/  @!P1 BRA `(.L_x_32) ;  /* 0x0000000800209947 */ /* 0x000fec0003800000 */
[----:B------:R-:W-:Y:S01]  /*4a10*/  ULDC.64 UR20, c[0x0][0x2c0] ;  /* 0x0000b00000147ab9 */ /* 0x000fe20000000a00 */
[----:B------:R-:W-:Y:S01]  /*4a20*/  IMAD.IADD R0, R0, 0x1, -R3 ;  /* 0x0000000100007824 */ /* 0x000fe200078e0a03 */
[----:B------:R-:W-:Y:S01]  /*4a30*/  ULEA UR20, UP0, UR6, UR20, 0x2 ;  /* 0x0000001406147291 */ /* 0x000fe2000f80103f */
[----:B------:R-:W-:Y:S01]  /*4a40*/  UMOV UR4, URZ ;  /* 0x0000003f00047c82 */ /* 0x000fe20008000000 */
[----:B------:R-:W-:Y:S02]  /*4a50*/  UMOV UR5, URZ ;  /* 0x0000003f00057c82 */ /* 0x000fe40008000000 */
[----:B------:R-:W-:Y:S02]  /*4a60*/  ULEA.HI.X UR21, UR6, UR21, UR8, 0x2, UP0 ;  /* 0x0000001506157291 */ /* 0x000fe400080f1408 */
[----:B------:R-:W-:Y:S02]  /*4a70*/  UIADD3 UR12, UP0, UR20, 0x4000, URZ ;  /* 0x00004000140c7890 */ /* 0x000fe4000ff1e03f */
[----:B------:R-:W-:-:S02]  /*4a80*/  UIADD3 UR14, UP1, UR20, 0x8000, URZ ;  /* 0x00008000140e7890 */ /* 0x000fc4000ff3e03f */
[----:B------:R-:W-:Y:S02]  /*4a90*/  UIADD3 UR16, UP2, UR20, 0xc000, URZ ;  /* 0x0000c00014107890 */ /* 0x000fe4000ff5e03f */
[----:B------:R-:W-:Y:S02]  /*4aa0*/  UIADD3 UR18, UP3, UR20, 0x10000, URZ ;  /* 0x0001000014127890 */ /* 0x000fe4000ff7e03f */
[----:B------:R-:W-:Y:S02]  /*4ab0*/  UIADD3 UR20, UP4, UR20, 0x14000, URZ ;  /* 0x0001400014147890 */ /* 0x000fe4000ff9e03f */
[----:B------:R-:W-:Y:S02]  /*4ac0*/  UIADD3.X UR13, URZ, UR21, URZ, UP0, !UPT ;  /* 0x000000153f0d7290 */ /* 0x000fe400087fe43f */
[----:B------:R-:W-:Y:S02]  /*4ad0*/  UIADD3.X UR15, URZ, UR21, URZ, UP1, !UPT ;  /* 0x000000153f0f7290 */ /* 0x000fe40008ffe43f */
[----:B------:R-:W-:-:S02]  /*4ae0*/  UIADD3.X UR17, URZ, UR21, URZ, UP2, !UPT ;  /* 0x000000153f117290 */ /* 0x000fc400097fe43f */
[----:B------:R-:W-:Y:S02]  /*4af0*/  UIADD3.X UR19, URZ, UR21, URZ, UP3, !UPT ;  /* 0x000000153f137290 */ /* 0x000fe40009ffe43f */
[----:B------:R-:W-:Y:S01]  /*4b00*/  UIADD3.X UR21, URZ, UR21, URZ, UP4, !UPT ;  /* 0x000000153f157290 */ /* 0x000fe2000a7fe43f */
[----:B------:R-:W-:-:S11]  /*4b10*/  ULDC.64 UR24, c[0x0][0x2c0] ;  /* 0x0000b00000187ab9 */ /* 0x000fd60000000a00 */
.L_x_53:
[----:B------:R-:W-:Y:S01]  /*4b20*/  UIMAD UR10, UR4, 0x6000, URZ ;  /* 0x00006000040a78a4 */ /* 0x000fe2000f8e023f */
[----:B------:R-:W-:Y:S01]  /*4b30*/  BAR.SYNC.DEFER_BLOCKING 0xd, 0xa0 ;  /* 0x0342800000007b1d */ /* 0x000fe20000010000 */
[----:B------:R-:W-:Y:S02]  /*4b40*/  UIMAD UR9, UR5, 0x3000, URZ ;  /* 0x00003000050978a4 */ /* 0x000fe4000f8e023f */
[----:B------:R-:W-:Y:S02]  /*4b50*/  UIMAD.WIDE UR28, UR10, 0x4, UR12 ;  /* 0x000000040a1c78a5 */ /* 0x000fe4000f8e020c */
[----:B------:R-:W-:Y:S01]  /*4b60*/  UIMAD.WIDE UR26, UR10, 0x4, UR14 ;  /* 0x000000040a1a78a5 */ /* 0x000fe2000f8e020e */
[----:B------:R-:W-:Y:S01]  /*4b70*/  BSSY B0, `(.L_x_33) ;  /* 0x0000012000007945 */ /* 0x000fe20003800000 */
[----:B------:R-:W-:Y:S02]  /*4b80*/  UIMAD.WIDE UR30, UR10, 0x4, UR16 ;  /* 0x000000040a1e78a5 */ /* 0x000fe4000f8e0210 */
[----:B------:R-:W-:-:S02]  /*4b90*/  UIMAD.WIDE UR32, UR10, 0x4, UR18 ;  /* 0x000000040a2078a5 */ /* 0x000fc4000f8e0212 */
[----:B------:R-:W-:Y:S01]  /*4ba0*/  UIMAD.WIDE UR10, UR10, 0x4, UR20 ;  /* 0x000000040a0a78a5 */ /* 0x000fe2000f8e0214 */
[----:B------:R-:W-:Y:S11]  /*4bb0*/  @!P0 BRA `(.L_x_34) ;  /* 0x0000000000348947 */ /* 0x000ff60003800000 */
[----:B------:R-:W1:Y:S01]  /*4bc0*/  S2UR UR23, SR_CgaCtaId ;  /* 0x00000000001779c3 */ /* 0x000e620000008800 */
[----:B------:R-:W-:Y:S01]  /*4bd0*/  UIADD3 UR34, UP0, UR9, UR6, URZ ;  /* 0x0000000609227290 */ /* 0x000fe2000ff1e03f */
[----:B------:R-:W-:-:S03]  /*4be0*/  UMOV UR22, 0x400 ;  /* 0x0000040000167882 */ /* 0x000fc60000000000 */
[----:B------:R-:W-:Y:S02]  /*4bf0*/  ULEA.HI.X.SX32 UR35, UR9, UR8, 0x1, UP0 ;  /* 0x0000000809237291 */ /* 0x000fe400080f0e3f */
[----:B------:R-:W-:-:S04]  /*4c00*/  ULEA UR36, UP0, UR34, UR24, 0x2 ;  /* 0x0000001822247291 */ /* 0x000fc8000f80103f */
[----:B------:R-:W-:-:S03]  /*4c10*/  ULEA.HI.X UR37, UR34, UR25, UR35, 0x2, UP0 ;  /* 0x0000001922257291 */ /* 0x000fc600080f1423 */
[----:B------:R-:W-:Y:S01]  /*4c20*/  UMOV UR34, 0x0 ;  /* 0x0000000000227882 */ /* 0x000fe20000000000 */
[----:B------:R-:W-:Y:S01]  /*4c30*/  UMOV UR35, 0x14f00000 ;  /* 0x14f0000000237882 */ /* 0x000fe20000000000 */
[----:B-1----:R-:W-:-:S03]  /*4c40*/  ULEA UR22, UR23, UR22, 0x18 ;  /* 0x0000001617167291 */ /* 0x002fc6000f8ec03f */
[----:B------:R-:W-:Y:S01]  /*4c50*/  UMOV UR23, 0x400 ;  /* 0x0000040000177882 */ /* 0x000fe20000000000 */
[----:B------:R-:W-:-:S09]  /*4c60*/  UIADD3 UR22, UR22, 0x12000, URZ ;  /* 0x0001200016167890 */ /* 0x000fd2000fffe03f */
[----:B------:R1:W-:Y:S02]  /*4c70*/  UBLKRED.G.S.ADD.F32.RN [UR36], [UR22], UR23, desc[UR34] ;  /* 0x00002224160073bb */ /* 0x0003e400080a1417 */
[----:B-1----:R0:W-:Y:S02]  /*4c80*/  UTMACMDFLUSH ;  /* 0x00000000000079b7 */ /* 0x0021e40000000000 */
.L_x_34:
[----:B------:R-:W-:Y:S05]  /*4c90*/  BSYNC B0 ;  /* 0x0000000000007941 */ /* 0x000fea0003800000 */
.L_x_33:
[----:B------:R-:W-:Y:S06]  /*4ca0*/  BAR.SYNC.DEFER_BLOCKING 0xe, 0xa0 ;  /* 0x0382800000007b1d */ /* 0x000fec0000010000 */
[----:B------:R-:W-:Y:S04]  /*4cb0*/  BSSY B0, `(.L_x_35) ;  /* 0x000000b000007945 */ /* 0x000fe80003800000 */
[----:B------:R-:W-:Y:S05]  /*4cc0*/  @!P0 BRA `(.L_x_36) ;  /* 0x0000000000248947 */ /* 0x000fea0003800000 */
[----:B------:R-:W1:Y:S01]  /*4cd0*/  S2UR UR23, SR_CgaCtaId ;  /* 0x00000000001779c3 */ /* 0x000e620000008800 */
[----:B------:R-:W-:Y:S01]  /*4ce0*/  UMOV UR22, 0x400 ;  /* 0x0000040000167882 */ /* 0x000fe20000000000 */
[----:B------:R-:W-:Y:S01]  /*4cf0*/  UMOV UR34, 0x0 ;  /* 0x0000000000227882 */ /* 0x000fe20000000000 */
[----:B------:R-:W-:Y:S01]  /*4d00*/  UMOV UR35, 0x14f00000 ;  /* 0x14f0000000237882 */ /* 0x000fe20000000000 */
[----:B-1----:R-:W-:-:S03]  /*4d10*/  ULEA UR22, UR23, UR22, 0x18 ;  /* 0x0000001617167291 */ /* 0x002fc6000f8ec03f */
[----:B------:R-:W-:Y:S01]  /*4d20*/  UMOV UR23, 0x400 ;  /* 0x0000040000177882 */ /* 0x000fe20000000000 */
[----:B------:R-:W-:-:S09]  /*4d30*/  UIADD3 UR22, UR22, 0x16000, URZ ;  /* 0x0001600016167890 */ /* 0x000fd2000fffe03f */
[----:B------:R1:W-:Y:S02]  /*4d40*/  UBLKRED.G.S.ADD.F32.RN [UR28], [UR22], UR23, desc[UR34] ;  /* 0x0000221c160073bb */ /* 0x0003e400080a1417 */
[----:B-1----:R0:W-:Y:S02]  /*4d50*/  UTMACMDFLUSH ;  /* 0x00000000000079b7 */ /* 0x0021e40000000000 */
.L_x_36:
[----:B------:R-:W-:Y:S05]  /*4d60*/  BSYNC B0 ;  /* 0x0000000000007941 */ /* 0x000fea0003800000 */
.L_x_35:
        /* <DEDUP_REMOVED lines=10> */
[----:B------:R1:W-:Y:S01]  /*4e10*/  UBLKRED.G.S.ADD.F32.RN [UR26], [UR22], UR23, desc[UR28] ;  /* 0x00001c1a160073bb */ /* 0x0003e200080a1417 */
[----:B------:R0:W-:Y:S01]  /*4e20*/  UTMACMDFLUSH ;  /* 0x00000000000079b7 */ /* 0x0001e20000000000 */
[----:B-1----:R-:W-:-:S04]  /*4e30*/  DEPBAR.LE SB0, 0x2 ;  /* 0x000080800000791a */ /* 0x002fc80000000000 */
.L_x_38:
[----:B------:R-:W-:Y:S05]  /*4e40*/  BSYNC B0 ;  /* 0x0000000000007941 */ /* 0x000fea0003800000 */
.L_x_37:
[----:B------:R-:W-:Y:S06]  /*4e50*/  BAR.ARV 0xa, 0xa0 ;  /* 0x0282800000007b1d */ /* 0x000fec0000002000 */
[----:B------:R-:W-:Y:S04]  /*4e60*/  BSSY B0, `(.L_x_39) ;  /* 0x0000003000007945 */ /* 0x000fe80003800000 */
[----:B------:R-:W-:Y:S05]  /*4e70*/  @!P0 BRA `(.L_x_40) ;  /* 0x0000000000048947 */ /* 0x000fea0003800000 */
[----:B------:R-:W-:-:S04]  /*4e80*/  DEPBAR.LE SB0, 0x1 ;  /* 0x000080400000791a */ /* 0x000fc80000000000 */
.L_x_40:
[----:B------:R-:W-:Y:S05]  /*4e90*/  BSYNC B0 ;  /* 0x0000000000007941 */ /* 0x000fea0003800000 */
.L_x_39:
[----:B------:R-:W-:Y:S06]  /*4ea0*/  BAR.ARV 0xb, 0xa0 ;  /* 0x02c2800000007b1d */ /* 0x000fec0000002000 */
[----:B------:R-:W-:Y:S04]  /*4eb0*/  BSSY B0, `(.L_x_41) ;  /* 0x0000003000007945 */ /* 0x000fe80003800000 */
[----:B------:R-:W-:Y:S05]  /*4ec0*/  @!P0 BRA `(.L_x_42) ;  /* 0x0000000000048947 */ /* 0x000fea0003800000 */
[----:B------:R-:W-:-:S04]  /*4ed0*/  DEPBAR.LE SB0, 0x0 ;  /* 0x000080000000791a */ /* 0x000fc80000000000 */
.L_x_42:
[----:B------:R-:W-:Y:S05]  /*4ee0*/  BSYNC B0 ;  /* 0x0000000000007941 */ /* 0x000fea0003800000 */
.L_x_41:
[----:B------:R-:W-:Y:S06]  /*4ef0*/  BAR.ARV 0xc, 0xa0 ;  /* 0x0302800000007b1d */ /* 0x000fec0000002000 */
[----:B------:R-:W-:Y:S02]  /*4f00*/  BSSY B0, `(.L_x_43) ;  /* 0x000000c000007945 */ /* 0x000fe40003800000 */
[----:B------:R-:W-:Y:S06]  /*4f10*/  BAR.SYNC.DEFER_BLOCKING 0xd, 0xa0 ;  /* 0x0342800000007b1d */ /* 0x000fec0000010000 */
        /* <DEDUP_REMOVED lines=10> */
.L_x_44:
[----:B------:R-:W-:Y:S05]  /*4fc0*/  BSYNC B0 ;  /* 0x0000000000007941 */ /* 0x000fea0003800000 */
.L_x_43:
        /* <DEDUP_REMOVED lines=12> */
.L_x_46:
[----:B------:R-:W-:Y:S05]  /*5090*/  BSYNC B0 ;  /* 0x0000000000007941 */ /* 0x000fea0003800000 */
.L_x_45:
        /* <DEDUP_REMOVED lines=13> */
.L_x_48:
[----:B------:R-:W-:Y:S05]  /*5170*/  BSYNC B0 ;  /* 0x0000000000007941 */ /* 0x000fea0003800000 */
.L_x_47:
[----:B------:R-:W-:Y:S06]  /*5180*/  BAR.ARV 0xa, 0xa0 ;  /* 0x0282800000007b1d */ /* 0x000fec0000002000 */
[----:B------:R-:W-:Y:S04]  /*5190*/  BSSY B0, `(.L_x_49) ;  /* 0x0000003000007945 */ /* 0x000fe80003800000 */
[----:B------:R-:W-:Y:S05]  /*51a0*/  @!P0 BRA `(.L_x_50) ;  /* 0x0000000000048947 */ /* 0x000fea0003800000 */
[----:B------:R-:W-:-:S04]  /*51b0*/  DEPBAR.LE SB0, 0x1 ;  /* 0x000080400000791a */ /* 0x000fc80000000000 */
.L_x_50:
[----:B------:R-:W-:Y:S05]  /*51c0*/  BSYNC B0 ;  /* 0x0000000000007941 */ /* 0x000fea0003800000 */
.L_x_49:
[----:B------:R-:W-:Y:S01]  /*51d0*/  VIADD R0, R0, 0xfffffffe ;  /* 0xfffffffe00007836 */ /* 0x000fe20000000000 */
[----:B------:R-:W-:Y:S06]  /*51e0*/  BAR.ARV 0xb, 0xa0 ;  /* 0x02c2800000007b1d */ /* 0x000fec0000002000 */
[----:B------:R-:W-:Y:S01]  /*51f0*/  BSSY B0, `(.L_x_51) ;  /* 0x0000004000007945 */ /* 0x000fe20003800000 */
[----:B------:R-:W-:-:S03]  /*5200*/  ISETP.NE.AND P1, PT, R0, RZ, PT ;  /* 0x000000ff0000720c */ /* 0x000fc60003f25270 */
[----:B------:R-:W-:Y:S10]  /*5210*/  @!P0 BRA `(.L_x_52) ;  /* 0x0000000000048947 */ /* 0x000ff40003800000 */
[----:B------:R-:W-:-:S04]  /*5220*/  DEPBAR.LE SB0, 0x0 ;  /* 0x000080000000791a */ /* 0x000fc80000000000 */
.L_x_52:
[----:B------:R-:W-:Y:S05]  /*5230*/  BSYNC B0 ;  /* 0x0000000000007941 */ /* 0x000fea0003800000 */
.L_x_51:
[----:B------:R-:W-:Y:S06]  /*5240*/  BAR.ARV 0xc, 0xa0 ;  /* 0x0302800000007b1d */ /* 0x000fec0000002000 */
[----:B------:R-:W-:Y:S02]  /*5250*/  UIADD3 UR5, UR5, 0x2, URZ ;  /* 0x0000000205057890 */ /* 0x000fe4000fffe03f */
[----:B------:R-:W-:Y:S01]  /*5260*/  UIADD3 UR4, UR4, 0x1, URZ ;  /* 0x0000000104047890 */ /* 0x000fe2000fffe03f */
[----:B------:R-:W-:Y:S11]  /*5270*/  @P1 BRA `(.L_x_53) ;  /* 0xfffffff800281947 */ /* 0x000ff6000383ffff */
[----:B------:R-:W-:-:S12]  /*5280*/  UIADD3 UR4, UR9, 0x6000, URZ ;  /* 0x0000600009047890 */ /* 0x000fd8000fffe03f */
.L_x_32:
[----:B------:R-:W-:-:S13]  /*5290*/  ISETP.NE.AND P1, PT, R3, RZ, PT ;  /* 0x000000ff0300720c */ /* 0x000fda0003f25270 */
[----:B------:R-:W-:Y:S05]  /*52a0*/  @!P1 EXIT ;  /* 0x000000000000994d */ /* 0x000fea0003800000 */
[----:B------:R-:W-:Y:S06]  /*52b0*/  BAR.SYNC.DEFER_BLOCKING 0xd, 0xa0 ;  /* 0x0342800000007b1d */ /* 0x000fec0000010000 */
[----:B------:R-:W-:Y:S04]  /*52c0*/  BSSY B0, `(.L_x_54) ;  /* 0x0000010000007945 */ /* 0x000fe80003800000 */
[----:B------:R-:W-:Y:S05]  /*52d0*/  @!P0 BRA `(.L_x_55) ;  /* 0x0000000000388947 */ /* 0x000fea0003800000 */
[----:B------:R-:W1:Y:S01]  /*52e0*/  S2UR UR9, SR_CgaCtaId ;  /* 0x00000000000979c3 */ /* 0x000e620000008800 */
[----:B------:R-:W-:Y:S01]  /*52f0*/  UIADD3 UR12, UP0, UR4, UR6, URZ ;  /* 0x00000006040c7290 */ /* 0x000fe2000ff1e03f */
[----:B------:R-:W-:Y:S01]  /*5300*/  UMOV UR5, 0x400 ;  /* 0x0000040000057882 */ /* 0x000fe20000000000 */
[----:B------:R-:W-:Y:S02]  /*5310*/  ULDC.64 UR10, c[0x0][0x2c0] ;  /* 0x0000b000000a7ab9 */ /* 0x000fe40000000a00 */
        /* <DEDUP_REMOVED lines=10> */
.L_x_55:
[----:B------:R-:W-:Y:S05]  /*53c0*/  BSYNC B0 ;  /* 0x0000000000007941 */ /* 0x000fea0003800000 */
.L_x_54:
[----:B------:R-:W-:Y:S06]  /*53d0*/  BAR.SYNC.DEFER_BLOCKING 0xe, 0xa0 ;  /* 0x0382800000007b1d */ /* 0x000fec0000010000 */
[----:B------:R-:W-:Y:S04]  /*53e0*/  BSSY B0, `(.L_x_56) ;  /* 0x0000011000007945 */ /* 0x000fe80003800000 */
[----:B------:R-:W-:Y:S05]  /*53f0*/  @!P0 BRA `(.L_x_57) ;  /* 0x00000000003c8947 */ /* 0x000fea0003800000 */
[----:B------:R-:W1:Y:S01]  /*5400*/  S2UR UR12, SR_CgaCtaId ;  /* 0x00000000000c79c3 */ /* 0x000e620000008800 */
[----:B------:R-:W-:Y:S01]  /*5410*/  UIADD3 UR5, UR4, 0x1000, URZ ;  /* 0x0000100004057890 */ /* 0x000fe2000fffe03f */
[----:B------:R-:W-:Y:S01]  /*5420*/  UMOV UR9, 0x400 ;  /* 0x0000040000097882 */ /* 0x000fe20000000000 */
[----:B------:R-:W-:Y:S02]  /*5430*/  ULDC.64 UR10, c[0x0][0x2c0] ;  /* 0x0000b000000a7ab9 */ /* 0x000fe40000000a00 */
[----:B------:R-:W-:-:S04]  /*5440*/  UIADD3 UR13, UP0, UR5, UR6, URZ ;  /* 0x00000006050d7290 */ /* 0x000fc8000ff1e03f */
        /* <DEDUP_REMOVED lines=10> */
.L_x_57:
[----:B------:R-:W-:Y:S05]  /*54f0*/  BSYNC B0 ;  /* 0x0000000000007941 */ /* 0x000fea0003800000 */
.L_x_56:
        /* <DEDUP_REMOVED lines=19> */
.L_x_59:
[----:B------:R-:W-:Y:S05]  /*5630*/  BSYNC B0 ;  /* 0x0000000000007941 */ /* 0x000fea0003800000 */
.L_x_58:
[----:B------:R-:W-:Y:S06]  /*5640*/  BAR.ARV 0xa, 0xa0 ;  /* 0x0282800000007b1d */ /* 0x000fec0000002000 */
[----:B------:R-:W-:Y:S04]  /*5650*/  BSSY B0, `(.L_x_60) ;  /* 0x0000003000007945 */ /* 0x000fe80003800000 */
[----:B------:R-:W-:Y:S05]  /*5660*/  @!P0 BRA `(.L_x_61) ;  /* 0x0000000000048947 */ /* 0x000fea0003800000 */
[----:B------:R-:W-:-:S04]  /*5670*/  DEPBAR.LE SB0, 0x1 ;  /* 0x000080400000791a */ /* 0x000fc80000000000 */
.L_x_61:
[----:B------:R-:W-:Y:S05]  /*5680*/  BSYNC B0 ;  /* 0x0000000000007941 */ /* 0x000fea0003800000 */
.L_x_60:
[----:B------:R-:W-:Y:S06]  /*5690*/  BAR.ARV 0xb, 0xa0 ;  /* 0x02c2800000007b1d */ /* 0x000fec0000002000 */
[----:B------:R-:W-:Y:S04]  /*56a0*/  BSSY B0, `(.L_x_62) ;  /* 0x0000003000007945 */ /* 0x000fe80003800000 */
[----:B------:R-:W-:Y:S05]  /*56b0*/  @!P0 BRA `(.L_x_63) ;  /* 0x0000000000048947 */ /* 0x000fea0003800000 */
[----:B------:R-:W-:-:S04]  /*56c0*/  DEPBAR.LE SB0, 0x0 ;  /* 0x000080000000791a */ /* 0x000fc80000000000 */
.L_x_63:
[----:B------:R-:W-:Y:S05]  /*56d0*/  BSYNC B0 ;  /* 0x0000000000007941 */ /* 0x000fea0003800000 */
.L_x_62:
[----:B------:R-:W-:Y:S06]  /*56e0*/  BAR.ARV 0xc, 0xa0 ;  /* 0x0302800000007b1d */ /* 0x000fec0000002000 */
[----:B------:R-:W-:Y:S05]  /*56f0*/  EXIT ;  /* 0x000000000000794d */ /* 0x000fea0003800000 */
.L_x_31:
[----:B------:R-:W1:Y:S01]  /*5700*/  S2UR UR29, SR_CTAID.Z ;  /* 0x00000000001d79c3 */ /* 0x000e620000002700 */
[----:B------:R-:W-:Y:S02]  /*5710*/  IMAD.MOV.U32 R12, RZ, RZ, 0x1 ;  /* 0x00000001ff0c7424 */ /* 0x000fe400078e00ff */
[----:B------:R-:W-:Y:S01]  /*5720*/  IMAD.MOV.U32 R4, RZ, RZ, 0x1 ;  /* 0x00000001ff047424 */ /* 0x000fe200078e00ff */
[----:B-1----:R-:W-:-:S13]  /*5730*/  ISETP.LE.AND P0, PT, RZ, UR29, PT ;  /* 0x0000001dff007c0c */ /* 0x002fda000bf03270 */
[----:B------:R-:W-:Y:S05]  /*5740*/  @!P0 BRA `(.L_x_64) ;  /* 0x0000001c00bc8947 */ /* 0x000fea0003800000 */
[----:B------:R-:W1:Y:S01]  /*5750*/  S2R R13, SR_CTAID.Y ;  /* 0x00000000000d7919 */ /* 0x000e620000002600 */
[----:B------:R-:W2:Y:S01]  /*5760*/  LDC.64 R8, c[0x0][0x718] ;  /* 0x0001c600ff087b82 */ /* 0x000ea20000000a00 */
[----:B------:R-:W-:Y:S01]  /*5770*/  ULDC UR4, c[0x0][0x2e8] ;  /* 0x0000ba0000047ab9 */ /* 0x000fe20000000800 */
[----:B------:R-:W-:Y:S01]  /*5780*/  BSSY B0, `(.L_x_64) ;  /* 0x00001eb000007945 */ /* 0x000fe20003800000 */
[----:B------:R-:W3:Y:S01]  /*5790*/  S2R R11, SR_CTAID.Z ;  /* 0x00000000000b7919 */ /* 0x000ee20000002700 */
[----:B------:R-:W-:-:S04]  /*57a0*/  UISETP.NE.AND UP0, UPT, UR4, 0x1, UPT ;  /* 0x000000010400788c */ /* 0x000fc8000bf05270 */
[----:B------:R-:W2:Y:S07]  /*57b0*/  S2UR UR28, SR_CTAID.Y ;  /* 0x00000000001c79c3 */ /* 0x000eae0000002600 */
[----:B------:R-:W-:Y:S01]  /*57c0*/  @UP0 ULDC UR6, c[0x0][0x2ec] ;  /* 0x0000bb0000060ab9 */ /* 0x000fe20000000800 */
[----:B------:R-:W4:Y:S01]  /*57d0*/  LDC.64 R14, c[0x0][0x720] ;  /* 0x0001c800ff0e7b82 */ /* 0x000f220000000a00 */
[----:B------:R-:W-:-:S07]  /*57e0*/  @UP0 ULDC UR8, c[0x0][0x2f0] ;  /* 0x0000bc0000080ab9 */ /* 0x000fce0000000800 */
[----:B------:R-:W5:Y:S01]  /*57f0*/  LDC.64 R4, c[0x0][0x700] ;  /* 0x0001c000ff047b82 */ /* 0x000f620000000a00 */
[----:B-1----:R-:W-:-:S07]  /*5800*/  SHF.R.S32.HI R13, RZ, 0x1f, R13 ;  /* 0x0000001fff0d7819 */ /* 0x002fce000001140d */
[----:B------:R-:W1:Y:S01]  /*5810*/  LDC.64 R6, c[0x0][0x730] ;  /* 0x0001cc00ff067b82 */ /* 0x000e620000000a00 */
[----:B--2---:R-:W-:Y:S01]  /*5820*/  IMAD.WIDE.U32 R2, R8, UR28, RZ ;  /* 0x0000001c08027c25 */ /* 0x004fe2000f8e00ff */
[----:B------:R-:W-:Y:S01]  /*5830*/  UIMAD.WIDE.U32 UR6, UR28, UR6, URZ ;  /* 0x000000061c0672a5 */ /* 0x000fe2000f8e003f */
[----:B---3--:R-:W-:Y:S01]  /*5840*/  SHF.R.S32.HI R11, RZ, 0x1f, R11 ;  /* 0x0000001fff0b7819 */ /* 0x008fe2000001140b */
[----:B------:R-:W-:Y:S01]  /*5850*/  UMOV UR36, UR28 ;  /* 0x0000001c00247c82 */ /* 0x000fe20008000000 */
[----:B------:R-:W-:Y:S01]  /*5860*/  IMAD R0, R13, R8, RZ ;  /* 0x000000080d007224 */ /* 0x000fe200078e02ff */
[----:B------:R-:W-:-:S03]  /*5870*/  @UP0 USHF.R.U32.HI UR36, URZ, UR8, UR7 ;  /* 0x000000083f240299 */ /* 0x000fc60008011607 */
[----:B------:R-:W-:Y:S02]  /*5880*/  IMAD R9, R9, UR28, R0 ;  /* 0x0000001c09097c24 */ /* 0x000fe4000f8e0200 */
[----:B----4-:R-:W-:Y:S02]  /*5890*/  IMAD R0, R11, R14, RZ ;  /* 0x0000000e0b007224 */ /* 0x010fe400078e02ff */
[----:B------:R-:W-:Y:S02]  /*58a0*/  IMAD.IADD R3, R3, 0x1, R9 ;  /* 0x0000000103037824 */ /* 0x000fe400078e0209 */
[----:B------:R-:W2:Y:S01]  /*58b0*/  LDC.64 R8, c[0x0][0x738] ;  /* 0x0001ce00ff087b82 */ /* 0x000ea20000000a00 */
[----:B------:R-:W-:Y:S02]  /*58c0*/  IMAD R15, R15, UR29, R0 ;  /* 0x0000001d0f0f7c24 */ /* 0x000fe4000f8e0200 */
[----:B------:R-:W-:-:S04]  /*58d0*/  IMAD.WIDE.U32 R2, R14, UR29, R2 ;  /* 0x0000001d0e027c25 */ /* 0x000fc8000f8e0002 */
[----:B------:R-:W-:Y:S01]  /*58e0*/  IMAD.IADD R0, R3, 0x1, R15 ;  /* 0x0000000103007824 */ /* 0x000fe200078e020f */
[----:B-----5:R-:W-:Y:S01]  /*58f0*/  LEA R4, P0, R2, R4, 0x2 ;  /* 0x0000000402047211 */ /* 0x020fe200078010ff */
[----:B-1----:R-:W-:-:S03]  /*5900*/  IMAD R10, R13, R6, RZ ;  /* 0x000000060d0a7224 */ /* 0x002fc600078e02ff */
[----:B------:R-:W-:Y:S02]  /*5910*/  LEA.HI.X R0, R2, R5, R0, 0x2, P0 ;  /* 0x0000000502007211 */ /* 0x000fe400000f1400 */
[----:B------:R-:W-:Y:S01]  /*5920*/  ELECT P0, URZ, PT ;  /* 0x00000000003f782f */ /* 0x000fe20003800000 */
[----:B------:R-:W-:Y:S01]  /*5930*/  IMAD R3, R7, UR28, R10 ;  /* 0x0000001c07037c24 */ /* 0x000fe2000f8e020a */
[----:B------:R-:W-:Y:S01]  /*5940*/  R2UR UR4, R4 ;  /* 0x00000000040472ca */ /* 0x000fe200000e0000 */
[----:B------:R-:W-:Y:S01]  /*5950*/  IMAD.WIDE.U32 R6, R6, UR28, RZ ;  /* 0x0000001c06067c25 */ /* 0x000fe2000f8e00ff */
[----:B------:R-:W-:-:S03]  /*5960*/  R2UR UR5, R0 ;  /* 0x00000000000572ca */ /* 0x000fc600000e0000 */
[----:B------:R-:W-:Y:S02]  /*5970*/  IMAD.IADD R7, R7, 0x1, R3 ;  /* 0x0000000107077824 */ /* 0x000fe400078e0203 */
[----:B------:R-:W-:Y:S02]  /*5980*/  IMAD.MOV.U32 R2, RZ, RZ, RZ ;  /* 0x000000ffff027224 */ /* 0x000fe400078e00ff */
[----:B--2---:R-:W-:Y:S02]  /*5990*/  IMAD R0, R11, R8, RZ ;  /* 0x000000080b007224 */ /* 0x004fe400078e02ff */
[----:B------:R-:W-:-:S04]  /*59a0*/  IMAD.WIDE.U32 R6, R8, UR29, R6 ;  /* 0x0000001d08067c25 */ /* 0x000fc8000f8e0006 */
[----:B------:R-:W-:Y:S02]  /*59b0*/  IMAD R9, R9, UR29, R0 ;  /* 0x0000001d09097c24 */ /* 0x000fe4000f8e0200 */
[----:B------:R-:W-:Y:S01]  /*59c0*/  IMAD.MOV.U32 R4, RZ, RZ, 0x1 ;  /* 0x00000001ff047424 */ /* 0x000fe200078e00ff */
[----:B------:R-:W-:Y:S06]  /*59d0*/  @!P0 BRA `(.L_x_65) ;  /* 0x0000001c00148947 */ /* 0x000fec0003800000 */
[----:B------:R-:W1:Y:S01]  /*59e0*/  S2R R3, SR_CgaCtaId ;  /* 0x0000000000037919 */ /* 0x000e620000008800 */
[----:B------:R-:W-:Y:S01]  /*59f0*/  IMAD.MOV.U32 R10, RZ, RZ, 0x1 ;  /* 0x00000001ff0a7424 */ /* 0x000fe200078e00ff */
[----:B------:R-:W-:Y:S01]  /*5a00*/  MOV R0, 0x400 ;  /* 0x0000040000007802 */ /* 0x000fe20000000f00 */
[----:B------:R-:W-:Y:S01]  /*5a10*/  IMAD.IADD R11, R7, 0x1, R9 ;  /* 0x00000001070b7824 */ /* 0x000fe200078e0209 */
[----:B------:R-:W2:Y:S02]  /*5a20*/  S2R R16, SR_TID.X ;  /* 0x0000000000107919 */ /* 0x000ea40000002100 */
[----:B------:R-:W-:Y:S01]  /*5a30*/  SHF.L.U32 R10, R10, 0x1f, RZ ;  /* 0x0000001f0a0a7819 */ /* 0x000fe200000006ff */
[----:B------:R-:W3:Y:S01]  /*5a40*/  S2R R2, SR_CTAID.X ;  /* 0x0000000000027919 */ /* 0x000ee20000002500 */
[----:B-1----:R-:W-:-:S04]  /*5a50*/  LEA R0, R3, R0, 0x18 ;  /* 0x0000000003007211 */ /* 0x002fc800078ec0ff */
[----:B------:R-:W1:Y:S01]  /*5a60*/  SYNCS.PHASECHK.TRANS64.TRYWAIT P1, [R0+URZ+0x36420], R10 ;  /* 0x0364200a000075a7 */ /* 0x000e62000802017f */
[----:B--2---:R-:W-:Y:S01]  /*5a70*/  LOP3.LUT P0, RZ, R16, 0x7f, RZ, 0xc0, !PT ;  /* 0x0000007f10ff7812 */ /* 0x004fe2000780c0ff */
[----:B-1-3--:R-:W-:-:S12]  /*5a80*/  @!P1 BRA `(.L_x_66) ;  /* 0x0000001c00d09947 */ /* 0x00afd80003800000 */
.L_x_95:
[----:B------:R-:W-:Y:S02]  /*5a90*/  IMAD.MOV.U32 R12, RZ, RZ, 0x1 ;  /* 0x00000001ff0c7424 */ /* 0x000fe400078e00ff */
[----:B------:R-:W-:Y:S01]  /*5aa0*/  IMAD R4, R2, 0x60, RZ ;  /* 0x0000006002047824 */ /* 0x000fe200078e02ff */
[----:B------:R-:W-:Y:S06]  /*5ab0*/  @P0 BRA `(.L_x_67) ;  /* 0x0000000000180947 */ /* 0x000fec0003800000 */
[----:B------:R-:W2:Y:S01]  /*5ac0*/  S2R R5, SR_TID.X ;  /* 0x0000000000057919 */ /* 0x000ea20000002100 */
[----:B------:R-:W-:-:S04]  /*5ad0*/  IMAD.MOV.U32 R3, RZ, RZ, 0x6100 ;  /* 0x00006100ff037424 */ /* 0x000fc800078e00ff */
[----:B------:R3:W-:Y:S01]  /*5ae0*/  SYNCS.ARRIVE.TRANS64 RZ, [R0+URZ+0x36410], R3 ;  /* 0x0364100300ff79a7 */ /* 0x0007e2000800003f */
[----:B--2---:R-:W-:-:S13]  /*5af0*/  LOP3.LUT P1, RZ, R5, 0x1f, RZ, 0xc0, !PT ;  /* 0x0000001f05ff7812 */ /* 0x004fda000782c0ff */
[----:B---3--:R-:W-:Y:S05]  /*5b00*/  @!P1 BRA `(.L_x_67) ;  /* 0x0000000000049947 */ /* 0x008fea0003800000 */
[----:B------:R-:W-:Y:S01]  /*5b10*/  BPT.TRAP 0x1 ;  /* 0x000000040000795c */ /* 0x000fe20000300000 */
.L_x_67:
[----:B------:R-:W2:Y:S01]  /*5b20*/  LDC.64 R8, c[0x0][0x198] ;  /* 0x00006600ff087b82 */ /* 0x000ea20000000a00 */
[----:B------:R-:W-:Y:S01]  /*5b30*/  R2UR UR32, R0 ;  /* 0x00000000002072ca */ /* 0x000fe200000e0000 */
[----:B------:R-:W-:Y:S01]  /*5b40*/  UMOV UR27, URZ ;  /* 0x0000003f001b7c82 */ /* 0x000fe20008000000 */
[----:B------:R-:W-:Y:S01]  /*5b50*/  R2UR UR35, R4 ;  /* 0x00000000042372ca */ /* 0x000fe200000e0000 */
[----:B------:R-:W-:Y:S01]  /*5b60*/  UMOV UR30, 0x0 ;  /* 0x00000000001e7882 */ /* 0x000fe20000000000 */
[----:B------:R-:W-:Y:S01]  /*5b70*/  UMOV UR31, 0x14f00000 ;  /* 0x14f00000001f7882 */ /* 0x000fe20000000000 */
[----:B------:R-:W-:Y:S01]  /*5b80*/  UMOV UR26, URZ ;  /* 0x0000003f001a7c82 */ /* 0x000fe20008000000 */
[----:B------:R-:W-:Y:S01]  /*5b90*/  UMOV UR18, 0x40 ;  /* 0x0000004000127882 */ /* 0x000fe20000000000 */
[----:B------:R-:W3:Y:S01]  /*5ba0*/  LDC R16, c[0x0][0x280] ;  /* 0x0000a000ff107b82 */ /* 0x000ee20000000800 */
[----:B------:R-:W-:Y:S01]  /*5bb0*/  UMOV UR20, UR28 ;  /* 0x0000001c00147c82 */ /* 0x000fe20008000000 */
[----:B------:R-:W-:Y:S01]  /*5bc0*/  UMOV UR21, UR29 ;  /* 0x0000001d00157c82 */ /* 0x000fe20008000000 */
[----:B------:R-:W-:Y:S01]  /*5bd0*/  UMOV UR19, UR27 ;  /* 0x0000001b00137c82 */ /* 0x000fe20008000000 */
[----:B------:R-:W-:Y:S01]  /*5be0*/  UMOV UR10, 0x80 ;  /* 0x00000080000a7882 */ /* 0x000fe20000000000 */
[----:B------:R-:W-:Y:S01]  /*5bf0*/  UMOV UR12, UR28 ;  /* 0x0000001c000c7c82 */ /* 0x000fe20008000000 */
[----:B------:R-:W-:Y:S01]  /*5c00*/  UIADD3 UR24, UR32, 0x1e000, URZ ;  /* 0x0001e00020187890 */ /* 0x000fe2000fffe03f */
[----:B------:R-:W-:Y:S01]  /*5c10*/  IMAD.MOV.U32 R4, RZ, RZ, 0x1 ;  /* 0x00000001ff047424 */ /* 0x000fe200078e00ff */
[----:B------:R-:W-:-:S02]  /*5c20*/  UIADD3 UR25, UR32, 0x36410, URZ ;  /* 0x0003641020197890 */ /* 0x000fc4000fffe03f */
[----:B------:R-:W-:Y:S02]  /*5c30*/  UIADD3 UR16, UR32, 0x20000, URZ ;  /* 0x0002000020107890 */ /* 0x000fe4000fffe03f */
[----:B------:R-:W-:Y:S02]  /*5c40*/  UIADD3 UR8, UR32, 0x22000, URZ ;  /* 0x0002200020087890 */ /* 0x000fe4000fffe03f */
[----:B------:R-:W-:Y:S01]  /*5c50*/  UIADD3 UR40, UR32, 0x30000, URZ ;  /* 0x0003000020287890 */ /* 0x000fe2000fffe03f */
[----:B--2---:R-:W-:Y:S01]  /*5c60*/  IMAD.MOV.U32 R13, RZ, RZ, R8 ;  /* 0x000000ffff0d7224 */ /* 0x004fe200078e0008 */
[----:B------:R-:W-:Y:S01]  /*5c70*/  UIADD3 UR33, UR32, 0x36400, URZ ;  /* 0x0003640020217890 */ /* 0x000fe2000fffe03f */
[----:B------:R-:W-:Y:S01]  /*5c80*/  IMAD.MOV.U32 R14, RZ, RZ, R9 ;  /* 0x000000ffff0e7224 */ /* 0x000fe200078e0009 */
[----:B------:R-:W-:Y:S01]  /*5c90*/  UMOV UR17, UR25 ;  /* 0x0000001900117c82 */ /* 0x000fe20008000000 */
[----:B------:R-:W-:Y:S01]  /*5ca0*/  UMOV UR13, UR29 ;  /* 0x0000001d000d7c82 */ /* 0x000fe20008000000 */
[C---:B------:R-:W-:Y:S01]  /*5cb0*/  IADD3 R2, P2, R13.reuse, 0x2f0, RZ ;  /* 0x000002f00d027810 */ /* 0x040fe20007f5e0ff */
[----:B------:R-:W-:Y:S01]  /*5cc0*/  UMOV UR11, UR27 ;  /* 0x0000001b000b7c82 */ /* 0x000fe20008000000 */
[C---:B------:R-:W-:Y:S01]  /*5cd0*/  IADD3 R5, P3, R13.reuse, 0x3f0, RZ ;  /* 0x000003f00d057810 */ /* 0x040fe20007f7e0ff */
[----:B------:R-:W-:Y:S01]  /*5ce0*/  UMOV UR9, UR25 ;  /* 0x0000001900097c82 */ /* 0x000fe20008000000 */
[----:B------:R-:W-:Y:S01]  /*5cf0*/  R2UR UR14, R2 ;  /* 0x00000000020e72ca */ /* 0x000fe200000e0000 */
[----:B------:R-:W-:Y:S01]  /*5d00*/  UMOV UR42, 0x10 ;  /* 0x00000010002a7882 */ /* 0x000fe20000000000 */
[----:B------:R-:W-:Y:S01]  /*5d10*/  IADD3 R2, P1, R13, 0xf0, RZ ;  /* 0x000000f00d027810 */ /* 0x000fe20007f3e0ff */
[--C-:B------:R-:W-:Y:S01]  /*5d20*/  IMAD.X R15, RZ, RZ, R14.reuse, P3 ;  /* 0x000000ffff0f7224 */ /* 0x100fe200018e060e */
[----:B------:R-:W-:Y:S01]  /*5d30*/  R2UR UR6, R5 ;  /* 0x00000000050672ca */ /* 0x000fe200000e0000 */
[--C-:B------:R-:W-:Y:S01]  /*5d40*/  IMAD.X R5, RZ, RZ, R14.reuse, P2 ;  /* 0x000000ffff057224 */ /* 0x100fe200010e060e */
[----:B------:R-:W-:Y:S01]  /*5d50*/  R2UR UR22, R2 ;  /* 0x00000000021672ca */ /* 0x000fe200000e0000 */
[----:B------:R-:W-:Y:S01]  /*5d60*/  IMAD.X R3, RZ, RZ, R14, P1 ;  /* 0x000000ffff037224 */ /* 0x000fe200008e060e */
[----:B------:R-:W-:Y:S01]  /*5d70*/  R2UR UR7, R15 ;  /* 0x000000000f0772ca */ /* 0x000fe200000e0000 */
[----:B------:R-:W-:Y:S01]  /*5d80*/  UMOV UR41, UR25 ;  /* 0x0000001900297c82 */ /* 0x000fe20008000000 */
[----:B------:R-:W-:Y:S01]  /*5d90*/  R2UR UR15, R5 ;  /* 0x00000000050f72ca */ /* 0x000fe200000e0000 */
[----:B------:R-:W-:Y:S01]  /*5da0*/  IMAD.MOV.U32 R5, RZ, RZ, 0x12000 ;  /* 0x00012000ff057424 */ /* 0x000fe200078e00ff */
[----:B------:R-:W-:Y:S01]  /*5db0*/  R2UR UR23, R3 ;  /* 0x00000000031772ca */ /* 0x000fe200000e0000 */
[----:B------:R-:W-:Y:S01]  /*5dc0*/  UIADD3 UR48, UR32, 0x3000, URZ ;  /* 0x0000300020307890 */ /* 0x000fe2000fffe03f */
[----:B---3--:R-:W-:Y:S01]  /*5dd0*/  ISETP.GE.AND P1, PT, R16, 0x41, PT ;  /* 0x000000411000780c */ /* 0x008fe20003f26270 */
[----:B------:R-:W-:Y:S01]  /*5de0*/  UMOV UR38, 0x0 ;  /* 0x0000000000267882 */ /* 0x000fe20000000000 */
[----:B------:R-:W-:Y:S01]  /*5df0*/  UMOV UR39, 0x10000000 ;  /* 0x1000000000277882 */ /* 0x000fe20000000000 */
[----:B------:R-:W-:Y:S01]  /*5e00*/  UMOV UR37, UR29 ;  /* 0x0000001d00257c82 */ /* 0x000fe20008000000 */
[----:B------:R-:W-:Y:S01]  /*5e10*/  UMOV UR34, UR26 ;  /* 0x0000001a00227c82 */ /* 0x000fe20008000000 */
[----:B------:R-:W-:Y:S01]  /*5e20*/  UMOV UR50, 0x40 ;  /* 0x0000004000327882 */ /* 0x000fe20000000000 */
[----:B------:R-:W-:Y:S01]  /*5e30*/  UMOV UR52, UR36 ;  /* 0x0000002400347c82 */ /* 0x000fe20008000000 */
[----:B------:R-:W-:Y:S01]  /*5e40*/  UMOV UR53, UR29 ;  /* 0x0000001d00357c82 */ /* 0x000fe20008000000 */
[----:B------:R-:W-:Y:S01]  /*5e50*/  UMOV UR51, UR35 ;  /* 0x0000002300337c82 */ /* 0x000fe20008000000 */
[----:B------:R-:W-:Y:S01]  /*5e60*/  UMOV UR49, UR33 ;  /* 0x0000002100317c82 */ /* 0x000fe20008000000 */
[----:B------:R-:W-:Y:S01]  /*5e70*/  UMOV UR44, UR36 ;  /* 0x00000024002c7c82 */ /* 0x000fe20008000000 */
[----:B------:R-:W-:Y:S01]  /*5e80*/  UTMALDG.4D [UR24], [UR22], desc[UR30] ;  /* 0x00001e18160075b4 */ /* 0x000fe20008019000 */
[----:B------:R-:W-:Y:S01]  /*5e90*/  UMOV UR45, UR29 ;  /* 0x0000001d002d7c82 */ /* 0x000fe20008000000 */
[----:B------:R-:W-:Y:S01]  /*5ea0*/  UMOV UR43, UR35 ;  /* 0x00000023002b7c82 */ /* 0x000fe20008000000 */
[----:B------:R-:W-:Y:S01]  /*5eb0*/  IMAD.MOV.U32 R15, RZ, RZ, 0x1 ;  /* 0x00000001ff0f7424 */ /* 0x000fe200078e00ff */
[----:B------:R2:W-:Y:S01]  /*5ec0*/  UTMALDG.4D [UR16], [UR22], desc[UR30] ;  /* 0x00001e10160075b4 */ /* 0x0005e20008019000 */
[----:B------:R-:W-:Y:S01]  /*5ed0*/  UTMALDG.4D [UR8], [UR22], desc[UR30] ;  /* 0x00001e08160075b4 */ /* 0x000fe20008019000 */
[----:B------:R3:W-:Y:S01]  /*5ee0*/  UBLKCP.S.G [UR40], [UR4], UR42 ;  /* 0x00000028040073ba */ /* 0x0007e2000800022a */
[----:B------:R4:W-:Y:S01]  /*5ef0*/  SYNCS.ARRIVE.TRANS64 RZ, [R0+URZ+0x36400], R5 ;  /* 0x0364000500ff79a7 */ /* 0x0009e2000800003f */
[----:B------:R5:W-:Y:S01]  /*5f00*/  UTMALDG.4D [UR32], [UR14], desc[UR38] ;  /* 0x000026200e0075b4 */ /* 0x000be20008019000 */
[----:B--2---:R-:W-:Y:S01]  /*5f10*/  UIADD3 UR16, UR32, 0x9000, URZ ;  /* 0x0000900020107890 */ /* 0x004fe2000fffe03f */
[----:B----4-:R-:W-:Y:S01]  /*5f20*/  IMAD.MOV.U32 R5, RZ, RZ, RZ ;  /* 0x000000ffff057224 */ /* 0x010fe200078e00ff */
[----:B------:R-:W-:Y:S01]  /*5f30*/  UMOV UR20, UR36 ;  /* 0x0000002400147c82 */ /* 0x000fe20008000000 */
[----:B------:R-:W-:Y:S01]  /*5f40*/  UMOV UR18, UR26 ;  /* 0x0000001a00127c82 */ /* 0x000fe20008000000 */
[----:B------:R-:W-:Y:S01]  /*5f50*/  UMOV UR19, UR35 ;  /* 0x0000002300137c82 */ /* 0x000fe20008000000 */
[----:B------:R-:W-:Y:S01]  /*5f60*/  UMOV UR17, UR33 ;  /* 0x0000002100117c82 */ /* 0x000fe20008000000 */
[----:B---3--:R-:W-:Y:S01]  /*5f70*/  UIADD3 UR40, UR32, 0x6000, URZ ;  /* 0x0000600020287890 */ /* 0x008fe2000fffe03f */
[----:B------:R2:W-:Y:S01]  /*5f80*/  UTMALDG.4D [UR48], [UR14], desc[UR38] ;  /* 0x000026300e0075b4 */ /* 0x0005e20008019000 */
[----:B------:R-:W-:Y:S01]  /*5f90*/  UIADD3 UR8, UR32, 0xc000, URZ ;  /* 0x0000c00020087890 */ /* 0x000fe2000fffe03f */
[----:B------:R-:W-:Y:S01]  /*5fa0*/  UMOV UR42, 0x80 ;  /* 0x00000080002a7882 */ /* 0x000fe20000000000 */
[----:B------:R-:W-:Y:S01]  /*5fb0*/  UMOV UR41, UR33 ;  /* 0x0000002100297c82 */ /* 0x000fe20008000000 */
[----:B------:R-:W-:Y:S01]  /*5fc0*/  UMOV UR10, 0x40 ;  /* 0x00000040000a7882 */ /* 0x000fe20000000000 */
[----:B------:R-:W-:Y:S01]  /*5fd0*/  UMOV UR12, UR36 ;  /* 0x00000024000c7c82 */ /* 0x000fe20008000000 */
[----:B------:R-:W-:-:S02]  /*5fe0*/  UMOV UR11, UR35 ;  /* 0x00000023000b7c82 */ /* 0x000fc40008000000 */
[----:B------:R2:W-:Y:S01]  /*5ff0*/  UTMALDG.4D [UR40], [UR14], desc[UR38] ;  /* 0x000026280e0075b4 */ /* 0x0005e20008019000 */
[----:B------:R-:W-:Y:S01]  /*6000*/  UMOV UR9, UR33 ;  /* 0x0000002100097c82 */ /* 0x000fe20008000000 */
[----:B------:R2:W-:Y:S01]  /*6010*/  UTMALDG.4D [UR16], [UR6], desc[UR38] ;  /* 0x00002610060075b4 */ /* 0x0005e20008019000 */
[----:B-----5:R-:W-:Y:S01]  /*6020*/  UIADD3 UR32, UR32, 0xf000, URZ ;  /* 0x0000f00020207890 */ /* 0x020fe2000fffe03f */
[----:B------:R-:W-:Y:S01]  /*6030*/  UMOV UR34, 0x80 ;  /* 0x0000008000227882 */ /* 0x000fe20000000000 */
[----:B------:R2:W-:Y:S07]  /*6040*/  UTMALDG.4D [UR8], [UR6], desc[UR38] ;  /* 0x00002608060075b4 */ /* 0x0005ee0008019000 */
[----:B------:R2:W-:Y:S02]  /*6050*/  UTMALDG.4D [UR32], [UR6], desc[UR38] ;  /* 0x00002620060075b4 */ /* 0x0005e40008019000 */
[----:B--2---:R-:W-:Y:S05]  /*6060*/  @!P1 BRA `(.L_x_68) ;  /* 0x00000010009c9947 */ /* 0x004fea0003800000 */
[----:B------:R-:W2:Y:S01]  /*6070*/  S2R R18, SR_TID.X ;  /* 0x0000000000127919 */ /* 0x000ea20000002100 */
[C---:B------:R-:W-:Y:S01]  /*6080*/  VIADD R4, R16.reuse, 0x3f ;  /* 0x0000003f10047836 */ /* 0x040fe20000000000 */
[----:B------:R-:W-:Y:S01]  /*6090*/  ISETP.GE.AND P1, PT, R16, 0x81, PT ;  /* 0x000000811000780c */ /* 0x000fe20003f26270 */
[----:B------:R-:W-:Y:S02]  /*60a0*/  IMAD.MOV.U32 R15, RZ, RZ, 0x1 ;  /* 0x00000001ff0f7424 */ /* 0x000fe400078e00ff */
[----:B------:R-:W-:Y:S01]  /*60b0*/  IMAD.MOV.U32 R20, RZ, RZ, RZ ;  /* 0x000000ffff147224 */ /* 0x000fe200078e00ff */
[----:B------:R-:W-:Y:S01]  /*60c0*/  SHF.R.S32.HI R5, RZ, 0x1f, R4 ;  /* 0x0000001fff057819 */ /* 0x000fe20000011404 */
[----:B------:R-:W-:-:S03]  /*60d0*/  IMAD.MOV.U32 R12, RZ, RZ, 0x1 ;  /* 0x00000001ff0c7424 */ /* 0x000fc600078e00ff */
[----:B------:R-:W-:Y:S01]  /*60e0*/  LEA.HI R4, R5, R4, RZ, 0x6 ;  /* 0x0000000405047211 */ /* 0x000fe200078f30ff */
[----:B------:R-:W-:-:S03]  /*60f0*/  IMAD.MOV.U32 R5, RZ, RZ, RZ ;  /* 0x000000ffff057224 */ /* 0x000fc600078e00ff */
[----:B------:R-:W-:-:S04]  /*6100*/  LEA.HI.SX32 R4, R4, 0xffffffff, 0x1a ;  /* 0xffffffff04047811 */ /* 0x000fc800078fd2ff */
[----:B------:R-:W-:-:S04]  /*6110*/  VIMNMX R4, R4, 0x1, !PT ;  /* 0x0000000104047848 */ /* 0x000fc80007fe0100 */
[----:B------:R-:W-:Y:S02]  /*6120*/  LOP3.LUT R21, R4, 0x1, RZ, 0xc0, !PT ;  /* 0x0000000104157812 */ /* 0x000fe400078ec0ff */
[----:B--2---:R-:W-:Y:S01]  /*6130*/  LOP3.LUT R16, R18, 0x1f, RZ, 0xc0, !PT ;  /* 0x0000001f12107812 */ /* 0x004fe200078ec0ff */
[----:B------:R-:W-:Y:S06]  /*6140*/  @!P1 BRA `(.L_x_69) ;  /* 0x0000000800f49947 */ /* 0x000fec0003800000 */
[----:B------:R-:W-:Y:S02]  /*6150*/  IMAD.IADD R22, R4, 0x1, -R21 ;  /* 0x0000000104167824 */ /* 0x000fe400078e0a15 */
[----:B------:R-:W-:Y:S02]  /*6160*/  IMAD.MOV.U32 R20, RZ, RZ, RZ ;  /* 0x000000ffff147224 */ /* 0x000fe400078e00ff */
[----:B------:R-:W-:-:S07]  /*6170*/  IMAD.MOV.U32 R12, RZ, RZ, 0x1 ;  /* 0x00000001ff0c7424 */ /* 0x000fce00078e00ff */
.L_x_78:
[----:B-1----:R-:W-:-:S05]  /*6180*/  IMAD.MOV.U32 R10, RZ, RZ, 0x1 ;  /* 0x00000001ff0a7424 */ /* 0x002fca00078e00ff */
[----:B------:R-:W-:-:S04]  /*6190*/  SHF.L.U32 R10, R10, 0x1f, RZ ;  /* 0x0000001f0a0a7819 */ /* 0x000fc800000006ff */
[----:B------:R-:W1:Y:S02]  /*61a0*/  SYNCS.PHASECHK.TRANS64.TRYWAIT P1, [R0+URZ+0x36438], R10 ;  /* 0x0364380a000075a7 */ /* 0x000e64000802017f */
[----:B-123--:R-:W-:Y:S05]  /*61b0*/  @!P1 BRA `(.L_x_70) ;  /* 0x0000001800189947 */ /* 0x00efea0003800000 */
.L_x_96:
[----:B------:R-:W-:Y:S05]  /*61c0*/  @P0 BRA `(.L_x_71) ;  /* 0x0000000000140947 */ /* 0x000fea0003800000 */
[----:B------:R-:W-:Y:S01]  /*61d0*/  ISETP.NE.AND P1, PT, R16, RZ, PT ;  /* 0x000000ff1000720c */ /* 0x000fe20003f25270 */
[----:B------:R-:W-:-:S04]  /*61e0*/  IMAD.MOV.U32 R3, RZ, RZ, 0x6100 ;  /* 0x00006100ff037424 */ /* 0x000fc800078e00ff */
[----:B------:R2:W-:Y:S08]  /*61f0*/  SYNCS.ARRIVE.TRANS64 RZ, [R0+URZ+0x36430], R3 ;  /* 0x0364300300ff79a7 */ /* 0x0005f0000800003f */
[----:B------:R-:W-:Y:S05]  /*6200*/  @!P1 BRA `(.L_x_71) ;  /* 0x0000000000049947 */ /* 0x000fea0003800000 */
[----:B------:R-:W-:Y:S01]  /*6210*/  BPT.TRAP 0x1 ;  /* 0x000000040000795c */ /* 0x000fe20000300000 */
.L_x_71:
[----:B------:R-:W3:Y:S01]  /*6220*/  LDC.64 R18, c[0x0][0x728] ;  /* 0x0001ca00ff127b82 */ /* 0x000ee20000000a00 */
[----:B------:R-:W-:Y:S01]  /*6230*/  IMAD.SHL.U32 R28, R20, 0x40, RZ ;  /* 0x00000040141c7824 */ /* 0x000fe200078e00ff */
[----:B------:R-:W-:Y:S01]  /*6240*/  UMOV UR14, 0x0 ;  /* 0x00000000000e7882 */ /* 0x000fe20000000000 */
[----:B------:R-:W-:Y:S01]  /*6250*/  IMAD.MOV.U32 R13, RZ, RZ, R8 ;  /* 0x000000ffff0d7224 */ /* 0x000fe200078e0008 */
[----:B------:R-:W-:Y:S01]  /*6260*/  UMOV UR15, 0x14f00000 ;  /* 0x14f00000000f7882 */ /* 0x000fe20000000000 */
[----:B------:R-:W-:Y:S01]  /*6270*/  IMAD.MOV.U32 R14, RZ, RZ, R9 ;  /* 0x000000ffff0e7224 */ /* 0x000fe200078e0009 */
[----:B------:R-:W-:Y:S01]  /*6280*/  IADD3 R2, P1, R28, R6, RZ ;  /* 0x000000061c027210 */ /* 0x000fe20007f3e0ff */
[----:B------:R-:W-:Y:S01]  /*6290*/  VIADD R23, R0, 0x36430 ;  /* 0x0003643000177836 */ /* 0x000fe20000000000 */
[----:B------:R-:W-:Y:S01]  /*62a0*/  R2UR UR27, R28 ;  /* 0x000000001c1b72ca */ /* 0x000fe200000e0000 */
[----:B------:R-:W-:Y:S01]  /*62b0*/  VIADD R24, R0, 0x2a000 ;  /* 0x0002a00000187836 */ /* 0x000fe20000000000 */
[----:B--2---:R-:W-:Y:S01]  /*62c0*/  LEA.HI.X.SX32 R3, R28, R11, 0x1, P1 ;  /* 0x0000000b1c037211 */ /* 0x004fe200008f0eff */
[C---:B------:R-:W-:Y:S01]  /*62d0*/  VIADD R25, R0.reuse, 0x2c000 ;  /* 0x0002c00000197836 */ /* 0x040fe20000000000 */
[----:B------:R-:W-:Y:S01]  /*62e0*/  R2UR UR25, R23 ;  /* 0x00000000171972ca */ /* 0x000fe200000e0000 */
[----:B------:R-:W-:Y:S01]  /*62f0*/  VIADD R26, R0, 0x2e000 ;  /* 0x0002e000001a7836 */ /* 0x000fe20000000000 */
[----:B------:R-:W-:Y:S01]  /*6300*/  R2UR UR24, R24 ;  /* 0x00000000181872ca */ /* 0x000fe200000e0000 */
[----:B------:R-:W-:Y:S01]  /*6310*/  VIADD R27, R0, 0x30200 ;  /* 0x00030200001b7836 */ /* 0x000fe20000000000 */
[----:B------:R-:W-:Y:S01]  /*6320*/  R2UR UR16, R25 ;  /* 0x00000000191072ca */ /* 0x000fe200000e0000 */
[----:B------:R-:W-:Y:S01]  /*6330*/  UMOV UR26, URZ ;  /* 0x0000003f001a7c82 */ /* 0x000fe20008000000 */
[----:B------:R-:W-:Y:S01]  /*6340*/  R2UR UR8, R26 ;  /* 0x000000001a0872ca */ /* 0x000fe200000e0000 */
[----:B------:R-:W-:Y:S01]  /*6350*/  UMOV UR18, 0x40 ;  /* 0x0000004000127882 */ /* 0x000fe20000000000 */
[----:B------:R-:W-:Y:S01]  /*6360*/  R2UR UR32, R27 ;  /* 0x000000001b2072ca */ /* 0x000fe200000e0000 */
[----:B------:R-:W-:Y:S01]  /*6370*/  UMOV UR20, UR28 ;  /* 0x0000001c00147c82 */ /* 0x000fe20008000000 */
[----:B------:R-:W-:Y:S01]  /*6380*/  UMOV UR21, UR29 ;  /* 0x0000001d00157c82 */ /* 0x000fe20008000000 */
[----:B------:R-:W-:Y:S01]  /*6390*/  UMOV UR19, UR27 ;  /* 0x0000001b00137c82 */ /* 0x000fe20008000000 */
[C---:B---3--:R-:W-:Y:S01]  /*63a0*/  LEA R4, P1, R2.reuse, R18, 0x2 ;  /* 0x0000001202047211 */ /* 0x048fe200078210ff */
[----:B------:R-:W-:Y:S01]  /*63b0*/  UMOV UR17, UR25 ;  /* 0x0000001900117c82 */ /* 0x000fe20008000000 */
[----:B------:R-:W-:Y:S01]  /*63c0*/  UMOV UR10, 0x80 ;  /* 0x00000080000a7882 */ /* 0x000fe20000000000 */
[----:B------:R-:W-:Y:S01]  /*63d0*/  UMOV UR12, UR28 ;  /* 0x0000001c000c7c82 */ /* 0x000fe20008000000 */
[----:B------:R-:W-:Y:S01]  /*63e0*/  LEA.HI.X R2, R2, R19, R3, 0x2, P1 ;  /* 0x0000001302027211 */ /* 0x000fe200008f1403 */
[----:B------:R-:W-:Y:S01]  /*63f0*/  UMOV UR13, UR29 ;  /* 0x0000001d000d7c82 */ /* 0x000fe20008000000 */
[----:B------:R-:W-:Y:S01]  /*6400*/  R2UR UR30, R4 ;  /* 0x00000000041e72ca */ /* 0x000fe200000e0000 */
[----:B------:R-:W-:Y:S01]  /*6410*/  UMOV UR9, UR25 ;  /* 0x0000001900097c82 */ /* 0x000fe20008000000 */
[----:B------:R-:W-:Y:S01]  /*6420*/  IADD3 R4, P1, R13, 0x1f0, RZ ;  /* 0x000001f00d047810 */ /* 0x000fe20007f3e0ff */
[----:B------:R-:W-:Y:S01]  /*6430*/  UMOV UR11, UR27 ;  /* 0x0000001b000b7c82 */ /* 0x000fe20008000000 */
[----:B------:R-:W-:Y:S01]  /*6440*/  R2UR UR31, R2 ;  /* 0x00000000021f72ca */ /* 0x000fe200000e0000 */
[----:B------:R-:W-:Y:S01]  /*6450*/  UMOV UR22, 0x10 ;  /* 0x0000001000167882 */ /* 0x000fe20000000000 */
[----:B------:R-:W-:Y:S01]  /*6460*/  R2UR UR6, R4 ;  /* 0x00000000040672ca */ /* 0x000fe200000e0000 */
[----:B------:R-:W-:Y:S01]  /*6470*/  IMAD.X R5, RZ, RZ, R14, P1 ;  /* 0x000000ffff057224 */ /* 0x000fe200008e060e */
[----:B------:R-:W-:Y:S01]  /*6480*/  SHF.L.U32 R3, R12, 0x1f, RZ ;  /* 0x0000001f0c037819 */ /* 0x000fe200000006ff */
[----:B------:R-:W-:-:S03]  /*6490*/  UMOV UR33, UR25 ;  /* 0x0000001900217c82 */ /* 0x000fc60008000000 */
[----:B------:R-:W-:-:S13]  /*64a0*/  R2UR UR7, R5 ;  /* 0x00000000050772ca */ /* 0x000fda00000e0000 */
[----:B------:R2:W-:Y:S01]  /*64b0*/  UTMALDG.4D [UR24], [UR6], desc[UR14] ;  /* 0x00000e18060075b4 */ /* 0x0005e20008019000 */
[----:B------:R2:W-:Y:S01]  /*64c0*/  UTMALDG.4D [UR16], [UR6], desc[UR14] ;  /* 0x00000e10060075b4 */ /* 0x0005e20008019000 */
[----:B------:R2:W-:Y:S01]  /*64d0*/  UTMALDG.4D [UR8], [UR6], desc[UR14] ;  /* 0x00000e08060075b4 */ /* 0x0005e20008019000 */
[----:B------:R2:W-:Y:S01]  /*64e0*/  UBLKCP.S.G [UR32], [UR30], UR22 ;  /* 0x000000201e0073ba */ /* 0x0005e20008000216 */
[----:B------:R-:W3:Y:S02]  /*64f0*/  SYNCS.PHASECHK.TRANS64.TRYWAIT P1, [R0+URZ+0x36428], R3 ;  /* 0x03642803000075a7 */ /* 0x000ee4000802017f */
[----:B--23--:R-:W-:Y:S05]  /*6500*/  @!P1 BRA `(.L_x_72) ;  /* 0x0000001400589947 */ /* 0x00cfea0003800000 */
.L_x_97:
[----:B------:R-:W-:Y:S05]  /*6510*/  @P0 BRA `(.L_x_73) ;  /* 0x0000000000140947 */ /* 0x000fea0003800000 */
[----:B------:R-:W-:Y:S01]  /*6520*/  ISETP.NE.AND P1, PT, R16, RZ, PT ;  /* 0x000000ff1000720c */ /* 0x000fe20003f25270 */
[----:B--2---:R-:W-:-:S04]  /*6530*/  IMAD.MOV.U32 R3, RZ, RZ, 0x6100 ;  /* 0x00006100ff037424 */ /* 0x004fc800078e00ff */
[----:B------:R3:W-:Y:S08]  /*6540*/  SYNCS.ARRIVE.TRANS64 RZ, [R0+URZ+0x36418], R3 ;  /* 0x0364180300ff79a7 */ /* 0x0007f0000800003f */
[----:B------:R-:W-:Y:S05]  /*6550*/  @!P1 BRA `(.L_x_73) ;  /* 0x0000000000049947 */ /* 0x000fea0003800000 */
[----:B------:R-:W-:Y:S01]  /*6560*/  BPT.TRAP 0x1 ;  /* 0x000000040000795c */ /* 0x000fe20000300000 */
.L_x_73:
[----:B------:R-:W-:Y:S01]  /*6570*/  VIADD R28, R28, 0x40 ;  /* 0x000000401c1c7836 */ /* 0x000fe20000000000 */
[----:B------:R-:W-:Y:S01]  /*6580*/  IADD3 R2, P1, R13, 0xf0, RZ ;  /* 0x000000f00d027810 */ /* 0x000fe20007f3e0ff */
[----:B------:R-:W-:Y:S01]  /*6590*/  UMOV UR22, 0x0 ;  /* 0x0000000000167882 */ /* 0x000fe20000000000 */
[----:B------:R-:W-:Y:S01]  /*65a0*/  R2UR UR24, R0 ;  /* 0x00000000001872ca */ /* 0x000fe200000e0000 */
[----:B------:R-:W-:Y:S01]  /*65b0*/  UMOV UR23, 0x14f00000 ;  /* 0x14f0000000177882 */ /* 0x000fe20000000000 */
[----:B------:R-:W-:Y:S01]  /*65c0*/  R2UR UR19, R28 ;  /* 0x000000001c1372ca */ /* 0x000fe200000e0000 */
[----:B--23--:R-:W-:Y:S01]  /*65d0*/  IMAD.X R3, RZ, RZ, R14, P1 ;  /* 0x000000ffff037224 */ /* 0x00cfe200008e060e */
[----:B------:R-:W-:Y:S01]  /*65e0*/  R2UR UR14, R2 ;  /* 0x00000000020e72ca */ /* 0x000fe200000e0000 */
[----:B------:R-:W-:Y:S01]  /*65f0*/  UMOV UR18, URZ ;  /* 0x0000003f00127c82 */ /* 0x000fe20008000000 */
[----:B------:R-:W-:Y:S01]  /*6600*/  UMOV UR20, UR28 ;  /* 0x0000001c00147c82 */ /* 0x000fe20008000000 */
[----:B------:R-:W-:Y:S01]  /*6610*/  UMOV UR21, UR29 ;  /* 0x0000001d00157c82 */ /* 0x000fe20008000000 */
[----:B------:R-:W-:Y:S01]  /*6620*/  R2UR UR15, R3 ;  /* 0x00000000030f72ca */ /* 0x000fe200000e0000 */
[----:B------:R-:W-:Y:S01]  /*6630*/  UMOV UR10, 0x40 ;  /* 0x00000040000a7882 */ /* 0x000fe20000000000 */
[----:B------:R-:W-:Y:S01]  /*6640*/  UMOV UR12, UR28 ;  /* 0x0000001c000c7c82 */ /* 0x000fe20008000000 */
[----:B------:R-:W-:Y:S01]  /*6650*/  UMOV UR13, UR29 ;  /* 0x0000001d000d7c82 */ /* 0x000fe20008000000 */
[----:B------:R-:W-:Y:S01]  /*6660*/  UMOV UR26, 0x80 ;  /* 0x00000080001a7882 */ /* 0x000fe20000000000 */
[----:B------:R-:W-:Y:S01]  /*6670*/  UIADD3 UR16, UR24, 0x24000, URZ ;  /* 0x0002400018107890 */ /* 0x000fe2000fffe03f */
[----:B------:R-:W-:Y:S01]  /*6680*/  SHF.L.U32 R29, RZ, 0x1f, RZ ;  /* 0x0000001fff1d7819 */ /* 0x000fe200000006ff */
[----:B------:R-:W-:-:S02]  /*6690*/  UIADD3 UR17, UR24, 0x36418, URZ ;  /* 0x0003641818117890 */ /* 0x000fc4000fffe03f */
[----:B------:R-:W-:Y:S02]  /*66a0*/  UIADD3 UR8, UR24, 0x26000, URZ ;  /* 0x0002600018087890 */ /* 0x000fe4000fffe03f */
[----:B------:R-:W-:Y:S02]  /*66b0*/  UIADD3 UR30, UR24, 0x30100, URZ ;  /* 0x00030100181e7890 */ /* 0x000fe4000fffe03f */
[----:B------:R-:W-:Y:S02]  /*66c0*/  UIADD3 UR24, UR24, 0x28000, URZ ;  /* 0x0002800018187890 */ /* 0x000fe4000fffe03f */
[----:B------:R-:W-:Y:S02]  /*66d0*/  UIMAD.WIDE UR6, UR19, 0x4, UR4 ;  /* 0x00000004130678a5 */ /* 0x000fe4000f8e0204 */
[----:B------:R2:W-:Y:S01]  /*66e0*/  UTMALDG.4D [UR16], [UR14], desc[UR22] ;  /* 0x000016100e0075b4 */ /* 0x0005e20008019000 */
[----:B------:R-:W-:Y:S01]  /*66f0*/  UMOV UR9, UR17 ;  /* 0x0000001100097c82 */ /* 0x000fe20008000000 */
[----:B------:R-:W-:Y:S01]  /*6700*/  UMOV UR11, UR19 ;  /* 0x00000013000b7c82 */ /* 0x000fe20008000000 */
[----:B------:R-:W-:Y:S01]  /*6710*/  UMOV UR25, UR17 ;  /* 0x0000001100197c82 */ /* 0x000fe20008000000 */
[----:B------:R-:W-:Y:S01]  /*6720*/  UMOV UR27, UR19 ;  /* 0x00000013001b7c82 */ /* 0x000fe20008000000 */
[----:B------:R-:W-:Y:S01]  /*6730*/  UMOV UR32, 0x10 ;  /* 0x0000001000207882 */ /* 0x000fe20000000000 */
[----:B------:R-:W-:Y:S01]  /*6740*/  UMOV UR31, UR17 ;  /* 0x00000011001f7c82 */ /* 0x000fe20008000000 */
[----:B------:R2:W-:Y:S01]  /*6750*/  UTMALDG.4D [UR8], [UR14], desc[UR22] ;  /* 0x000016080e0075b4 */ /* 0x0005e20008019000 */
[----:B------:R2:W-:Y:S01]  /*6760*/  UTMALDG.4D [UR24], [UR14], desc[UR22] ;  /* 0x000016180e0075b4 */ /* 0x0005e20008019000 */
[----:B------:R2:W-:Y:S01]  /*6770*/  UBLKCP.S.G [UR30], [UR6], UR32 ;  /* 0x0000001e060073ba */ /* 0x0005e20008000220 */
[----:B------:R-:W3:Y:S02]  /*6780*/  SYNCS.PHASECHK.TRANS64.TRYWAIT P1, [R0+URZ+0x36438], R29 ;  /* 0x0364381d000075a7 */ /* 0x000ee4000802017f */
[----:B--23--:R-:W-:Y:S05]  /*6790*/  @!P1 BRA `(.L_x_74) ;  /* 0x0000001000c89947 */ /* 0x00cfea0003800000 */
.L_x_98:
[----:B--2---:R-:W-:Y:S01]  /*67a0*/  SHF.R.S32.HI R29, RZ, 0x1f, R28 ;  /* 0x0000001fff1d7819 */ /* 0x004fe2000001141c */
[----:B------:R-:W-:Y:S06]  /*67b0*/  @P0 BRA `(.L_x_75) ;  /* 0x00000000001c0947 */ /* 0x000fec0003800000 */
[----:B------:R-:W-:-:S04]  /*67c0*/  IMAD.MOV.U32 R16, RZ, RZ, 0x6100 ;  /* 0x00006100ff107424 */ /* 0x000fc800078e00ff */
[----:B------:R2:W-:Y:S02]  /*67d0*/  SYNCS.ARRIVE.TRANS64 RZ, [R0+URZ+0x36430], R16 ;  /* 0x0364301000ff79a7 */ /* 0x0005e4000800003f */
[----:B--2---:R-:W2:Y:S02]  /*67e0*/  S2R R16, SR_TID.X ;  /* 0x0000000000107919 */ /* 0x004ea40000002100 */
[----:B--2---:R-:W-:-:S04]  /*67f0*/  LOP3.LUT R16, R16, 0x1f, RZ, 0xc0, !PT ;  /* 0x0000001f10107812 */ /* 0x004fc800078ec0ff */
[----:B------:R-:W-:-:S13]  /*6800*/  ISETP.NE.AND P1, PT, R16, RZ, PT ;  /* 0x000000ff1000720c */ /* 0x000fda0003f25270 */
[----:B------:R-:W-:Y:S05]  /*6810*/  @!P1 BRA `(.L_x_75) ;  /* 0x0000000000049947 */ /* 0x000fea0003800000 */
[----:B------:R-:W-:Y:S01]  /*6820*/  BPT.TRAP 0x1 ;  /* 0x000000040000795c */ /* 0x000fe20000300000 */
.L_x_75:
[C---:B------:R-:W-:Y:S01]  /*6830*/  R2UR UR27, R28.reuse ;  /* 0x000000001c1b72ca */ /* 0x040fe200000e0000 */
[----:B------:R-:W-:Y:S01]  /*6840*/  UMOV UR14, 0x0 ;  /* 0x00000000000e7882 */ /* 0x000fe20000000000 */
[----:B------:R-:W-:Y:S01]  /*6850*/  IADD3 R28, P1, R28, R6, RZ ;  /* 0x000000061c1c7210 */ /* 0x000fe20007f3e0ff */
[----:B------:R-:W-:Y:S01]  /*6860*/  UMOV UR15, 0x14f00000 ;  /* 0x14f00000000f7882 */ /* 0x000fe20000000000 */
[----:B------:R-:W-:Y:S01]  /*6870*/  R2UR UR25, R23 ;  /* 0x00000000171972ca */ /* 0x000fe200000e0000 */
[----:B------:R-:W-:Y:S01]  /*6880*/  UMOV UR26, URZ ;  /* 0x0000003f001a7c82 */ /* 0x000fe20008000000 */
[----:B------:R-:W-:Y:S01]  /*6890*/  R2UR UR24, R24 ;  /* 0x00000000181872ca */ /* 0x000fe200000e0000 */
[----:B------:R-:W-:Y:S01]  /*68a0*/  IMAD.X R29, R29, 0x1, R11, P1 ;  /* 0x000000011d1d7824 */ /* 0x000fe200008e060b */
[----:B------:R-:W-:Y:S01]  /*68b0*/  LEA R18, P1, R28, R18, 0x2 ;  /* 0x000000121c127211 */ /* 0x000fe200078210ff */
[----:B------:R-:W-:Y:S01]  /*68c0*/  UMOV UR18, 0x40 ;  /* 0x0000004000127882 */ /* 0x000fe20000000000 */
[----:B------:R-:W-:Y:S01]  /*68d0*/  R2UR UR6, R4 ;  /* 0x00000000040672ca */ /* 0x000fe200000e0000 */
[----:B------:R-:W-:Y:S01]  /*68e0*/  UMOV UR20, UR28 ;  /* 0x0000001c00147c82 */ /* 0x000fe20008000000 */
[----:B------:R-:W-:Y:S01]  /*68f0*/  LEA.HI.X R19, R28, R19, R29, 0x2, P1 ;  /* 0x000000131c137211 */ /* 0x000fe200008f141d */
[----:B------:R-:W-:Y:S01]  /*6900*/  UMOV UR21, UR29 ;  /* 0x0000001d00157c82 */ /* 0x000fe20008000000 */
[----:B------:R-:W-:Y:S01]  /*6910*/  R2UR UR7, R5 ;  /* 0x00000000050772ca */ /* 0x000fe200000e0000 */
[----:B------:R-:W-:Y:S01]  /*6920*/  UMOV UR19, UR27 ;  /* 0x0000001b00137c82 */ /* 0x000fe20008000000 */
[----:B------:R-:W-:Y:S01]  /*6930*/  R2UR UR16, R25 ;  /* 0x00000000191072ca */ /* 0x000fe200000e0000 */
[----:B------:R-:W-:Y:S01]  /*6940*/  UMOV UR17, UR25 ;  /* 0x0000001900117c82 */ /* 0x000fe20008000000 */
[----:B------:R-:W-:Y:S01]  /*6950*/  R2UR UR8, R26 ;  /* 0x000000001a0872ca */ /* 0x000fe200000e0000 */
[----:B------:R-:W-:Y:S01]  /*6960*/  UMOV UR10, 0x80 ;  /* 0x00000080000a7882 */ /* 0x000fe20000000000 */
[----:B------:R-:W-:Y:S01]  /*6970*/  R2UR UR30, R18 ;  /* 0x00000000121e72ca */ /* 0x000fe200000e0000 */
[----:B------:R-:W-:Y:S01]  /*6980*/  UMOV UR12, UR28 ;  /* 0x0000001c000c7c82 */ /* 0x000fe20008000000 */
[----:B------:R-:W-:Y:S01]  /*6990*/  R2UR UR31, R19 ;  /* 0x00000000131f72ca */ /* 0x000fe200000e0000 */
[----:B------:R-:W-:Y:S01]  /*69a0*/  UMOV UR13, UR29 ;  /* 0x0000001d000d7c82 */ /* 0x000fe20008000000 */
[----:B------:R-:W-:Y:S01]  /*69b0*/  R2UR UR32, R27 ;  /* 0x000000001b2072ca */ /* 0x000fe200000e0000 */
[----:B------:R-:W-:Y:S01]  /*69c0*/  UMOV UR9, UR25 ;  /* 0x0000001900097c82 */ /* 0x000fe20008000000 */
[----:B------:R-:W-:Y:S01]  /*69d0*/  LOP3.LUT R12, R12, 0x1, RZ, 0x3c, !PT ;  /* 0x000000010c0c7812 */ /* 0x000fe200078e3cff */
[----:B------:R2:W-:Y:S01]  /*69e0*/  UTMALDG.4D [UR24], [UR6], desc[UR14] ;  /* 0x00000e18060075b4 */ /* 0x0005e20008019000 */
[----:B------:R-:W-:Y:S01]  /*69f0*/  UMOV UR11, UR27 ;  /* 0x0000001b000b7c82 */ /* 0x000fe20008000000 */
[----:B------:R-:W-:Y:S01]  /*6a00*/  UMOV UR33, UR25 ;  /* 0x0000001900217c82 */ /* 0x000fe20008000000 */
[----:B------:R-:W-:Y:S01]  /*6a10*/  SHF.L.U32 R5, R12, 0x1f, RZ ;  /* 0x0000001f0c057819 */ /* 0x000fe200000006ff */
[----:B------:R-:W-:Y:S01]  /*6a20*/  UMOV UR22, 0x10 ;  /* 0x0000001000167882 */ /* 0x000fe20000000000 */
[----:B------:R2:W-:Y:S01]  /*6a30*/  UTMALDG.4D [UR16], [UR6], desc[UR14] ;  /* 0x00000e10060075b4 */ /* 0x0005e20008019000 */
[----:B------:R2:W-:Y:S04]  /*6a40*/  UTMALDG.4D [UR8], [UR6], desc[UR14] ;  /* 0x00000e08060075b4 */ /* 0x0005e80008019000 */
[----:B------:R2:W-:Y:S01]  /*6a50*/  UBLKCP.S.G [UR32], [UR30], UR22 ;  /* 0x000000201e0073ba */ /* 0x0005e20008000216 */
[----:B------:R-:W3:Y:S02]  /*6a60*/  SYNCS.PHASECHK.TRANS64.TRYWAIT P1, [R0+URZ+0x36420], R5 ;  /* 0x03642005000075a7 */ /* 0x000ee4000802017f */
[----:B--23--:R-:W-:Y:S05]  /*6a70*/  @!P1 BRA `(.L_x_76) ;  /* 0x0000001000249947 */ /* 0x00cfea0003800000 */
.L_x_100:
[----:B------:R-:W-:Y:S05]  /*6a80*/  @P0 BRA `(.L_x_77) ;  /* 0x0000000000140947 */ /* 0x000fea0003800000 */
[----:B------:R-:W-:Y:S01]  /*6a90*/  ISETP.NE.AND P1, PT, R16, RZ, PT ;  /* 0x000000ff1000720c */ /* 0x000fe20003f25270 */
[----:B--2---:R-:W-:-:S04]  /*6aa0*/  IMAD.MOV.U32 R5, RZ, RZ, 0x6100 ;  /* 0x00006100ff057424 */ /* 0x004fc800078e00ff */
[----:B------:R3:W-:Y:S08]  /*6ab0*/  SYNCS.ARRIVE.TRANS64 RZ, [R0+URZ+0x36410], R5 ;  /* 0x0364100500ff79a7 */ /* 0x0007f0000800003f */
[----:B------:R-:W-:Y:S05]  /*6ac0*/  @!P1 BRA `(.L_x_77) ;  /* 0x0000000000049947 */ /* 0x000fea0003800000 */
[----:B------:R-:W-:Y:S01]  /*6ad0*/  BPT.TRAP 0x1 ;  /* 0x000000040000795c */ /* 0x000fe20000300000 */
.L_x_77:
[----:B------:R-:W-:Y:S01]  /*6ae0*/  R2UR UR30, R20 ;  /* 0x00000000141e72ca */ /* 0x000fe200000e0000 */
[----:B------:R-:W-:Y:S01]  /*6af0*/  VIADD R22, R22, 0xfffffffe ;  /* 0xfffffffe16167836 */ /* 0x000fe20000000000 */
[----:B------:R-:W-:Y:S01]  /*6b00*/  R2UR UR24, R0 ;  /* 0x00000000001872ca */ /* 0x000fe200000e0000 */
[----:B------:R-:W-:Y:S01]  /*6b10*/  UMOV UR22, 0x0 ;  /* 0x0000000000167882 */ /* 0x000fe20000000000 */
[----:B------:R-:W-:Y:S01]  /*6b20*/  R2UR UR14, R2 ;  /* 0x00000000020e72ca */ /* 0x000fe200000e0000 */
[----:B------:R-:W-:Y:S01]  /*6b30*/  UMOV UR23, 0x14f00000 ;  /* 0x14f0000000177882 */ /* 0x000fe20000000000 */
[----:B------:R-:W-:Y:S01]  /*6b40*/  R2UR UR15, R3 ;  /* 0x00000000030f72ca */ /* 0x000fe200000e0000 */
[----:B------:R-:W-:Y:S01]  /*6b50*/  UMOV UR18, URZ ;  /* 0x0000003f00127c82 */ /* 0x000fe20008000000 */
[----:B------:R-:W-:Y:S01]  /*6b60*/  ISETP.NE.AND P1, PT, R22, RZ, PT ;  /* 0x000000ff1600720c */ /* 0x000fe20003f25270 */
[----:B------:R-:W-:Y:S01]  /*6b70*/  UMOV UR20, UR28 ;  /* 0x0000001c00147c82 */ /* 0x000fe20008000000 */
[----:B------:R-:W-:Y:S01]  /*6b80*/  UMOV UR21, UR29 ;  /* 0x0000001d00157c82 */ /* 0x000fe20008000000 */
[----:B------:R-:W-:Y:S01]  /*6b90*/  UMOV UR10, 0x40 ;  /* 0x00000040000a7882 */ /* 0x000fe20000000000 */
[----:B------:R-:W-:Y:S01]  /*6ba0*/  UMOV UR12, UR28 ;  /* 0x0000001c000c7c82 */ /* 0x000fe20008000000 */
[----:B------:R-:W-:-:S02]  /*6bb0*/  UIADD3 UR30, UR30, 0x2, URZ ;  /* 0x000000021e1e7890 */ /* 0x000fc4000fffe03f */
[----:B------:R-:W-:Y:S02]  /*6bc0*/  UIADD3 UR16, UR24, 0x1e000, URZ ;  /* 0x0001e00018107890 */ /* 0x000fe4000fffe03f */
[----:B------:R-:W-:Y:S02]  /*6bd0*/  USHF.L.U32 UR19, UR30, 0x6, URZ ;  /* 0x000000061e137899 */ /* 0x000fe4000800063f */
[----:B------:R-:W-:Y:S01]  /*6be0*/  UIADD3 UR17, UR24, 0x36410, URZ ;  /* 0x0003641018117890 */ /* 0x000fe2000fffe03f */
[----:B------:R-:W-:Y:S01]  /*6bf0*/  IMAD.U32 R20, RZ, RZ, UR30 ;  /* 0x0000001eff147e24 */ /* 0x000fe2000f8e00ff */
[----:B------:R-:W-:Y:S02]  /*6c00*/  UIADD3 UR8, UR24, 0x20000, URZ ;  /* 0x0002000018087890 */ /* 0x000fe4000fffe03f */
[----:B------:R-:W-:Y:S02]  /*6c10*/  UIADD3 UR32, UR24, 0x30000, URZ ;  /* 0x0003000018207890 */ /* 0x000fe4000fffe03f */
[----:B------:R-:W-:-:S02]  /*6c20*/  UIADD3 UR24, UR24, 0x22000, URZ ;  /* 0x0002200018187890 */ /* 0x000fc4000fffe03f */
[----:B------:R-:W-:Y:S02]  /*6c30*/  UIMAD.WIDE UR6, UR19, 0x4, UR4 ;  /* 0x00000004130678a5 */ /* 0x000fe4000f8e0204 */
[----:B------:R4:W-:Y:S01]  /*6c40*/  UTMALDG.4D [UR16], [UR14], desc[UR22] ;  /* 0x000016100e0075b4 */ /* 0x0009e20008019000 */
[----:B------:R-:W-:Y:S01]  /*6c50*/  UMOV UR13, UR29 ;  /* 0x0000001d000d7c82 */ /* 0x000fe20008000000 */
[----:B------:R-:W-:Y:S01]  /*6c60*/  UMOV UR9, UR17 ;  /* 0x0000001100097c82 */ /* 0x000fe20008000000 */
[----:B------:R-:W-:Y:S01]  /*6c70*/  UMOV UR11, UR19 ;  /* 0x00000013000b7c82 */ /* 0x000fe20008000000 */
[----:B------:R-:W-:Y:S01]  /*6c80*/  UMOV UR26, 0x80 ;  /* 0x00000080001a7882 */ /* 0x000fe20000000000 */
[----:B------:R-:W-:Y:S01]  /*6c90*/  UMOV UR25, UR17 ;  /* 0x0000001100197c82 */ /* 0x000fe20008000000 */
[----:B------:R-:W-:Y:S01]  /*6ca0*/  UMOV UR27, UR19 ;  /* 0x00000013001b7c82 */ /* 0x000fe20008000000 */
[----:B------:R-:W-:Y:S01]  /*6cb0*/  UMOV UR31, 0x10 ;  /* 0x00000010001f7882 */ /* 0x000fe20000000000 */
[----:B------:R4:W-:Y:S01]  /*6cc0*/  UTMALDG.4D [UR8], [UR14], desc[UR22] ;  /* 0x000016080e0075b4 */ /* 0x0009e20008019000 */
[----:B------:R-:W-:Y:S01]  /*6cd0*/  UMOV UR33, UR17 ;  /* 0x0000001100217c82 */ /* 0x000fe20008000000 */
[----:B------:R4:W-:Y:S01]  /*6ce0*/  UTMALDG.4D [UR24], [UR14], desc[UR22] ;  /* 0x000016180e0075b4 */ /* 0x0009e20008019000 */
[----:B------:R4:W-:Y:S02]  /*6cf0*/  UBLKCP.S.G [UR32], [UR6], UR31 ;  /* 0x00000020060073ba */ /* 0x0009e4000800021f */
[----:B----4-:R-:W-:Y:S05]  /*6d00*/  @P1 BRA `(.L_x_78) ;  /* 0xfffffff4001c1947 */ /* 0x010fea000383ffff */
[----:B--23--:R-:W-:-:S07]  /*6d10*/  IMAD.U32 R5, RZ, RZ, UR19 ;  /* 0x00000013ff057e24 */ /* 0x00cfce000f8e00ff */
.L_x_69:
[----:B------:R-:W-:Y:S01]  /*6d20*/  ISETP.NE.AND P1, PT, R21, RZ, PT ;  /* 0x000000ff1500720c */ /* 0x000fe20003f25270 */
[----:B------:R-:W-:-:S12]  /*6d30*/  IMAD.MOV.U32 R4, RZ, RZ, 0x1 ;  /* 0x00000001ff047424 */ /* 0x000fd800078e00ff */
[----:B------:R-:W-:Y:S05]  /*6d40*/  @!P1 BRA `(.L_x_68) ;  /* 0x0000000400649947 */ /* 0x000fea0003800000 */
[----:B------:R-:W2:Y:S02]  /*6d50*/  SYNCS.PHASECHK.TRANS64.TRYWAIT P1, [R0+URZ+0x36438], R10 ;  /* 0x0364380a000075a7 */ /* 0x000ea4000802017f */
[----:B--2---:R-:W-:Y:S05]  /*6d60*/  @!P1 BRA `(.L_x_79) ;  /* 0x0000000c00809947 */ /* 0x004fea0003800000 */
.L_x_101:
[----:B------:R-:W-:Y:S05]  /*6d70*/  @P0 BRA `(.L_x_80) ;  /* 0x0000000000140947 */ /* 0x000fea0003800000 */
[----:B------:R-:W-:Y:S01]  /*6d80*/  ISETP.NE.AND P1, PT, R16, RZ, PT ;  /* 0x000000ff1000720c */ /* 0x000fe20003f25270 */
[----:B------:R-:W-:-:S04]  /*6d90*/  IMAD.MOV.U32 R5, RZ, RZ, 0x6100 ;  /* 0x00006100ff057424 */ /* 0x000fc800078e00ff */
[----:B------:R3:W-:Y:S08]  /*6da0*/  SYNCS.ARRIVE.TRANS64 RZ, [R0+URZ+0x36430], R5 ;  /* 0x0364300500ff79a7 */ /* 0x0007f0000800003f */
[----:B------:R-:W-:Y:S05]  /*6db0*/  @!P1 BRA `(.L_x_80) ;  /* 0x0000000000049947 */ /* 0x000fea0003800000 */
[----:B------:R-:W-:Y:S01]  /*6dc0*/  BPT.TRAP 0x1 ;  /* 0x000000040000795c */ /* 0x000fe20000300000 */
.L_x_80:
[----:B---3--:R-:W3:Y:S01]  /*6dd0*/  LDC.64 R4, c[0x0][0x728] ;  /* 0x0001ca00ff047b82 */ /* 0x008ee20000000a00 */
[----:B------:R-:W-:Y:S01]  /*6de0*/  IMAD.SHL.U32 R20, R20, 0x40, RZ ;  /* 0x0000004014147824 */ /* 0x000fe200078e00ff */
[----:B------:R-:W-:Y:S01]  /*6df0*/  R2UR UR24, R0 ;  /* 0x00000000001872ca */ /* 0x000fe200000e0000 */
[----:B------:R-:W-:Y:S01]  /*6e00*/  UMOV UR14, 0x0 ;  /* 0x00000000000e7882 */ /* 0x000fe20000000000 */
[----:B------:R-:W-:Y:S01]  /*6e10*/  UMOV UR15, 0x14f00000 ;  /* 0x14f00000000f7882 */ /* 0x000fe20000000000 */
[----:B------:R-:W-:Y:S01]  /*6e20*/  UMOV UR18, URZ ;  /* 0x0000003f00127c82 */ /* 0x000fe20008000000 */
[C---:B------:R-:W-:Y:S01]  /*6e30*/  IADD3 R8, P1, R20.reuse, R6, RZ ;  /* 0x0000000614087210 */ /* 0x040fe20007f3e0ff */
[----:B------:R-:W-:Y:S01]  /*6e40*/  UMOV UR20, UR28 ;  /* 0x0000001c00147c82 */ /* 0x000fe20008000000 */
[C---:B------:R-:W-:Y:S01]  /*6e50*/  R2UR UR19, R20.reuse ;  /* 0x00000000141372ca */ /* 0x040fe200000e0000 */
[----:B------:R-:W-:Y:S01]  /*6e60*/  UMOV UR21, UR29 ;  /* 0x0000001d00157c82 */ /* 0x000fe20008000000 */
[----:B------:R-:W-:Y:S01]  /*6e70*/  LEA.HI.X.SX32 R9, R20, R11, 0x1, P1 ;  /* 0x0000000b14097211 */ /* 0x000fe200008f0eff */
[----:B------:R-:W-:Y:S01]  /*6e80*/  UMOV UR10, 0x40 ;  /* 0x00000040000a7882 */ /* 0x000fe20000000000 */
[----:B------:R-:W-:Y:S01]  /*6e90*/  UMOV UR12, UR28 ;  /* 0x0000001c000c7c82 */ /* 0x000fe20008000000 */
[----:B------:R-:W-:Y:S01]  /*6ea0*/  UMOV UR13, UR29 ;  /* 0x0000001d000d7c82 */ /* 0x000fe20008000000 */
[----:B------:R-:W-:Y:S01]  /*6eb0*/  UMOV UR26, 0x80 ;  /* 0x00000080001a7882 */ /* 0x000fe20000000000 */
[----:B------:R-:W-:-:S02]  /*6ec0*/  UIADD3 UR17, UR24, 0x36430, URZ ;  /* 0x0003643018117890 */ /* 0x000fc4000fffe03f */
[----:B------:R-:W-:Y:S02]  /*6ed0*/  UIADD3 UR16, UR24, 0x2a000, URZ ;  /* 0x0002a00018107890 */ /* 0x000fe4000fffe03f */
[----:B------:R-:W-:Y:S02]  /*6ee0*/  UIADD3 UR32, UR24, 0x30200, URZ ;  /* 0x0003020018207890 */ /* 0x000fe4000fffe03f */
[----:B------:R-:W-:Y:S02]  /*6ef0*/  UIADD3 UR8, UR24, 0x2c000, URZ ;  /* 0x0002c00018087890 */ /* 0x000fe4000fffe03f */
[----:B------:R-:W-:Y:S01]  /*6f00*/  UIADD3 UR24, UR24, 0x2e000, URZ ;  /* 0x0002e00018187890 */ /* 0x000fe2000fffe03f */
[C---:B---3--:R-:W-:Y:S01]  /*6f10*/  LEA R4, P2, R8.reuse, R4, 0x2 ;  /* 0x0000000408047211 */ /* 0x048fe200078410ff */
[----:B------:R-:W-:Y:S01]  /*6f20*/  UMOV UR9, UR17 ;  /* 0x0000001100097c82 */ /* 0x000fe20008000000 */
[----:B------:R-:W-:Y:S01]  /*6f30*/  UMOV UR11, UR19 ;  /* 0x00000013000b7c82 */ /* 0x000fe20008000000 */
[----:B------:R-:W-:Y:S01]  /*6f40*/  UMOV UR25, UR17 ;  /* 0x0000001100197c82 */ /* 0x000fe20008000000 */
[----:B------:R-:W-:Y:S01]  /*6f50*/  LEA.HI.X R5, R8, R5, R9, 0x2, P2 ;  /* 0x0000000508057211 */ /* 0x000fe200010f1409 */
[----:B------:R-:W-:Y:S01]  /*6f60*/  UMOV UR27, UR19 ;  /* 0x00000013001b7c82 */ /* 0x000fe20008000000 */
[----:B------:R-:W-:Y:S01]  /*6f70*/  IADD3 R8, P1, R13, 0x1f0, RZ ;  /* 0x000001f00d087810 */ /* 0x000fe20007f3e0ff */
[----:B------:R-:W-:Y:S01]  /*6f80*/  UMOV UR33, UR17 ;  /* 0x0000001100217c82 */ /* 0x000fe20008000000 */
[----:B------:R-:W-:Y:S01]  /*6f90*/  R2UR UR30, R4 ;  /* 0x00000000041e72ca */ /* 0x000fe200000e0000 */
[----:B------:R-:W-:Y:S01]  /*6fa0*/  UMOV UR22, 0x10 ;  /* 0x0000001000167882 */ /* 0x000fe20000000000 */
[----:B------:R-:W-:Y:S01]  /*6fb0*/  R2UR UR6, R8 ;  /* 0x00000000080672ca */ /* 0x000fe200000e0000 */
[----:B------:R-:W-:Y:S01]  /*6fc0*/  IMAD.X R8, RZ, RZ, R14, P1 ;  /* 0x000000ffff087224 */ /* 0x000fe200008e060e */
[----:B------:R-:W-:-:S02]  /*6fd0*/  R2UR UR31, R5 ;  /* 0x00000000051f72ca */ /* 0x000fc400000e0000 */
[----:B------:R-:W-:Y:S02]  /*6fe0*/  SHF.L.U32 R5, R12, 0x1f, RZ ;  /* 0x0000001f0c057819 */ /* 0x000fe400000006ff */
[----:B------:R-:W-:-:S13]  /*6ff0*/  R2UR UR7, R8 ;  /* 0x00000000080772ca */ /* 0x000fda00000e0000 */
[----:B------:R3:W-:Y:S01]  /*7000*/  UTMALDG.4D [UR16], [UR6], desc[UR14] ;  /* 0x00000e10060075b4 */ /* 0x0007e20008019000 */
[----:B------:R3:W-:Y:S01]  /*7010*/  UTMALDG.4D [UR8], [UR6], desc[UR14] ;  /* 0x00000e08060075b4 */ /* 0x0007e20008019000 */
[----:B------:R3:W-:Y:S01]  /*7020*/  UTMALDG.4D [UR24], [UR6], desc[UR14] ;  /* 0x00000e18060075b4 */ /* 0x0007e20008019000 */
[----:B------:R3:W-:Y:S01]  /*7030*/  UBLKCP.S.G [UR32], [UR30], UR22 ;  /* 0x000000201e0073ba */ /* 0x0007e20008000216 */
[----:B------:R-:W4:Y:S02]  /*7040*/  SYNCS.PHASECHK.TRANS64.TRYWAIT P1, [R0+URZ+0x36428], R5 ;  /* 0x03642805000075a7 */ /* 0x000f24000802017f */
[----:B---34-:R-:W-:Y:S05]  /*7050*/  @!P1 BRA `(.L_x_81) ;  /* 0x0000000800d89947 */ /* 0x018fea0003800000 */
.L_x_102:
[----:B------:R-:W-:Y:S01]  /*7060*/  IMAD.MOV.U32 R4, RZ, RZ, RZ ;  /* 0x000000ffff047224 */ /* 0x000fe200078e00ff */
[----:B------:R-:W-:Y:S06]  /*7070*/  @P0 BRA `(.L_x_82) ;  /* 0x0000000000140947 */ /* 0x000fec0003800000 */
[----:B------:R-:W-:Y:S01]  /*7080*/  ISETP.NE.AND P1, PT, R16, RZ, PT ;  /* 0x000000ff1000720c */ /* 0x000fe20003f25270 */
[----:B---3--:R-:W-:-:S04]  /*7090*/  IMAD.MOV.U32 R5, RZ, RZ, 0x6100 ;  /* 0x00006100ff057424 */ /* 0x008fc800078e00ff */
[----:B------:R4:W-:Y:S08]  /*70a0*/  SYNCS.ARRIVE.TRANS64 RZ, [R0+URZ+0x36418], R5 ;  /* 0x0364180500ff79a7 */ /* 0x0009f0000800003f */
[----:B------:R-:W-:Y:S05]  /*70b0*/  @!P1 BRA `(.L_x_82) ;  /* 0x0000000000049947 */ /* 0x000fea0003800000 */
[----:B------:R-:W-:Y:S01]  /*70c0*/  BPT.TRAP 0x1 ;  /* 0x000000040000795c */ /* 0x000fe20000300000 */
.L_x_82:
[----:B------:R-:W-:Y:S01]  /*70d0*/  R2UR UR19, R20 ;  /* 0x00000000141372ca */ /* 0x000fe200000e0000 */
[----:B------:R-:W-:Y:S01]  /*70e0*/  UMOV UR22, 0x0 ;  /* 0x0000000000167882 */ /* 0x000fe20000000000 */
[----:B------:R-:W-:Y:S01]  /*70f0*/  R2UR UR24, R0 ;  /* 0x00000000001872ca */ /* 0x000fe200000e0000 */
[----:B------:R-:W-:Y:S01]  /*7100*/  UMOV UR23, 0x14f00000 ;  /* 0x14f0000000177882 */ /* 0x000fe20000000000 */
[----:B------:R-:W-:Y:S01]  /*7110*/  R2UR UR14, R2 ;  /* 0x00000000020e72ca */ /* 0x000fe200000e0000 */
[----:B------:R-:W-:Y:S01]  /*7120*/  UMOV UR18, URZ ;  /* 0x0000003f00127c82 */ /* 0x000fe20008000000 */
[----:B------:R-:W-:Y:S01]  /*7130*/  R2UR UR15, R3 ;  /* 0x00000000030f72ca */ /* 0x000fe200000e0000 */
[----:B------:R-:W-:Y:S01]  /*7140*/  UMOV UR20, UR28 ;  /* 0x0000001c00147c82 */ /* 0x000fe20008000000 */
[----:B------:R-:W-:Y:S01]  /*7150*/  UMOV UR21, UR29 ;  /* 0x0000001d00157c82 */ /* 0x000fe20008000000 */
[----:B------:R-:W-:Y:S01]  /*7160*/  UMOV UR10, 0x40 ;  /* 0x00000040000a7882 */ /* 0x000fe20000000000 */
[----:B------:R-:W-:Y:S01]  /*7170*/  UMOV UR12, UR28 ;  /* 0x0000001c000c7c82 */ /* 0x000fe20008000000 */
[----:B------:R-:W-:Y:S01]  /*7180*/  UMOV UR13, UR29 ;  /* 0x0000001d000d7c82 */ /* 0x000fe20008000000 */
[----:B------:R-:W-:Y:S01]  /*7190*/  UMOV UR26, 0x80 ;  /* 0x00000080001a7882 */ /* 0x000fe20000000000 */
[----:B------:R-:W-:Y:S01]  /*71a0*/  UIADD3 UR19, UR19, 0x40, URZ ;  /* 0x0000004013137890 */ /* 0x000fe2000fffe03f */
[----:B------:R-:W-:Y:S01]  /*71b0*/  IMAD.MOV.U32 R15, RZ, RZ, 0x2 ;  /* 0x00000002ff0f7424 */ /* 0x000fe200078e00ff */
[----:B------:R-:W-:-:S02]  /*71c0*/  UIADD3 UR16, UR24, 0x24000, URZ ;  /* 0x0002400018107890 */ /* 0x000fc4000fffe03f */
[----:B------:R-:W-:Y:S02]  /*71d0*/  UIADD3 UR17, UR24, 0x36418, URZ ;  /* 0x0003641818117890 */ /* 0x000fe4000fffe03f */
[----:B------:R-:W-:Y:S01]  /*71e0*/  UIADD3 UR8, UR24, 0x26000, URZ ;  /* 0x0002600018087890 */ /* 0x000fe2000fffe03f */
[----:B---34-:R-:W-:Y:S01]  /*71f0*/  IMAD.U32 R5, RZ, RZ, UR19 ;  /* 0x00000013ff057e24 */ /* 0x018fe2000f8e00ff */
        /* <DEDUP_REMOVED lines=12> */
[----:B------:R3:W-:Y:S02]  /*72c0*/  UBLKCP.S.G [UR32], [UR6], UR30 ;  /* 0x00000020060073ba */ /* 0x0007e4000800021e */
[----:B---3--:R-:W-:Y:S01]  /*72d0*/  NOP ;  /* 0x0000000000007918 */ /* 0x008fe20000000000 */
.L_x_68:
[----:B------:R-:W-:-:S04]  /*72e0*/  SHF.L.U32 R3, R4, 0x1f, RZ ;  /* 0x0000001f04037819 */ /* 0x000fc800000006ff */
[----:B------:R-:W3:Y:S02]  /*72f0*/  SYNCS.PHASECHK.TRANS64.TRYWAIT P1, [R0+URZ+0x36438], R3 ;  /* 0x03643803000075a7 */ /* 0x000ee4000802017f */
[----:B---3--:R-:W-:Y:S05]  /*7300*/  @!P1 BRA `(.L_x_83) ;  /* 0x0000000800409947 */ /* 0x008fea0003800000 */
.L_x_103:
[----:B------:R-:W-:Y:S05]  /*7310*/  @P0 BRA `(.L_x_84) ;  /* 0x0000000000180947 */ /* 0x000fea0003800000 */
[----:B------:R-:W4:Y:S01]  /*7320*/  S2R R2, SR_TID.X ;  /* 0x0000000000027919 */ /* 0x000f220000002100 */
[----:B---3--:R-:W-:-:S04]  /*7330*/  IMAD.MOV.U32 R3, RZ, RZ, 0x6100 ;  /* 0x00006100ff037424 */ /* 0x008fc800078e00ff */
[----:B------:R3:W-:Y:S01]  /*7340*/  SYNCS.ARRIVE.TRANS64 RZ, [R0+URZ+0x36430], R3 ;  /* 0x0364300300ff79a7 */ /* 0x0007e2000800003f */
[----:B----4-:R-:W-:-:S13]  /*7350*/  LOP3.LUT P0, RZ, R2, 0x1f, RZ, 0xc0, !PT ;  /* 0x0000001f02ff7812 */ /* 0x010fda000780c0ff */
[----:B---3--:R-:W-:Y:S05]  /*7360*/  @!P0 BRA `(.L_x_84) ;  /* 0x0000000000048947 */ /* 0x008fea0003800000 */
[----:B------:R-:W-:Y:S01]  /*7370*/  BPT.TRAP 0x1 ;  /* 0x000000040000795c */ /* 0x000fe20000300000 */
.L_x_84:
[----:B---3--:R-:W3:Y:S01]  /*7380*/  LDC.64 R2, c[0x0][0x728] ;  /* 0x0001ca00ff027b82 */ /* 0x008ee20000000a00 */
[----:B------:R-:W-:Y:S01]  /*7390*/  IADD3 R13, P1, R13, 0x1f0, RZ ;  /* 0x000001f00d0d7810 */ /* 0x000fe20007f3e0ff */
[----:B------:R-:W-:Y:S01]  /*73a0*/  UMOV UR14, 0x0 ;  /* 0x00000000000e7882 */ /* 0x000fe20000000000 */
[C---:B------:R-:W-:Y:S01]  /*73b0*/  IADD3 R6, P0, R5.reuse, R6, RZ ;  /* 0x0000000605067210 */ /* 0x040fe20007f1e0ff */
[----:B------:R-:W-:Y:S01]  /*73c0*/  UMOV UR15, 0x14f00000 ;  /* 0x14f00000000f7882 */ /* 0x000fe20000000000 */
[----:B------:R-:W-:Y:S01]  /*73d0*/  R2UR UR24, R0 ;  /* 0x00000000001872ca */ /* 0x000fe200000e0000 */
[----:B------:R-:W-:Y:S01]  /*73e0*/  IMAD.X R14, RZ, RZ, R14, P1 ;  /* 0x000000ffff0e7224 */ /* 0x000fe200008e060e */
[C---:B------:R-:W-:Y:S01]  /*73f0*/  LEA.HI.X.SX32 R11, R5.reuse, R11, 0x1, P0 ;  /* 0x0000000b050b7211 */ /* 0x040fe200000f0eff */
[----:B------:R-:W-:Y:S01]  /*7400*/  UMOV UR18, URZ ;  /* 0x0000003f00127c82 */ /* 0x000fe20008000000 */
[----:B------:R-:W-:Y:S01]  /*7410*/  R2UR UR19, R5 ;  /* 0x00000000051372ca */ /* 0x000fe200000e0000 */
[----:B------:R-:W-:Y:S01]  /*7420*/  UMOV UR20, UR28 ;  /* 0x0000001c00147c82 */ /* 0x000fe20008000000 */
[----:B------:R-:W-:Y:S01]  /*7430*/  R2UR UR6, R13 ;  /* 0x000000000d0672ca */ /* 0x000fe200000e0000 */
[----:B------:R-:W-:Y:S01]  /*7440*/  UMOV UR21, UR29 ;  /* 0x0000001d00157c82 */ /* 0x000fe20008000000 */
[----:B------:R-:W-:Y:S01]  /*7450*/  R2UR UR7, R14 ;  /* 0x000000000e0772ca */ /* 0x000fe200000e0000 */
[----:B------:R-:W-:Y:S01]  /*7460*/  UMOV UR10, 0x40 ;  /* 0x00000040000a7882 */ /* 0x000fe20000000000 */
[----:B------:R-:W-:Y:S01]  /*7470*/  UMOV UR12, UR28 ;  /* 0x0000001c000c7c82 */ /* 0x000fe20008000000 */
[----:B------:R-:W-:Y:S01]  /*7480*/  UMOV UR13, UR29 ;  /* 0x0000001d000d7c82 */ /* 0x000fe20008000000 */
[----:B------:R-:W-:Y:S01]  /*7490*/  UMOV UR26, 0x80 ;  /* 0x00000080001a7882 */ /* 0x000fe20000000000 */
[----:B------:R-:W-:Y:S01]  /*74a0*/  UIADD3 UR17, UR24, 0x36430, URZ ;  /* 0x0003643018117890 */ /* 0x000fe2000fffe03f */
[----:B------:R-:W-:Y:S01]  /*74b0*/  LOP3.LUT R4, R4, 0x1, RZ, 0x3c, !PT ;  /* 0x0000000104047812 */ /* 0x000fe200078e3cff */
[----:B------:R-:W-:-:S02]  /*74c0*/  UIADD3 UR16, UR24, 0x2a000, URZ ;  /* 0x0002a00018107890 */ /* 0x000fc4000fffe03f */
[----:B------:R-:W-:Y:S01]  /*74d0*/  UIADD3 UR32, UR24, 0x30200, URZ ;  /* 0x0003020018207890 */ /* 0x000fe2000fffe03f */
[C---:B---3--:R-:W-:Y:S01]  /*74e0*/  LEA R2, P0, R6.reuse, R2, 0x2 ;  /* 0x0000000206027211 */ /* 0x048fe200078010ff */
[----:B------:R-:W-:Y:S02]  /*74f0*/  UIADD3 UR8, UR24, 0x2c000, URZ ;  /* 0x0002c00018087890 */ /* 0x000fe4000fffe03f */
[----:B------:R-:W-:Y:S01]  /*7500*/  UIADD3 UR24, UR24, 0x2e000, URZ ;  /* 0x0002e00018187890 */ /* 0x000fe2000fffe03f */
[----:B------:R-:W-:Y:S01]  /*7510*/  LEA.HI.X R3, R6, R3, R11, 0x2, P0 ;  /* 0x0000000306037211 */ /* 0x000fe200000f140b */
[----:B------:R-:W-:Y:S01]  /*7520*/  UMOV UR11, UR19 ;  /* 0x00000013000b7c82 */ /* 0x000fe20008000000 */
[----:B------:R-:W-:Y:S01]  /*7530*/  R2UR UR30, R2 ;  /* 0x00000000021e72ca */ /* 0x000fe200000e0000 */
[----:B------:R-:W-:Y:S01]  /*7540*/  UMOV UR9, UR17 ;  /* 0x0000001100097c82 */ /* 0x000fe20008000000 */
[----:B------:R-:W-:Y:S01]  /*7550*/  R2UR UR31, R3 ;  /* 0x00000000031f72ca */ /* 0x000fe200000e0000 */
[----:B------:R-:W-:Y:S01]  /*7560*/  UMOV UR27, UR19 ;  /* 0x00000013001b7c82 */ /* 0x000fe20008000000 */
[----:B------:R3:W-:Y:S01]  /*7570*/  UTMALDG.4D [UR16], [UR6], desc[UR14] ;  /* 0x00000e10060075b4 */ /* 0x0007e20008019000 */
[----:B------:R-:W-:Y:S01]  /*7580*/  UMOV UR25, UR17 ;  /* 0x0000001100197c82 */ /* 0x000fe20008000000 */
[----:B------:R-:W-:Y:S01]  /*7590*/  UMOV UR33, UR17 ;  /* 0x0000001100217c82 */ /* 0x000fe20008000000 */
[----:B------:R-:W-:Y:S01]  /*75a0*/  UMOV UR22, 0x10 ;  /* 0x0000001000167882 */ /* 0x000fe20000000000 */
[----:B------:R-:W-:Y:S01]  /*75b0*/  ISETP.NE.AND P0, PT, R15, 0x2, PT ;  /* 0x000000020f00780c */ /* 0x000fe20003f05270 */
[----:B------:R3:W-:Y:S03]  /*75c0*/  UTMALDG.4D [UR8], [UR6], desc[UR14] ;  /* 0x00000e08060075b4 */ /* 0x0007e60008019000 */
[----:B------:R-:W-:-:S02]  /*75d0*/  SEL R3, RZ, 0x1, P0 ;  /* 0x00000001ff037807 */ /* 0x000fc40000000000 */
[----:B------:R-:W-:Y:S02]  /*75e0*/  SEL R2, R15, RZ, P0 ;  /* 0x000000ff0f027207 */ /* 0x000fe40000000000 */
[----:B------:R-:W-:Y:S01]  /*75f0*/  LOP3.LUT R12, R12, R3, RZ, 0x3c, !PT ;  /* 0x000000030c0c7212 */ /* 0x000fe200078e3cff */
[----:B------:R3:W-:Y:S01]  /*7600*/  UTMALDG.4D [UR24], [UR6], desc[UR14] ;  /* 0x00000e18060075b4 */ /* 0x0007e20008019000 */
[----:B------:R3:W-:Y:S02]  /*7610*/  UBLKCP.S.G [UR32], [UR30], UR22 ;  /* 0x000000201e0073ba */ /* 0x0007e40008000216 */
[----:B---3--:R-:W-:-:S03]  /*7620*/  NOP ;  /* 0x0000000000007918 */ /* 0x008fc60000000000 */
.L_x_65:
[----:B------:R-:W-:Y:S05]  /*7630*/  BSYNC B0 ;  /* 0x0000000000007941 */ /* 0x000fea0003800000 */
.L_x_64:
[----:B------:R-:W-:-:S03]  /*7640*/  UMOV UR6, 0xffffffff ;  /* 0xffffffff00067882 */ /* 0x000fc60000000000 */
[----:B------:R-:W-:Y:S05]  /*7650*/  BRA.DIV UR6, `(.L_x_85) ;  /* 0x0000000606807947 */ /* 0x000fea000b800000 */
[----:B------:R-:W-:-:S13]  /*7660*/  ELECT P0, URZ, PT ;  /* 0x00000000003f782f */ /* 0x000fda0003800000 */
.L_x_106:
[----:B------:R-:W-:Y:S04]  /*7670*/  BSSY B0, `(.L_x_86) ;  /* 0x000001e000007945 */ /* 0x000fe80003800000 */
[----:B------:R-:W-:Y:S05]  /*7680*/  @!P0 BRA `(.L_x_87) ;  /* 0x0000000000708947 */ /* 0x000fea0003800000 */
[----:B------:R-:W-:-:S04]  /*7690*/  LOP3.LUT R17, R17, 0x2, RZ, 0xfc, !PT ;  /* 0x0000000211117812 */ /* 0x000fc800078efcff */
[----:B------:R-:W-:-:S13]  /*76a0*/  ISETP.NE.AND P2, PT, R17, 0x3, PT ;  /* 0x000000031100780c */ /* 0x000fda0003f45270 */
[----:B------:R-:W-:Y:S05]  /*76b0*/  @!P2 BRA `(.L_x_88) ;  /* 0x000000000004a947 */ /* 0x000fea0003800000 */
[----:B------:R-:W-:Y:S01]  /*76c0*/  BPT.TRAP 0x1 ;  /* 0x000000040000795c */ /* 0x000fe20000300000 */
.L_x_88:
[----:B------:R-:W3:Y:S01]  /*76d0*/  S2R R3, SR_CgaCtaId ;  /* 0x0000000000037919 */ /* 0x000ee20000008800 */
[----:B-12---:R-:W-:-:S04]  /*76e0*/  MOV R0, 0x400 ;  /* 0x0000040000007802 */ /* 0x006fc80000000f00 */
[----:B---3--:R-:W-:Y:S02]  /*76f0*/  LEA R9, R3, R0, 0x18 ;  /* 0x0000000003097211 */ /* 0x008fe400078ec0ff */
[----:B------:R-:W-:-:S03]  /*7700*/  SHF.L.U32 R0, R12, 0x1f, RZ ;  /* 0x0000001f0c007819 */ /* 0x000fc600000006ff */
[----:B------:R-:W-:-:S04]  /*7710*/  VIADD R3, R9, 0x36420 ;  /* 0x0003642009037836 */ /* 0x000fc80000000000 */
[C---:B------:R-:W-:Y:S02]  /*7720*/  IMAD R7, R2.reuse, 0x8, R3 ;  /* 0x0000000802077824 */ /* 0x040fe400078e0203 */
[----:B------:R-:W-:Y:S02]  /*7730*/  VIADD R2, R2, 0x1 ;  /* 0x0000000102027836 */ /* 0x000fe40000000000 */
[----:B------:R-:W1:Y:S03]  /*7740*/  SYNCS.PHASECHK.TRANS64.TRYWAIT P0, [R7+URZ], R0 ;  /* 0x00000000070075a7 */ /* 0x000e66000800017f */
[----:B------:R-:W-:-:S04]  /*7750*/  ISETP.NE.AND P1, PT, R2, 0x2, PT ;  /* 0x000000020200780c */ /* 0x000fc80003f25270 */
[----:B------:R-:W-:Y:S02]  /*7760*/  SEL R5, RZ, 0x1, P1 ;  /* 0x00000001ff057807 */ /* 0x000fe40000800000 */
[----:B------:R-:W-:Y:S02]  /*7770*/  SEL R2, R2, RZ, P1 ;  /* 0x000000ff02027207 */ /* 0x000fe40000800000 */
[----:B------:R-:W-:-:S03]  /*7780*/  LOP3.LUT R5, R12, R5, RZ, 0x3c, !PT ;  /* 0x000000050c057212 */ /* 0x000fc600078e3cff */
[----:B------:R-:W-:Y:S01]  /*7790*/  IMAD R3, R2, 0x8, R3 ;  /* 0x0000000802037824 */ /* 0x000fe200078e0203 */
[----:B------:R-:W-:Y:S01]  /*77a0*/  SHF.L.U32 R2, R5, 0x1f, RZ ;  /* 0x0000001f05027819 */ /* 0x000fe200000006ff */
[----:B-1----:R-:W-:Y:S06]  /*77b0*/  @!P0 BRA `(.L_x_89) ;  /* 0x00000004004c8947 */ /* 0x002fec0003800000 */
.L_x_107:
[----:B------:R-:W2:Y:S02]  /*77c0*/  SYNCS.PHASECHK.TRANS64.TRYWAIT P0, [R3+URZ], R2 ;  /* 0x00000002030075a7 */ /* 0x000ea4000800017f */
[----:B--2---:R-:W-:Y:S05]  /*77d0*/  @!P0 BRA `(.L_x_90) ;  /* 0x0000000400588947 */ /* 0x004fea0003800000 */
.L_x_108:
[----:B------:R-:W-:Y:S05]  /*77e0*/  @!P2 BRA `(.L_x_91) ;  /* 0x000000000004a947 */ /* 0x000fea0003800000 */
[----:B------:R-:W-:Y:S01]  /*77f0*/  BPT.TRAP 0x1 ;  /* 0x000000040000795c */ /* 0x000fe20000300000 */
.L_x_91:
[----:B------:R-:W-:-:S07]  /*7800*/  SHF.L.U32 R4, R4, 0x1f, RZ ;  /* 0x0000001f04047819 */ /* 0x000fce00000006ff */
.L_x_92:
[----:B---3--:R3:W4:Y:S02]  /*7810*/  SYNCS.PHASECHK.TRANS64.TRYWAIT P0, [R9+URZ+0x36438], R4 ;  /* 0x03643804090075a7 */ /* 0x008724000800017f */
[----:B----4-:R-:W-:Y:S05]  /*7820*/  @!P0 NANOSLEEP.SYNCS 0x989680 ;  /* 0x009896800000895d */ /* 0x010fea0003900000 */
[----:B------:R-:W4:Y:S02]  /*7830*/  @!P0 SYNCS.PHASECHK.TRANS64 P0, [R9+URZ+0x36438], R4 ;  /* 0x03643804090085a7 */ /* 0x000f24000800007f */
[----:B----4-:R-:W-:Y:S05]  /*7840*/  @!P0 BRA `(.L_x_92) ;  /* 0xfffffffc00f08947 */ /* 0x010fea000383ffff */
.L_x_87:
[----:B------:R-:W-:Y:S05]  /*7850*/  BSYNC B0 ;  /* 0x0000000000007941 */ /* 0x000fea0003800000 */
.L_x_86:
[----:B------:R-:W-:Y:S05]  /*7860*/  EXIT ;  /* 0x000000000000794d */ /* 0x000fea0003800000 */
.L_x_10:
[----:B------:R-:W-:Y:S02]  /*7870*/  IMAD.MOV.U32 R12, RZ, RZ, RZ ;  /* 0x000000ffff0c7224 */ /* 0x000fe400078e00ff */
[----:B------:R-:W-:Y:S02]  /*7880*/  IMAD.MOV.U32 R11, RZ, RZ, 0x1f ;  /* 0x0000001fff0b7424 */ /* 0x000fe400078e00ff */
[----:B------:R-:W-:-:S07]  /*7890*/  IMAD.MOV.U32 R15, RZ, RZ, -0x1 ;  /* 0xffffffffff0f7424 */ /* 0x000fce00078e00ff */
[----:B------:R-:W-:Y:S05]  /*78a0*/  WARPSYNC.COLLECTIVE R15, `(.L_x_93) ;  /* 0x000000000f087348 */ /* 0x000fea0003c00000 */
[----:B------:R1:W2:Y:S02]  /*78b0*/  SHFL.IDX P6, R14, R13, R12, R11 ;  /* 0x0000000c0d0e7389 */ /* 0x0002a400000c000b */
[----:B-12---:R-:W-:Y:S01]  /*78c0*/  ENDCOLLECTIVE ;  /* 0x000000000000791b */ /* 0x006fe20003800000 */
.L_x_93:
[----:B------:R-:W-:Y:S05]  /*78d0*/  BRA `(.L_x_94) ;  /* 0xffffff9000ac7947 */ /* 0x000fea000383ffff */
.L_x_12:
[----:B--2---:R2:W3:Y:S02]  /*78e0*/  SYNCS.PHASECHK.TRANS64.TRYWAIT P0, [R157+URZ+0x36400], R18 ;  /* 0x036400129d0075a7 */ /* 0x0044e4000800017f */
[----:B---3--:R-:W-:Y:S05]  /*78f0*/  @!P0 NANOSLEEP.SYNCS 0x989680 ;  /* 0x009896800000895d */ /* 0x008fea0003900000 */
[----:B------:R-:W3:Y:S02]  /*7900*/  @!P0 SYNCS.PHASECHK.TRANS64 P0, [R157+URZ+0x36400], R18 ;  /* 0x036400129d0085a7 */ /* 0x000ee4000800007f */
[----:B---3--:R-:W-:Y:S05]  /*7910*/  @!P0 BRA `(.L_x_12) ;  /* 0xfffffffc00f08947 */ /* 0x008fea000383ffff */
[----:B------:R-:W-:Y:S05]  /*7920*/  BRA `(.L_x_11) ;  /* 0xffffff9400187947 */ /* 0x000fea000383ffff */
.L_x_17:
[----:B--2---:R2:W3:Y:S02]  /*7930*/  SYNCS.PHASECHK.TRANS64.TRYWAIT P1, [R4+URZ+0x36410], R13 ;  /* 0x0364100d040075a7 */ /* 0x0044e4000802017f */
[----:B---3--:R-:W-:Y:S05]  /*7940*/  @!P1 NANOSLEEP.SYNCS 0x989680 ;  /* 0x009896800000995d */ /* 0x008fea0003900000 */
[----:B------:R-:W3:Y:S02]  /*7950*/  @!P1 SYNCS.PHASECHK.TRANS64 P1, [R4+URZ+0x36410], R13 ;  /* 0x0364100d040095a7 */ /* 0x000ee4000802007f */
[----:B---3--:R-:W-:Y:S05]  /*7960*/  @!P1 BRA `(.L_x_17) ;  /* 0xfffffffc00f09947 */ /* 0x008fea000383ffff */
[----:B------:R-:W-:Y:S05]  /*7970*/  BRA `(.L_x_16) ;  /* 0xffffff9800d87947 */ /* 0x000fea000383ffff */
.L_x_21:
[----:B---3--:R3:W1:Y:S02]  /*7980*/  SYNCS.PHASECHK.TRANS64.TRYWAIT P1, [R157+URZ+0x36430], R14 ;  /* 0x0364300e9d0075a7 */ /* 0x008664000802017f */
[----:B-1----:R-:W-:Y:S05]  /*7990*/  @!P1 NANOSLEEP.SYNCS 0x989680 ;  /* 0x009896800000995d */ /* 0x002fea0003900000 */
[----:B------:R-:W1:Y:S02]  /*79a0*/  @!P1 SYNCS.PHASECHK.TRANS64 P1, [R157+URZ+0x36430], R14 ;  /* 0x0364300e9d0095a7 */ /* 0x000e64000802007f */
[----:B-1----:R-:W-:Y:S05]  /*79b0*/  @!P1 BRA `(.L_x_21) ;  /* 0xfffffffc00f09947 */ /* 0x002fea000383ffff */
[----:B------:R-:W-:Y:S05]  /*79c0*/  BRA `(.L_x_20) ;  /* 0xffffffa0007c7947 */ /* 0x000fea000383ffff */
.L_x_66:
[----:B-1----:R1:W2:Y:S02]  /*79d0*/  SYNCS.PHASECHK.TRANS64.TRYWAIT P1, [R0+URZ+0x36420], R10 ;  /* 0x0364200a000075a7 */ /* 0x0022a4000802017f */
[----:B--2---:R-:W-:Y:S05]  /*79e0*/  @!P1 NANOSLEEP.SYNCS 0x989680 ;  /* 0x009896800000995d */ /* 0x004fea0003900000 */
[----:B------:R-:W2:Y:S02]  /*79f0*/  @!P1 SYNCS.PHASECHK.TRANS64 P1, [R0+URZ+0x36420], R10 ;  /* 0x0364200a000095a7 */ /* 0x000ea4000802007f */
[----:B--2---:R-:W-:Y:S05]  /*7a00*/  @!P1 BRA `(.L_x_66) ;  /* 0xfffffffc00f09947 */ /* 0x004fea000383ffff */
[----:B------:R-:W-:Y:S05]  /*7a10*/  BRA `(.L_x_95) ;  /* 0xffffffe0001c7947 */ /* 0x000fea000383ffff */
.L_x_70:
[----:B-1----:R1:W2:Y:S02]  /*7a20*/  SYNCS.PHASECHK.TRANS64.TRYWAIT P1, [R0+URZ+0x36438], R10 ;  /* 0x0364380a000075a7 */ /* 0x0022a4000802017f */
[----:B--2---:R-:W-:Y:S05]  /*7a30*/  @!P1 NANOSLEEP.SYNCS 0x989680 ;  /* 0x009896800000995d */ /* 0x004fea0003900000 */
[----:B------:R-:W2:Y:S02]  /*7a40*/  @!P1 SYNCS.PHASECHK.TRANS64 P1, [R0+URZ+0x36438], R10 ;  /* 0x0364380a000095a7 */ /* 0x000ea4000802007f */
[----:B--2---:R-:W-:Y:S05]  /*7a50*/  @!P1 BRA `(.L_x_70) ;  /* 0xfffffffc00f09947 */ /* 0x004fea000383ffff */
[----:B------:R-:W-:Y:S05]  /*7a60*/  BRA `(.L_x_96) ;  /* 0xffffffe400d47947 */ /* 0x000fea000383ffff */
.L_x_72:
[----:B--2---:R2:W3:Y:S02]  /*7a70*/  SYNCS.PHASECHK.TRANS64.TRYWAIT P1, [R0+URZ+0x36428], R3 ;  /* 0x03642803000075a7 */ /* 0x0044e4000802017f */
[----:B---3--:R-:W-:Y:S05]  /*7a80*/  @!P1 NANOSLEEP.SYNCS 0x989680 ;  /* 0x009896800000995d */ /* 0x008fea0003900000 */
[----:B------:R-:W3:Y:S02]  /*7a90*/  @!P1 SYNCS.PHASECHK.TRANS64 P1, [R0+URZ+0x36428], R3 ;  /* 0x03642803000095a7 */ /* 0x000ee4000802007f */
[----:B---3--:R-:W-:Y:S05]  /*7aa0*/  @!P1 BRA `(.L_x_72) ;  /* 0xfffffffc00f09947 */ /* 0x008fea000383ffff */
[----:B------:R-:W-:Y:S05]  /*7ab0*/  BRA `(.L_x_97) ;  /* 0xffffffe800947947 */ /* 0x000fea000383ffff */
.L_x_74:
[----:B--2---:R2:W3:Y:S02]  /*7ac0*/  SYNCS.PHASECHK.TRANS64.TRYWAIT P1, [R0+URZ+0x36438], R29 ;  /* 0x0364381d000075a7 */ /* 0x0044e4000802017f */
[----:B---3--:R-:W-:Y:S05]  /*7ad0*/  @!P1 NANOSLEEP.SYNCS 0x989680 ;  /* 0x009896800000995d */ /* 0x008fea0003900000 */
[----:B------:R-:W3:Y:S02]  /*7ae0*/  @!P1 SYNCS.PHASECHK.TRANS64 P1, [R0+URZ+0x36438], R29 ;  /* 0x0364381d000095a7 */ /* 0x000ee4000802007f */
[----:B---3--:R-:W-:Y:S05]  /*7af0*/  @!P1 BRA `(.L_x_74) ;  /* 0xfffffffc00f09947 */ /* 0x008fea000383ffff */
[----:B------:R-:W-:Y:S05]  /*7b00*/  BRA `(.L_x_98) ;  /* 0xffffffec00247947 */ /* 0x000fea000383ffff */
.L_x_76:
[----:B------:R-:W-:-:S07]  /*7b10*/  SHF.L.U32 R5, R12, 0x1f, RZ ;  /* 0x0000001f0c057819 */ /* 0x000fce00000006ff */
.L_x_99:
[----:B--2---:R2:W3:Y:S02]  /*7b20*/  SYNCS.PHASECHK.TRANS64.TRYWAIT P1, [R0+URZ+0x36420], R5 ;  /* 0x03642005000075a7 */ /* 0x0044e4000802017f */
[----:B---3--:R-:W-:Y:S05]  /*7b30*/  @!P1 NANOSLEEP.SYNCS 0x989680 ;  /* 0x009896800000995d */ /* 0x008fea0003900000 */
[----:B------:R-:W3:Y:S02]  /*7b40*/  @!P1 SYNCS.PHASECHK.TRANS64 P1, [R0+URZ+0x36420], R5 ;  /* 0x03642005000095a7 */ /* 0x000ee4000802007f */
[----:B---3--:R-:W-:Y:S05]  /*7b50*/  @!P1 BRA `(.L_x_99) ;  /* 0xfffffffc00f09947 */ /* 0x008fea000383ffff */
[----:B------:R-:W-:Y:S05]  /*7b60*/  BRA `(.L_x_100) ;  /* 0xffffffec00c47947 */ /* 0x000fea000383ffff */
.L_x_79:
[----:B--2---:R2:W3:Y:S02]  /*7b70*/  SYNCS.PHASECHK.TRANS64.TRYWAIT P1, [R0+URZ+0x36438], R10 ;  /* 0x0364380a000075a7 */ /* 0x0044e4000802017f */
[----:B---3--:R-:W-:Y:S05]  /*7b80*/  @!P1 NANOSLEEP.SYNCS 0x989680 ;  /* 0x009896800000995d */ /* 0x008fea0003900000 */
[----:B------:R-:W3:Y:S02]  /*7b90*/  @!P1 SYNCS.PHASECHK.TRANS64 P1, [R0+URZ+0x36438], R10 ;  /* 0x0364380a000095a7 */ /* 0x000ee4000802007f */
[----:B---3--:R-:W-:Y:S05]  /*7ba0*/  @!P1 BRA `(.L_x_79) ;  /* 0xfffffffc00f09947 */ /* 0x008fea000383ffff */
[----:B------:R-:W-:Y:S05]  /*7bb0*/  BRA `(.L_x_101) ;  /* 0xfffffff0006c7947 */ /* 0x000fea000383ffff */
.L_x_81:
[----:B---3--:R3:W4:Y:S02]  /*7bc0*/  SYNCS.PHASECHK.TRANS64.TRYWAIT P1, [R0+URZ+0x36428], R5 ;  /* 0x03642805000075a7 */ /* 0x008724000802017f */
[----:B----4-:R-:W-:Y:S05]  /*7bd0*/  @!P1 NANOSLEEP.SYNCS 0x989680 ;  /* 0x009896800000995d */ /* 0x010fea0003900000 */
[----:B------:R-:W4:Y:S02]  /*7be0*/  @!P1 SYNCS.PHASECHK.TRANS64 P1, [R0+URZ+0x36428], R5 ;  /* 0x03642805000095a7 */ /* 0x000f24000802007f */
[----:B----4-:R-:W-:Y:S05]  /*7bf0*/  @!P1 BRA `(.L_x_81) ;  /* 0xfffffffc00f09947 */ /* 0x010fea000383ffff */
[----:B------:R-:W-:Y:S05]  /*7c00*/  BRA `(.L_x_102) ;  /* 0xfffffff400147947 */ /* 0x000fea000383ffff */
.L_x_83:
[----:B---3--:R3:W4:Y:S02]  /*7c10*/  SYNCS.PHASECHK.TRANS64.TRYWAIT P1, [R0+URZ+0x36438], R3 ;  /* 0x03643803000075a7 */ /* 0x008724000802017f */
[----:B----4-:R-:W-:Y:S05]  /*7c20*/  @!P1 NANOSLEEP.SYNCS 0x989680 ;  /* 0x009896800000995d */ /* 0x010fea0003900000 */
[----:B------:R-:W4:Y:S02]  /*7c30*/  @!P1 SYNCS.PHASECHK.TRANS64 P1, [R0+URZ+0x36438], R3 ;  /* 0x03643803000095a7 */ /* 0x000f24000802007f */
[----:B----4-:R-:W-:Y:S05]  /*7c40*/  @!P1 BRA `(.L_x_83) ;  /* 0xfffffffc00f09947 */ /* 0x010fea000383ffff */
[----:B------:R-:W-:Y:S05]  /*7c50*/  BRA `(.L_x_103) ;  /* 0xfffffff400ac7947 */ /* 0x000fea000383ffff */
.L_x_85:
[----:B------:R-:W-:Y:S01]  /*7c60*/  BSSY B0, `(.L_x_104) ;  /* 0x0000006000007945 */ /* 0x000fe20003800000 */
[----:B------:R-:W-:-:S07]  /*7c70*/  IMAD.MOV.U32 R15, RZ, RZ, -0x1 ;  /* 0xffffffffff0f7424 */ /* 0x000fce00078e00ff */
[----:B-12---:R-:W-:Y:S05]  /*7c80*/  WARPSYNC.COLLECTIVE R15, `(.L_x_105) ;  /* 0x000000000f0c7348 */ /* 0x006fea0003c00000 */
[----:B------:R-:W-:Y:S02]  /*7c90*/  ELECT P6, UR62, PT ;  /* 0x00000000003e782f */ /* 0x000fe400038c0000 */
[----:B------:R-:W-:Y:S01]  /*7ca0*/  MOV R14, UR62 ;  /* 0x0000003e000e7c02 */ /* 0x000fe20008000f00 */
[----:B-12---:R-:W-:Y:S10]  /*7cb0*/  ENDCOLLECTIVE ;  /* 0x000000000000791b */ /* 0x006ff40003800000 */
.L_x_105:
[----:B------:R-:W-:Y:S05]  /*7cc0*/  BSYNC B0 ;  /* 0x0000000000007941 */ /* 0x000fea0003800000 */
.L_x_104:
[----:B------:R-:W-:Y:S01]  /*7cd0*/  PLOP3.LUT P0, PT, P6, PT, PT, 0x80, 0x0 ;  /* 0x000000000000781c */ /* 0x000fe2000370f070 */
[----:B------:R-:W-:-:S12]  /*7ce0*/  BRA `(.L_x_106) ;  /* 0xfffffff800607947 */ /* 0x000fd8000383ffff */
.L_x_89:
[----:B-1----:R1:W2:Y:S02]  /*7cf0*/  SYNCS.PHASECHK.TRANS64.TRYWAIT P0, [R7+URZ], R0 ;  /* 0x00000000070075a7 */ /* 0x0022a4000800017f */
[----:B--2---:R-:W-:Y:S05]  /*7d00*/  @!P0 NANOSLEEP.SYNCS 0x989680 ;  /* 0x009896800000895d */ /* 0x004fea0003900000 */
[----:B------:R-:W2:Y:S02]  /*7d10*/  @!P0 SYNCS.PHASECHK.TRANS64 P0, [R7+URZ], R0 ;  /* 0x00000000070085a7 */ /* 0x000ea4000800007f */
[----:B--2---:R-:W-:Y:S05]  /*7d20*/  @!P0 BRA `(.L_x_89) ;  /* 0xfffffffc00f08947 */ /* 0x004fea000383ffff */
[----:B------:R-:W-:Y:S05]  /*7d30*/  BRA `(.L_x_107) ;  /* 0xfffffff800a07947 */ /* 0x000fea000383ffff */
.L_x_90:
[----:B--2---:R2:W3:Y:S02]  /*7d40*/  SYNCS.PHASECHK.TRANS64.TRYWAIT P0, [R3+URZ], R2 ;  /* 0x00000002030075a7 */ /* 0x0044e4000800017f */
[----:B---3--:R-:W-:Y:S05]  /*7d50*/  @!P0 NANOSLEEP.SYNCS 0x989680 ;  /* 0x009896800000895d */ /* 0x008fea0003900000 */
[----:B------:R-:W3:Y:S02]  /*7d60*/  @!P0 SYNCS.PHASECHK.TRANS64 P0, [R3+URZ], R2 ;  /* 0x00000002030085a7 */ /* 0x000ee4000800007f */
[----:B---3--:R-:W-:Y:S05]  /*7d70*/  @!P0 BRA `(.L_x_90) ;  /* 0xfffffffc00f08947 */ /* 0x008fea000383ffff */
[----:B------:R-:W-:Y:S05]  /*7d80*/  BRA `(.L_x_108) ;  /* 0xfffffff800947947 */ /* 0x000fea000383ffff */
.L_x_109:
[----:B------:R-:W-:-:S00]  /*7d90*/  BRA `(.L_x_109) ;  /* 0xfffffffc00fc7947 */ /* 0x000fc0000383ffff */
[----:B------:R-:W-:-:S00]  /*7da0*/  NOP ;  /* 0x0000000000007918 */ /* 0x000fc00000000000 */
        /* <DEDUP_REMOVED lines=13> */
.L_x_7649:


//--------------------- .text._ZN7cutlass13device_kernelIN5flash11enable_sm90INS1_16FlashAttnBwdSm90INS1_25CollectiveMainloopBwdSm90ILi2ELi1ELi1EN4cute5tupleIJNS5_1CILi1EEES8_S8_EEENS6_IJNS7_ILi64EEENS7_ILi96EEENS7_ILi192EEEEEENS_6half_tEfNS_4arch4Sm90ELb0ELb0ELb1ELb0ELb1ELb0ELb1ELb0ELi3ELi1ELi1ELi1ELb0EEENS1_21CollectiveEpilogueBwdISD_SE_SG_Li384ELb0ELb1ELi3EEENS1_19SingleTileSchedulerILb0ELb0ELb0ELi96EEEEEEEEEvNT_6ParamsE --------------------------
	.section	.text._ZN7cutlass13device_kernelIN5flash11enable_sm90INS1_16FlashAttnBwdSm90INS1_25CollectiveMainloopBwdSm90ILi2ELi1ELi1EN4cute5tupleIJNS5_1CILi1EEES8_S8_EEENS6_IJNS7_ILi64EEENS7_ILi96EEENS7_ILi192EEEEEENS_6half_tEfNS_4arch4Sm90ELb0ELb0ELb1ELb0ELb1ELb0ELb1ELb0ELi3ELi1ELi1ELi1ELb0EEENS1_21CollectiveEpilogueBwdISD_SE_SG_Li384ELb0ELb1ELi3EEENS1_19SingleTileSchedulerILb0ELb0ELb0ELi96EEEEEEEEEvNT_6ParamsE,"ax",@progbits
	.align	128
.text._ZN7cutlass13device_kernelIN5flash11enable_sm90INS1_16FlashAttnBwdSm90INS1_25CollectiveMainloopBwdSm90ILi2ELi1ELi1EN4cute5tupleIJNS5_1CILi1EEES8_S8_EEENS6_IJNS7_ILi64EEENS7_ILi96EEENS7_ILi192EEEEEENS_6half_tEfNS_4arch4Sm90ELb0ELb0ELb1ELb0ELb1ELb0ELb1ELb0ELi3ELi1ELi1ELi1ELb0EEENS1_21CollectiveEpilogueBwdISD_SE_SG_Li384ELb0ELb1ELi3EEENS1_19SingleTileSchedulerILb0ELb0ELb0ELi96EEEEEEEEEvNT_6ParamsE:
        .type           _ZN7cutlass13device_kernelIN5flash11enable_sm90INS1_16FlashAttnBwdSm90INS1_25CollectiveMainloopBwdSm90ILi2ELi1ELi1EN4cute5tupleIJNS5_1CILi1EEES8_S8_EEENS6_IJNS7_ILi64EEENS7_ILi96EEENS7_ILi192EEEEEENS_6half_tEfNS_4arch4Sm90ELb0ELb0ELb1ELb0ELb1ELb0ELb1ELb0ELi3ELi1ELi1ELi1ELb0EEENS1_21CollectiveEpilogueBwdISD_SE_SG_Li384ELb0ELb1ELi3EEENS1_19SingleTileSchedulerILb0ELb0ELb0ELi96EEEEEEEEEvNT_6ParamsE,@function
        .size           _ZN7cutlass13device_kernelIN5flash11enable_sm90INS1_16FlashAttnBwdSm90INS1_25CollectiveMainloopBwdSm90ILi2ELi1ELi1EN4cute5tupleIJNS5_1CILi1EEES8_S8_EEENS6_IJNS7_ILi64EEENS7_ILi96EEENS7_ILi192EEEEEENS_6half_tEfNS_4arch4Sm90ELb0ELb0ELb1ELb0ELb1ELb0ELb1ELb0ELi3ELi1ELi1ELi1ELb0EEENS1_21CollectiveEpilogueBwdISD_SE_SG_Li384ELb0ELb1ELi3EEENS1_19SingleTileSchedulerILb0ELb0ELb0ELi96EEEEEEEEEvNT_6ParamsE,(.L_x_7650 - _ZN7cutlass13device_kernelIN5flash11enable_sm90INS1_16FlashAttnBwdSm90INS1_25CollectiveMainloopBwdSm90ILi2ELi1ELi1EN4cute5tupleIJNS5_1CILi1EEES8_S8_EEENS6_IJNS7_ILi64EEENS7_ILi96EEENS7_ILi192EEEEEENS_6half_tEfNS_4arch4Sm90ELb0ELb0ELb1ELb0ELb1ELb0ELb1ELb0ELi3ELi1ELi1ELi1ELb0EEENS1_21CollectiveEpilogueBwdISD_SE_SG_Li384ELb0ELb1ELi3EEENS1_19SingleTileSchedulerILb0ELb0ELb0ELi96EEEEEEEEEvNT_6ParamsE)
        .other          _ZN7cutlass13device_kernelIN5flash11enable_sm90INS1_16FlashAttnBwdSm90INS1_25CollectiveMainloopBwdSm90ILi2ELi1ELi1EN4cute5tupleIJNS5_1CILi1EEES8_S8_EEENS6_IJNS7_ILi64EEENS7_ILi96EEENS7_ILi192EEEEEENS_6half_tEfNS_4arch4Sm90ELb0ELb0ELb1ELb0ELb1ELb0ELb1ELb0ELi3ELi1ELi1ELi1ELb0EEENS1_21CollectiveEpilogueBwdISD_SE_SG_Li384ELb0ELb1ELi3EEENS1_19SingleTileSchedulerILb0ELb0ELb0ELi96EEEEEEEEEvNT_6ParamsE,@"STO_CUDA_ENTRY STV_DEFAULT"
_ZN7cutlass13device_kernelIN5flash11enable_sm90INS1_16FlashAttnBwdSm90INS1_25CollectiveMainloopBwdSm90ILi2ELi1ELi1EN4cute5tupleIJNS5_1CILi1EEES8_S8_EEENS6_IJNS7_ILi64EEENS7_ILi96EEENS7_ILi192EEEEEENS_6half_tEfNS_4arch4Sm90ELb0ELb0ELb1ELb0ELb1ELb0ELb1ELb0ELi3ELi1ELi1ELi1ELb0EEENS1_21CollectiveEpilogueBwdISD_SE_SG_Li384ELb0ELb1ELi3EEENS1_19SingleTileSchedulerILb0ELb0ELb0ELi96EEEEEEEEEvNT_6ParamsE:
        /* <DEDUP_REMOVED lines=29> */
.L_x_111:
[----:B------:R-:W-:Y:S05]  /*01d0*/  BSYNC B0 ;  /* 0x0000000000007941 */ /* 0x000fea0003800000 */
.L_x_110:
        /* <DEDUP_REMOVED lines=34> */
.L_x_112:
        /* <DEDUP_REMOVED lines=20> */
.L_x_113:
[----:B---3--:R-:W-:Y:S01]  /*0540*/  ISETP.NE.AND P0, PT, R2, RZ, PT ;  /* 0x000000ff0200720c */ /* 0x008fe20003f05270 */
[----:B------:R-:W-:Y:S01]  /*0550*/  IMAD.MOV.U32 R17, RZ, RZ, 0x1 ;  /* 0x00000001ff117424 */ /* 0x000fe200078e00ff */
[----:B------:R-:W-:-:S04]  /*0560*/  NOP ;  /* 0x0000000000007918 */ /* 0x000fc80000000000 */
[----:B------:R-:W-:Y:S01]  /*0570*/  SEL R17, R17, 0x2, !P0 ;  /* 0x0000000211117807 */ /* 0x000fe20004000000 */
[----:B-12-4-:R-:W-:Y:S06]  /*0580*/  BAR.SYNC.DEFER_BLOCKING 0x0 ;  /* 0x0000000000007b1d */ /* 0x016fec0000010000 */
[----:B------:R-:W-:Y:S05]  /*0590*/  @!P0 BRA `(.L_x_114) ;  /* 0x0000004000848947 */ /* 0x000fea0003800000 */
.L_x_115:
        /* <DEDUP_REMOVED lines=37> */
.L_x_117:
        /* <DEDUP_REMOVED lines=15> */
.L_x_116:
        /* <DEDUP_REMOVED lines=20> */
.L_x_119:
        /* <DEDUP_REMOVED lines=15> */
.L_x_118:
        /* <DEDUP_REMOVED lines=8> */
.L_x_222:
        /* <DEDUP_REMOVED lines=32> */
.L_x_121:
        /* <DEDUP_REMOVED lines=105> */
.L_x_134:
[----:B------:R-:W-:Y:S01]  /*1420*/  ISETP.NE.AND P0, PT, R9, 0x3, PT ;  /* 0x000000030900780c */ /* 0x000fe20003f05270 */
[----:B------:R-:W-:-:S12]  /*1430*/  YIELD ;  /* 0x0000000000007946 */ /* 0x000fd80003800000 */
[----:B---3--:R-:W-:Y:S05]  /*1440*/  @!P0 BRA `(.L_x_124) ;  /* 0x0000000000048947 */ /* 0x008fea0003800000 */
[----:B------:R-:W-:Y:S01]  /*1450*/  BPT.TRAP 0x1 ;  /* 0x000000040000795c */ /* 0x000fe20000300000 */
.L_x_124:
[----:B------:R-:W-:Y:S02]  /*1460*/  LEA R4, R3, UR37, 0x3 ;  /* 0x0000002503047c11 */ /* 0x000fe4000f8e18ff */
[----:B------:R-:W-:-:S04]  /*1470*/  SHF.L.U32 R13, R8, 0x1f, RZ ;  /* 0x0000001f080d7819 */ /* 0x000fc800000006ff */
[----:B------:R1:W2:Y:S01]  /*1480*/  SYNCS.PHASECHK.TRANS64.TRYWAIT P1, [R4+URZ+0x36410], R13 ;  /* 0x0364100d040075a7 */ /* 0x0002a2000802017f */
[----:B------:R-:W-:Y:S05]  /*1490*/  @!P0 BRA `(.L_x_125) ;  /* 0x0000000000048947 */ /* 0x000fea0003800000 */
[----:B------:R-:W-:Y:S01]  /*14a0*/  BPT.TRAP 0x1 ;  /* 0x000000040000795c */ /* 0x000fe20000300000 */
.L_x_125:
[----:B--2---:R-:W-:Y:S05]  /*14b0*/  @P1 BRA `(.L_x_126) ;  /* 0x0000000000081947 */ /* 0x004fea0003800000 */
[----:B------:R-:W2:Y:S02]  /*14c0*/  SYNCS.PHASECHK.TRANS64.TRYWAIT P1, [R4+URZ+0x36410], R13 ;  /* 0x0364100d040075a7 */ /* 0x000ea4000802017f */
[----:B--2---:R-:W-:Y:S05]  /*14d0*/  @!P1 BRA `(.L_x_127) ;  /* 0x0000006c00189947 */ /* 0x004fea0003800000 */
.L_x_126:
        /* <DEDUP_REMOVED lines=103> */
.L_x_128:
[----:B---3--:R-:W-:-:S04]  /*1b50*/  SHF.L.U32 R14, R7, 0x1f, RZ ;  /* 0x0000001f070e7819 */ /* 0x008fc800000006ff */
[----:B------:R2:W3:Y:S01]  /*1b60*/  SYNCS.PHASECHK.TRANS64.TRYWAIT P1, [UR37+0x36430], R14 ;  /* 0x0364300eff0075a7 */ /* 0x0004e20008020165 */
[----:B------:R-:W-:Y:S05]  /*1b70*/  @!P0 BRA `(.L_x_129) ;  /* 0x0000000000048947 */ /* 0x000fea0003800000 */
[----:B------:R-:W-:Y:S01]  /*1b80*/  BPT.TRAP 0x1 ;  /* 0x000000040000795c */ /* 0x000fe20000300000 */
.L_x_129:
[----:B---3--:R-:W-:Y:S05]  /*1b90*/  @P1 BRA `(.L_x_130) ;  /* 0x0000000000081947 */ /* 0x008fea0003800000 */
[----:B------:R-:W3:Y:S02]  /*1ba0*/  SYNCS.PHASECHK.TRANS64.TRYWAIT P1, [UR37+0x36430], R14 ;  /* 0x0364300eff0075a7 */ /* 0x000ee40008020165 */
[----:B---3--:R-:W-:Y:S05]  /*1bb0*/  @!P1 BRA `(.L_x_131) ;  /* 0x0000006400749947 */ /* 0x008fea0003800000 */
.L_x_130:
        /* <DEDUP_REMOVED lines=369> */
.L_x_132:
        /* <DEDUP_REMOVED lines=60> */
.L_x_133:
        /* <DEDUP_REMOVED lines=12> */
.L_x_123:
        /* <DEDUP_REMOVED lines=68> */
.L_x_135:
        /* <DEDUP_REMOVED lines=20> */
.L_x_136:
        /* <DEDUP_REMOVED lines=18> */
.L_x_137:
        /* <DEDUP_REMOVED lines=18> */
.L_x_138:
        /* <DEDUP_REMOVED lines=135> */
.L_x_140:
[----:B------:R-:W-:Y:S05]  /*4780*/  BSYNC B0 ;  /* 0x0000000000007941 */ /* 0x000fea0003800000 */
.L_x_139:
[----:B------:R-:W-:-:S04]  /*4790*/  DEPBAR.LE SB0, 0x0 ;  /* 0x000080000000791a */ /* 0x000fc80000000000 */
[----:B------:R-:W-:Y:S05]  /*47a0*/  EXIT ;  /* 0x000000000000794d */ /* 0x000fea0003800000 */
.L_x_114:
        /* <DEDUP_REMOVED lines=14> */
[----:B------:R-:W-:Y:S01]  /*4890*/  ULDC UR13, c[0x0][0x288] ;  /* 0x0000a200000d7ab9 */ /* 0x000fe20000000800 */
[----:B------:R-:W-:Y:S01]  /*48a0*/  ULDC.64 UR14, c[0x0][0x2e0] ;  /* 0x0000b800000e7ab9 */ /* 0x000fe20000000a00 */
[----:B------:R-:W-:-:S04]  /*48b0*/  ELECT P0, URZ, PT ;  /* 0x00000000003f782f */ /* 0x000fc80003800000 */
[----:B------:R-:W2:Y:S01]  /*48c0*/  LDC R4, c[0x0][0x280] ;  /* 0x0000a000ff047b82 */ /* 0x000ea20000000800 */
[----:B-1----:R-:W-:Y:S02]  /*48d0*/  USHF.R.S32.HI UR10, URZ, 0x1f, UR16 ;  /* 0x0000001f3f0a7899 */ /* 0x002fe40008011410 */
[----:B------:R-:W-:Y:S02]  /*48e0*/  UIMAD.WIDE.U32 UR4, UR16, UR8, URZ ;  /* 0x00000008100472a5 */ /* 0x000fe4000f8e003f */
[----:B------:R-:W-:Y:S01]  /*48f0*/  UIMAD UR6, UR10, UR8, URZ ;  /* 0x000000080a0672a4 */ /* 0x000fe2000f8e023f */
[----:B--2---:R-:W-:-:S03]  /*4900*/  ISETP.GE.AND P1, PT, R4, 0x1, PT ;  /* 0x000000010400780c */ /* 0x004fc60003f26270 */
[----:B------:R-:W-:Y:S02]  /*4910*/  UIMAD UR7, UR16, UR9, UR6 ;  /* 0x00000009100772a4 */ /* 0x000fe4000f8e0206 */
[----:B------:R-:W-:Y:S02]  /*4920*/  USHF.R.S32.HI UR6, URZ, 0x1f, UR11 ;  /* 0x0000001f3f067899 */ /* 0x000fe4000801140b */
[----:B------:R-:W-:Y:S02]  /*4930*/  UIMAD UR9, UR11, UR13, URZ ;  /* 0x0000000d0b0972a4 */ /* 0x000fe4000f8e023f */
[----:B------:R-:W-:Y:S02]  /*4940*/  UIMAD UR6, UR6, UR14, URZ ;  /* 0x0000000e060672a4 */ /* 0x000fe4000f8e023f */
[----:B------:R-:W-:Y:S02]  /*4950*/  UIADD3 UR5, UR5, UR7, URZ ;  /* 0x0000000705057290 */ /* 0x000fe4000fffe03f */
[----:B------:R-:W-:-:S02]  /*4960*/  UIADD3 UR8, UP0, UR9, UR16, URZ ;  /* 0x0000001009087290 */ /* 0x000fc4000ff1e03f */
[----:B------:R-:W-:Y:S02]  /*4970*/  UIMAD UR12, UR11, UR15, UR6 ;  /* 0x0000000f0b0c72a4 */ /* 0x000fe4000f8e0206 */
[----:B------:R-:W-:Y:S02]  /*4980*/  UIMAD.WIDE.U32 UR6, UR11, UR14, UR4 ;  /* 0x0000000e0b0672a5 */ /* 0x000fe4000f8e0004 */
[----:B------:R-:W-:Y:S01]  /*4990*/  ULEA.HI.X.SX32 UR9, UR9, UR10, 0x1, UP0 ;  /* 0x0000000a09097291 */ /* 0x000fe200080f0e3f */
[----:B------:R-:W-:Y:S11]  /*49a0*/  @!P1 EXIT ;  /* 0x000000000000994d */ /* 0x000ff60003800000 */
[----:B------:R-:W1:Y:S01]  /*49b0*/  S2R R5, SR_TID.X ;  /* 0x0000000000057919 */ /* 0x000e620000002100 */
[C---:B------:R-:W-:Y:S01]  /*49c0*/  VIADD R0, R4.reuse, 0x3f ;  /* 0x0000003f04007836 */ /* 0x040fe20000000000 */
[----:B------:R-:W-:Y:S01]  /*49d0*/  ISETP.GE.AND P1, PT, R4, 0x41, PT ;  /* 0x000000410400780c */ /* 0x000fe20003f26270 */
[----:B------:R-:W-:Y:S01]  /*49e0*/  ULDC UR4, c[0x0][0x760] ;  /* 0x0001d80000047ab9 */ /* 0x000fe20000000800 */
[----:B------:R-:W2:Y:S01]  /*49f0*/  S2UR UR24, SR_CTAID.X ;  /* 0x00000000001879c3 */ /* 0x000ea20000002500 */
[----:B------:R-:W-:Y:S01]  /*4a00*/  UIMAD UR13, UR13, UR4, URZ ;  /* 0x000000040d0d72a4 */ /* 0x000fe2000f8e023f */
[----:B------:R-:W-:Y:S01]  /*4a10*/  SHF.R.S32.HI R3, RZ, 0x1f, R0 ;  /* 0x0000001fff037819 */ /* 0x000fe20000011400 */
[----:B------:R-:W-:Y:S01]  /*4a20*/  UIADD3 UR12, UR7, UR12, URZ ;  /* 0x0000000c070c7290 */ /* 0x000fe2000fffe03f */
[----:B------:R-:W-:Y:S02]  /*4a30*/  UMOV UR4, URZ ;  /* 0x0000003f00047c82 */ /* 0x000fe40008000000 */
[----:B------:R-:W-:Y:S01]  /*4a40*/  LEA.HI R3, R3, R0, RZ, 0x6 ;  /* 0x0000000003037211 */ /* 0x000fe200078f30ff */
[----:B------:R-:W-:-:S03]  /*4a50*/  ULDC.64 UR20, c[0x0][0x208] ;  /* 0x0000820000147ab9 */ /* 0x000fc60000000a00 */
[----:B------:R-:W-:-:S04]  /*4a60*/  SHF.R.S32.HI R2, RZ, 0x6, R3 ;  /* 0x00000006ff027819 */ /* 0x000fc80000011403 */
[----:B------:R-:W-:Y:S02]  /*4a70*/  VIMNMX R2, R2, 0x1, !PT ;  /* 0x0000000102027848 */ /* 0x000fe40007fe0100 */
[----:B-1----:R-:W-:Y:S02]  /*4a80*/  LOP3.LUT R0, R5, 0x1f, RZ, 0xc0, !PT ;  /* 0x0000001f05007812 */ /* 0x002fe400078ec0ff */
[----:B------:R-:W-:Y:S01]  /*4a90*/  LOP3.LUT R5, R2, 0x1, RZ, 0xc0, !PT ;  /* 0x0000000102057812 */ /* 0x000fe200078ec0ff */
[----:B--2---:R-:W-:Y:S06]  /*4aa0*/  @!P1 BRA `(.L_x_142) ;  /* 0x0000000c00449947 */ /* 0x004fec0003800000 */
[----:B------:R-:W-:Y:S01]  /*4ab0*/  ULDC.64 UR16, c[0x0][0x2c0] ;  /* 0x0000b00000107ab9 */ /* 0x000fe20000000a00 */
[----:B------:R-:W-:Y:S01]  /*4ac0*/  IMAD.IADD R4, R2, 0x1, -R5 ;  /* 0x0000000102047824 */ /* 0x000fe200078e0a05 */
[----:B------:R-:W-:Y:S01]  /*4ad0*/  ULEA UR16, UP0, UR6, UR16, 0x2 ;  /* 0x0000001006107291 */ /* 0x000fe2000f80103f */
[----:B------:R-:W-:Y:S01]  /*4ae0*/  UMOV UR5, URZ ;  /* 0x0000003f00057c82 */ /* 0x000fe20008000000 */
[----:B------:R-:W-:Y:S02]  /*4af0*/  UMOV UR4, URZ ;  /* 0x0000003f00047c82 */ /* 0x000fe40008000000 */
[----:B------:R-:W-:Y:S02]  /*4b00*/  ULEA.HI.X UR17, UR6, UR17, UR12, 0x2, UP0 ;  /* 0x0000001106117291 */ /* 0x000fe400080f140c */
[----:B------:R-:W-:-:S04]  /*4b10*/  UIADD3 UR16, UP0, UR16, 0x4000, URZ ;  /* 0x0000400010107890 */ /* 0x000fc8000ff1e03f */
[----:B------:R-:W-:-:S12]  /*4b20*/  UIADD3.X UR17, URZ, UR17, URZ, UP0, !UPT ;  /* 0x000000113f117290 */ /* 0x000fd800087fe43f */
.L_x_175:
[----:B------:R-:W-:Y:S01]  /*4b30*/  UIMAD UR19, UR13, UR4, URZ ;  /* 0x000000040d1372a4 */ /* 0x000fe2000f8e023f */
[----:B------:R-:W-:Y:S01]  /*4b40*/  ISETP.NE.AND P3, PT, R0, RZ, PT ;  /* 0x000000ff0000720c */ /* 0x000fe20003f65270 */
[----:B------:R-:W-:Y:S01]  /*4b50*/  ULDC.64 UR10, c[0x0][0x768] ;  /* 0x0001da00000a7ab9 */ /* 0x000fe20000000a00 */
[----:B------:R-:W-:Y:S01]  /*4b60*/  VIADD R4, R4, 0xfffffffe ;  /* 0xfffffffe04047836 */ /* 0x000fe20000000000 */
[----:B------:R-:W-:Y:S01]  /*4b70*/  UIADD3 UR14, UP0, UR19, UR8, URZ ;  /* 0x00000008130e7290 */ /* 0x000fe2000ff1e03f */
[----:B------:R-:W-:Y:S03]  /*4b80*/  BSSY B0, `(.L_x_143) ;  /* 0x000000d000007945 */ /* 0x000fe60003800000 */
[----:B------:R-:W-:Y:S01]  /*4b90*/  ULEA.HI.X.SX32 UR15, UR19, UR9, 0x1, UP0 ;  /* 0x00000009130f7291 */ /* 0x000fe200080f0e3f */
[----:B------:R-:W-:Y:S01]  /*4ba0*/  ISETP.NE.AND P1, PT, R4, RZ, PT ;  /* 0x000000ff0400720c */ /* 0x000fe20003f25270 */
[----:B------:R-:W-:-:S04]  /*4bb0*/  ULEA UR18, UP0, UR14, UR10, 0x2 ;  /* 0x0000000a0e127291 */ /* 0x000fc8000f80103f */
[----:B------:R-:W-:Y:S02]  /*4bc0*/  ULEA.HI.X UR15, UR14, UR11, UR15, 0x2, UP0 ;  /* 0x0000000b0e0f7291 */ /* 0x000fe400080f140f */
[----:B-1----:R-:W-:-:S04]  /*4bd0*/  IMAD.U32 R2, RZ, RZ, UR18 ;  /* 0x00000012ff027e24 */ /* 0x002fc8000f8e00ff */
[----:B------:R-:W-:Y:S01]  /*4be0*/  IMAD.U32 R3, RZ, RZ, UR15 ;  /* 0x0000000fff037e24 */ /* 0x000fe2000f8e00ff */
[----:B------:R-:W-:Y:S06]  /*4bf0*/  @P3 BRA `(.L_x_144) ;  /* 0x0000000000143947 */ /* 0x000fec0003800000 */
.L_x_145:
[----:B------:R-:W2:Y:S04]  /*4c00*/  LDG.E.STRONG.GPU R6, desc[UR20][R2.64] ;  /* 0x0000001402067981 */ /* 0x000ea8000c1ef900 */
[----:B--2---:R-:W-:Y:S01]  /*4c10*/  CCTL.IVALL ;  /* 0x00000000ff00798f */ /* 0x004fe20002000000 */
[----:B------:R-:W-:Y:S05]  /*4c20*/  YIELD ;  /* 0x0000000000007946 */ /* 0x000fea0003800000 */
[----:B------:R-:W-:-:S13]  /*4c30*/  ISETP.NE.AND P2, PT, R6, UR24, PT ;  /* 0x0000001806007c0c */ /* 0x000fda000bf45270 */
[----:B------:R-:W-:Y:S05]  /*4c40*/  @P2 BRA `(.L_x_145) ;  /* 0xfffffffc00ec2947 */ /* 0x000fea000383ffff */
.L_x_144:
[----:B------:R-:W-:Y:S05]  /*4c50*/  BSYNC B0 ;  /* 0x0000000000007941 */ /* 0x000fea0003800000 */
.L_x_143:
[----:B------:R-:W-:-:S03]  /*4c60*/  UMOV UR14, 0xffffffff ;  /* 0xffffffff000e7882 */ /* 0x000fc60000000000 */
[----:B------:R-:W-:Y:S05]  /*4c70*/  BRA.DIV UR14, `(.L_x_146) ;  /* 0x000000360e587947 */ /* 0x000fea000b800000 */
[----:B------:R-:W-:Y:S01]  /*4c80*/  NOP ;  /* 0x0000000000007918 */ /* 0x000fe20000000000 */
.L_x_225:
[----:B------:R-:W-:Y:S05]  /*4c90*/  WARPSYNC.ALL ;  /* 0x0000000000007948 */ /* 0x000fea0003800000 */
[----:B------:R-:W-:Y:S06]  /*4ca0*/  BAR.SYNC.DEFER_BLOCKING 0xd, 0xa0 ;  /* 0x0342800000007b1d */ /* 0x000fec0000010000 */
[----:B------:R-:W-:Y:S04]  /*4cb0*/  BSSY B0, `(.L_x_147) ;  /* 0x0000011000007945 */ /* 0x000fe80003800000 */
[----:B------:R-:W-:Y:S05]  /*4cc0*/  @!P0 BRA `(.L_x_148) ;  /* 0x00000000003c8947 */ /* 0x000fea0003800000 */
[----:B------:R-:W1:Y:S01]  /*4cd0*/  S2UR UR18, SR_CgaCtaId ;  /* 0x00000000001279c3 */ /* 0x000e620000008800 */
[----:B------:R-:W-:Y:S01]  /*4ce0*/  UIMAD UR14, UR4, 0x3000, URZ ;  /* 0x00003000040e78a4 */ /* 0x000fe2000f8e023f */
[----:B------:R-:W-:Y:S01]  /*4cf0*/  UMOV UR15, 0x400 ;  /* 0x00000400000f7882 */ /* 0x000fe20000000000 */
[----:B------:R-:W-:Y:S02]  /*4d00*/  ULDC.64 UR22, c[0x0][0x2c0] ;  /* 0x0000b00000167ab9 */ /* 0x000fe40000000a00 */
[----:B------:R-:W-:Y:S01]  /*4d10*/  UIADD3 UR25, UP0, UR14, UR6, URZ ;  /* 0x000000060e197290 */ /* 0x000fe2000ff1e03f */
[----:B------:R-:W-:Y:S01]  /*4d20*/  UMOV UR26, 0x0 ;  /* 0x00000000001a7882 */ /* 0x000fe20000000000 */
[----:B------:R-:W-:Y:S01]  /*4d30*/  UMOV UR27, 0x14f00000 ;  /* 0x14f00000001b7882 */ /* 0x000fe20000000000 */
[----:B-1----:R-:W-:Y:S02]  /*4d40*/  ULEA UR18, UR18, UR15, 0x18 ;  /* 0x0000000f12127291 */ /* 0x002fe4000f8ec03f */
[----:B------:R-:W-:-:S02]  /*4d50*/  ULEA.HI.X.SX32 UR15, UR14, UR12, 0x1, UP0 ;  /* 0x0000000c0e0f7291 */ /* 0x000fc400080f0e3f */
[----:B------:R-:W-:Y:S02]  /*4d60*/  ULEA UR14, UP0, UR25, UR22, 0x2 ;  /* 0x00000016190e7291 */ /* 0x000fe4000f80103f */
[----:B------:R-:W-:Y:S02]  /*4d70*/  UIADD3 UR18, UR18, 0x12000, URZ ;  /* 0x0001200012127890 */ /* 0x000fe4000fffe03f */
[----:B------:R-:W-:Y:S01]  /*4d80*/  ULEA.HI.X UR15, UR25, UR23, UR15, 0x2, UP0 ;  /* 0x00000017190f7291 */ /* 0x000fe200080f140f */
[----:B------:R-:W-:-:S08]  /*4d90*/  UMOV UR22, 0x400 ;  /* 0x0000040000167882 */ /* 0x000fd00000000000 */
[----:B------:R1:W-:Y:S02]  /*4da0*/  UBLKRED.G.S.ADD.F32.RN [UR14], [UR18], UR22, desc[UR26] ;  /* 0x00001a0e120073bb */ /* 0x0003e400080a1416 */
[----:B-1----:R0:W-:Y:S02]  /*4db0*/  UTMACMDFLUSH ;  /* 0x00000000000079b7 */ /* 0x0021e40000000000 */
.L_x_148:
[----:B------:R-:W-:Y:S05]  /*4dc0*/  BSYNC B0 ;  /* 0x0000000000007941 */ /* 0x000fea0003800000 */
.L_x_147:
[----:B------:R-:W-:Y:S01]  /*4dd0*/  UIMAD UR14, UR5, 0x6000, URZ ;  /* 0x00006000050e78a4 */ /* 0x000fe2000f8e023f */
[----:B------:R-:W-:Y:S03]  /*4de0*/  BAR.SYNC.DEFER_BLOCKING 0xe, 0xa0 ;  /* 0x0382800000007b1d */ /* 0x000fe60000010000 */
[----:B------:R-:W-:-:S03]  /*4df0*/  UIMAD.WIDE UR14, UR14, 0x4, UR16 ;  /* 0x000000040e0e78a5 */ /* 0x000fc6000f8e0210 */
        /* <DEDUP_REMOVED lines=11> */
.L_x_150:
[----:B------:R-:W-:Y:S05]  /*4eb0*/  BSYNC B0 ;  /* 0x0000000000007941 */ /* 0x000fea0003800000 */
.L_x_149:
[----:B------:R-:W-:Y:S06]  /*4ec0*/  BAR.SYNC.DEFER_BLOCKING 0xf, 0xa0 ;  /* 0x03c2800000007b1d */ /* 0x000fec0000010000 */
[----:B------:R-:W-:Y:S04]  /*4ed0*/  BSSY B0, `(.L_x_151) ;  /* 0x000000e000007945 */ /* 0x000fe80003800000 */
[----:B------:R-:W-:Y:S05]  /*4ee0*/  @!P0 BRA `(.L_x_152) ;  /* 0x0000000000308947 */ /* 0x000fea0003800000 */
[----:B------:R-:W1:Y:S01]  /*4ef0*/  S2UR UR22, SR_CgaCtaId ;  /* 0x00000000001679c3 */ /* 0x000e620000008800 */
[----:B------:R-:W-:Y:S01]  /*4f00*/  UMOV UR18, 0x400 ;  /* 0x0000040000127882 */ /* 0x000fe20000000000 */
[----:B------:R-:W-:Y:S01]  /*4f10*/  UMOV UR25, 0x400 ;  /* 0x0000040000197882 */ /* 0x000fe20000000000 */
[----:B------:R-:W-:Y:S01]  /*4f20*/  UMOV UR26, 0x0 ;  /* 0x00000000001a7882 */ /* 0x000fe20000000000 */
[----:B------:R-:W-:Y:S01]  /*4f30*/  UMOV UR27, 0x14f00000 ;  /* 0x14f00000001b7882 */ /* 0x000fe20000000000 */
[----:B-1----:R-:W-:Y:S02]  /*4f40*/  ULEA UR18, UR22, UR18, 0x18 ;  /* 0x0000001216127291 */ /* 0x002fe4000f8ec03f */
[----:B------:R-:W-:Y:S02]  /*4f50*/  UIADD3 UR22, UP0, UR14, 0x4000, URZ ;  /* 0x000040000e167890 */ /* 0x000fe4000ff1e03f */
[----:B------:R-:W-:Y:S02]  /*4f60*/  UIADD3 UR18, UR18, 0x1a000, URZ ;  /* 0x0001a00012127890 */ /* 0x000fe4000fffe03f */
[----:B------:R-:W-:-:S09]  /*4f70*/  UIADD3.X UR23, URZ, UR15, URZ, UP0, !UPT ;  /* 0x0000000f3f177290 */ /* 0x000fd200087fe43f */
[----:B------:R1:W-:Y:S01]  /*4f80*/  UBLKRED.G.S.ADD.F32.RN [UR22], [UR18], UR25, desc[UR26] ;  /* 0x00001a16120073bb */ /* 0x0003e200080a1419 */
[----:B------:R0:W-:Y:S01]  /*4f90*/  UTMACMDFLUSH ;  /* 0x00000000000079b7 */ /* 0x0001e20000000000 */
[----:B-1----:R-:W-:-:S04]  /*4fa0*/  DEPBAR.LE SB0, 0x2 ;  /* 0x000080800000791a */ /* 0x002fc80000000000 */
.L_x_152:
[----:B------:R-:W-:Y:S05]  /*4fb0*/  BSYNC B0 ;  /* 0x0000000000007941 */ /* 0x000fea0003800000 */
.L_x_151:
[----:B------:R-:W-:Y:S06]  /*4fc0*/  BAR.ARV 0xa, 0xa0 ;  /* 0x0282800000007b1d */ /* 0x000fec0000002000 */
[----:B------:R-:W-:Y:S04]  /*4fd0*/  BSSY B0, `(.L_x_153) ;  /* 0x0000003000007945 */ /* 0x000fe80003800000 */
[----:B------:R-:W-:Y:S05]  /*4fe0*/  @!P0 BRA `(.L_x_154) ;  /* 0x0000000000048947 */ /* 0x000fea0003800000 */
[----:B------:R-:W-:-:S04]  /*4ff0*/  DEPBAR.LE SB0, 0x1 ;  /* 0x000080400000791a */ /* 0x000fc80000000000 */
.L_x_154:
[----:B------:R-:W-:Y:S05]  /*5000*/  BSYNC B0 ;  /* 0x0000000000007941 */ /* 0x000fea0003800000 */
.L_x_153:
[----:B------:R-:W-:Y:S06]  /*5010*/  BAR.ARV 0xb, 0xa0 ;  /* 0x02c2800000007b1d */ /* 0x000fec0000002000 */
[----:B------:R-:W-:Y:S04]  /*5020*/  BSSY B0, `(.L_x_155) ;  /* 0x0000003000007945 */ /* 0x000fe80003800000 */
[----:B------:R-:W-:Y:S05]  /*5030*/  @!P0 BRA `(.L_x_156) ;  /* 0x0000000000048947 */ /* 0x000fea0003800000 */
[----:B------:R-:W-:-:S04]  /*5040*/  DEPBAR.LE SB0, 0x0 ;  /* 0x000080000000791a */ /* 0x000fc80000000000 */
.L_x_156:
[----:B------:R-:W-:Y:S05]  /*5050*/  BSYNC B0 ;  /* 0x0000000000007941 */ /* 0x000fea0003800000 */
.L_x_155:
[----:B------:R-:W-:Y:S06]  /*5060*/  BAR.ARV 0xc, 0xa0 ;  /* 0x0302800000007b1d */ /* 0x000fec0000002000 */
[----:B------:R-:W-:Y:S01]  /*5070*/  NOP ;  /* 0x0000000000007918 */ /* 0x000fe20000000000 */
[----:B------:R-:W-:Y:S04]  /*5080*/  BSSY B0, `(.L_x_157) ;  /* 0x0000011000007945 */ /* 0x000fe80003800000 */
[----:B------:R-:W-:Y:S05]  /*5090*/  @P3 BRA `(.L_x_158) ;  /* 0x00000000003c3947 */ /* 0x000fea0003800000 */
[----:B------:R-:W-:Y:S01]  /*50a0*/  @!PT LDS RZ, [RZ] ;  /* 0x00000000fffff984 */ /* 0x000fe20000000800 */
[----:B------:R-:W-:Y:S01]  /*50b0*/  @!PT LDS RZ, [RZ] ;  /* 0x00000000fffff984 */ /* 0x000fe20000000800 */
[----:B------:R-:W-:Y:S01]  /*50c0*/  @!PT LDS RZ, [RZ] ;  /* 0x00000000fffff984 */ /* 0x000fe20000000800 */
[----:B------:R-:W-:Y:S01]  /*50d0*/  @!PT LDS RZ, [RZ] ;  /* 0x00000000fffff984 */ /* 0x000fe20000000800 */
[----:B------:R1:W-:Y:S06]  /*50e0*/  MEMBAR.ALL.CTA ;  /* 0x0000000000007992 */ /* 0x0003ec0000008000 */
[----:B-1----:R-:W-:Y:S06]  /*50f0*/  MEMBAR.ALL.GPU ;  /* 0x0000000000007992 */ /* 0x002fec000000a000 */
[----:B------:R-:W-:-:S00]  /*5100*/  ERRBAR ;  /* 0x00000000000079ab */ /* 0x000fc00000000000 */
[----:B------:R-:W-:Y:S06]  /*5110*/  CGAERRBAR ;  /* 0x00000000000075ab */ /* 0x000fec0000000000 */
[----:B012345:R-:W-:Y:S01]  /*5120*/  CCTL.IVALL ;  /* 0x00000000ff00798f */ /* 0x03ffe20002000000 */
[----:B------:R-:W1:Y:S01]  /*5130*/  S2R R6, SR_LANEID ;  /* 0x0000000000067919 */ /* 0x000e620000000000 */
[----:B------:R-:W-:Y:S02]  /*5140*/  VOTEU.ANY UR18, UPT, PT ;  /* 0x0000000000127886 */ /* 0x000fe400038e0100 */
[----:B------:R-:W-:-:S02]  /*5150*/  UFLO.U32 UR22, UR18 ;  /* 0x00000012001672bd */ /* 0x000fc400080e0000 */
[----:B------:R-:W2:Y:S04]  /*5160*/  POPC R7, UR18 ;  /* 0x0000001200077d09 */ /* 0x000ea80008000000 */
[----:B-1----:R-:W-:-:S13]  /*5170*/  ISETP.EQ.U32.AND P2, PT, R6, UR22, PT ;  /* 0x0000001606007c0c */ /* 0x002fda000bf42070 */
[----:B--2---:R1:W-:Y:S02]  /*5180*/  @P2 REDG.E.ADD.S32.STRONG.GPU desc[UR20][R2.64], R7 ;  /* 0x000000070200298e */ /* 0x0043e4000c10e394 */
.L_x_158:
[----:B------:R-:W-:Y:S05]  /*5190*/  BSYNC B0 ;  /* 0x0000000000007941 */ /* 0x000fea0003800000 */
.L_x_157:
[----:B------:R-:W-:Y:S01]  /*51a0*/  UIADD3 UR18, UR13, UR19, URZ ;  /* 0x000000130d127290 */ /* 0x000fe2000fffe03f */
[----:B------:R-:W-:Y:S03]  /*51b0*/  BSSY B0, `(.L_x_159) ;  /* 0x000000d000007945 */ /* 0x000fe60003800000 */
[----:B------:R-:W-:-:S04]  /*51c0*/  UIADD3 UR19, UP0, UR18, UR8, URZ ;  /* 0x0000000812137290 */ /* 0x000fc8000ff1e03f */
[----:B------:R-:W-:Y:S02]  /*51d0*/  ULEA.HI.X.SX32 UR18, UR18, UR9, 0x1, UP0 ;  /* 0x0000000912127291 */ /* 0x000fe400080f0e3f */
[----:B------:R-:W-:-:S04]  /*51e0*/  ULEA UR10, UP0, UR19, UR10, 0x2 ;  /* 0x0000000a130a7291 */ /* 0x000fc8000f80103f */
[----:B------:R-:W-:Y:S02]  /*51f0*/  ULEA.HI.X UR18, UR19, UR11, UR18, 0x2, UP0 ;  /* 0x0000000b13127291 */ /* 0x000fe400080f1412 */
[----:B-1----:R-:W-:-:S04]  /*5200*/  IMAD.U32 R2, RZ, RZ, UR10 ;  /* 0x0000000aff027e24 */ /* 0x002fc8000f8e00ff */
[----:B------:R-:W-:Y:S01]  /*5210*/  IMAD.U32 R3, RZ, RZ, UR18 ;  /* 0x00000012ff037e24 */ /* 0x000fe2000f8e00ff */
[----:B------:R-:W-:Y:S06]  /*5220*/  @P3 BRA `(.L_x_160) ;  /* 0x0000000000143947 */ /* 0x000fec0003800000 */
.L_x_161:
[----:B------:R-:W2:Y:S04]  /*5230*/  LDG.E.STRONG.GPU R6, desc[UR20][R2.64] ;  /* 0x0000001402067981 */ /* 0x000ea8000c1ef900 */
[----:B--2---:R-:W-:Y:S01]  /*5240*/  CCTL.IVALL ;  /* 0x00000000ff00798f */ /* 0x004fe20002000000 */
[----:B------:R-:W-:Y:S05]  /*5250*/  YIELD ;  /* 0x0000000000007946 */ /* 0x000fea0003800000 */
[----:B------:R-:W-:-:S13]  /*5260*/  ISETP.NE.AND P2, PT, R6, UR24, PT ;  /* 0x0000001806007c0c */ /* 0x000fda000bf45270 */
[----:B------:R-:W-:Y:S05]  /*5270*/  @P2 BRA `(.L_x_161) ;  /* 0xfffffffc00ec2947 */ /* 0x000fea000383ffff */
.L_x_160:
[----:B------:R-:W-:Y:S05]  /*5280*/  BSYNC B0 ;  /* 0x0000000000007941 */ /* 0x000fea0003800000 */
.L_x_159:
[----:B------:R-:W-:-:S03]  /*5290*/  UMOV UR10, 0xffffffff ;  /* 0xffffffff000a7882 */ /* 0x000fc60000000000 */
[----:B------:R-:W-:Y:S05]  /*52a0*/  BRA.DIV UR10, `(.L_x_162) ;  /* 0x0000002e0ae87947 */ /* 0x000fea000b800000 */
[----:B------:R-:W-:Y:S01]  /*52b0*/  NOP ;  /* 0x0000000000007918 */ /* 0x000fe20000000000 */
.L_x_228:
[----:B------:R-:W-:Y:S05]  /*52c0*/  WARPSYNC.ALL ;  /* 0x0000000000007948 */ /* 0x000fea0003800000 */
[----:B------:R-:W-:Y:S06]  /*52d0*/  BAR.SYNC.DEFER_BLOCKING 0xd, 0xa0 ;  /* 0x0342800000007b1d */ /* 0x000fec0000010000 */
[----:B------:R-:W-:Y:S04]  /*52e0*/  BSSY B0, `(.L_x_163) ;  /* 0x000000d000007945 */ /* 0x000fe80003800000 */
[----:B------:R-:W-:Y:S05]  /*52f0*/  @!P0 BRA `(.L_x_164) ;  /* 0x00000000002c8947 */ /* 0x000fea0003800000 */
[----:B------:R-:W1:Y:S01]  /*5300*/  S2UR UR11, SR_CgaCtaId ;  /* 0x00000000000b79c3 */ /* 0x000e620000008800 */
[----:B------:R-:W-:Y:S01]  /*5310*/  UMOV UR10, 0x400 ;  /* 0x00000400000a7882 */ /* 0x000fe20000000000 */
[----:B------:R-:W-:Y:S01]  /*5320*/  UIADD3 UR18, UP0, UR14, 0x8000, URZ ;  /* 0x000080000e127890 */ /* 0x000fe2000ff1e03f */
[----:B------:R-:W-:Y:S01]  /*5330*/  UMOV UR22, 0x0 ;  /* 0x0000000000167882 */ /* 0x000fe20000000000 */
[----:B------:R-:W-:Y:S02]  /*5340*/  UMOV UR23, 0x14f00000 ;  /* 0x14f0000000177882 */ /* 0x000fe40000000000 */
[----:B------:R-:W-:Y:S02]  /*5350*/  UIADD3.X UR19, URZ, UR15, URZ, UP0, !UPT ;  /* 0x0000000f3f137290 */ /* 0x000fe400087fe43f */
[----:B-1----:R-:W-:-:S03]  /*5360*/  ULEA UR10, UR11, UR10, 0x18 ;  /* 0x0000000a0b0a7291 */ /* 0x002fc6000f8ec03f */
[----:B------:R-:W-:Y:S01]  /*5370*/  UMOV UR11, 0x400 ;  /* 0x00000400000b7882 */ /* 0x000fe20000000000 */
[----:B------:R-:W-:-:S09]  /*5380*/  UIADD3 UR10, UR10, 0x12000, URZ ;  /* 0x000120000a0a7890 */ /* 0x000fd2000fffe03f */
[----:B------:R1:W-:Y:S02]  /*5390*/  UBLKRED.G.S.ADD.F32.RN [UR18], [UR10], UR11, desc[UR22] ;  /* 0x000016120a0073bb */ /* 0x0003e400080a140b */
[----:B-1----:R0:W-:Y:S02]  /*53a0*/  UTMACMDFLUSH ;  /* 0x00000000000079b7 */ /* 0x0021e40000000000 */
.L_x_164:
[----:B------:R-:W-:Y:S05]  /*53b0*/  BSYNC B0 ;  /* 0x0000000000007941 */ /* 0x000fea0003800000 */
.L_x_163:
        /* <DEDUP_REMOVED lines=14> */
.L_x_166:
[----:B------:R-:W-:Y:S05]  /*54a0*/  BSYNC B0 ;  /* 0x0000000000007941 */ /* 0x000fea0003800000 */
.L_x_165:
        /* <DEDUP_REMOVED lines=12> */
[----:B------:R1:W-:Y:S01]  /*5570*/  UBLKRED.G.S.ADD.F32.RN [UR18], [UR10], UR11, desc[UR22] ;  /* 0x000016120a0073bb */ /* 0x0003e200080a140b */
[----:B------:R0:W-:Y:S01]  /*5580*/  UTMACMDFLUSH ;  /* 0x00000000000079b7 */ /* 0x0001e20000000000 */
[----:B-1----:R-:W-:-:S04]  /*5590*/  DEPBAR.LE SB0, 0x2 ;  /* 0x000080800000791a */ /* 0x002fc80000000000 */
.L_x_168:
[----:B------:R-:W-:Y:S05]  /*55a0*/  BSYNC B0 ;  /* 0x0000000000007941 */ /* 0x000fea0003800000 */
.L_x_167:
[----:B------:R-:W-:Y:S06]  /*55b0*/  BAR.ARV 0xa, 0xa0 ;  /* 0x0282800000007b1d */ /* 0x000fec0000002000 */
[----:B------:R-:W-:Y:S04]  /*55c0*/  BSSY B0, `(.L_x_169) ;  /* 0x0000003000007945 */ /* 0x000fe80003800000 */
[----:B------:R-:W-:Y:S05]  /*55d0*/  @!P0 BRA `(.L_x_170) ;  /* 0x0000000000048947 */ /* 0x000fea0003800000 */
[----:B------:R-:W-:-:S04]  /*55e0*/  DEPBAR.LE SB0, 0x1 ;  /* 0x000080400000791a */ /* 0x000fc80000000000 */
.L_x_170:
[----:B------:R-:W-:Y:S05]  /*55f0*/  BSYNC B0 ;  /* 0x0000000000007941 */ /* 0x000fea0003800000 */
.L_x_169:
[----:B------:R-:W-:Y:S06]  /*5600*/  BAR.ARV 0xb, 0xa0 ;  /* 0x02c2800000007b1d */ /* 0x000fec0000002000 */
[----:B------:R-:W-:Y:S04]  /*5610*/  BSSY B0, `(.L_x_171) ;  /* 0x0000003000007945 */ /* 0x000fe80003800000 */
[----:B------:R-:W-:Y:S05]  /*5620*/  @!P0 BRA `(.L_x_172) ;  /* 0x0000000000048947 */ /* 0x000fea0003800000 */
[----:B------:R-:W-:-:S04]  /*5630*/  DEPBAR.LE SB0, 0x0 ;  /* 0x000080000000791a */ /* 0x000fc80000000000 */
.L_x_172:
[----:B------:R-:W-:Y:S05]  /*5640*/  BSYNC B0 ;  /* 0x0000000000007941 */ /* 0x000fea0003800000 */
.L_x_171:
[----:B------:R-:W-:Y:S06]  /*5650*/  BAR.ARV 0xc, 0xa0 ;  /* 0x0302800000007b1d */ /* 0x000fec0000002000 */
[----:B------:R-:W-:Y:S01]  /*5660*/  NOP ;  /* 0x0000000000007918 */ /* 0x000fe20000000000 */
[----:B------:R-:W-:Y:S04]  /*5670*/  BSSY B0, `(.L_x_173) ;  /* 0x0000011000007945 */ /* 0x000fe80003800000 */
[----:B------:R-:W-:Y:S05]  /*5680*/  @P3 BRA `(.L_x_174) ;  /* 0x00000000003c3947 */ /* 0x000fea0003800000 */
[----:B------:R-:W1:Y:S01]  /*5690*/  S2R R6, SR_LANEID ;  /* 0x0000000000067919 */ /* 0x000e620000000000 */
[----:B------:R-:W-:Y:S01]  /*56a0*/  @!PT LDS RZ, [RZ] ;  /* 0x00000000fffff984 */ /* 0x000fe20000000800 */
[----:B------:R-:W-:Y:S01]  /*56b0*/  @!PT LDS RZ, [RZ] ;  /* 0x00000000fffff984 */ /* 0x000fe20000000800 */
[----:B------:R-:W-:Y:S01]  /*56c0*/  @!PT LDS RZ, [RZ] ;  /* 0x00000000fffff984 */ /* 0x000fe20000000800 */
[----:B------:R-:W-:Y:S01]  /*56d0*/  @!PT LDS RZ, [RZ] ;  /* 0x00000000fffff984 */ /* 0x000fe20000000800 */
[----:B------:R2:W-:Y:S06]  /*56e0*/  MEMBAR.ALL.CTA ;  /* 0x0000000000007992 */ /* 0x0005ec0000008000 */
[----:B--2---:R-:W-:Y:S06]  /*56f0*/  MEMBAR.ALL.GPU ;  /* 0x0000000000007992 */ /* 0x004fec000000a000 */
[----:B------:R-:W-:-:S00]  /*5700*/  ERRBAR ;  /* 0x00000000000079ab */ /* 0x000fc00000000000 */
[----:B------:R-:W-:Y:S06]  /*5710*/  CGAERRBAR ;  /* 0x00000000000075ab */ /* 0x000fec0000000000 */
[----:B012345:R-:W-:Y:S01]  /*5720*/  CCTL.IVALL ;  /* 0x00000000ff00798f */ /* 0x03ffe20002000000 */
[----:B------:R-:W-:Y:S02]  /*5730*/  VOTEU.ANY UR10, UPT, PT ;  /* 0x00000000000a7886 */ /* 0x000fe400038e0100 */
[----:B------:R-:W-:Y:S02]  /*5740*/  UFLO.U32 UR11, UR10 ;  /* 0x0000000a000b72bd */ /* 0x000fe400080e0000 */
[----:B------:R-:W2:Y:S04]  /*5750*/  POPC R7, UR10 ;  /* 0x0000000a00077d09 */ /* 0x000ea80008000000 */
[----:B-1----:R-:W-:-:S13]  /*5760*/  ISETP.EQ.U32.AND P2, PT, R6, UR11, PT ;  /* 0x0000000b06007c0c */ /* 0x002fda000bf42070 */
[----:B--2---:R1:W-:Y:S02]  /*5770*/  @P2 REDG.E.ADD.S32.STRONG.GPU desc[UR20][R2.64], R7 ;  /* 0x000000070200298e */ /* 0x0043e4000c10e394 */
.L_x_174:
[----:B------:R-:W-:Y:S05]  /*5780*/  BSYNC B0 ;  /* 0x0000000000007941 */ /* 0x000fea0003800000 */
.L_x_173:
[----:B------:R-:W-:Y:S02]  /*5790*/  UIADD3 UR4, UR4, 0x2, URZ ;  /* 0x0000000204047890 */ /* 0x000fe4000fffe03f */
[----:B------:R-:W-:Y:S01]  /*57a0*/  UIADD3 UR5, UR5, 0x1, URZ ;  /* 0x0000000105057890 */ /* 0x000fe2000fffe03f */
[----:B------:R-:W-:Y:S11]  /*57b0*/  @P1 BRA `(.L_x_175) ;  /* 0xfffffff000dc1947 */ /* 0x000ff6000383ffff */
.L_x_142:
[----:B------:R-:W-:-:S13]  /*57c0*/  ISETP.NE.AND P1, PT, R5, RZ, PT ;  /* 0x000000ff0500720c */ /* 0x000fda0003f25270 */
[----:B------:R-:W-:Y:S05]  /*57d0*/  @!P1 EXIT ;  /* 0x000000000000994d */ /* 0x000fea0003800000 */
[----:B------:R-:W-:Y:S01]  /*57e0*/  UIMAD UR5, UR13, UR4, URZ ;  /* 0x000000040d0572a4 */ /* 0x000fe2000f8e023f */
[----:B------:R-:W-:Y:S01]  /*57f0*/  ISETP.NE.AND P2, PT, R0, RZ, PT ;  /* 0x000000ff0000720c */ /* 0x000fe20003f45270 */
[----:B------:R-:W-:Y:S01]  /*5800*/  ULDC.64 UR14, c[0x0][0x768] ;  /* 0x0001da00000e7ab9 */ /* 0x000fe20000000a00 */
[----:B------:R-:W-:Y:S01]  /*5810*/  BSSY B0, `(.L_x_176) ;  /* 0x000000d000007945 */ /* 0x000fe20003800000 */
[----:B------:R-:W-:-:S04]  /*5820*/  UIADD3 UR10, UP0, UR5, UR8, URZ ;  /* 0x00000008050a7290 */ /* 0x000fc8000ff1e03f */
[----:B------:R-:W-:Y:S02]  /*5830*/  ULEA.HI.X.SX32 UR5, UR5, UR9, 0x1, UP0 ;  /* 0x0000000905057291 */ /* 0x000fe400080f0e3f */
[----:B------:R-:W-:-:S04]  /*5840*/  ULEA UR11, UP0, UR10, UR14, 0x2 ;  /* 0x0000000e0a0b7291 */ /* 0x000fc8000f80103f */
[----:B------:R-:W-:Y:S02]  /*5850*/  ULEA.HI.X UR5, UR10, UR15, UR5, 0x2, UP0 ;  /* 0x0000000f0a057291 */ /* 0x000fe400080f1405 */
[----:B-1----:R-:W-:-:S04]  /*5860*/  IMAD.U32 R2, RZ, RZ, UR11 ;  /* 0x0000000bff027e24 */ /* 0x002fc8000f8e00ff */
[----:B------:R-:W-:Y:S01]  /*5870*/  IMAD.U32 R3, RZ, RZ, UR5 ;  /* 0x00000005ff037e24 */ /* 0x000fe2000f8e00ff */
[----:B------:R-:W-:Y:S06]  /*5880*/  @P2 BRA `(.L_x_177) ;  /* 0x0000000000142947 */ /* 0x000fec0003800000 */
.L_x_178:
[----:B------:R-:W2:Y:S04]  /*5890*/  LDG.E.STRONG.GPU R0, desc[UR20][R2.64] ;  /* 0x0000001402007981 */ /* 0x000ea8000c1ef900 */
[----:B--2---:R-:W-:Y:S01]  /*58a0*/  CCTL.IVALL ;  /* 0x00000000ff00798f */ /* 0x004fe20002000000 */
[----:B------:R-:W-:Y:S05]  /*58b0*/  YIELD ;  /* 0x0000000000007946 */ /* 0x000fea0003800000 */
[----:B------:R-:W-:-:S13]  /*58c0*/  ISETP.NE.AND P1, PT, R0, UR24, PT ;  /* 0x0000001800007c0c */ /* 0x000fda000bf25270 */
[----:B------:R-:W-:Y:S05]  /*58d0*/  @P1 BRA `(.L_x_178) ;  /* 0xfffffffc00ec1947 */ /* 0x000fea000383ffff */
.L_x_177:
[----:B------:R-:W-:Y:S05]  /*58e0*/  BSYNC B0 ;  /* 0x0000000000007941 */ /* 0x000fea0003800000 */
.L_x_176:
[----:B------:R-:W-:-:S03]  /*58f0*/  UMOV UR5, 0xffffffff ;  /* 0xffffffff00057882 */ /* 0x000fc60000000000 */
[----:B------:R-:W-:Y:S05]  /*5900*/  BRA.DIV UR5, `(.L_x_179) ;  /* 0x0000002a056c7947 */ /* 0x000fea000b800000 */
[----:B------:R-:W-:Y:S01]  /*5910*/  NOP ;  /* 0x0000000000007918 */ /* 0x000fe20000000000 */
.L_x_231:
[----:B------:R-:W-:Y:S01]  /*5920*/  IMAD.U32 R6, RZ, RZ, UR4 ;  /* 0x00000004ff067e24 */ /* 0x000fe2000f8e00ff */
[----:B------:R-:W-:Y:S05]  /*5930*/  WARPSYNC.ALL ;  /* 0x0000000000007948 */ /* 0x000fea0003800000 */
[----:B------:R-:W-:Y:S01]  /*5940*/  BAR.SYNC.DEFER_BLOCKING 0xd, 0xa0 ;  /* 0x0342800000007b1d */ /* 0x000fe20000010000 */
[----:B------:R-:W-:-:S05]  /*5950*/  IMAD R6, R6, 0x3000, RZ ;  /* 0x0000300006067824 */ /* 0x000fca00078e02ff */
[----:B------:R-:W-:Y:S04]  /*5960*/  BSSY B0, `(.L_x_180) ;  /* 0x0000012000007945 */ /* 0x000fe80003800000 */
[----:B------:R-:W-:Y:S05]  /*5970*/  @!P0 BRA `(.L_x_181) ;  /* 0x0000000000408947 */ /* 0x000fea0003800000 */
[----:B------:R-:W1:Y:S01]  /*5980*/  LDC.64 R8, c[0x0][0x2c0] ;  /* 0x0000b000ff087b82 */ /* 0x000e620000000a00 */
[C---:B------:R-:W-:Y:S01]  /*5990*/  IADD3 R4, P1, R6.reuse, UR6, RZ ;  /* 0x0000000606047c10 */ /* 0x040fe2000ff3e0ff */
[----:B------:R-:W-:Y:S01]  /*59a0*/  UMOV UR5, 0x400 ;  /* 0x0000040000057882 */ /* 0x000fe20000000000 */
[----:B------:R-:W-:Y:S01]  /*59b0*/  UMOV UR16, 0x0 ;  /* 0x0000000000107882 */ /* 0x000fe20000000000 */
[----:B------:R-:W-:Y:S01]  /*59c0*/  UMOV UR17, 0x14f00000 ;  /* 0x14f0000000117882 */ /* 0x000fe20000000000 */
[----:B------:R-:W-:-:S03]  /*59d0*/  LEA.HI.X.SX32 R5, R6, UR12, 0x1, P1 ;  /* 0x0000000c06057c11 */ /* 0x000fc600088f0eff */
[----:B------:R-:W2:Y:S01]  /*59e0*/  S2UR UR10, SR_CgaCtaId ;  /* 0x00000000000a79c3 */ /* 0x000ea20000008800 */
[----:B-1----:R-:W-:-:S04]  /*59f0*/  LEA R0, P1, R4, R8, 0x2 ;  /* 0x0000000804007211 */ /* 0x002fc800078210ff */
[----:B------:R-:W-:Y:S02]  /*5a00*/  LEA.HI.X R4, R4, R9, R5, 0x2, P1 ;  /* 0x0000000904047211 */ /* 0x000fe400008f1405 */
[----:B------:R-:W-:Y:S02]  /*5a10*/  R2UR UR14, R0 ;  /* 0x00000000000e72ca */ /* 0x000fe400000e0000 */
[----:B------:R-:W-:Y:S01]  /*5a20*/  R2UR UR15, R4 ;  /* 0x00000000040f72ca */ /* 0x000fe200000e0000 */
[----:B--2---:R-:W-:-:S03]  /*5a30*/  ULEA UR5, UR10, UR5, 0x18 ;  /* 0x000000050a057291 */ /* 0x004fc6000f8ec03f */
[----:B------:R-:W-:Y:S01]  /*5a40*/  UMOV UR10, 0x400 ;  /* 0x00000400000a7882 */ /* 0x000fe20000000000 */
[----:B------:R-:W-:-:S09]  /*5a50*/  UIADD3 UR5, UR5, 0x12000, URZ ;  /* 0x0001200005057890 */ /* 0x000fd2000fffe03f */
[----:B------:R1:W-:Y:S02]  /*5a60*/  UBLKRED.G.S.ADD.F32.RN [UR14], [UR5], UR10, desc[UR16] ;  /* 0x0000100e050073bb */ /* 0x0003e400080a140a */
[----:B-1----:R0:W-:Y:S02]  /*5a70*/  UTMACMDFLUSH ;  /* 0x00000000000079b7 */ /* 0x0021e40000000000 */
.L_x_181:
[----:B------:R-:W-:Y:S05]  /*5a80*/  BSYNC B0 ;  /* 0x0000000000007941 */ /* 0x000fea0003800000 */
.L_x_180:
[----:B------:R-:W-:Y:S06]  /*5a90*/  BAR.SYNC.DEFER_BLOCKING 0xe, 0xa0 ;  /* 0x0382800000007b1d */ /* 0x000fec0000010000 */
[----:B------:R-:W-:Y:S04]  /*5aa0*/  BSSY B0, `(.L_x_182) ;  /* 0x0000012000007945 */ /* 0x000fe80003800000 */
[----:B------:R-:W-:Y:S05]  /*5ab0*/  @!P0 BRA `(.L_x_183) ;  /* 0x0000000000408947 */ /* 0x000fea0003800000 */
[----:B------:R-:W1:Y:S01]  /*5ac0*/  S2UR UR15, SR_CgaCtaId ;  /* 0x00000000000f79c3 */ /* 0x000e620000008800 */
[----:B------:R-:W-:Y:S01]  /*5ad0*/  R2UR UR5, R6 ;  /* 0x00000000060572ca */ /* 0x000fe200000e0000 */
[----:B------:R-:W-:Y:S01]  /*5ae0*/  UMOV UR14, 0x400 ;  /* 0x00000400000e7882 */ /* 0x000fe20000000000 */
[----:B------:R-:W-:Y:S01]  /*5af0*/  ULDC.64 UR10, c[0x0][0x2c0] ;  /* 0x0000b000000a7ab9 */ /* 0x000fe20000000a00 */
[----:B------:R-:W-:-:S10]  /*5b00*/  UMOV UR17, 0x14f00000 ;  /* 0x14f0000000117882 */ /* 0x000fd40000000000 */
[----:B------:R-:W-:-:S04]  /*5b10*/  UIADD3 UR5, UR5, 0x1000, URZ ;  /* 0x0000100005057890 */ /* 0x000fc8000fffe03f */
[----:B------:R-:W-:-:S04]  /*5b20*/  UIADD3 UR16, UP0, UR5, UR6, URZ ;  /* 0x0000000605107290 */ /* 0x000fc8000ff1e03f */
[----:B------:R-:W-:Y:S02]  /*5b30*/  ULEA.HI.X.SX32 UR5, UR5, UR12, 0x1, UP0 ;  /* 0x0000000c05057291 */ /* 0x000fe400080f0e3f */
[----:B-1----:R-:W-:Y:S02]  /*5b40*/  ULEA UR14, UR15, UR14, 0x18 ;  /* 0x0000000e0f0e7291 */ /* 0x002fe4000f8ec03f */
[----:B------:R-:W-:Y:S02]  /*5b50*/  ULEA UR10, UP0, UR16, UR10, 0x2 ;  /* 0x0000000a100a7291 */ /* 0x000fe4000f80103f */
[----:B------:R-:W-:Y:S02]  /*5b60*/  UIADD3 UR14, UR14, 0x16000, URZ ;  /* 0x000160000e0e7890 */ /* 0x000fe4000fffe03f */
[----:B------:R-:W-:-:S03]  /*5b70*/  ULEA.HI.X UR11, UR16, UR11, UR5, 0x2, UP0 ;  /* 0x0000000b100b7291 */ /* 0x000fc600080f1405 */
[----:B------:R-:W-:Y:S01]  /*5b80*/  UMOV UR5, 0x400 ;  /* 0x0000040000057882 */ /* 0x000fe20000000000 */
[----:B------:R-:W-:-:S05]  /*5b90*/  UMOV UR16, 0x0 ;  /* 0x0000000000107882 */ /* 0x000fca0000000000 */
[----:B------:R1:W-:Y:S02]  /*5ba0*/  UBLKRED.G.S.ADD.F32.RN [UR10], [UR14], UR5, desc[UR16] ;  /* 0x0000100a0e0073bb */ /* 0x0003e400080a1405 */
[----:B-1----:R0:W-:Y:S02]  /*5bb0*/  UTMACMDFLUSH ;  /* 0x00000000000079b7 */ /* 0x0021e40000000000 */
.L_x_183:
[----:B------:R-:W-:Y:S05]  /*5bc0*/  BSYNC B0 ;  /* 0x0000000000007941 */ /* 0x000fea0003800000 */
.L_x_182:
        /* <DEDUP_REMOVED lines=17> */
[----:B------:R1:W-:Y:S01]  /*5ce0*/  UBLKRED.G.S.ADD.F32.RN [UR10], [UR14], UR5, desc[UR16] ;  /* 0x0000100a0e0073bb */ /* 0x0003e200080a1405 */
[----:B------:R0:W-:Y:S01]  /*5cf0*/  UTMACMDFLUSH ;  /* 0x00000000000079b7 */ /* 0x0001e20000000000 */
[----:B-1----:R-:W-:-:S04]  /*5d00*/  DEPBAR.LE SB0, 0x2 ;  /* 0x000080800000791a */ /* 0x002fc80000000000 */
.L_x_185:
[----:B------:R-:W-:Y:S05]  /*5d10*/  BSYNC B0 ;  /* 0x0000000000007941 */ /* 0x000fea0003800000 */
.L_x_184:
[----:B------:R-:W-:Y:S06]  /*5d20*/  BAR.ARV 0xa, 0xa0 ;  /* 0x0282800000007b1d */ /* 0x000fec0000002000 */
[----:B------:R-:W-:Y:S04]  /*5d30*/  BSSY B0, `(.L_x_186) ;  /* 0x0000003000007945 */ /* 0x000fe80003800000 */
[----:B------:R-:W-:Y:S05]  /*5d40*/  @!P0 BRA `(.L_x_187) ;  /* 0x0000000000048947 */ /* 0x000fea0003800000 */
[----:B------:R-:W-:-:S04]  /*5d50*/  DEPBAR.LE SB0, 0x1 ;  /* 0x000080400000791a */ /* 0x000fc80000000000 */
.L_x_187:
[----:B------:R-:W-:Y:S05]  /*5d60*/  BSYNC B0 ;  /* 0x0000000000007941 */ /* 0x000fea0003800000 */
.L_x_186:
[----:B------:R-:W-:Y:S06]  /*5d70*/  BAR.ARV 0xb, 0xa0 ;  /* 0x02c2800000007b1d */ /* 0x000fec0000002000 */
[----:B------:R-:W-:Y:S04]  /*5d80*/  BSSY B0, `(.L_x_188) ;  /* 0x0000003000007945 */ /* 0x000fe80003800000 */
[----:B------:R-:W-:Y:S05]  /*5d90*/  @!P0 BRA `(.L_x_189) ;  /* 0x0000000000048947 */ /* 0x000fea0003800000 */
[----:B------:R-:W-:-:S04]  /*5da0*/  DEPBAR.LE SB0, 0x0 ;  /* 0x000080000000791a */ /* 0x000fc80000000000 */
.L_x_189:
[----:B------:R-:W-:Y:S05]  /*5db0*/  BSYNC B0 ;  /* 0x0000000000007941 */ /* 0x000fea0003800000 */
.L_x_188:
        /* <DEDUP_REMOVED lines=19> */
.L_x_191:
[----:B------:R-:W-:Y:S05]  /*5ef0*/  BSYNC B0 ;  /* 0x0000000000007941 */ /* 0x000fea0003800000 */
.L_x_190:
[----:B------:R-:W-:Y:S05]  /*5f00*/  EXIT ;  /* 0x000000000000794d */ /* 0x000fea0003800000 */
.L_x_141:
        /* <DEDUP_REMOVED lines=57> */
.L_x_232:
        /* <DEDUP_REMOVED lines=9> */
.L_x_195:
        /* <DEDUP_REMOVED lines=102> */
.L_x_206:
[----:B-1----:R-:W-:-:S05]  /*6990*/  IMAD.MOV.U32 R10, RZ, RZ, 0x1 ;  /* 0x00000001ff0a7424 */ /* 0x002fca00078e00ff */
[----:B------:R-:W-:-:S04]  /*69a0*/  SHF.L.U32 R10, R10, 0x1f, RZ ;  /* 0x0000001f0a0a7819 */ /* 0x000fc800000006ff */
[----:B------:R-:W1:Y:S02]  /*69b0*/  SYNCS.PHASECHK.TRANS64.TRYWAIT P1, [R0+URZ+0x36438], R10 ;  /* 0x0364380a000075a7 */ /* 0x000e64000802017f */
[----:B-123--:R-:W-:Y:S05]  /*69c0*/  @!P1 BRA `(.L_x_198) ;  /* 0x00000018006c9947 */ /* 0x00efea0003800000 */
.L_x_233:
[----:B------:R-:W-:Y:S05]  /*69d0*/  @P0 BRA `(.L_x_199) ;  /* 0x0000000000140947 */ /* 0x000fea0003800000 */
[----:B------:R-:W-:Y:S01]  /*69e0*/  ISETP.NE.AND P1, PT, R16, RZ, PT ;  /* 0x000000ff1000720c */ /* 0x000fe20003f25270 */
[----:B------:R-:W-:-:S04]  /*69f0*/  IMAD.MOV.U32 R3, RZ, RZ, 0x6100 ;  /* 0x00006100ff037424 */ /* 0x000fc800078e00ff */
[----:B------:R2:W-:Y:S08]  /*6a00*/  SYNCS.ARRIVE.TRANS64 RZ, [R0+URZ+0x36430], R3 ;  /* 0x0364300300ff79a7 */ /* 0x0005f0000800003f */
[----:B------:R-:W-:Y:S05]  /*6a10*/  @!P1 BRA `(.L_x_199) ;  /* 0x0000000000049947 */ /* 0x000fea0003800000 */
[----:B------:R-:W-:Y:S01]  /*6a20*/  BPT.TRAP 0x1 ;  /* 0x000000040000795c */ /* 0x000fe20000300000 */
.L_x_199:
        /* <DEDUP_REMOVED lines=47> */
.L_x_234:
[----:B------:R-:W-:Y:S05]  /*6d20*/  @P0 BRA `(.L_x_201) ;  /* 0x0000000000140947 */ /* 0x000fea0003800000 */
[----:B------:R-:W-:Y:S01]  /*6d30*/  ISETP.NE.AND P1, PT, R16, RZ, PT ;  /* 0x000000ff1000720c */ /* 0x000fe20003f25270 */
[----:B--2---:R-:W-:-:S04]  /*6d40*/  IMAD.MOV.U32 R3, RZ, RZ, 0x6100 ;  /* 0x00006100ff037424 */ /* 0x004fc800078e00ff */
[----:B------:R3:W-:Y:S08]  /*6d50*/  SYNCS.ARRIVE.TRANS64 RZ, [R0+URZ+0x36418], R3 ;  /* 0x0364180300ff79a7 */ /* 0x0007f0000800003f */
[----:B------:R-:W-:Y:S05]  /*6d60*/  @!P1 BRA `(.L_x_201) ;  /* 0x0000000000049947 */ /* 0x000fea0003800000 */
[----:B------:R-:W-:Y:S01]  /*6d70*/  BPT.TRAP 0x1 ;  /* 0x000000040000795c */ /* 0x000fe20000300000 */
.L_x_201:
        /* <DEDUP_REMOVED lines=35> */
.L_x_235:
        /* <DEDUP_REMOVED lines=9> */
.L_x_203:
        /* <DEDUP_REMOVED lines=37> */
.L_x_237:
[----:B------:R-:W-:Y:S05]  /*7290*/  @P0 BRA `(.L_x_205) ;  /* 0x0000000000140947 */ /* 0x000fea0003800000 */
[----:B------:R-:W-:Y:S01]  /*72a0*/  ISETP.NE.AND P1, PT, R16, RZ, PT ;  /* 0x000000ff1000720c */ /* 0x000fe20003f25270 */
[----:B--2---:R-:W-:-:S04]  /*72b0*/  IMAD.MOV.U32 R5, RZ, RZ, 0x6100 ;  /* 0x00006100ff057424 */ /* 0x004fc800078e00ff */
[----:B------:R3:W-:Y:S08]  /*72c0*/  SYNCS.ARRIVE.TRANS64 RZ, [R0+URZ+0x36410], R5 ;  /* 0x0364100500ff79a7 */ /* 0x0007f0000800003f */
[----:B------:R-:W-:Y:S05]  /*72d0*/  @!P1 BRA `(.L_x_205) ;  /* 0x0000000000049947 */ /* 0x000fea0003800000 */
[----:B------:R-:W-:Y:S01]  /*72e0*/  BPT.TRAP 0x1 ;  /* 0x000000040000795c */ /* 0x000fe20000300000 */
.L_x_205:
        /* <DEDUP_REMOVED lines=36> */
.L_x_197:
[----:B------:R-:W-:Y:S01]  /*7530*/  ISETP.NE.AND P1, PT, R21, RZ, PT ;  /* 0x000000ff1500720c */ /* 0x000fe20003f25270 */
[----:B------:R-:W-:-:S12]  /*7540*/  IMAD.MOV.U32 R4, RZ, RZ, 0x1 ;  /* 0x00000001ff047424 */ /* 0x000fd800078e00ff */
[----:B------:R-:W-:Y:S05]  /*7550*/  @!P1 BRA `(.L_x_196) ;  /* 0x0000000400649947 */ /* 0x000fea0003800000 */
[----:B------:R-:W2:Y:S02]  /*7560*/  SYNCS.PHASECHK.TRANS64.TRYWAIT P1, [R0+URZ+0x36438], R10 ;  /* 0x0364380a000075a7 */ /* 0x000ea4000802017f */
[----:B--2---:R-:W-:Y:S05]  /*7570*/  @!P1 BRA `(.L_x_207) ;  /* 0x0000000c00d49947 */ /* 0x004fea0003800000 */
.L_x_238:
[----:B------:R-:W-:Y:S05]  /*7580*/  @P0 BRA `(.L_x_208) ;  /* 0x0000000000140947 */ /* 0x000fea0003800000 */
[----:B------:R-:W-:Y:S01]  /*7590*/  ISETP.NE.AND P1, PT, R16, RZ, PT ;  /* 0x000000ff1000720c */ /* 0x000fe20003f25270 */
[----:B------:R-:W-:-:S04]  /*75a0*/  IMAD.MOV.U32 R5, RZ, RZ, 0x6100 ;  /* 0x00006100ff057424 */ /* 0x000fc800078e00ff */
[----:B------:R3:W-:Y:S08]  /*75b0*/  SYNCS.ARRIVE.TRANS64 RZ, [R0+URZ+0x36430], R5 ;  /* 0x0364300500ff79a7 */ /* 0x0007f0000800003f */
[----:B------:R-:W-:Y:S05]  /*75c0*/  @!P1 BRA `(.L_x_208) ;  /* 0x0000000000049947 */ /* 0x000fea0003800000 */
[----:B------:R-:W-:Y:S01]  /*75d0*/  BPT.TRAP 0x1 ;  /* 0x000000040000795c */ /* 0x000fe20000300000 */
.L_x_208:
        /* <DEDUP_REMOVED lines=41> */
.L_x_239:
[----:B------:R-:W-:Y:S01]  /*7870*/  IMAD.MOV.U32 R4, RZ, RZ, RZ ;  /* 0x000000ffff047224 */ /* 0x000fe200078e00ff */
[----:B------:R-:W-:Y:S06]  /*7880*/  @P0 BRA `(.L_x_210) ;  /* 0x0000000000140947 */ /* 0x000fec0003800000 */
[----:B------:R-:W-:Y:S01]  /*7890*/  ISETP.NE.AND P1, PT, R16, RZ, PT ;  /* 0x000000ff1000720c */ /* 0x000fe20003f25270 */
[----:B---3--:R-:W-:-:S04]  /*78a0*/  IMAD.MOV.U32 R5, RZ, RZ, 0x6100 ;  /* 0x00006100ff057424 */ /* 0x008fc800078e00ff */
[----:B------:R4:W-:Y:S08]  /*78b0*/  SYNCS.ARRIVE.TRANS64 RZ, [R0+URZ+0x36418], R5 ;  /* 0x0364180500ff79a7 */ /* 0x0009f0000800003f */
[----:B------:R-:W-:Y:S05]  /*78c0*/  @!P1 BRA `(.L_x_210) ;  /* 0x0000000000049947 */ /* 0x000fea0003800000 */
[----:B------:R-:W-:Y:S01]  /*78d0*/  BPT.TRAP 0x1 ;  /* 0x000000040000795c */ /* 0x000fe20000300000 */
.L_x_210:
        /* <DEDUP_REMOVED lines=33> */
.L_x_196:
[----:B------:R-:W-:-:S04]  /*7af0*/  SHF.L.U32 R3, R4, 0x1f, RZ ;  /* 0x0000001f04037819 */ /* 0x000fc800000006ff */
[----:B------:R-:W3:Y:S02]  /*7b00*/  SYNCS.PHASECHK.TRANS64.TRYWAIT P1, [R0+URZ+0x36438], R3 ;  /* 0x03643803000075a7 */ /* 0x000ee4000802017f */
[----:B---3--:R-:W-:Y:S05]  /*7b10*/  @!P1 BRA `(.L_x_211) ;  /* 0x0000000800949947 */ /* 0x008fea0003800000 */
.L_x_240:
[----:B------:R-:W-:Y:S05]  /*7b20*/  @P0 BRA `(.L_x_212) ;  /* 0x0000000000180947 */ /* 0x000fea0003800000 */
[----:B------:R-:W4:Y:S01]  /*7b30*/  S2R R2, SR_TID.X ;  /* 0x0000000000027919 */ /* 0x000f220000002100 */
[----:B---3--:R-:W-:-:S04]  /*7b40*/  IMAD.MOV.U32 R3, RZ, RZ, 0x6100 ;  /* 0x00006100ff037424 */ /* 0x008fc800078e00ff */
[----:B------:R3:W-:Y:S01]  /*7b50*/  SYNCS.ARRIVE.TRANS64 RZ, [R0+URZ+0x36430], R3 ;  /* 0x0364300300ff79a7 */ /* 0x0007e2000800003f */
[----:B----4-:R-:W-:-:S13]  /*7b60*/  LOP3.LUT P0, RZ, R2, 0x1f, RZ, 0xc0, !PT ;  /* 0x0000001f02ff7812 */ /* 0x010fda000780c0ff */
[----:B---3--:R-:W-:Y:S05]  /*7b70*/  @!P0 BRA `(.L_x_212) ;  /* 0x0000000000048947 */ /* 0x008fea0003800000 */
[----:B------:R-:W-:Y:S01]  /*7b80*/  BPT.TRAP 0x1 ;  /* 0x000000040000795c */ /* 0x000fe20000300000 */
.L_x_212:
        /* <DEDUP_REMOVED lines=43> */
.L_x_193:
[----:B------:R-:W-:Y:S05]  /*7e40*/  BSYNC B0 ;  /* 0x0000000000007941 */ /* 0x000fea0003800000 */
.L_x_192:
[----:B------:R-:W-:-:S03]  /*7e50*/  UMOV UR6, 0xffffffff ;  /* 0xffffffff00067882 */ /* 0x000fc60000000000 */
[----:B------:R-:W-:Y:S05]  /*7e60*/  BRA.DIV UR6, `(.L_x_213) ;  /* 0x0000000606d47947 */ /* 0x000fea000b800000 */
[----:B------:R-:W-:-:S13]  /*7e70*/  ELECT P0, URZ, PT ;  /* 0x00000000003f782f */ /* 0x000fda0003800000 */
.L_x_243:
[----:B------:R-:W-:Y:S04]  /*7e80*/  BSSY B0, `(.L_x_214) ;  /* 0x000001e000007945 */ /* 0x000fe80003800000 */
[----:B------:R-:W-:Y:S05]  /*7e90*/  @!P0 BRA `(.L_x_215) ;  /* 0x0000000000708947 */ /* 0x000fea0003800000 */
[----:B------:R-:W-:-:S04]  /*7ea0*/  LOP3.LUT R17, R17, 0x2, RZ, 0xfc, !PT ;  /* 0x0000000211117812 */ /* 0x000fc800078efcff */
[----:B------:R-:W-:-:S13]  /*7eb0*/  ISETP.NE.AND P2, PT, R17, 0x3, PT ;  /* 0x000000031100780c */ /* 0x000fda0003f45270 */
[----:B------:R-:W-:Y:S05]  /*7ec0*/  @!P2 BRA `(.L_x_216) ;  /* 0x000000000004a947 */ /* 0x000fea0003800000 */
[----:B------:R-:W-:Y:S01]  /*7ed0*/  BPT.TRAP 0x1 ;  /* 0x000000040000795c */ /* 0x000fe20000300000 */
.L_x_216:
        /* <DEDUP_REMOVED lines=15> */
.L_x_244:
[----:B------:R-:W2:Y:S02]  /*7fd0*/  SYNCS.PHASECHK.TRANS64.TRYWAIT P0, [R3+URZ], R2 ;  /* 0x00000002030075a7 */ /* 0x000ea4000800017f */
[----:B--2---:R-:W-:Y:S05]  /*7fe0*/  @!P0 BRA `(.L_x_218) ;  /* 0x0000000400ac8947 */ /* 0x004fea0003800000 */
.L_x_245:
[----:B------:R-:W-:Y:S05]  /*7ff0*/  @!P2 BRA `(.L_x_219) ;  /* 0x000000000004a947 */ /* 0x000fea0003800000 */
[----:B------:R-:W-:Y:S01]  /*8000*/  BPT.TRAP 0x1 ;  /* 0x000000040000795c */ /* 0x000fe20000300000 */
.L_x_219:
[----:B------:R-:W-:-:S07]  /*8010*/  SHF.L.U32 R4, R4, 0x1f, RZ ;  /* 0x0000001f04047819 */ /* 0x000fce00000006ff */
.L_x_220:
[----:B---3--:R3:W4:Y:S02]  /*8020*/  SYNCS.PHASECHK.TRANS64.TRYWAIT P0, [R9+URZ+0x36438], R4 ;  /* 0x03643804090075a7 */ /* 0x008724000800017f */
[----:B----4-:R-:W-:Y:S05]  /*8030*/  @!P0 NANOSLEEP.SYNCS 0x989680 ;  /* 0x009896800000895d */ /* 0x010fea0003900000 */
[----:B------:R-:W4:Y:S02]  /*8040*/  @!P0 SYNCS.PHASECHK.TRANS64 P0, [R9+URZ+0x36438], R4 ;  /* 0x03643804090085a7 */ /* 0x000f24000800007f */
[----:B----4-:R-:W-:Y:S05]  /*8050*/  @!P0 BRA `(.L_x_220) ;  /* 0xfffffffc00f08947 */ /* 0x010fea000383ffff */
.L_x_215:
[----:B------:R-:W-:Y:S05]  /*8060*/  BSYNC B0 ;  /* 0x0000000000007941 */ /* 0x000fea0003800000 */
.L_x_214:
[----:B------:R-:W-:Y:S05]  /*8070*/  EXIT ;  /* 0x000000000000794d */ /* 0x000fea0003800000 */
.L_x_120:
[----:B------:R-:W-:Y:S02]  /*8080*/  IMAD.MOV.U32 R12, RZ, RZ, RZ ;  /* 0x000000ffff0c7224 */ /* 0x000fe400078e00ff */
[----:B------:R-:W-:Y:S02]  /*8090*/  IMAD.MOV.U32 R11, RZ, RZ, 0x1f ;  /* 0x0000001fff0b7424 */ /* 0x000fe400078e00ff */
[----:B------:R-:W-:-:S07]  /*80a0*/  IMAD.MOV.U32 R15, RZ, RZ, -0x1 ;  /* 0xffffffffff0f7424 */ /* 0x000fce00078e00ff */
[----:B------:R-:W-:Y:S05]  /*80b0*/  WARPSYNC.COLLECTIVE R15, `(.L_x_221) ;  /* 0x000000000f087348 */ /* 0x000fea0003c00000 */
[----:B------:R1:W2:Y:S02]  /*80c0*/  SHFL.IDX P6, R14, R13, R12, R11 ;  /* 0x0000000c0d0e7389 */ /* 0x0002a400000c000b */
[----:B-12---:R-:W-:Y:S01]  /*80d0*/  ENDCOLLECTIVE ;  /* 0x000000000000791b */ /* 0x006fe20003800000 */
.L_x_221:
[----:B------:R-:W-:Y:S05]  /*80e0*/  BRA `(.L_x_222) ;  /* 0xffffff8800a87947 */ /* 0x000fea000383ffff */
.L_x_122:
[----:B--2---:R2:W3:Y:S02]  /*80f0*/  SYNCS.PHASECHK.TRANS64.TRYWAIT P0, [R157+URZ+0x36400], R18 ;  /* 0x036400129d0075a7 */ /* 0x0044e4000800017f */
[----:B---3--:R-:W-:Y:S05]  /*8100*/  @!P0 NANOSLEEP.SYNCS 0x989680 ;  /* 0x009896800000895d */ /* 0x008fea0003900000 */
[----:B------:R-:W3:Y:S02]  /*8110*/  @!P0 SYNCS.PHASECHK.TRANS64 P0, [R157+URZ+0x36400], R18 ;  /* 0x036400129d0085a7 */ /* 0x000ee4000800007f */
[----:B---3--:R-:W-:Y:S05]  /*8120*/  @!P0 BRA `(.L_x_122) ;  /* 0xfffffffc00f08947 */ /* 0x008fea000383ffff */
[----:B------:R-:W-:Y:S05]  /*8130*/  BRA `(.L_x_121) ;  /* 0xffffff8c00147947 */ /* 0x000fea000383ffff */
.L_x_127:
[----:B--2---:R2:W3:Y:S02]  /*8140*/  SYNCS.PHASECHK.TRANS64.TRYWAIT P1, [R4+URZ+0x36410], R13 ;  /* 0x0364100d040075a7 */ /* 0x0044e4000802017f */
[----:B---3--:R-:W-:Y:S05]  /*8150*/  @!P1 NANOSLEEP.SYNCS 0x989680 ;  /* 0x009896800000995d */ /* 0x008fea0003900000 */
[----:B------:R-:W3:Y:S02]  /*8160*/  @!P1 SYNCS.PHASECHK.TRANS64 P1, [R4+URZ+0x36410], R13 ;  /* 0x0364100d040095a7 */ /* 0x000ee4000802007f */
[----:B---3--:R-:W-:Y:S05]  /*8170*/  @!P1 BRA `(.L_x_127) ;  /* 0xfffffffc00f09947 */ /* 0x008fea000383ffff */
[----:B------:R-:W-:Y:S05]  /*8180*/  BRA `(.L_x_126) ;  /* 0xffffff9000d47947 */ /* 0x000fea000383ffff */
.L_x_131:
[----:B---3--:R3:W1:Y:S02]  /*8190*/  SYNCS.PHASECHK.TRANS64.TRYWAIT P1, [R157+URZ+0x36430], R14 ;  /* 0x0364300e9d0075a7 */ /* 0x008664000802017f */
[----:B-1----:R-:W-:Y:S05]  /*81a0*/  @!P1 NANOSLEEP.SYNCS 0x989680 ;  /* 0x009896800000995d */ /* 0x002fea0003900000 */
[----:B------:R-:W1:Y:S02]  /*81b0*/  @!P1 SYNCS.PHASECHK.TRANS64 P1, [R157+URZ+0x36430], R14 ;  /* 0x0364300e9d0095a7 */ /* 0x000e64000802007f */
[----:B-1----:R-:W-:Y:S05]  /*81c0*/  @!P1 BRA `(.L_x_131) ;  /* 0xfffffffc00f09947 */ /* 0x002fea000383ffff */
[----:B------:R-:W-:Y:S05]  /*81d0*/  BRA `(.L_x_130) ;  /* 0xffffff9800787947 */ /* 0x000fea000383ffff */
.L_x_146:
[----:B------:R-:W-:Y:S01]  /*81e0*/  BSSY B0, `(.L_x_223) ;  /* 0x0000005000007945 */ /* 0x000fe20003800000 */
[----:B------:R-:W-:-:S07]  /*81f0*/  IMAD.MOV.U32 R15, RZ, RZ, -0x1 ;  /* 0xffffffffff0f7424 */ /* 0x000fce00078e00ff */
[----:B------:R-:W-:Y:S05]  /*8200*/  WARPSYNC.COLLECTIVE R15, `(.L_x_224) ;  /* 0x000000000f087348 */ /* 0x000fea0003c00000 */
[----:B------:R-:W-:Y:S01]  /*8210*/  NOP ;  /* 0x0000000000007918 */ /* 0x000fe20000000000 */
[----:B------:R-:W-:Y:S01]  /*8220*/  ENDCOLLECTIVE ;  /* 0x000000000000791b */ /* 0x000fe20003800000 */
.L_x_224:
[----:B------:R-:W-:Y:S05]  /*8230*/  BSYNC B0 ;  /* 0x0000000000007941 */ /* 0x000fea0003800000 */
.L_x_223:
[----:B------:R-:W-:Y:S05]  /*8240*/  BRA `(.L_x_225) ;  /* 0xffffffc800907947 */ /* 0x000fea000383ffff */
.L_x_162:
[----:B------:R-:W-:Y:S01]  /*8250*/  BSSY B0, `(.L_x_226) ;  /* 0x0000005000007945 */ /* 0x000fe20003800000 */
[----:B------:R-:W-:-:S07]  /*8260*/  IMAD.MOV.U32 R15, RZ, RZ, -0x1 ;  /* 0xffffffffff0f7424 */ /* 0x000fce00078e00ff */
[----:B------:R-:W-:Y:S05]  /*8270*/  WARPSYNC.COLLECTIVE R15, `(.L_x_227) ;  /* 0x000000000f087348 */ /* 0x000fea0003c00000 */
[----:B------:R-:W-:Y:S01]  /*8280*/  NOP ;  /* 0x0000000000007918 */ /* 0x000fe20000000000 */
[----:B------:R-:W-:Y:S01]  /*8290*/  ENDCOLLECTIVE ;  /* 0x000000000000791b */ /* 0x000fe20003800000 */
.L_x_227:
[----:B------:R-:W-:Y:S05]  /*82a0*/  BSYNC B0 ;  /* 0x0000000000007941 */ /* 0x000fea0003800000 */
.L_x_226:
[----:B------:R-:W-:Y:S05]  /*82b0*/  BRA `(.L_x_228) ;  /* 0xffffffd000007947 */ /* 0x000fea000383ffff */
.L_x_179:
[----:B------:R-:W-:Y:S01]  /*82c0*/  BSSY B0, `(.L_x_229) ;  /* 0x0000005000007945 */ /* 0x000fe20003800000 */
[----:B------:R-:W-:-:S07]  /*82d0*/  IMAD.MOV.U32 R15, RZ, RZ, -0x1 ;  /* 0xffffffffff0f7424 */ /* 0x000fce00078e00ff */
[----:B------:R-:W-:Y:S05]  /*82e0*/  WARPSYNC.COLLECTIVE R15, `(.L_x_230) ;  /* 0x000000000f087348 */ /* 0x000fea0003c00000 */
[----:B------:R-:W-:Y:S01]  /*82f0*/  NOP ;  /* 0x0000000000007918 */ /* 0x000fe20000000000 */
[----:B------:R-:W-:Y:S01]  /*8300*/  ENDCOLLECTIVE ;  /* 0x000000000000791b */ /* 0x000fe20003800000 */
.L_x_230:
[----:B------:R-:W-:Y:S05]  /*8310*/  BSYNC B0 ;  /* 0x0000000000007941 */ /* 0x000fea0003800000 */
.L_x_229:
[----:B------:R-:W-:Y:S05]  /*8320*/  BRA `(.L_x_231) ;  /* 0xffffffd4007c7947 */ /* 0x000fea000383ffff */
.L_x_194:
[----:B-1----:R1:W2:Y:S02]  /*8330*/  SYNCS.PHASECHK.TRANS64.TRYWAIT P1, [R0+URZ+0x36420], R10 ;  /* 0x0364200a000075a7 */ /* 0x0022a4000802017f */
[----:B--2---:R-:W-:Y:S05]  /*8340*/  @!P1 NANOSLEEP.SYNCS 0x989680 ;  /* 0x009896800000995d */ /* 0x004fea0003900000 */
[----:B------:R-:W2:Y:S02]  /*8350*/  @!P1 SYNCS.PHASECHK.TRANS64 P1, [R0+URZ+0x36420], R10 ;  /* 0x0364200a000095a7 */ /* 0x000ea4000802007f */
[----:B--2---:R-:W-:Y:S05]  /*8360*/  @!P1 BRA `(.L_x_194) ;  /* 0xfffffffc00f09947 */ /* 0x004fea000383ffff */
[----:B------:R-:W-:Y:S05]  /*8370*/  BRA `(.L_x_232) ;  /* 0xffffffdc00c87947 */ /* 0x000fea000383ffff */
.L_x_198:
[----:B-1----:R1:W2:Y:S02]  /*8380*/  SYNCS.PHASECHK.TRANS64.TRYWAIT P1, [R0+URZ+0x36438], R10 ;  /* 0x0364380a000075a7 */ /* 0x0022a4000802017f */
[----:B--2---:R-:W-:Y:S05]  /*8390*/  @!P1 NANOSLEEP.SYNCS 0x989680 ;  /* 0x009896800000995d */ /* 0x004fea0003900000 */
[----:B------:R-:W2:Y:S02]  /*83a0*/  @!P1 SYNCS.PHASECHK.TRANS64 P1, [R0+URZ+0x36438], R10 ;  /* 0x0364380a000095a7 */ /* 0x000ea4000802007f */
[----:B--2---:R-:W-:Y:S05]  /*83b0*/  @!P1 BRA `(.L_x_198) ;  /* 0xfffffffc00f09947 */ /* 0x004fea000383ffff */
[----:B------:R-:W-:Y:S05]  /*83c0*/  BRA `(.L_x_233) ;  /* 0xffffffe400807947 */ /* 0x000fea000383ffff */
.L_x_200:
[----:B--2---:R2:W3:Y:S02]  /*83d0*/  SYNCS.PHASECHK.TRANS64.TRYWAIT P1, [R0+URZ+0x36428], R3 ;  /* 0x03642803000075a7 */ /* 0x0044e4000802017f */
[----:B---3--:R-:W-:Y:S05]  /*83e0*/  @!P1 NANOSLEEP.SYNCS 0x989680 ;  /* 0x009896800000995d */ /* 0x008fea0003900000 */
[----:B------:R-:W3:Y:S02]  /*83f0*/  @!P1 SYNCS.PHASECHK.TRANS64 P1, [R0+URZ+0x36428], R3 ;  /* 0x03642803000095a7 */ /* 0x000ee4000802007f */
[----:B---3--:R-:W-:Y:S05]  /*8400*/  @!P1 BRA `(.L_x_200) ;  /* 0xfffffffc00f09947 */ /* 0x008fea000383ffff */
[----:B------:R-:W-:Y:S05]  /*8410*/  BRA `(.L_x_234) ;  /* 0xffffffe800407947 */ /* 0x000fea000383ffff */
.L_x_202:
[----:B--2---:R2:W3:Y:S02]  /*8420*/  SYNCS.PHASECHK.TRANS64.TRYWAIT P1, [R0+URZ+0x36438], R29 ;  /* 0x0364381d000075a7 */ /* 0x0044e4000802017f */
[----:B---3--:R-:W-:Y:S05]  /*8430*/  @!P1 NANOSLEEP.SYNCS 0x989680 ;  /* 0x009896800000995d */ /* 0x008fea0003900000 */
[----:B------:R-:W3:Y:S02]  /*8440*/  @!P1 SYNCS.PHASECHK.TRANS64 P1, [R0+URZ+0x36438], R29 ;  /* 0x0364381d000095a7 */ /* 0x000ee4000802007f */
[----:B---3--:R-:W-:Y:S05]  /*8450*/  @!P1 BRA `(.L_x_202) ;  /* 0xfffffffc00f09947 */ /* 0x008fea000383ffff */
[----:B------:R-:W-:Y:S05]  /*8460*/  BRA `(.L_x_235) ;  /* 0xffffffe800d07947 */ /* 0x000fea000383ffff */
.L_x_204:
[----:B------:R-:W-:-:S07]  /*8470*/  SHF.L.U32 R5, R12, 0x1f, RZ ;  /* 0x0000001f0c057819 */ /* 0x000fce00000006ff */
.L_x_236:
[----:B--2---:R2:W3:Y:S02]  /*8480*/  SYNCS.PHASECHK.TRANS64.TRYWAIT P1, [R0+URZ+0x36420], R5 ;  /* 0x03642005000075a7 */ /* 0x0044e4000802017f */
[----:B---3--:R-:W-:Y:S05]  /*8490*/  @!P1 NANOSLEEP.SYNCS 0x989680 ;  /* 0x009896800000995d */ /* 0x008fea0003900000 */
[----:B------:R-:W3:Y:S02]  /*84a0*/  @!P1 SYNCS.PHASECHK.TRANS64 P1, [R0+URZ+0x36420], R5 ;  /* 0x03642005000095a7 */ /* 0x000ee4000802007f */
[----:B---3--:R-:W-:Y:S05]  /*84b0*/  @!P1 BRA `(.L_x_236) ;  /* 0xfffffffc00f09947 */ /* 0x008fea000383ffff */
[----:B------:R-:W-:Y:S05]  /*84c0*/  BRA `(.L_x_237) ;  /* 0xffffffec00707947 */ /* 0x000fea000383ffff */
.L_x_207:
[----:B--2---:R2:W3:Y:S02]  /*84d0*/  SYNCS.PHASECHK.TRANS64.TRYWAIT P1, [R0+URZ+0x36438], R10 ;  /* 0x0364380a000075a7 */ /* 0x0044e4000802017f */
[----:B---3--:R-:W-:Y:S05]  /*84e0*/  @!P1 NANOSLEEP.SYNCS 0x989680 ;  /* 0x009896800000995d */ /* 0x008fea0003900000 */
[----:B------:R-:W3:Y:S02]  /*84f0*/  @!P1 SYNCS.PHASECHK.TRANS64 P1, [R0+URZ+0x36438], R10 ;  /* 0x0364380a000095a7 */ /* 0x000ee4000802007f */
[----:B---3--:R-:W-:Y:S05]  /*8500*/  @!P1 BRA `(.L_x_207) ;  /* 0xfffffffc00f09947 */ /* 0x008fea000383ffff */
[----:B------:R-:W-:Y:S05]  /*8510*/  BRA `(.L_x_238) ;  /* 0xfffffff000187947 */ /* 0x000fea000383ffff */
.L_x_209:
[----:B---3--:R3:W4:Y:S02]  /*8520*/  SYNCS.PHASECHK.TRANS64.TRYWAIT P1, [R0+URZ+0x36428], R5 ;  /* 0x03642805000075a7 */ /* 0x008724000802017f */
[----:B----4-:R-:W-:Y:S05]  /*8530*/  @!P1 NANOSLEEP.SYNCS 0x989680 ;  /* 0x009896800000995d */ /* 0x010fea0003900000 */
[----:B------:R-:W4:Y:S02]  /*8540*/  @!P1 SYNCS.PHASECHK.TRANS64 P1, [R0+URZ+0x36428], R5 ;  /* 0x03642805000095a7 */ /* 0x000f24000802007f */
[----:B----4-:R-:W-:Y:S05]  /*8550*/  @!P1 BRA `(.L_x_209) ;  /* 0xfffffffc00f09947 */ /* 0x010fea000383ffff */
[----:B------:R-:W-:Y:S05]  /*8560*/  BRA `(.L_x_239) ;  /* 0xfffffff000c07947 */ /* 0x000fea000383ffff */
.L_x_211:
[----:B---3--:R3:W4:Y:S02]  /*8570*/  SYNCS.PHASECHK.TRANS64.TRYWAIT P1, [R0+URZ+0x36438], R3 ;  /* 0x03643803000075a7 */ /* 0x008724000802017f */
[----:B----4-:R-:W-:Y:S05]  /*8580*/  @!P1 NANOSLEEP.SYNCS 0x989680 ;  /* 0x009896800000995d */ /* 0x010fea0003900000 */
[----:B------:R-:W4:Y:S02]  /*8590*/  @!P1 SYNCS.PHASECHK.TRANS64 P1, [R0+URZ+0x36438], R3 ;  /* 0x03643803000095a7 */ /* 0x000f24000802007f */
[----:B----4-:R-:W-:Y:S05]  /*85a0*/  @!P1 BRA `(.L_x_211) ;  /* 0xfffffffc00f09947 */ /* 0x010fea000383ffff */
[----:B------:R-:W-:Y:S05]  /*85b0*/  BRA `(.L_x_240) ;  /* 0xfffffff400587947 */ /* 0x000fea000383ffff */
.L_x_213:
[----:B------:R-:W-:Y:S01]  /*85c0*/  BSSY B0, `(.L_x_241) ;  /* 0x0000006000007945 */ /* 0x000fe20003800000 */
[----:B------:R-:W-:-:S07]  /*85d0*/  IMAD.MOV.U32 R15, RZ, RZ, -0x1 ;  /* 0xffffffffff0f7424 */ /* 0x000fce00078e00ff */
[----:B-12---:R-:W-:Y:S05]  /*85e0*/  WARPSYNC.COLLECTIVE R15, `(.L_x_242) ;  /* 0x000000000f0c7348 */ /* 0x006fea0003c00000 */
[----:B------:R-:W-:Y:S02]  /*85f0*/  ELECT P6, UR62, PT ;  /* 0x00000000003e782f */ /* 0x000fe400038c0000 */
[----:B------:R-:W-:Y:S01]  /*8600*/  MOV R14, UR62 ;  /* 0x0000003e000e7c02 */ /* 0x000fe20008000f00 */
[----:B-12---:R-:W-:Y:S10]  /*8610*/  ENDCOLLECTIVE ;  /* 0x000000000000791b */ /* 0x006ff40003800000 */
.L_x_242:
[----:B------:R-:W-:Y:S05]  /*8620*/  BSYNC B0 ;  /* 0x0000000000007941 */ /* 0x000fea0003800000 */
.L_x_241:
[----:B------:R-:W-:Y:S01]  /*8630*/  PLOP3.LUT P0, PT, P6, PT, PT, 0x80, 0x0 ;  /* 0x000000000000781c */ /* 0x000fe2000370f070 */
[----:B------:R-:W-:-:S12]  /*8640*/  BRA `(.L_x_243) ;  /* 0xfffffff8000c7947 */ /* 0x000fd8000383ffff */
.L_x_217:
[----:B-1----:R1:W2:Y:S02]  /*8650*/  SYNCS.PHASECHK.TRANS64.TRYWAIT P0, [R7+URZ], R0 ;  /* 0x00000000070075a7 */ /* 0x0022a4000800017f */
[----:B--2---:R-:W-:Y:S05]  /*8660*/  @!P0 NANOSLEEP.SYNCS 0x989680 ;  /* 0x009896800000895d */ /* 0x004fea0003900000 */
[----:B------:R-:W2:Y:S02]  /*8670*/  @!P0 SYNCS.PHASECHK.TRANS64 P0, [R7+URZ], R0 ;  /* 0x00000000070085a7 */ /* 0x000ea4000800007f */
[----:B--2---:R-:W-:Y:S05]  /*8680*/  @!P0 BRA `(.L_x_217) ;  /* 0xfffffffc00f08947 */ /* 0x004fea000383ffff */
[----:B------:R-:W-:Y:S05]  /*8690*/  BRA `(.L_x_244) ;  /* 0xfffffff8004c7947 */ /* 0x000fea000383ffff */
.L_x_218:
[----:B--2---:R2:W3:Y:S02]  /*86a0*/  SYNCS.PHASECHK.TRANS64.TRYWAIT P0, [R3+URZ], R2 ;  /* 0x00000002030075a7 */ /* 0x0044e4000800017f */
[----:B---3--:R-:W-:Y:S05]  /*86b0*/  @!P0 NANOSLEEP.SYNCS 0x989680 ;  /* 0x009896800000895d */ /* 0x008fea0003900000 */
[----:B------:R-:W3:Y:S02]  /*86c0*/  @!P0 SYNCS.PHASECHK.TRANS64 P0, [R3+URZ], R2 ;  /* 0x00000002030085a7 */ /* 0x000ee4000800007f */
[----:B---3--:R-:W-:Y:S05]  /*86d0*/  @!P0 BRA `(.L_x_218) ;  /* 0xfffffffc00f08947 */ /* 0x008fea000383ffff */
[----:B------:R-:W-:Y:S05]  /*86e0*/  BRA `(.L_x_245) ;  /* 0xfffffff800407947 */ /* 0x000fea000383ffff */
.L_x_246:
        /* <DEDUP_REMOVED lines=9> */
.L_x_7650:


//--------------------- .text._ZN7cutlass13device_kernelIN5flash11enable_sm90INS1_16FlashAttnBwdSm90INS1_25CollectiveMainloopBwdSm90ILi2ELi1ELi1EN4cute5tupleIJNS5_1CILi1EEES8_S8_EEENS6_IJNS7_ILi64EEENS7_ILi96EEENS7_ILi192EEEEEENS_6half_tEfNS_4arch4Sm90ELb0ELb0ELb1ELb0ELb0ELb0ELb1ELb0ELi3ELi1ELi1ELi1ELb0EEENS1_24CollectiveEpilogueBwdGQAISD_fSG_Li384ELb0ELb0EEENS1_19SingleTileSchedulerILb0ELb0ELb0ELi96EEEEEEEEEvNT_6ParamsE --------------------------
	.section	.text._ZN7cutlass13device_kernelIN5flash11enable_sm90INS1_16FlashAttnBwdSm90INS1_25CollectiveMainloopBwdSm90ILi2ELi1ELi1EN4cute5tupleIJNS5_1CILi1EEES8_S8_EEENS6_IJNS7_ILi64EEENS7_ILi96EEENS7_ILi192EEEEEENS_6half_tEfNS_4arch4Sm90ELb0ELb0ELb1ELb0ELb0ELb0ELb1ELb0ELi3ELi1ELi1ELi1ELb0EEENS1_24CollectiveEpilogueBwdGQAISD_fSG_Li384ELb0ELb0EEENS1_19SingleTileSchedulerILb0ELb0ELb0ELi96EEEEEEEEEvNT_6ParamsE,"ax",@progbits
	.align	128
.text._ZN7cutlass13device_kernelIN5flash11enable_sm90INS1_16FlashAttnBwdSm90INS1_25CollectiveMainloopBwdSm90ILi2ELi1ELi1EN4cute5tupleIJNS5_1CILi1EEES8_S8_EEENS6_IJNS7_ILi64EEENS7_ILi96EEENS7_ILi192EEEEEENS_6half_tEfNS_4arch4Sm90ELb0ELb0ELb1ELb0ELb0ELb0ELb1ELb0ELi3ELi1ELi1ELi1ELb0EEENS1_24CollectiveEpilogueBwdGQAISD_fSG_Li384ELb0ELb0EEENS1_19SingleTileSchedulerILb0ELb0ELb0ELi96EEEEEEEEEvNT_6ParamsE:
        .type           _ZN7cutlass13device_kernelIN5flash11enable_sm90INS1_16FlashAttnBwdSm90INS1_25CollectiveMainloopBwdSm90ILi2ELi1ELi1EN4cute5tupleIJNS5_1CILi1EEES8_S8_EEENS6_IJNS7_ILi64EEENS7_ILi96EEENS7_ILi192EEEEEENS_6half_tEfNS_4arch4Sm90ELb0ELb0ELb1ELb0ELb0ELb0ELb1ELb0ELi3ELi1ELi1ELi1ELb0EEENS1_24CollectiveEpilogueBwdGQAISD_fSG_Li384ELb0ELb0EEENS1_19SingleTileSchedulerILb0ELb0ELb0ELi96EEEEEEEEEvNT_6ParamsE,@function
        .size           _ZN7cutlass13device_kernelIN5flash11enable_sm90INS1_16FlashAttnBwdSm90INS1_25CollectiveMainloopBwdSm90ILi2ELi1ELi1EN4cute5tupleIJNS5_1CILi1EEES8_S8_EEENS6_IJNS7_ILi64EEENS7_ILi96EEENS7_ILi192EEEEEENS_6half_tEfNS_4arch4Sm90ELb0ELb0ELb1ELb0ELb0ELb0ELb1ELb0ELi3ELi1ELi1ELi1ELb0EEENS1_24CollectiveEpilogueBwdGQAISD_fSG_Li384ELb0ELb0EEENS1_19SingleTileSchedulerILb0ELb0ELb0ELi96EEEEEEEEEvNT_6ParamsE,(.L_x_7651 - _ZN7cutlass13device_kernelIN5flash11enable_sm90INS1_16FlashAttnBwdSm90INS1_25CollectiveMainloopBwdSm90ILi2ELi1ELi1EN4cute5tupleIJNS5_1CILi1EEES8_S8_EEENS6_IJNS7_ILi64EEENS7_ILi96EEENS7_ILi192EEEEEENS_6half_tEfNS_4arch4Sm90ELb0ELb0ELb1ELb0ELb0ELb0ELb1ELb0ELi3ELi1ELi1ELi1ELb0EEENS1_24CollectiveEpilogueBwdGQAISD_fSG_Li384ELb0ELb0EEENS1_19SingleTileSchedulerILb0ELb0ELb0ELi96EEEEEEEEEvNT_6ParamsE)
        .other          _ZN7cutlass13device_kernelIN5flash11enable_sm90INS1_16FlashAttnBwdSm90INS1_25CollectiveMainloopBwdSm90ILi2ELi1ELi1EN4cute5tupleIJNS5_1CILi1EEES8_S8_EEENS6_IJNS7_ILi64EEENS7_ILi96EEENS7_ILi192EEEEEENS_6half_tEfNS_4arch4Sm90ELb0ELb0ELb1ELb0ELb0ELb0ELb1ELb0ELi3ELi1ELi1ELi1ELb0EEENS1_24CollectiveEpilogueBwdGQAISD_fSG_Li384ELb0ELb0EEENS1_19SingleTileSchedulerILb0ELb0ELb0ELi96EEEEEEEEEvNT_6ParamsE,@"STO_CUDA_ENTRY STV_DEFAULT"
_ZN7cutlass13device_kernelIN5flash11enable_sm90INS1_16FlashAttnBwdSm90INS1_25CollectiveMainloopBwdSm90ILi2ELi1ELi1EN4cute5tupleIJNS5_1CILi1EEES8_S8_EEENS6_IJNS7_ILi64EEENS7_ILi96EEENS7_ILi192EEEEEENS_6half_tEfNS_4arch4Sm90ELb0ELb0ELb1ELb0ELb0ELb0ELb1ELb0ELi3ELi1ELi1ELi1ELb0EEENS1_24CollectiveEpilogueBwdGQAISD_fSG_Li384ELb0ELb0EEENS1_19SingleTileSchedulerILb0ELb0ELb0ELi96EEEEEEEEEvNT_6ParamsE:
[----:B------:R-:W1:Y:S01]  /*0000*/  LDC R1, c[0x0][0x28] ;  /* 0x00000a00ff017b82 */ /* 0x000e620000000800 */
[----:B------:R-:W2:Y:S01]  /*0010*/  S2R R3, SR_TID.X ;  /* 0x0000000000037919 */ /* 0x000ea20000002100 */
[----:B------:R-:W-:Y:S01]  /*0020*/  ELECT P0, URZ, PT ;  /* 0x00000000003f782f */ /* 0x000fe20003800000 */
[----:B------:R-:W-:Y:S01]  /*0030*/  BSSY B0, `(.L_x_247) ;  /* 0x0000013000007945 */ /* 0x000fe20003800000 */
[----:B--2---:R-:W-:-:S05]  /*0040*/  SHF.R.U32.HI R0, RZ, 0x5, R3 ;  /* 0x00000005ff007819 */ /* 0x004fca0000011603 */
[----:B------:R-:W2:Y:S02]  /*0050*/  SHFL.IDX PT, R2, R0, RZ, 0x1f ;  /* 0x00001fff00027589 */ /* 0x000ea400000e0000 */
[----:B--2---:R-:W-:-:S13]  /*0060*/  ISETP.EQ.AND P0, PT, R2, RZ, P0 ;  /* 0x000000ff0200720c */ /* 0x004fda0000702270 */
[----:B-1----:R-:W-:Y:S05]  /*0070*/  @!P0 BRA `(.L_x_248) ;  /* 0x0000000000388947 */ /* 0x002fea0003800000 */
[----:B------:R-:W-:Y:S02]  /*0080*/  ULDC.64 UR4, c[0x0][0x198] ;  /* 0x0000660000047ab9 */ /* 0x000fe40000000a00 */
[----:B------:R-:W-:Y:S02]  /*0090*/  UIADD3 UR6, UP0, UR4, 0xf0, URZ ;  /* 0x000000f004067890 */ /* 0x000fe4000ff1e03f */
[----:B------:R-:W-:Y:S02]  /*00a0*/  UIADD3 UR8, UP1, UR4, 0x1f0, URZ ;  /* 0x000001f004087890 */ /* 0x000fe4000ff3e03f */
[----:B------:R-:W-:Y:S02]  /*00b0*/  UIADD3 UR10, UP2, UR4, 0x2f0, URZ ;  /* 0x000002f0040a7890 */ /* 0x000fe4000ff5e03f */
[----:B------:R-:W-:Y:S02]  /*00c0*/  UIADD3 UR4, UP3, UR4, 0x3f0, URZ ;  /* 0x000003f004047890 */ /* 0x000fe4000ff7e03f */
[----:B------:R-:W-:-:S02]  /*00d0*/  UIADD3.X UR7, URZ, UR5, URZ, UP0, !UPT ;  /* 0x000000053f077290 */ /* 0x000fc400087fe43f */
[----:B------:R-:W-:Y:S02]  /*00e0*/  UIADD3.X UR9, URZ, UR5, URZ, UP1, !UPT ;  /* 0x000000053f097290 */ /* 0x000fe40008ffe43f */
[----:B------:R-:W-:Y:S02]  /*00f0*/  UIADD3.X UR11, URZ, UR5, URZ, UP2, !UPT ;  /* 0x000000053f0b7290 */ /* 0x000fe400097fe43f */
[----:B------:R-:W-:-:S03]  /*0100*/  UIADD3.X UR5, URZ, UR5, URZ, UP3, !UPT ;  /* 0x000000053f057290 */ /* 0x000fc60009ffe43f */
[----:B------:R1:W-:Y:S02]  /*0110*/  UTMACCTL.PF [UR6] ;  /* 0x00000000060079b9 */ /* 0x0003e40008040000 */
[----:B------:R1:W-:Y:S02]  /*0120*/  UTMACCTL.PF [UR8] ;  /* 0x00000000080079b9 */ /* 0x0003e40008040000 */
[----:B------:R1:W-:Y:S02]  /*0130*/  UTMACCTL.PF [UR10] ;  /* 0x000000000a0079b9 */ /* 0x0003e40008040000 */
[----:B------:R1:W-:Y:S02]  /*0140*/  UTMACCTL.PF [UR4] ;  /* 0x00000000040079b9 */ /* 0x0003e40008040000 */
[----:B-1----:R-:W-:Y:S01]  /*0150*/  NOP ;  /* 0x0000000000007918 */ /* 0x002fe20000000000 */
.L_x_248:
[----:B------:R-:W-:Y:S05]  /*0160*/  BSYNC B0 ;  /* 0x0000000000007941 */ /* 0x000fea0003800000 */
.L_x_247:
        /* <DEDUP_REMOVED lines=30> */
[----:B------:R1:W5:Y:S01]  /*0350*/  SYNCS.EXCH.64 URZ, [UR8+0x36420], UR4 ;  /* 0x03642004083f75b2 */ /* 0x0003620008000100 */
[----:B------:R1:W1:Y:S01]  /*0360*/  SYNCS.EXCH.64 URZ, [UR8+0x36418], UR6 ;  /* 0x03641806083f75b2 */ /* 0x0002620008000100 */
[----:B------:R1:W1:Y:S01]  /*0370*/  SYNCS.EXCH.64 URZ, [UR8+0x36428], UR4 ;  /* 0x03642804083f75b2 */ /* 0x0002620008000100 */
[----:B------:R-:W-:Y:S01]  /*0380*/  NOP ;  /* 0x0000000000007918 */ /* 0x000fe20000000000 */
.L_x_249:
[----:B------:R-:W3:Y:S01]  /*0390*/  SHFL.IDX PT, R3, R0, RZ, 0x1f ;  /* 0x00001fff00037589 */ /* 0x000ee200000e0000 */
[----:B------:R-:W-:Y:S01]  /*03a0*/  NOP ;  /* 0x0000000000007918 */ /* 0x000fe20000000000 */
[----:B---3--:R-:W-:-:S13]  /*03b0*/  ISETP.NE.AND P0, PT, R3, RZ, PT ;  /* 0x000000ff0300720c */ /* 0x008fda0003f05270 */
        /* <DEDUP_REMOVED lines=15> */
[----:B------:R3:W1:Y:S02]  /*04b0*/  SYNCS.EXCH.64 URZ, [UR8+0x36438], UR6 ;  /* 0x03643806083f75b2 */ /* 0x0006640008000100 */
[----:B---3--:R-:W-:Y:S01]  /*04c0*/  NOP ;  /* 0x0000000000007918 */ /* 0x008fe20000000000 */
.L_x_250:
[----:B------:R-:W-:Y:S01]  /*04d0*/  ISETP.NE.AND P0, PT, R2, RZ, PT ;  /* 0x000000ff0200720c */ /* 0x000fe20003f05270 */
[----:B------:R-:W-:Y:S01]  /*04e0*/  IMAD.MOV.U32 R18, RZ, RZ, 0x1 ;  /* 0x00000001ff127424 */ /* 0x000fe200078e00ff */
[----:B------:R-:W-:Y:S01]  /*04f0*/  NOP ;  /* 0x0000000000007918 */ /* 0x000fe20000000000 */
[----:B------:R-:W-:Y:S03]  /*0500*/  BSSY B6, `(.L_x_251) ;  /* 0x00006f9000067945 */ /* 0x000fe60003800000 */
[----:B------:R-:W-:Y:S01]  /*0510*/  SEL R18, R18, 0x2, !P0 ;  /* 0x0000000212127807 */ /* 0x000fe20004000000 */
[----:B-12-45:R-:W-:Y:S06]  /*0520*/  BAR.SYNC.DEFER_BLOCKING 0x0 ;  /* 0x0000000000007b1d */ /* 0x036fec0000010000 */
[----:B------:R-:W-:Y:S05]  /*0530*/  @!P0 BRA `(.L_x_252) ;  /* 0x0000003c00b08947 */ /* 0x000fea0003800000 */
.L_x_253:
        /* <DEDUP_REMOVED lines=13> */
[----:B----4-:R-:W-:Y:S05]  /*0610*/  @!P0 BRA `(.L_x_254) ;  /* 0x0000006c009c8947 */ /* 0x010fea0003800000 */
        /* <DEDUP_REMOVED lines=23> */
.L_x_256:
        /* <DEDUP_REMOVED lines=15> */
.L_x_255:
        /* <DEDUP_REMOVED lines=20> */
.L_x_258:
        /* <DEDUP_REMOVED lines=15> */
.L_x_257:
        /* <DEDUP_REMOVED lines=8> */
.L_x_339:
[----:B------:R-:W-:Y:S02]  /*0b30*/  SHF.L.U32 R10, RZ, 0x1f, RZ ;  /* 0x0000001fff0a7819 */ /* 0x000fe400000006ff */
[----:B------:R-:W-:Y:S01]  /*0b40*/  LOP3.LUT R5, R2, 0xffffff80, RZ, 0xc0, !PT ;  /* 0xffffff8002057812 */ /* 0x000fe200078ec0ff */
[----:B--2---:R-:W-:Y:S01]  /*0b50*/  IMAD.HI R2, R14, 0x55555556, RZ ;  /* 0x555555560e027827 */ /* 0x004fe200078e02ff */
[----:B------:R-:W2:Y:S03]  /*0b60*/  SYNCS.PHASECHK.TRANS64.TRYWAIT P0, [UR36+0x36400], R10 ;  /* 0x0364000aff0075a7 */ /* 0x000ea60008000164 */
[----:B------:R-:W-:Y:S01]  /*0b70*/  IMAD.IADD R6, R0, 0x1, -R5 ;  /* 0x0000000100067824 */ /* 0x000fe200078e0a05 */
[----:B------:R-:W-:-:S04]  /*0b80*/  LEA.HI R5, R2, R2, RZ, 0x1 ;  /* 0x0000000202057211 */ /* 0x000fc800078f08ff */
[----:B------:R-:W-:-:S04]  /*0b90*/  SHF.R.S32.HI R7, RZ, 0x1f, R6 ;  /* 0x0000001fff077819 */ /* 0x000fc80000011406 */
[CC--:B------:R-:W-:Y:S02]  /*0ba0*/  LEA.HI R8, R7.reuse, R6.reuse, RZ, 0x2 ;  /* 0x0000000607087211 */ /* 0x0c0fe400078f10ff */
[----:B------:R-:W-:Y:S02]  /*0bb0*/  LEA.HI R7, R7, R6, RZ, 0x5 ;  /* 0x0000000607077211 */ /* 0x000fe400078f28ff */
[--C-:B------:R-:W-:Y:S02]  /*0bc0*/  SHF.R.S32.HI R9, RZ, 0x2, R8.reuse ;  /* 0x00000002ff097819 */ /* 0x100fe40000011408 */
[----:B------:R-:W-:Y:S02]  /*0bd0*/  SHF.R.S32.HI R4, RZ, 0x1f, R8 ;  /* 0x0000001fff047819 */ /* 0x000fe40000011408 */
[----:B------:R-:W-:Y:S02]  /*0be0*/  SHF.R.S32.HI R7, RZ, 0x5, R7 ;  /* 0x00000005ff077819 */ /* 0x000fe40000011407 */
[----:B------:R-:W-:-:S04]  /*0bf0*/  LEA.HI R4, R4, R9, RZ, 0x3 ;  /* 0x0000000904047211 */ /* 0x000fc800078f18ff */
[----:B------:R-:W-:Y:S01]  /*0c00*/  LOP3.LUT R2, R4, 0xfffffff8, RZ, 0xc0, !PT ;  /* 0xfffffff804027812 */ /* 0x000fe200078ec0ff */
[----:B------:R-:W-:-:S04]  /*0c10*/  IMAD R4, R5, -0x3, R14 ;  /* 0xfffffffd05047824 */ /* 0x000fc800078e020e */
[----:B------:R-:W-:Y:S01]  /*0c20*/  IMAD.IADD R2, R9, 0x1, -R2 ;  /* 0x0000000109027824 */ /* 0x000fe200078e0a02 */
[----:B--2---:R-:W-:Y:S06]  /*0c30*/  @P0 BRA `(.L_x_260) ;  /* 0x0000000000080947 */ /* 0x004fec0003800000 */
[----:B------:R-:W2:Y:S02]  /*0c40*/  SYNCS.PHASECHK.TRANS64.TRYWAIT P0, [UR36+0x36400], R10 ;  /* 0x0364000aff0075a7 */ /* 0x000ea40008000164 */
[----:B--2---:R-:W-:Y:S05]  /*0c50*/  @!P0 BRA `(.L_x_261) ;  /* 0x0000006800348947 */ /* 0x004fea0003800000 */
.L_x_260:
        /* <DEDUP_REMOVED lines=51> */
[----:B------:R-:W-:Y:S01]  /*0f90*/  IMAD.SHL.U32 R17, R6, 0x4, RZ ;  /* 0x0000000406117824 */ /* 0x000fe200078e00ff */
[----:B------:R-:W-:Y:S06]  /*0fa0*/  @!P0 BRA `(.L_x_262) ;  /* 0x00000028006c8947 */ /* 0x000fec0003800000 */
[CC--:B------:R-:W-:Y:S01]  /*0fb0*/  LEA.HI R2, R3.reuse, R0.reuse, RZ, 0x4 ;  /* 0x0000000003027211 */ /* 0x0c0fe200078f20ff */
[----:B------:R-:W3:Y:S01]  /*0fc0*/  S2R R14, SR_CTAID.X ;  /* 0x00000000000e7919 */ /* 0x000ee20000002500 */
[----:B------:R-:W-:Y:S01]  /*0fd0*/  LEA.HI R7, R3, R0, RZ, 0x5 ;  /* 0x0000000003077211 */ /* 0x000fe200078f28ff */
[----:B------:R-:W3:Y:S01]  /*0fe0*/  LDC R19, c[0x0][0x290] ;  /* 0x0000a400ff137b82 */ /* 0x000ee20000000800 */
[----:B--2---:R-:W-:Y:S01]  /*0ff0*/  LOP3.LUT R5, R2, 0xfffffff0, RZ, 0xc0, !PT ;  /* 0xfffffff002057812 */ /* 0x004fe200078ec0ff */
[----:B------:R-:W-:Y:S01]  /*1000*/  IMAD.HI R13, R16, 0x55555556, RZ ;  /* 0x55555556100d7827 */ /* 0x000fe200078e02ff */
[----:B------:R-:W-:Y:S02]  /*1010*/  LOP3.LUT R9, R8, 0xfffffffc, RZ, 0xc0, !PT ;  /* 0xfffffffc08097812 */ /* 0x000fe400078ec0ff */
[----:B------:R-:W-:Y:S02]  /*1020*/  CS2R R118, SRZ ;  /* 0x0000000000767805 */ /* 0x000fe4000001ff00 */
[----:B------:R-:W-:Y:S01]  /*1030*/  SHF.R.S32.HI R2, RZ, 0x4, R2 ;  /* 0x00000004ff027819 */ /* 0x000fe20000011402 */
[----:B------:R-:W-:Y:S01]  /*1040*/  IMAD.IADD R5, R0, 0x1, -R5 ;  /* 0x0000000100057824 */ /* 0x000fe200078e0a05 */
[----:B------:R-:W-:Y:S01]  /*1050*/  LEA.HI R13, R13, R13, RZ, 0x1 ;  /* 0x0000000d0d0d7211 */ /* 0x000fe200078f08ff */
[----:B------:R-:W-:Y:S01]  /*1060*/  IMAD.IADD R12, R6, 0x1, -R9 ;  /* 0x00000001060c7824 */ /* 0x000fe200078e0a09 */
[----:B------:R-:W-:-:S02]  /*1070*/  SHF.R.S32.HI R6, RZ, 0x5, R7 ;  /* 0x00000005ff067819 */ /* 0x000fc40000011407 */
[----:B------:R-:W-:Y:S02]  /*1080*/  CS2R R116, SRZ ;  /* 0x0000000000747805 */ /* 0x000fe4000001ff00 */
[----:B------:R-:W-:Y:S01]  /*1090*/  LEA.HI R0, R5, R5, RZ, 0x1 ;  /* 0x0000000505007211 */ /* 0x000fe200078f08ff */
[----:B------:R-:W-:Y:S01]  /*10a0*/  IMAD R13, R13, -0x3, R16 ;  /* 0xfffffffd0d0d7824 */ /* 0x000fe200078e0210 */
[----:B------:R-:W-:Y:S02]  /*10b0*/  SHF.R.S32.HI R10, RZ, 0x1f, R5 ;  /* 0x0000001fff0a7819 */ /* 0x000fe40000011405 */
[----:B------:R-:W-:Y:S02]  /*10c0*/  CS2R R114, SRZ ;  /* 0x0000000000727805 */ /* 0x000fe4000001ff00 */
[----:B------:R-:W-:Y:S02]  /*10d0*/  SHF.R.S32.HI R3, RZ, 0x1, R0 ;  /* 0x00000001ff037819 */ /* 0x000fe40000011400 */
[----:B------:R-:W-:-:S02]  /*10e0*/  CS2R R112, SRZ ;  /* 0x0000000000707805 */ /* 0x000fc4000001ff00 */
[----:B------:R-:W-:Y:S02]  /*10f0*/  SHF.R.S32.HI R8, RZ, 0x1f, R0 ;  /* 0x0000001fff087819 */ /* 0x000fe40000011400 */
[----:B------:R-:W-:Y:S02]  /*1100*/  CS2R R110, SRZ ;  /* 0x00000000006e7805 */ /* 0x000fe4000001ff00 */
[----:B------:R-:W-:Y:S02]  /*1110*/  LEA.HI R10, R10, R5, RZ, 0x3 ;  /* 0x000000050a0a7211 */ /* 0x000fe400078f18ff */
[----:B------:R-:W-:Y:S02]  /*1120*/  CS2R R108, SRZ ;  /* 0x00000000006c7805 */ /* 0x000fe4000001ff00 */
[----:B------:R-:W-:Y:S02]  /*1130*/  LEA.HI R8, R8, R3, RZ, 0x2 ;  /* 0x0000000308087211 */ /* 0x000fe400078f10ff */
[----:B------:R-:W-:-:S02]  /*1140*/  CS2R R106, SRZ ;  /* 0x00000000006a7805 */ /* 0x000fc4000001ff00 */
[----:B------:R-:W-:Y:S01]  /*1150*/  LOP3.LUT R0, R0, 0x7fffffe, RZ, 0xc0, !PT ;  /* 0x07fffffe00007812 */ /* 0x000fe200078ec0ff */
[----:B------:R-:W-:Y:S01]  /*1160*/  IMAD.SHL.U32 R10, R10, 0x20, RZ ;  /* 0x000000200a0a7824 */ /* 0x000fe200078e00ff */
[----:B------:R-:W-:Y:S02]  /*1170*/  LOP3.LUT R8, R8, 0xfffffffc, RZ, 0xc0, !PT ;  /* 0xfffffffc08087812 */ /* 0x000fe400078ec0ff */
[----:B------:R-:W-:Y:S02]  /*1180*/  CS2R R104, SRZ ;  /* 0x0000000000687805 */ /* 0x000fe4000001ff00 */
[----:B------:R-:W-:Y:S01]  /*1190*/  SHF.R.S32.HI R7, RZ, 0x1f, R7 ;  /* 0x0000001fff077819 */ /* 0x000fe20000011407 */
[----:B------:R-:W-:Y:S01]  /*11a0*/  IMAD.IADD R5, R5, 0x1, -R0 ;  /* 0x0000000105057824 */ /* 0x000fe200078e0a00 */
[----:B------:R-:W-:Y:S01]  /*11b0*/  LOP3.LUT R9, R10, 0x7fffff00, RZ, 0xc0, !PT ;  /* 0x7fffff000a097812 */ /* 0x000fe200078ec0ff */
[----:B------:R-:W-:Y:S01]  /*11c0*/  IMAD.IADD R8, R3, 0x1, -R8 ;  /* 0x0000000103087824 */ /* 0x000fe200078e0a08 */
[----:B------:R-:W-:Y:S01]  /*11d0*/  LEA.HI R7, R7, R6, RZ, 0x2 ;  /* 0x0000000607077211 */ /* 0x000fe200078f10ff */
[----:B------:R-:W-:Y:S01]  /*11e0*/  IMAD.SHL.U32 R3, R2, 0x8, RZ ;  /* 0x0000000802037824 */ /* 0x000fe200078e00ff */
[----:B------:R-:W-:Y:S01]  /*11f0*/  CS2R R102, SRZ ;  /* 0x0000000000667805 */ /* 0x000fe2000001ff00 */
[----:B------:R-:W-:Y:S01]  /*1200*/  IMAD.SHL.U32 R0, R8, 0x40, RZ ;  /* 0x0000004008007824 */ /* 0x000fe200078e00ff */
[----:B------:R-:W-:Y:S01]  /*1210*/  LOP3.LUT R7, R7, 0x3ffffc, RZ, 0xc0, !PT ;  /* 0x003ffffc07077812 */ /* 0x000fe200078ec0ff */
[----:B------:R-:W-:Y:S01]  /*1220*/  IMAD R10, R16, 0x800, R9 ;  /* 0x00000800100a7824 */ /* 0x000fe200078e0209 */
[----:B------:R-:W-:Y:S01]  /*1230*/  LOP3.LUT P0, RZ, R8, 0x2, RZ, 0xc0, !PT ;  /* 0x0000000208ff7812 */ /* 0x000fe2000780c0ff */
[----:B---3--:R-:W-:Y:S01]  /*1240*/  IMAD R2, R14, -0x60, R19 ;  /* 0xffffffa00e027824 */ /* 0x008fe200078e0213 */
[----:B------:R-:W-:Y:S01]  /*1250*/  LOP3.LUT R0, R0, 0xc0, RZ, 0xc0, !PT ;  /* 0x000000c000007812 */ /* 0x000fe200078ec0ff */
[----:B------:R-:W-:Y:S01]  /*1260*/  IMAD.IADD R7, R6, 0x1, -R7 ;  /* 0x0000000106077824 */ /* 0x000fe200078e0a07 */
[----:B------:R-:W-:Y:S01]  /*1270*/  LOP3.LUT R8, R18, 0x1, RZ, 0xfc, !PT ;  /* 0x0000000112087812 */ /* 0x000fe200078efcff */
[----:B------:R-:W-:Y:S01]  /*1280*/  IMAD R10, R5, 0x20, R10 ;  /* 0x00000020050a7824 */ /* 0x000fe200078e020a */
[----:B------:R-:W-:Y:S01]  /*1290*/  LOP3.LUT R3, R0, 0x8, R3, 0xf8, !PT ;  /* 0x0000000800037812 */ /* 0x000fe200078ef803 */
[----:B------:R-:W-:Y:S01]  /*12a0*/  VIADD R5, R15, 0x3f ;  /* 0x0000003f0f057836 */ /* 0x000fe20000000000 */
[----:B------:R-:W-:Y:S01]  /*12b0*/  SHF.R.U32.HI R0, RZ, 0x3, R0 ;  /* 0x00000003ff007819 */ /* 0x000fe20000011600 */
[----:B------:R-:W-:Y:S01]  /*12c0*/  IMAD R7, R7, 0x200, R10 ;  /* 0x0000020007077824 */ /* 0x000fe200078e020a */
[----:B------:R-:W-:Y:S01]  /*12d0*/  CS2R R100, SRZ ;  /* 0x0000000000647805 */ /* 0x000fe2000001ff00 */
[----:B------:R-:W-:Y:S01]  /*12e0*/  IMAD.MOV.U32 R10, RZ, RZ, 0x20 ;  /* 0x00000020ff0a7424 */ /* 0x000fe200078e00ff */
[----:B------:R-:W-:Y:S01]  /*12f0*/  LOP3.LUT R0, R3, R0, RZ, 0x3c, !PT ;  /* 0x0000000003007212 */ /* 0x000fe200078e3cff */
[----:B------:R-:W-:Y:S01]  /*1300*/  IMAD R13, R13, -0x20, R2 ;  /* 0xffffffe00d0d7824 */ /* 0x000fe200078e0202 */
[----:B------:R-:W-:Y:S01]  /*1310*/  SHF.R.S32.HI R6, RZ, 0x1f, R5 ;  /* 0x0000001fff067819 */ /* 0x000fe20000011405 */
[----:B------:R-:W-:Y:S01]  /*1320*/  IMAD.MOV.U32 R2, RZ, RZ, RZ ;  /* 0x000000ffff027224 */ /* 0x000fe200078e00ff */
[----:B------:R-:W-:Y:S01]  /*1330*/  SEL R10, R10, 0xffffffe0, !P0 ;  /* 0xffffffe00a0a7807 */ /* 0x000fe20004000000 */
[----:B------:R-:W-:Y:S01]  /*1340*/  IMAD.IADD R9, R0, 0x1, R7 ;  /* 0x0000000100097824 */ /* 0x000fe200078e0207 */
[----:B------:R-:W-:Y:S01]  /*1350*/  LEA.HI R156, R6, R5, RZ, 0x6 ;  /* 0x00000005069c7211 */ /* 0x000fe200078f30ff */
[----:B------:R-:W-:Y:S01]  /*1360*/  IMAD R0, R12, -0x2, R13 ;  /* 0xfffffffe0c007824 */ /* 0x000fe200078e020d */
[----:B------:R-:W-:Y:S01]  /*1370*/  CS2R R6, SRZ ;  /* 0x0000000000067805 */ /* 0x000fe2000001ff00 */
[----:B------:R-:W-:Y:S01]  /*1380*/  IMAD.MOV.U32 R5, RZ, RZ, RZ ;  /* 0x000000ffff057224 */ /* 0x000fe200078e00ff */
[----:B------:R-:W-:-:S02]  /*1390*/  LEA R9, R9, UR36, 0x1 ;  /* 0x0000002409097c11 */ /* 0x000fc4000f8e08ff */
        /* <DEDUP_REMOVED lines=38> */
[----:B------:R-:W-:Y:S02]  /*1600*/  SHF.R.S32.HI R156, RZ, 0x6, R156 ;  /* 0x00000006ff9c7819 */ /* 0x000fe4000001149c */
[----:B------:R-:W-:-:S07]  /*1610*/  IADD3 R10, R10, 0x30400, R9 ;  /* 0x000304000a0a7810 */ /* 0x000fce0007ffe009 */
.L_x_273:
[----:B------:R-:W-:-:S13]  /*1620*/  ISETP.NE.AND P0, PT, R8, 0x3, PT ;  /* 0x000000030800780c */ /* 0x000fda0003f05270 */
[----:B---3--:R-:W-:Y:S05]  /*1630*/  @!P0 BRA `(.L_x_263) ;  /* 0x0000000000048947 */ /* 0x008fea0003800000 */
[----:B------:R-:W-:Y:S01]  /*1640*/  BPT.TRAP 0x1 ;  /* 0x000000040000795c */ /* 0x000fe20000300000 */
.L_x_263:
[----:B------:R-:W-:Y:S02]  /*1650*/  LEA R3, R2, UR36, 0x3 ;  /* 0x0000002402037c11 */ /* 0x000fe4000f8e18ff */
[----:B------:R-:W-:-:S04]  /*1660*/  SHF.L.U32 R12, R7, 0x1f, RZ ;  /* 0x0000001f070c7819 */ /* 0x000fc800000006ff */
[----:B------:R2:W3:Y:S01]  /*1670*/  SYNCS.PHASECHK.TRANS64.TRYWAIT P1, [R3+URZ+0x36410], R12 ;  /* 0x0364100c030075a7 */ /* 0x0004e2000802017f */
[----:B------:R-:W-:Y:S05]  /*1680*/  @!P0 BRA `(.L_x_264) ;  /* 0x0000000000048947 */ /* 0x000fea0003800000 */
[----:B------:R-:W-:Y:S01]  /*1690*/  BPT.TRAP 0x1 ;  /* 0x000000040000795c */ /* 0x000fe20000300000 */
.L_x_264:
[----:B---3--:R-:W-:Y:S05]  /*16a0*/  @P1 BRA `(.L_x_265) ;  /* 0x0000000000081947 */ /* 0x008fea0003800000 */
[----:B------:R-:W3:Y:S02]  /*16b0*/  SYNCS.PHASECHK.TRANS64.TRYWAIT P1, [R3+URZ+0x36410], R12 ;  /* 0x0364100c030075a7 */ /* 0x000ee4000802017f */
[----:B---3--:R-:W-:Y:S05]  /*16c0*/  @!P1 BRA `(.L_x_266) ;  /* 0x0000005c00b09947 */ /* 0x008fea0003800000 */
.L_x_265:
[----:B------:R-:W-:Y:S05]  /*16d0*/  WARPSYNC.ALL ;  /* 0x0000000000007948 */ /* 0x000fea0003800000 */
[----:B------:R-:W-:Y:S01]  /*16e0*/  R2UR UR6, R4 ;  /* 0x00000000040672ca */ /* 0x000fe200000e0000 */
[----:B------:R-:W-:Y:S01]  /*16f0*/  UIADD3 UR4, UR36, 0x1e000, URZ ;  /* 0x0001e00024047890 */ /* 0x000fe2000fffe03f */
[C---:B------:R-:W-:Y:S01]  /*1700*/  R2UR UR7, R2.reuse ;  /* 0x00000000020772ca */ /* 0x040fe200000e0000 */
[----:B------:R-:W-:Y:S01]  /*1710*/  WARPGROUP.ARRIVE ;  /* 0x00000000000079c5 */ /* 0x000fe20000000000 */
[----:B------:R-:W-:Y:S01]  /*1720*/  UMOV UR13, 0x40000040 ;  /* 0x40000040000d7882 */ /* 0x000fe20000000000 */
[----:B------:R-:W-:Y:S01]  /*1730*/  USHF.R.U32.HI UR5, URZ, 0x4, UR4 ;  /* 0x000000043f057899 */ /* 0x000fe20008011604 */
[----:B--23--:R-:W-:Y:S01]  /*1740*/  IMAD R12, R2, 0x40, R11 ;  /* 0x00000040020c7824 */ /* 0x00cfe200078e020b */
        /* <DEDUP_REMOVED lines=91> */
[----:B------:R2:W3:Y:S04]  /*1d00*/  LDS R12, [R14+0x30000] ;  /* 0x030000000e0c7984 */ /* 0x0004e80000000800 */
[----:B------:R2:W4:Y:S01]  /*1d10*/  LDS R13, [R14+0x30020] ;  /* 0x030020000e0d7984 */ /* 0x0005220000000800 */
[----:B------:R-:W-:Y:S05]  /*1d20*/  @!P0 BRA `(.L_x_267) ;  /* 0x0000000000048947 */ /* 0x000fea0003800000 */
[----:B------:R-:W-:Y:S01]  /*1d30*/  BPT.TRAP 0x1 ;  /* 0x000000040000795c */ /* 0x000fe20000300000 */
.L_x_267:
[----:B--2---:R-:W-:-:S04]  /*1d40*/  SHF.L.U32 R14, R6, 0x1f, RZ ;  /* 0x0000001f060e7819 */ /* 0x004fc800000006ff */
[----:B------:R2:W5:Y:S01]  /*1d50*/  SYNCS.PHASECHK.TRANS64.TRYWAIT P1, [UR36+0x36430], R14 ;  /* 0x0364300eff0075a7 */ /* 0x0005620008020164 */
[----:B------:R-:W-:Y:S05]  /*1d60*/  @!P0 BRA `(.L_x_268) ;  /* 0x0000000000048947 */ /* 0x000fea0003800000 */
[----:B------:R-:W-:Y:S01]  /*1d70*/  BPT.TRAP 0x1 ;  /* 0x000000040000795c */ /* 0x000fe20000300000 */
.L_x_268:
[----:B-----5:R-:W-:Y:S05]  /*1d80*/  @P1 BRA `(.L_x_269) ;  /* 0x0000000000081947 */ /* 0x020fea0003800000 */
[----:B------:R-:W5:Y:S02]  /*1d90*/  SYNCS.PHASECHK.TRANS64.TRYWAIT P1, [UR36+0x36430], R14 ;  /* 0x0364300eff0075a7 */ /* 0x000f640008020164 */
[----:B-----5:R-:W-:Y:S05]  /*1da0*/  @!P1 BRA `(.L_x_270) ;  /* 0x00000058000c9947 */ /* 0x020fea0003800000 */
.L_x_269:
        /* <DEDUP_REMOVED lines=18> */
[----:B--2--5:R-:W-:Y:S01]  /*1ed0*/  FMUL.FTZ R14, R136, UR7 ;  /* 0x00000007880e7c20 */ /* 0x024fe20008410000 */
        /* <DEDUP_REMOVED lines=22> */
[----:B------:R-:W5:Y:S01]  /*2040*/  MUFU.TANH R136, R136 ;  /* 0x0000008800887308 */ /* 0x000f620000002400 */
[----:B--2---:R-:W-:-:S07]  /*2050*/  FSEL R139, R14, -INF , P3 ;  /* 0xff8000000e8b7808 */ /* 0x004fce0001800000 */
[----:B------:R-:W-:Y:S08]  /*2060*/  MUFU.TANH R138, R138 ;  /* 0x0000008a008a7308 */ /* 0x000ff00000002400 */
[----:B------:R-:W-:Y:S01]  /*2070*/  MUFU.TANH R137, R137 ;  /* 0x0000008900897308 */ /* 0x000fe20000002400 */
[----:B-----5:R-:W-:-:S07]  /*2080*/  FSEL R149, R136, -INF , P5 ;  /* 0xff80000088957808 */ /* 0x020fce0002800000 */
[----:B------:R-:W2:Y:S08]  /*2090*/  MUFU.TANH R18, R18 ;  /* 0x0000001200127308 */ /* 0x000eb00000002400 */
[----:B------:R-:W-:Y:S01]  /*20a0*/  MUFU.TANH R19, R19 ;  /* 0x0000001300137308 */ /* 0x000fe20000002400 */
[----:B------:R-:W-:Y:S02]  /*20b0*/  WARPGROUP.DEPBAR.LE gsb0, 0x0 ;  /* 0x00008000000079c5 */ /* 0x000fe40000010000 */
[----:B------:R-:W-:-:S05]  /*20c0*/  WARPGROUP.ARRIVE ;  /* 0x00000000000079c5 */ /* 0x000fca0000000000 */
[----:B------:R-:W-:Y:S01]  /*20d0*/  MUFU.TANH R20, R20 ;  /* 0x0000001400147308 */ /* 0x000fe20000002400 */
[C---:B--2---:R-:W-:Y:S01]  /*20e0*/  FSEL R148, R18.reuse, -INF , P3 ;  /* 0xff80000012947808 */ /* 0x044fe20001800000 */
[----:B------:R-:W-:Y:S01]  /*20f0*/  FFMA.FTZ R18, -R18, R18, 1 ;  /* 0x3f80000012127423 */ /* 0x000fe20000010112 */
        /* <DEDUP_REMOVED lines=76> */
[----:B---3--:R-:W-:Y:S01]  /*25c0*/  FFMA.FTZ R146, R139, UR4, -R12 ;  /* 0x000000048b927c23 */ /* 0x008fe2000801080c */
        /* <DEDUP_REMOVED lines=15> */
[----:B------:R-:W5:Y:S01]  /*26c0*/  LDS R141, [R141+0x30220] ;  /* 0x030220008d8d7984 */ /* 0x000f620000000800 */
        /* <DEDUP_REMOVED lines=23> */
[----:B----4-:R-:W-:Y:S01]  /*2840*/  FFMA.FTZ R137, R148, UR4, -R13 ;  /* 0x0000000494897c23 */ /* 0x010fe2000801080d */
[----:B------:R-:W-:Y:S01]  /*2850*/  FSEL R148, R19, -INF , P4 ;  /* 0xff80000013947808 */ /* 0x000fe20002000000 */
[--C-:B------:R-:W-:Y:S01]  /*2860*/  FADD.FTZ R132, R132, -R143.reuse ;  /* 0x8000008f84847221 */ /* 0x100fe20000010000 */
[----:B------:R-:W-:Y:S01]  /*2870*/  FSEL R138, R20, -INF , P5 ;  /* 0xff800000148a7808 */ /* 0x000fe20002800000 */
[--C-:B------:R-:W-:Y:S01]  /*2880*/  FADD.FTZ R129, R129, -R143.reuse ;  /* 0x8000008f81817221 */ /* 0x100fe20000010000 */
[----:B------:R-:W-:Y:S01]  /*2890*/  ISETP.GT.AND P4, PT, R0, 0x18, PT ;  /* 0x000000180000780c */ /* 0x000fe20003f84270 */
[----:B------:R-:W4:Y:S01]  /*28a0*/  MUFU.EX2 R15, R15 ;  /* 0x0000000f000f7308 */ /* 0x000f220000000800 */
[----:B--2---:R-:W-:Y:S01]  /*28b0*/  FMUL.FTZ R151, R14, R151 ;  /* 0x000000970e977220 */ /* 0x004fe20000410000 */
[----:B------:R-:W-:Y:S01]  /*28c0*/  ISETP.GT.AND P5, PT, R0, 0x19, PT ;  /* 0x000000190000780c */ /* 0x000fe20003fa4270 */
[----:B------:R-:W-:Y:S01]  /*28d0*/  FADD.FTZ R133, R133, -R143 ;  /* 0x8000008f85857221 */ /* 0x000fe20000010000 */
[----:B------:R-:W-:Y:S01]  /*28e0*/  FSEL R153, R140, -INF , P4 ;  /* 0xff8000008c997808 */ /* 0x000fe20002000000 */
[----:B------:R-:W-:Y:S01]  /*28f0*/  FMUL.FTZ R124, R124, R151 ;  /* 0x000000977c7c7220 */ /* 0x000fe20000410000 */
[----:B------:R-:W-:Y:S01]  /*2900*/  FFMA.FTZ R140, -R140, R140, 1 ;  /* 0x3f8000008c8c7423 */ /* 0x000fe2000001018c */
[----:B-----5:R-:W-:Y:S01]  /*2910*/  FADD.FTZ R122, R122, -R141 ;  /* 0x8000008d7a7a7221 */ /* 0x020fe20000010000 */
        /* <DEDUP_REMOVED lines=9> */
[C---:B----4-:R-:W-:Y:S01]  /*29b0*/  FMUL.FTZ R150, R15.reuse, R150 ;  /* 0x000000960f967220 */ /* 0x050fe20000410000 */
[----:B------:R-:W-:Y:S01]  /*29c0*/  F2FP.F16.F32.PACK_AB R14, R15, R14 ;  /* 0x0000000e0f0e723e */ /* 0x000fe200000000ff */
[--C-:B------:R-:W-:Y:S01]  /*29d0*/  FFMA.FTZ R138, R151, UR4, -R12.reuse ;  /* 0x00000004978a7c23 */ /* 0x100fe2000801080c */
[----:B------:R-:W-:Y:S01]  /*29e0*/  FSEL R151, R145, -INF , P5 ;  /* 0xff80000091977808 */ /* 0x000fe20002800000 */
[----:B------:R-:W-:Y:S01]  /*29f0*/  FMUL.FTZ R125, R125, R150 ;  /* 0x000000967d7d7220 */ /* 0x000fe20000410000 */
[----:B------:R-:W-:Y:S01]  /*2a00*/  FSEL R150, R21, -INF , P1 ;  /* 0xff80000015967808 */ /* 0x000fe20000800000 */
[----:B------:R-:W-:Y:S01]  /*2a10*/  FADD.FTZ R130, R130, -R141 ;  /* 0x8000008d82827221 */ /* 0x000fe20000010000 */
[----:B------:R-:W-:Y:S01]  /*2a20*/  MUFU.EX2 R137, R137 ;  /* 0x0000008900897308 */ /* 0x000fe20000000800 */
        /* <DEDUP_REMOVED lines=17> */
[----:B------:R-:W-:Y:S01]  /*2b40*/  FFMA.FTZ R139, -R139, R139, 1 ;  /* 0x3f8000008b8b7423 */ /* 0x000fe2000001018b */
[----:B------:R-:W-:Y:S01]  /*2b50*/  FFMA.FTZ R144, -R144, R144, 1 ;  /* 0x3f80000090907423 */ /* 0x000fe20000010190 */
[----:B------:R-:W-:-:S02]  /*2b60*/  UMOV UR7, 0x80000020 ;  /* 0x8000002000077882 */ /* 0x000fc40000000000 */
[----:B------:R-:W-:Y:S01]  /*2b70*/  FFMA.FTZ R152, R152, UR4, -R13 ;  /* 0x0000000498987c23 */ /* 0x000fe2000801080d */
[----:B------:R-:W-:Y:S01]  /*2b80*/  USHF.R.U32.HI UR4, URZ, 0x4, UR37 ;  /* 0x000000043f047899 */ /* 0x000fe20008011625 */
[----:B------:R-:W2:Y:S01]  /*2b90*/  MUFU.EX2 R138, R138 ;  /* 0x0000008a008a7308 */ /* 0x000ea20000000800 */
[----:B----4-:R-:W-:Y:S02]  /*2ba0*/  FMUL.FTZ R143, R142, R132 ;  /* 0x000000848e8f7220 */ /* 0x010fe40000410000 */
[----:B------:R-:W-:-:S04]  /*2bb0*/  ULOP3.LUT UR4, UR4, 0x3fff, URZ, 0xc0, !UPT ;  /* 0x00003fff04047892 */ /* 0x000fc8000f8ec03f */
[----:B------:R-:W-:Y:S01]  /*2bc0*/  ULOP3.LUT UR9, UR4, 0x1000000, URZ, 0xfc, !UPT ;  /* 0x0100000004097892 */ /* 0x000fe2000f8efc3f */
[----:B------:R-:W4:Y:S01]  /*2bd0*/  MUFU.EX2 R149, R149 ;  /* 0x0000009500957308 */ /* 0x000f220000000800 */
[----:B---3--:R-:W-:Y:S01]  /*2be0*/  FMUL.FTZ R132, R154, R133 ;  /* 0x000000859a847220 */ /* 0x008fe20000410000 */
[----:B------:R-:W-:Y:S01]  /*2bf0*/  FMUL.FTZ R133, R140, R143 ;  /* 0x0000008f8c857220 */ /* 0x000fe20000410000 */
[----:B------:R-:W-:Y:S02]  /*2c00*/  UMOV UR4, UR8 ;  /* 0x0000000800047c82 */ /* 0x000fe40008000000 */
[----:B------:R-:W-:Y:S01]  /*2c10*/  FMUL.FTZ R132, R145, R132 ;  /* 0x0000008491847220 */ /* 0x000fe20000410000 */
[----:B------:R-:W-:Y:S02]  /*2c20*/  UMOV UR6, UR9 ;  /* 0x0000000900067c82 */ /* 0x000fe40008000000 */
[----:B------:R-:W-:Y:S01]  /*2c30*/  MUFU.EX2 R148, R148 ;  /* 0x0000009400947308 */ /* 0x000fe20000000800 */
[----:B--2---:R-:W-:-:S04]  /*2c40*/  FMUL.FTZ R129, R138, R129 ;  /* 0x000000818a817220 */ /* 0x004fc80000410000 */
[----:B------:R-:W-:Y:S01]  /*2c50*/  FMUL.FTZ R129, R12, R129 ;  /* 0x000000810c817220 */ /* 0x000fe20000410000 */
[----:B------:R-:W-:Y:S02]  /*2c60*/  F2FP.F16.F32.PACK_AB R12, R147, R146 ;  /* 0x00000092930c723e */ /* 0x000fe400000000ff */
[----:B------:R-:W2:Y:S01]  /*2c70*/  MUFU.EX2 R150, R150 ;  /* 0x0000009600967308 */ /* 0x000ea20000000800 */
[----:B----4-:R-:W-:Y:S01]  /*2c80*/  F2FP.F16.F32.PACK_AB R13, R149, R137 ;  /* 0x00000089950d723e */ /* 0x010fe200000000ff */
[----:B------:R-:W-:Y:S01]  /*2c90*/  FMUL.FTZ R137, R137, R122 ;  /* 0x0000007a89897220 */ /* 0x000fe20000410000 */
[----:B------:R-:W-:Y:S01]  /*2ca0*/  FFMA.FTZ R122, -R19, R19, 1 ;  /* 0x3f800000137a7423 */ /* 0x000fe20000010113 */
[----:B------:R-:W-:Y:S01]  /*2cb0*/  FFMA.FTZ R19, -R20, R20, 1 ;  /* 0x3f80000014137423 */ /* 0x000fe20000010114 */
[----:B------:R-:W-:Y:S01]  /*2cc0*/  F2FP.F16.F32.PACK_AB R20, R129, R128 ;  /* 0x000000808114723e */ /* 0x000fe200000000ff */
[----:B------:R-:W-:Y:S02]  /*2cd0*/  FMUL.FTZ R18, R18, R137 ;  /* 0x0000008912127220 */ /* 0x000fe40000410000 */
[----:B------:R-:W3:Y:S08]  /*2ce0*/  MUFU.EX2 R151, R151 ;  /* 0x0000009700977308 */ /* 0x000ef00000000800 */
[----:B------:R-:W4:Y:S01]  /*2cf0*/  MUFU.EX2 R152, R152 ;  /* 0x0000009800987308 */ /* 0x000f220000000800 */
[C---:B--2---:R-:W-:Y:S01]  /*2d00*/  F2FP.F16.F32.PACK_AB R15, R150.reuse, R148 ;  /* 0x00000094960f723e */ /* 0x044fe200000000ff */
[----:B------:R-:W-:Y:S01]  /*2d10*/  BAR.SYNC.DEFER_BLOCKING 0x9, 0x180 ;  /* 0x0246000000007b1d */ /* 0x000fe20000010000 */
[----:B------:R-:W-:-:S04]  /*2d20*/  FMUL.FTZ R150, R150, R127 ;  /* 0x0000007f96967220 */ /* 0x000fc80000410000 */
[----:B------:R-:W-:Y:S01]  /*2d30*/  FMUL.FTZ R21, R21, R150 ;  /* 0x0000009615157220 */ /* 0x000fe20000410000 */
[----:B------:R-:W2:Y:S01]  /*2d40*/  MUFU.EX2 R153, R153 ;  /* 0x0000009900997308 */ /* 0x000ea20000000800 */
[----:B---3--:R-:W-:-:S07]  /*2d50*/  FMUL.FTZ R130, R151, R130 ;  /* 0x0000008297827220 */ /* 0x008fce0000410000 */
[----:B------:R-:W3:Y:S01]  /*2d60*/  MUFU.EX2 R140, R155 ;  /* 0x0000009b008c7308 */ /* 0x000ee20000000800 */
[----:B----4-:R-:W-:Y:S01]  /*2d70*/  FMUL.FTZ R131, R152, R131 ;  /* 0x0000008398837220 */ /* 0x010fe20000410000 */
[----:B--2---:R-:W-:Y:S01]  /*2d80*/  FMUL.FTZ R134, R153, R134 ;  /* 0x0000008699867220 */ /* 0x004fe20000410000 */
[----:B------:R2:W-:Y:S01]  /*2d90*/  STSM.16.M88.4 [R9+0x30400], R12 ;  /* 0x0304000c09007844 */ /* 0x0005e20000000200 */
[----:B---3--:R-:W-:-:S04]  /*2da0*/  FMUL.FTZ R135, R140, R135 ;  /* 0x000000878c877220 */ /* 0x008fc80000410000 */
[----:B------:R-:W-:Y:S01]  /*2db0*/  FMUL.FTZ R144, R144, R135 ;  /* 0x0000008790907220 */ /* 0x000fe20000410000 */
[--C-:B--2---:R-:W-:Y:S01]  /*2dc0*/  FADD.FTZ R12, R123, -R141.reuse ;  /* 0x8000008d7b0c7221 */ /* 0x104fe20000010000 */
[----:B------:R-:W-:Y:S01]  /*2dd0*/  FADD.FTZ R13, R126, -R141 ;  /* 0x8000008d7e0d7221 */ /* 0x000fe20000010000 */
[----:B------:R-:W-:Y:S02]  /*2de0*/  F2FP.F16.F32.PACK_AB R14, R154, R142 ;  /* 0x0000008e9a0e723e */ /* 0x000fe400000000ff */
[----:B------:R-:W-:Y:S01]  /*2df0*/  FMUL.FTZ R149, R149, R12 ;  /* 0x0000000c95957220 */ /* 0x000fe20000410000 */
[----:B------:R-:W-:Y:S01]  /*2e00*/  FMUL.FTZ R148, R148, R13 ;  /* 0x0000000d94947220 */ /* 0x000fe20000410000 */
[----:B------:R-:W-:Y:S02]  /*2e10*/  F2FP.F16.F32.PACK_AB R12, R138, R136 ;  /* 0x000000888a0c723e */ /* 0x000fe400000000ff */
[----:B------:R-:W-:Y:S01]  /*2e20*/  F2FP.F16.F32.PACK_AB R13, R152, R151 ;  /* 0x00000097980d723e */ /* 0x000fe200000000ff */
[----:B------:R-:W-:Y:S01]  /*2e30*/  FMUL.FTZ R148, R19, R148 ;  /* 0x0000009413947220 */ /* 0x000fe20000410000 */
[----:B------:R-:W-:Y:S01]  /*2e40*/  F2FP.F16.F32.PACK_AB R15, R140, R153 ;  /* 0x000000998c0f723e */ /* 0x000fe200000000ff */
[----:B------:R-:W-:Y:S01]  /*2e50*/  FFMA.FTZ R19, -R22, R22, 1 ;  /* 0x3f80000016137423 */ /* 0x000fe20000010116 */
[----:B------:R-:W-:Y:S01]  /*2e60*/  FMUL.FTZ R149, R122, R149 ;  /* 0x000000957a957220 */ /* 0x000fe20000410000 */
[----:B------:R-:W-:-:S02]  /*2e70*/  F2FP.F16.F32.PACK_AB R22, R132, R133 ;  /* 0x000000858416723e */ /* 0x000fc400000000ff */
[----:B------:R2:W-:Y:S01]  /*2e80*/  STSM.16.M88.4 [R10], R12 ;  /* 0x0000000c0a007844 */ /* 0x0005e20000000200 */
[----:B------:R-:W-:Y:S01]  /*2e90*/  FMUL.FTZ R19, R19, R130 ;  /* 0x0000008213137220 */ /* 0x000fe20000410000 */
[----:B------:R-:W-:Y:S01]  /*2ea0*/  @!PT LDS RZ, [RZ] ;  /* 0x00000000fffff984 */ /* 0x000fe20000000800 */
[----:B------:R-:W-:Y:S01]  /*2eb0*/  @!PT LDS RZ, [RZ] ;  /* 0x00000000fffff984 */ /* 0x000fe20000000800 */
[----:B------:R-:W-:Y:S01]  /*2ec0*/  @!PT LDS RZ, [RZ] ;  /* 0x00000000fffff984 */ /* 0x000fe20000000800 */
[----:B------:R-:W-:Y:S01]  /*2ed0*/  @!PT LDS RZ, [RZ] ;  /* 0x00000000fffff984 */ /* 0x000fe20000000800 */
[----:B------:R3:W-:Y:S06]  /*2ee0*/  MEMBAR.ALL.CTA ;  /* 0x0000000000007992 */ /* 0x0007ec0000008000 */
[----:B---3--:R-:W3:Y:S01]  /*2ef0*/  FENCE.VIEW.ASYNC.S ;  /* 0x00000000000073c6 */ /* 0x008ee20000000000 */
[----:B--2---:R-:W-:Y:S01]  /*2f00*/  FFMA.FTZ R12, -R23, R23, 1 ;  /* 0x3f800000170c7423 */ /* 0x004fe20000010117 */
[----:B------:R-:W-:Y:S01]  /*2f10*/  FMUL.FTZ R23, R139, R134 ;  /* 0x000000868b177220 */ /* 0x000fe20000410000 */
[----:B------:R-:W-:-:S02]  /*2f20*/  F2FP.F16.F32.PACK_AB R14, R125, R124 ;  /* 0x0000007c7d0e723e */ /* 0x000fc400000000ff */
[----:B------:R-:W-:Y:S01]  /*2f30*/  FMUL.FTZ R122, R12, R131 ;  /* 0x000000830c7a7220 */ /* 0x000fe20000410000 */
[----:B------:R-:W-:Y:S02]  /*2f40*/  F2FP.F16.F32.PACK_AB R12, R121, R120 ;  /* 0x00000078790c723e */ /* 0x000fe400000000ff */
[----:B------:R-:W-:Y:S02]  /*2f50*/  F2FP.F16.F32.PACK_AB R13, R149, R18 ;  /* 0x00000012950d723e */ /* 0x000fe400000000ff */
[----:B------:R-:W-:Y:S02]  /*2f60*/  F2FP.F16.F32.PACK_AB R15, R21, R148 ;  /* 0x00000094150f723e */ /* 0x000fe400000000ff */
[----:B------:R-:W-:Y:S01]  /*2f70*/  F2FP.F16.F32.PACK_AB R21, R122, R19 ;  /* 0x000000137a15723e */ /* 0x000fe200000000ff */
[----:B---3--:R-:W-:Y:S01]  /*2f80*/  BAR.SYNC.DEFER_BLOCKING 0x9, 0x180 ;  /* 0x0246000000007b1d */ /* 0x008fe20000010000 */
        /* <DEDUP_REMOVED lines=45> */
[----:B---3--:R-:W3:Y:S02]  /*3260*/  FENCE.VIEW.ASYNC.S ;  /* 0x00000000000073c6 */ /* 0x008ee40000000000 */
[----:B---3--:R-:W-:Y:S06]  /*3270*/  BAR.SYNC.DEFER_BLOCKING 0x9, 0x180 ;  /* 0x0246000000007b1d */ /* 0x008fec0000010000 */
        /* <DEDUP_REMOVED lines=34> */
[----:B--2---:R-:W-:Y:S05]  /*34a0*/  @!P0 BRA `(.L_x_271) ;  /* 0x0000000000048947 */ /* 0x004fea0003800000 */
[----:B------:R-:W-:Y:S01]  /*34b0*/  BPT.TRAP 0x1 ;  /* 0x000000040000795c */ /* 0x000fe20000300000 */
.L_x_271:
[----:B------:R-:W-:Y:S01]  /*34c0*/  LEA R12, R4, UR36, 0xd ;  /* 0x00000024040c7c11 */ /* 0x000fe2000f8e68ff */
[----:B------:R-:W-:Y:S01]  /*34d0*/  UIADD3 UR4, UR36, 0x36438, URZ ;  /* 0x0003643824047890 */ /* 0x000fe2000fffe03f */
[----:B------:R-:W2:Y:S01]  /*34e0*/  S2R R14, SR_TID.X ;  /* 0x00000000000e7919 */ /* 0x000ea20000002100 */
        /* <DEDUP_REMOVED lines=9> */
[----:B------:R-:W-:Y:S01]  /*3580*/  WARPGROUP.ARRIVE ;  /* 0x00000000000079c5 */ /* 0x000fe20000000000 */
[----:B------:R-:W-:Y:S02]  /*3590*/  IMAD R12, R16, 0x1000, R17 ;  /* 0x00001000100c7824 */ /* 0x000fe400078e0211 */
[----:B------:R-:W-:-:S03]  /*35a0*/  IMAD R13, R2, 0x600, R13 ;  /* 0x00000600020d7824 */ /* 0x000fc600078e020d */
[----:B------:R-:W-:Y:S02]  /*35b0*/  LEA R12, R12, UR36, 0x2 ;  /* 0x000000240c0c7c11 */ /* 0x000fe4000f8e10ff */
[----:B------:R-:W-:Y:S02]  /*35c0*/  R2UR UR8, R13 ;  /* 0x000000000d0872ca */ /* 0x000fe400000e0000 */
[----:B--2---:R-:W-:-:S11]  /*35d0*/  SHF.R.U32.HI R15, RZ, 0x7, R14 ;  /* 0x00000007ff0f7819 */ /* 0x004fd6000001160e */
        /* <DEDUP_REMOVED lines=40> */
[----:B---3--:R-:W3:Y:S02]  /*3860*/  FENCE.VIEW.ASYNC.S ;  /* 0x00000000000073c6 */ /* 0x008ee40000000000 */
[----:B---3--:R2:W-:Y:S06]  /*3870*/  BAR.ARV R13, 0xa0 ;  /* 0x0002800d0000751d */ /* 0x0085ec0000002000 */
[----:B------:R-:W-:Y:S05]  /*3880*/  @!P0 BRA `(.L_x_272) ;  /* 0x0000000000048947 */ /* 0x000fea0003800000 */
[----:B------:R-:W-:Y:S01]  /*3890*/  BPT.TRAP 0x1 ;  /* 0x000000040000795c */ /* 0x000fe20000300000 */
.L_x_272:
[----:B------:R-:W-:Y:S01]  /*38a0*/  VIADD R5, R5, 0x1 ;  /* 0x0000000105057836 */ /* 0x000fe20000000000 */
[----:B------:R-:W-:Y:S01]  /*38b0*/  LOP3.LUT R6, R6, 0x1, RZ, 0x3c, !PT ;  /* 0x0000000106067812 */ /* 0x000fe200078e3cff */
[----:B------:R-:W-:Y:S02]  /*38c0*/  VIADD R2, R2, 0x1 ;  /* 0x0000000102027836 */ /* 0x000fe40000000000 */
[----:B------:R-:W-:Y:S01]  /*38d0*/  VIADD R3, R3, 0x36420 ;  /* 0x0003642003037836 */ /* 0x000fe20000000000 */
[----:B------:R-:W-:Y:S02]  /*38e0*/  ISETP.GE.AND P1, PT, R5, R156, PT ;  /* 0x0000009c0500720c */ /* 0x000fe40003f26270 */
[----:B------:R-:W-:Y:S02]  /*38f0*/  ISETP.NE.AND P0, PT, R2, 0x2, PT ;  /* 0x000000020200780c */ /* 0x000fe40003f05270 */
[----:B------:R-:W-:Y:S02]  /*3900*/  PRMT R3, RZ, 0x654, R3 ;  /* 0x00000654ff037816 */ /* 0x000fe40000000003 */
[----:B--2---:R-:W-:-:S02]  /*3910*/  SEL R12, RZ, 0x1, P0 ;  /* 0x00000001ff0c7807 */ /* 0x004fc40000000000 */
[----:B------:R3:W-:Y:S01]  /*3920*/  SYNCS.ARRIVE.TRANS64.RED.A1T0 RZ, [R3+URZ], RZ ;  /* 0x000000ff03ff79a7 */ /* 0x0007e2000810043f */
[----:B------:R-:W-:Y:S02]  /*3930*/  SEL R2, R2, RZ, P0 ;  /* 0x000000ff02027207 */ /* 0x000fe40000000000 */
[----:B------:R-:W-:Y:S02]  /*3940*/  LOP3.LUT R7, R7, R12, RZ, 0x3c, !PT ;  /* 0x0000000c07077212 */ /* 0x000fe400078e3cff */
[----:B------:R-:W-:Y:S05]  /*3950*/  @!P1 BRA `(.L_x_273) ;  /* 0xffffffdc00309947 */ /* 0x000fea000383ffff */
.L_x_262:
[----:B------:R-:W4:Y:S01]  /*3960*/  S2UR UR8, SR_CTAID.Y ;  /* 0x00000000000879c3 */ /* 0x000f220000002600 */
[----:B------:R-:W-:Y:S01]  /*3970*/  ULDC UR5, c[0x0][0x850] ;  /* 0x0002140000057ab9 */ /* 0x000fe20000000800 */
[----:B------:R-:W-:Y:S01]  /*3980*/  ULDC.64 UR10, c[0x0][0x818] ;  /* 0x00020600000a7ab9 */ /* 0x000fe20000000a00 */
[----:B------:R-:W-:Y:S01]  /*3990*/  UISETP.NE.AND UP0, UPT, UR5, 0x1, UPT ;  /* 0x000000010500788c */ /* 0x000fe2000bf05270 */
[----:B-1----:R-:W-:Y:S01]  /*39a0*/  IMAD R16, R16, 0x1800, R17 ;  /* 0x0000180010107824 */ /* 0x002fe200078e0211 */
[----:B------:R-:W-:-:S03]  /*39b0*/  ULDC.64 UR12, c[0x0][0x840] ;  /* 0x00021000000c7ab9 */ /* 0x000fc60000000a00 */
[----:B------:R-:W1:Y:S01]  /*39c0*/  S2UR UR4, SR_CTAID.X ;  /* 0x00000000000479c3 */ /* 0x000e620000002500 */
[----:B------:R-:W-:-:S05]  /*39d0*/  LEA R16, R16, UR36, 0x2 ;  /* 0x0000002410107c11 */ /* 0x000fca000f8e10ff */
[----:B------:R-:W-:Y:S01]  /*39e0*/  @UP0 ULDC UR6, c[0x0][0x854] ;  /* 0x0002150000060ab9 */ /* 0x000fe20000000800 */
[----:B------:R-:W-:Y:S01]  /*39f0*/  @UP0 ULDC UR9, c[0x0][0x858] ;  /* 0x0002160000090ab9 */ /* 0x000fe20000000800 */
[----:B------:R-:W5:Y:S01]  /*3a00*/  S2UR UR16, SR_CTAID.Z ;  /* 0x00000000001079c3 */ /* 0x000f620000002700 */
[----:B----4-:R-:W-:-:S07]  /*3a10*/  UIMAD.WIDE.U32 UR6, UR8, UR6, URZ ;  /* 0x00000006080672a5 */ /* 0x010fce000f8e003f */
[----:B------:R-:W4:Y:S01]  /*3a20*/  LDC.64 R8, c[0x0][0x820] ;  /* 0x00020800ff087b82 */ /* 0x000f220000000a00 */
[----:B------:R-:W-:Y:S02]  /*3a30*/  @UP0 USHF.R.U32.HI UR8, URZ, UR9, UR7 ;  /* 0x000000093f080299 */ /* 0x000fe40008011607 */
[----:B-1----:R-:W-:-:S05]  /*3a40*/  UIMAD UR4, UR4, 0x4800, URZ ;  /* 0x00004800040478a4 */ /* 0x002fca000f8e023f */
[----:B--2---:R-:W1:Y:S01]  /*3a50*/  LDC.64 R10, c[0x0][0x848] ;  /* 0x00021200ff0a7b82 */ /* 0x004e620000000a00 */
[----:B------:R-:W-:Y:S02]  /*3a60*/  USHF.R.S32.HI UR6, URZ, 0x1f, UR8 ;  /* 0x0000001f3f067899 */ /* 0x000fe40008011408 */
[----:B------:R-:W-:Y:S02]  /*3a70*/  USHF.R.S32.HI UR5, URZ, 0x1f, UR4 ;  /* 0x0000001f3f057899 */ /* 0x000fe40008011404 */
[----:B------:R-:W-:Y:S02]  /*3a80*/  UIMAD UR7, UR6, UR10, URZ ;  /* 0x0000000a060772a4 */ /* 0x000fe4000f8e023f */
[----:B------:R-:W-:Y:S02]  /*3a90*/  UIMAD UR6, UR6, UR12, URZ ;  /* 0x0000000c060672a4 */ /* 0x000fe4000f8e023f */
[----:B------:R-:W-:Y:S02]  /*3aa0*/  UIMAD.WIDE.U32 UR14, UR8, UR10, UR4 ;  /* 0x0000000a080e72a5 */ /* 0x000fe4000f8e0004 */
[----:B------:R-:W-:-:S02]  /*3ab0*/  UIMAD UR7, UR8, UR11, UR7 ;  /* 0x0000000b080772a4 */ /* 0x000fc4000f8e0207 */
[----:B------:R-:W-:Y:S02]  /*3ac0*/  UIMAD.WIDE.U32 UR4, UR8, UR12, UR4 ;  /* 0x0000000c080472a5 */ /* 0x000fe4000f8e0004 */
[----:B------:R-:W-:Y:S01]  /*3ad0*/  UIMAD UR6, UR8, UR13, UR6 ;  /* 0x0000000d080672a4 */ /* 0x000fe2000f8e0206 */
[----:B---3--:R-:W-:Y:S01]  /*3ae0*/  IMAD.U32 R3, RZ, RZ, UR15 ;  /* 0x0000000fff037e24 */ /* 0x008fe2000f8e00ff */
[----:B-----5:R-:W-:Y:S01]  /*3af0*/  USHF.R.S32.HI UR8, URZ, 0x1f, UR16 ;  /* 0x0000001f3f087899 */ /* 0x020fe20008011410 */
[----:B------:R-:W-:Y:S01]  /*3b00*/  IMAD.U32 R2, RZ, RZ, UR14 ;  /* 0x0000000eff027e24 */ /* 0x000fe2000f8e00ff */
[----:B------:R-:W-:Y:S01]  /*3b10*/  UIADD3 UR7, UR15, UR7, URZ ;  /* 0x000000070f077290 */ /* 0x000fe2000fffe03f */
[----:B------:R-:W-:Y:S01]  /*3b20*/  IMAD.U32 R5, RZ, RZ, UR5 ;  /* 0x00000005ff057e24 */ /* 0x000fe2000f8e00ff */
[----:B------:R-:W-:Y:S01]  /*3b30*/  UIADD3 UR6, UR5, UR6, URZ ;  /* 0x0000000605067290 */ /* 0x000fe2000fffe03f */
[----:B------:R-:W-:Y:S01]  /*3b40*/  IMAD.U32 R4, RZ, RZ, UR4 ;  /* 0x00000004ff047e24 */ /* 0x000fe2000f8e00ff */
[----:B------:R-:W-:Y:S01]  /*3b50*/  ULDC UR4, c[0x0][0x740] ;  /* 0x0001d00000047ab9 */ /* 0x000fe20000000800 */
[----:B----4-:R-:W-:-:S02]  /*3b60*/  IMAD R0, R8, UR8, RZ ;  /* 0x0000000808007c24 */ /* 0x010fc4000f8e02ff */
[----:B------:R-:W-:Y:S01]  /*3b70*/  FMUL.FTZ R72, R72, UR4 ;  /* 0x0000000448487c20 */ /* 0x000fe20008410000 */
[----:B-1----:R-:W-:Y:S02]  /*3b80*/  IMAD R6, R10, UR8, RZ ;  /* 0x000000080a067c24 */ /* 0x002fe4000f8e02ff */
[----:B------:R-:W-:Y:S01]  /*3b90*/  FMUL.FTZ R73, R73, UR4 ;  /* 0x0000000449497c20 */ /* 0x000fe20008410000 */
[----:B------:R-:W-:Y:S02]  /*3ba0*/  IMAD R7, R9, UR16, R0 ;  /* 0x0000001009077c24 */ /* 0x000fe4000f8e0200 */
[----:B------:R-:W-:Y:S01]  /*3bb0*/  FMUL.FTZ R74, R74, UR4 ;  /* 0x000000044a4a7c20 */ /* 0x000fe20008410000 */
[----:B------:R-:W-:Y:S02]  /*3bc0*/  IMAD R9, R11, UR16, R6 ;  /* 0x000000100b097c24 */ /* 0x000fe4000f8e0206 */
[----:B------:R-:W-:Y:S01]  /*3bd0*/  FMUL.FTZ R75, R75, UR4 ;  /* 0x000000044b4b7c20 */ /* 0x000fe20008410000 */
[----:B------:R-:W1:Y:S01]  /*3be0*/  S2R R6, SR_TID.X ;  /* 0x0000000000067919 */ /* 0x000e620000002100 */
[----:B------:R-:W-:-:S02]  /*3bf0*/  IMAD.U32 R3, RZ, RZ, UR7 ;  /* 0x00000007ff037e24 */ /* 0x000fc4000f8e00ff */
[----:B------:R-:W-:Y:S01]  /*3c00*/  FMUL.FTZ R76, R76, UR4 ;  /* 0x000000044c4c7c20 */ /* 0x000fe20008410000 */
[----:B------:R-:W-:Y:S02]  /*3c10*/  IMAD.U32 R5, RZ, RZ, UR6 ;  /* 0x00000006ff057e24 */ /* 0x000fe4000f8e00ff */
[----:B------:R-:W-:Y:S01]  /*3c20*/  FMUL.FTZ R77, R77, UR4 ;  /* 0x000000044d4d7c20 */ /* 0x000fe20008410000 */
[----:B------:R-:W-:-:S04]  /*3c30*/  IMAD.WIDE.U32 R2, R8, UR16, R2 ;  /* 0x0000001008027c25 */ /* 0x000fc8000f8e0002 */
[----:B------:R-:W-:Y:S01]  /*3c40*/  FMUL.FTZ R78, R78, UR4 ;  /* 0x000000044e4e7c20 */ /* 0x000fe20008410000 */
[----:B------:R-:W-:Y:S01]  /*3c50*/  FMUL.FTZ R79, R79, UR4 ;  /* 0x000000044f4f7c20 */ /* 0x000fe20008410000 */
[----:B------:R-:W-:Y:S01]  /*3c60*/  FMUL.FTZ R80, R80, UR4 ;  /* 0x0000000450507c20 */ /* 0x000fe20008410000 */
[----:B------:R-:W-:-:S04]  /*3c70*/  IMAD.WIDE.U32 R4, R10, UR16, R4 ;  /* 0x000000100a047c25 */ /* 0x000fc8000f8e0004 */
        /* <DEDUP_REMOVED lines=39> */
[----:B------:R-:W-:Y:S05]  /*3ef0*/  WARPSYNC.ALL ;  /* 0x0000000000007948 */ /* 0x000fea0003800000 */
[----:B------:R-:W-:-:S02]  /*3f00*/  IMAD.IADD R7, R3, 0x1, R7 ;  /* 0x0000000103077824 */ /* 0x000fc400078e0207 */
[----:B------:R-:W-:Y:S01]  /*3f10*/  IMAD.IADD R0, R5, 0x1, R9 ;  /* 0x0000000105007824 */ /* 0x000fe200078e0209 */
[----:B------:R-:W-:Y:S01]  /*3f20*/  BAR.SYNC.DEFER_BLOCKING 0x1, 0x180 ;  /* 0x0046000000007b1d */ /* 0x000fe20000010000 */
[----:B-1----:R-:W-:-:S07]  /*3f30*/  ISETP.NE.AND P1, PT, R6, 0x80, PT ;  /* 0x000000800600780c */ /* 0x002fce0003f25270 */
[----:B------:R-:W1:Y:S01]  /*3f40*/  LDC.64 R8, c[0x0][0x800] ;  /* 0x00020000ff087b82 */ /* 0x000e620000000a00 */
[----:B------:R-:W-:Y:S07]  /*3f50*/  BSSY B0, `(.L_x_274) ;  /* 0x0000027000007945 */ /* 0x000fee0003800000 */
[----:B------:R-:W2:Y:S01]  /*3f60*/  LDC.64 R10, c[0x0][0x828] ;  /* 0x00020a00ff0a7b82 */ /* 0x000ea20000000a00 */
[----:B------:R3:W-:Y:S04]  /*3f70*/  STS.128 [R16], R24 ;  /* 0x0000001810007388 */ /* 0x0007e80000000c00 */
[----:B------:R3:W-:Y:S01]  /*3f80*/  STS.128 [R16+0x800], R28 ;  /* 0x0008001c10007388 */ /* 0x0007e20000000c00 */
[----:B-1----:R-:W-:-:S03]  /*3f90*/  LEA R8, P0, R2, R8, 0x2 ;  /* 0x0000000802087211 */ /* 0x002fc600078010ff */
[----:B------:R3:W-:Y:S01]  /*3fa0*/  STS.128 [R16+0x1000], R32 ;  /* 0x0010002010007388 */ /* 0x0007e20000000c00 */
[----:B------:R-:W-:-:S03]  /*3fb0*/  LEA.HI.X R7, R2, R9, R7, 0x2, P0 ;  /* 0x0000000902077211 */ /* 0x000fc600000f1407 */
[----:B------:R3:W-:Y:S01]  /*3fc0*/  STS.128 [R16+0x1800], R36 ;  /* 0x0018002410007388 */ /* 0x0007e20000000c00 */
[----:B--2---:R-:W-:-:S03]  /*3fd0*/  LEA R10, P2, R4, R10, 0x2 ;  /* 0x0000000a040a7211 */ /* 0x004fc600078410ff */
[----:B------:R3:W-:Y:S01]  /*3fe0*/  STS.128 [R16+0x2000], R40 ;  /* 0x0020002810007388 */ /* 0x0007e20000000c00 */
[----:B------:R-:W-:-:S03]  /*3ff0*/  LEA.HI.X R0, R4, R11, R0, 0x2, P2 ;  /* 0x0000000b04007211 */ /* 0x000fc600010f1400 */
        /* <DEDUP_REMOVED lines=12> */
[----:B-1----:R-:W1:Y:S02]  /*40c0*/  FENCE.VIEW.ASYNC.S ;  /* 0x00000000000073c6 */ /* 0x002e640000000000 */
[----:B-1----:R-:W-:Y:S06]  /*40d0*/  BAR.SYNC.DEFER_BLOCKING 0x1, 0x180 ;  /* 0x0046000000007b1d */ /* 0x002fec0000010000 */
[----:B------:R-:W-:Y:S05]  /*40e0*/  @P1 BRA `(.L_x_275) ;  /* 0x0000000000341947 */ /* 0x000fea0003800000 */
[----:B------:R-:W-:Y:S01]  /*40f0*/  R2UR UR4, R10 ;  /* 0x000000000a0472ca */ /* 0x000fe200000e0000 */
[----:B------:R-:W-:Y:S01]  /*4100*/  UMOV UR6, 0x1200 ;  /* 0x0000120000067882 */ /* 0x000fe20000000000 */
[----:B------:R-:W-:Y:S01]  /*4110*/  R2UR UR5, R0 ;  /* 0x00000000000572ca */ /* 0x000fe200000e0000 */
[----:B------:R-:W-:Y:S01]  /*4120*/  UMOV UR8, 0x0 ;  /* 0x0000000000087882 */ /* 0x000fe20000000000 */
[----:B------:R-:W-:Y:S01]  /*4130*/  PLOP3.LUT P0, PT, PT, PT, PT, 0x80, 0x0 ;  /* 0x000000000000781c */ /* 0x000fe20003f0f070 */
[----:B------:R-:W-:-:S12]  /*4140*/  UMOV UR9, 0x14f00000 ;  /* 0x14f0000000097882 */ /* 0x000fd80000000000 */
.L_x_276:
[----:B------:R-:W-:Y:S01]  /*4150*/  @P0 ELECT P2, URZ, PT ;  /* 0x00000000003f082f */ /* 0x000fe20003840000 */
[----:B------:R1:W-:-:S12]  /*4160*/  UBLKRED.G.S.ADD.F32.RN [UR4], [UR36], UR6, desc[UR8] ;  /* 0x00000804240073bb */ /* 0x0003d800080a1406 */
[----:B------:R-:W-:Y:S02]  /*4170*/  @P2 PLOP3.LUT P0, PT, P2, PT, PT, 0x8, 0x0 ;  /* 0x000000000000281c */ /* 0x000fe4000170e170 */
[----:B------:R-:W-:-:S11]  /*4180*/  PLOP3.LUT P2, PT, PT, PT, PT, 0x8, 0x0 ;  /* 0x000000000000781c */ /* 0x000fd60003f4e170 */
[----:B-1----:R-:W-:Y:S05]  /*4190*/  @P0 BRA.U.ANY `(.L_x_276) ;  /* 0xfffffffd00ec0947 */ /* 0x002fea000393ffff */
[----:B------:R0:W-:Y:S01]  /*41a0*/  UTMACMDFLUSH ;  /* 0x00000000000079b7 */ /* 0x0001e20000000000 */
[----:B------:R-:W-:-:S04]  /*41b0*/  DEPBAR.LE SB0, 0x0 ;  /* 0x000080000000791a */ /* 0x000fc80000000000 */
.L_x_275:
[----:B------:R-:W-:Y:S05]  /*41c0*/  BSYNC B0 ;  /* 0x0000000000007941 */ /* 0x000fea0003800000 */
.L_x_274:
[----:B------:R-:W-:Y:S06]  /*41d0*/  BAR.SYNC.DEFER_BLOCKING 0x1, 0x180 ;  /* 0x0046000000007b1d */ /* 0x000fec0000010000 */
[----:B------:R4:W-:Y:S04]  /*41e0*/  STS.128 [R16], R72 ;  /* 0x0000004810007388 */ /* 0x0009e80000000c00 */
[----:B------:R4:W-:Y:S04]  /*41f0*/  STS.128 [R16+0x800], R76 ;  /* 0x0008004c10007388 */ /* 0x0009e80000000c00 */
        /* <DEDUP_REMOVED lines=24> */
.L_x_277:
[----:B------:R-:W-:Y:S01]  /*4380*/  @P0 ELECT P1, URZ, PT ;  /* 0x00000000003f082f */ /* 0x000fe20003820000 */
[----:B------:R1:W-:-:S12]  /*4390*/  UBLKRED.G.S.ADD.F32.RN [UR4], [UR36], UR6, desc[UR8] ;  /* 0x00000804240073bb */ /* 0x0003d800080a1406 */
[----:B------:R-:W-:Y:S02]  /*43a0*/  @P1 PLOP3.LUT P0, PT, P1, PT, PT, 0x8, 0x0 ;  /* 0x000000000000181c */ /* 0x000fe40000f0e170 */
[----:B------:R-:W-:-:S11]  /*43b0*/  PLOP3.LUT P1, PT, PT, PT, PT, 0x8, 0x0 ;  /* 0x000000000000781c */ /* 0x000fd60003f2e170 */
[----:B-1----:R-:W-:Y:S05]  /*43c0*/  @P0 BRA.U.ANY `(.L_x_277) ;  /* 0xfffffffd00ec0947 */ /* 0x002fea000393ffff */
[----:B------:R0:W-:Y:S01]  /*43d0*/  UTMACMDFLUSH ;  /* 0x00000000000079b7 */ /* 0x0001e20000000000 */
[----:B------:R-:W-:-:S04]  /*43e0*/  DEPBAR.LE SB0, 0x0 ;  /* 0x000080000000791a */ /* 0x000fc80000000000 */
[----:B------:R-:W-:Y:S05]  /*43f0*/  BRA `(.L_x_254) ;  /* 0x0000003000247947 */ /* 0x000fea0003800000 */
.L_x_252:
        /* <DEDUP_REMOVED lines=8> */
[----:B------:R-:W-:Y:S05]  /*4480*/  @P0 BRA `(.L_x_254) ;  /* 0x0000003000000947 */ /* 0x000fea0003800000 */
[----:B------:R-:W1:Y:S02]  /*4490*/  S2UR UR7, SR_CTAID.Z ;  /* 0x00000000000779c3 */ /* 0x000e640000002700 */
[----:B-1----:R-:W-:-:S13]  /*44a0*/  ISETP.LE.AND P0, PT, RZ, UR7, PT ;  /* 0x00000007ff007c0c */ /* 0x002fda000bf03270 */
[----:B------:R-:W-:Y:S05]  /*44b0*/  @!P0 BRA `(.L_x_254) ;  /* 0x0000002c00f48947 */ /* 0x000fea0003800000 */
[----:B------:R-:W1:Y:S01]  /*44c0*/  S2UR UR10, SR_CTAID.Y ;  /* 0x00000000000a79c3 */ /* 0x000e620000002600 */
[----:B------:R-:W-:Y:S01]  /*44d0*/  ULDC.64 UR8, c[0x0][0x2d8] ;  /* 0x0000b60000087ab9 */ /* 0x000fe20000000a00 */
[----:B------:R-:W-:-:S06]  /*44e0*/  ELECT P0, URZ, PT ;  /* 0x00000000003f782f */ /* 0x000fcc0003800000 */
[----:B------:R-:W2:Y:S01]  /*44f0*/  LDC R2, c[0x0][0x280] ;  /* 0x0000a000ff027b82 */ /* 0x000ea20000000800 */
[----:B-1----:R-:W-:-:S04]  /*4500*/  USHF.R.S32.HI UR4, URZ, 0x1f, UR10 ;  /* 0x0000001f3f047899 */ /* 0x002fc8000801140a */
[----:B------:R-:W-:Y:S02]  /*4510*/  UIMAD UR6, UR4, UR8, URZ ;  /* 0x00000008040672a4 */ /* 0x000fe4000f8e023f */
[----:B------:R-:W-:Y:S01]  /*4520*/  UIMAD.WIDE.U32 UR4, UR10, UR8, URZ ;  /* 0x000000080a0472a5 */ /* 0x000fe2000f8e003f */
[----:B--2---:R-:W-:Y:S01]  /*4530*/  ISETP.GE.AND P1, PT, R2, 0x1, PT ;  /* 0x000000010200780c */ /* 0x004fe20003f26270 */
[----:B------:R-:W-:Y:S02]  /*4540*/  UIMAD UR6, UR10, UR9, UR6 ;  /* 0x000000090a0672a4 */ /* 0x000fe4000f8e0206 */
[----:B------:R-:W-:Y:S01]  /*4550*/  USHF.R.S32.HI UR8, URZ, 0x1f, UR7 ;  /* 0x0000001f3f087899 */ /* 0x000fe20008011407 */
[----:B------:R-:W-:Y:S01]  /*4560*/  ULDC.64 UR10, c[0x0][0x2e0] ;  /* 0x0000b800000a7ab9 */ /* 0x000fe20000000a00 */
[----:B------:R-:W-:Y:S02]  /*4570*/  UIADD3 UR5, UR5, UR6, URZ ;  /* 0x0000000605057290 */ /* 0x000fe4000fffe03f */
[----:B------:R-:W-:-:S04]  /*4580*/  UIMAD UR6, UR8, UR10, URZ ;  /* 0x0000000a080672a4 */ /* 0x000fc8000f8e023f */
[----:B------:R-:W-:Y:S02]  /*4590*/  UIMAD UR8, UR7, UR11, UR6 ;  /* 0x0000000b070872a4 */ /* 0x000fe4000f8e0206 */
[----:B------:R-:W-:Y:S01]  /*45a0*/  UIMAD.WIDE.U32 UR6, UR7, UR10, UR4 ;  /* 0x0000000a070672a5 */ /* 0x000fe2000f8e0004 */
[----:B------:R-:W-:Y:S11]  /*45b0*/  @!P1 BRA `(.L_x_254) ;  /* 0x0000002c00b49947 */ /* 0x000ff60003800000 */
        /* <DEDUP_REMOVED lines=27> */
.L_x_300:
        /* <DEDUP_REMOVED lines=23> */
.L_x_281:
[----:B------:R-:W-:Y:S05]  /*48e0*/  BSYNC B0 ;  /* 0x0000000000007941 */ /* 0x000fea0003800000 */
.L_x_280:
        /* <DEDUP_REMOVED lines=12> */
.L_x_283:
[----:B------:R-:W-:Y:S05]  /*49b0*/  BSYNC B0 ;  /* 0x0000000000007941 */ /* 0x000fea0003800000 */
.L_x_282:
        /* <DEDUP_REMOVED lines=13> */
.L_x_285:
[----:B------:R-:W-:Y:S05]  /*4a90*/  BSYNC B0 ;  /* 0x0000000000007941 */ /* 0x000fea0003800000 */
.L_x_284:
[----:B------:R-:W-:Y:S06]  /*4aa0*/  BAR.ARV 0xa, 0xa0 ;  /* 0x0282800000007b1d */ /* 0x000fec0000002000 */
[----:B------:R-:W-:Y:S04]  /*4ab0*/  BSSY B0, `(.L_x_286) ;  /* 0x0000003000007945 */ /* 0x000fe80003800000 */
[----:B------:R-:W-:Y:S05]  /*4ac0*/  @!P0 BRA `(.L_x_287) ;  /* 0x0000000000048947 */ /* 0x000fea0003800000 */
[----:B------:R-:W-:-:S04]  /*4ad0*/  DEPBAR.LE SB0, 0x1 ;  /* 0x000080400000791a */ /* 0x000fc80000000000 */
.L_x_287:
[----:B------:R-:W-:Y:S05]  /*4ae0*/  BSYNC B0 ;  /* 0x0000000000007941 */ /* 0x000fea0003800000 */
.L_x_286:
[----:B------:R-:W-:Y:S06]  /*4af0*/  BAR.ARV 0xb, 0xa0 ;  /* 0x02c2800000007b1d */ /* 0x000fec0000002000 */
[----:B------:R-:W-:Y:S04]  /*4b00*/  BSSY B0, `(.L_x_288) ;  /* 0x0000003000007945 */ /* 0x000fe80003800000 */
[----:B------:R-:W-:Y:S05]  /*4b10*/  @!P0 BRA `(.L_x_289) ;  /* 0x0000000000048947 */ /* 0x000fea0003800000 */
[----:B------:R-:W-:-:S04]  /*4b20*/  DEPBAR.LE SB0, 0x0 ;  /* 0x000080000000791a */ /* 0x000fc80000000000 */
.L_x_289:
[----:B------:R-:W-:Y:S05]  /*4b30*/  BSYNC B0 ;  /* 0x0000000000007941 */ /* 0x000fea0003800000 */
.L_x_288:
        /* <DEDUP_REMOVED lines=13> */
.L_x_291:
[----:B------:R-:W-:Y:S05]  /*4c10*/  BSYNC B0 ;  /* 0x0000000000007941 */ /* 0x000fea0003800000 */
.L_x_290:
        /* <DEDUP_REMOVED lines=12> */
.L_x_293:
[----:B------:R-:W-:Y:S05]  /*4ce0*/  BSYNC B0 ;  /* 0x0000000000007941 */ /* 0x000fea0003800000 */
.L_x_292:
        /* <DEDUP_REMOVED lines=13> */
.L_x_295:
[----:B------:R-:W-:Y:S05]  /*4dc0*/  BSYNC B0 ;  /* 0x0000000000007941 */ /* 0x000fea0003800000 */
.L_x_294:
[----:B------:R-:W-:Y:S06]  /*4dd0*/  BAR.ARV 0xa, 0xa0 ;  /* 0x0282800000007b1d */ /* 0x000fec0000002000 */
[----:B------:R-:W-:Y:S04]  /*4de0*/  BSSY B0, `(.L_x_296) ;  /* 0x0000003000007945 */ /* 0x000fe80003800000 */
[----:B------:R-:W-:Y:S05]  /*4df0*/  @!P0 BRA `(.L_x_297) ;  /* 0x0000000000048947 */ /* 0x000fea0003800000 */
[----:B------:R-:W-:-:S04]  /*4e00*/  DEPBAR.LE SB0, 0x1 ;  /* 0x000080400000791a */ /* 0x000fc80000000000 */
.L_x_297:
[----:B------:R-:W-:Y:S05]  /*4e10*/  BSYNC B0 ;  /* 0x0000000000007941 */ /* 0x000fea0003800000 */
.L_x_296:
[----:B------:R-:W-:Y:S01]  /*4e20*/  VIADD R0, R0, 0xfffffffe ;  /* 0xfffffffe00007836 */ /* 0x000fe20000000000 */
[----:B------:R-:W-:Y:S06]  /*4e30*/  BAR.ARV 0xb, 0xa0 ;  /* 0x02c2800000007b1d */ /* 0x000fec0000002000 */
[----:B------:R-:W-:Y:S01]  /*4e40*/  BSSY B0, `(.L_x_298) ;  /* 0x0000004000007945 */ /* 0x000fe20003800000 */
[----:B------:R-:W-:-:S03]  /*4e50*/  ISETP.NE.AND P1, PT, R0, RZ, PT ;  /* 0x000000ff0000720c */ /* 0x000fc60003f25270 */
[----:B------:R-:W-:Y:S10]  /*4e60*/  @!P0 BRA `(.L_x_299) ;  /* 0x0000000000048947 */ /* 0x000ff40003800000 */
[----:B------:R-:W-:-:S04]  /*4e70*/  DEPBAR.LE SB0, 0x0 ;  /* 0x000080000000791a */ /* 0x000fc80000000000 */
.L_x_299:
[----:B------:R-:W-:Y:S05]  /*4e80*/  BSYNC B0 ;  /* 0x0000000000007941 */ /* 0x000fea0003800000 */
.L_x_298:
[----:B------:R-:W-:Y:S06]  /*4e90*/  BAR.ARV 0xc, 0xa0 ;  /* 0x0302800000007b1d */ /* 0x000fec0000002000 */
[----:B------:R-:W-:Y:S02]  /*4ea0*/  UIADD3 UR5, UR5, 0x2, URZ ;  /* 0x0000000205057890 */ /* 0x000fe4000fffe03f */
[----:B------:R-:W-:Y:S01]  /*4eb0*/  UIADD3 UR4, UR4, 0x1, URZ ;  /* 0x0000000104047890 */ /* 0x000fe2000fffe03f */
[----:B------:R-:W-:Y:S11]  /*4ec0*/  @P1 BRA `(.L_x_300) ;  /* 0xfffffff800281947 */ /* 0x000ff6000383ffff */
[----:B------:R-:W-:-:S12]  /*4ed0*/  UIADD3 UR4, UR9, 0x6000, URZ ;  /* 0x0000600009047890 */ /* 0x000fd8000fffe03f */
.L_x_279:
[----:B------:R-:W-:-:S13]  /*4ee0*/  ISETP.NE.AND P1, PT, R3, RZ, PT ;  /* 0x000000ff0300720c */ /* 0x000fda0003f25270 */
[----:B------:R-:W-:Y:S05]  /*4ef0*/  @!P1 BRA `(.L_x_254) ;  /* 0x0000002400649947 */ /* 0x000fea0003800000 */
        /* <DEDUP_REMOVED lines=17> */
.L_x_302:
[----:B------:R-:W-:Y:S05]  /*5010*/  BSYNC B0 ;  /* 0x0000000000007941 */ /* 0x000fea0003800000 */
.L_x_301:
        /* <DEDUP_REMOVED lines=18> */
.L_x_304:
[----:B------:R-:W-:Y:S05]  /*5140*/  BSYNC B0 ;  /* 0x0000000000007941 */ /* 0x000fea0003800000 */
.L_x_303:
        /* <DEDUP_REMOVED lines=19> */
.L_x_306:
[----:B------:R-:W-:Y:S05]  /*5280*/  BSYNC B0 ;  /* 0x0000000000007941 */ /* 0x000fea0003800000 */
.L_x_305:
[----:B------:R-:W-:Y:S06]  /*5290*/  BAR.ARV 0xa, 0xa0 ;  /* 0x0282800000007b1d */ /* 0x000fec0000002000 */
[----:B------:R-:W-:Y:S04]  /*52a0*/  BSSY B0, `(.L_x_307) ;  /* 0x0000003000007945 */ /* 0x000fe80003800000 */
[----:B------:R-:W-:Y:S05]  /*52b0*/  @!P0 BRA `(.L_x_308) ;  /* 0x0000000000048947 */ /* 0x000fea0003800000 */
[----:B------:R-:W-:-:S04]  /*52c0*/  DEPBAR.LE SB0, 0x1 ;  /* 0x000080400000791a */ /* 0x000fc80000000000 */
.L_x_308:
[----:B------:R-:W-:Y:S05]  /*52d0*/  BSYNC B0 ;  /* 0x0000000000007941 */ /* 0x000fea0003800000 */
.L_x_307:
[----:B------:R-:W-:Y:S06]  /*52e0*/  BAR.ARV 0xb, 0xa0 ;  /* 0x02c2800000007b1d */ /* 0x000fec0000002000 */
[----:B------:R-:W-:Y:S04]  /*52f0*/  BSSY B0, `(.L_x_309) ;  /* 0x0000003000007945 */ /* 0x000fe80003800000 */
[----:B------:R-:W-:Y:S05]  /*5300*/  @!P0 BRA `(.L_x_310) ;  /* 0x0000000000048947 */ /* 0x000fea0003800000 */
[----:B------:R-:W-:-:S04]  /*5310*/  DEPBAR.LE SB0, 0x0 ;  /* 0x000080000000791a */ /* 0x000fc80000000000 */
.L_x_310:
[----:B------:R-:W-:Y:S05]  /*5320*/  BSYNC B0 ;  /* 0x0000000000007941 */ /* 0x000fea0003800000 */
.L_x_309:
[----:B------:R-:W-:Y:S06]  /*5330*/  BAR.ARV 0xc, 0xa0 ;  /* 0x0302800000007b1d */ /* 0x000fec0000002000 */
[----:B------:R-:W-:Y:S05]  /*5340*/  BRA `(.L_x_254) ;  /* 0x0000002000507947 */ /* 0x000fea0003800000 */
.L_x_278:
        /* <DEDUP_REMOVED lines=57> */
.L_x_340:
        /* <DEDUP_REMOVED lines=9> */
.L_x_314:
        /* <DEDUP_REMOVED lines=89> */
[----:B------:R-:W-:Y:S01]  /*5d00*/  IMAD.MOV.U32 R12, RZ, RZ, 0x1 ;  /* 0x00000001ff0c7424 */ /* 0x000fe200078e00ff */
[----:B------:R-:W-:-:S04]  /*5d10*/  SHF.R.S32.HI R5, RZ, 0x1f, R4 ;  /* 0x0000001fff057819 */ /* 0x000fc80000011404 */
[----:B------:R-:W-:Y:S01]  /*5d20*/  LEA.HI R4, R5, R4, RZ, 0x6 ;  /* 0x0000000405047211 */ /* 0x000fe200078f30ff */
[----:B------:R-:W-:-:S03]  /*5d30*/  IMAD.MOV.U32 R5, RZ, RZ, RZ ;  /* 0x000000ffff057224 */ /* 0x000fc600078e00ff */
[----:B------:R-:W-:-:S04]  /*5d40*/  LEA.HI.SX32 R4, R4, 0xffffffff, 0x1a ;  /* 0xffffffff04047811 */ /* 0x000fc800078fd2ff */
[----:B------:R-:W-:-:S04]  /*5d50*/  VIMNMX R4, R4, 0x1, !PT ;  /* 0x0000000104047848 */ /* 0x000fc80007fe0100 */
[----:B------:R-:W-:Y:S02]  /*5d60*/  LOP3.LUT R19, R4, 0x1, RZ, 0xc0, !PT ;  /* 0x0000000104137812 */ /* 0x000fe400078ec0ff */
[----:B--2---:R-:W-:Y:S01]  /*5d70*/  LOP3.LUT R16, R17, 0x1f, RZ, 0xc0, !PT ;  /* 0x0000001f11107812 */ /* 0x004fe200078ec0ff */
[----:B------:R-:W-:Y:S01]  /*5d80*/  IMAD.MOV.U32 R17, RZ, RZ, RZ ;  /* 0x000000ffff117224 */ /* 0x000fe200078e00ff */
[----:B------:R-:W-:Y:S06]  /*5d90*/  @!P1 BRA `(.L_x_316) ;  /* 0x0000000800f49947 */ /* 0x000fec0003800000 */
[----:B------:R-:W-:Y:S02]  /*5da0*/  IMAD.IADD R22, R4, 0x1, -R19 ;  /* 0x0000000104167824 */ /* 0x000fe400078e0a13 */
[----:B------:R-:W-:Y:S02]  /*5db0*/  IMAD.MOV.U32 R17, RZ, RZ, RZ ;  /* 0x000000ffff117224 */ /* 0x000fe400078e00ff */
[----:B------:R-:W-:-:S07]  /*5dc0*/  IMAD.MOV.U32 R12, RZ, RZ, 0x1 ;  /* 0x00000001ff0c7424 */ /* 0x000fce00078e00ff */
.L_x_325:
[----:B-1----:R-:W-:-:S05]  /*5dd0*/  IMAD.MOV.U32 R10, RZ, RZ, 0x1 ;  /* 0x00000001ff0a7424 */ /* 0x002fca00078e00ff */
[----:B------:R-:W-:-:S04]  /*5de0*/  SHF.L.U32 R10, R10, 0x1f, RZ ;  /* 0x0000001f0a0a7819 */ /* 0x000fc800000006ff */
[----:B------:R-:W1:Y:S02]  /*5df0*/  SYNCS.PHASECHK.TRANS64.TRYWAIT P1, [R0+URZ+0x36438], R10 ;  /* 0x0364380a000075a7 */ /* 0x000e64000802017f */
[----:B-123--:R-:W-:Y:S05]  /*5e00*/  @!P1 BRA `(.L_x_317) ;  /* 0x0000001800209947 */ /* 0x00efea0003800000 */
.L_x_341:
[----:B------:R-:W-:Y:S05]  /*5e10*/  @P0 BRA `(.L_x_318) ;  /* 0x0000000000140947 */ /* 0x000fea0003800000 */
[----:B------:R-:W-:Y:S01]  /*5e20*/  ISETP.NE.AND P1, PT, R16, RZ, PT ;  /* 0x000000ff1000720c */ /* 0x000fe20003f25270 */
[----:B------:R-:W-:-:S04]  /*5e30*/  IMAD.MOV.U32 R3, RZ, RZ, 0x6100 ;  /* 0x00006100ff037424 */ /* 0x000fc800078e00ff */
[----:B------:R2:W-:Y:S08]  /*5e40*/  SYNCS.ARRIVE.TRANS64 RZ, [R0+URZ+0x36430], R3 ;  /* 0x0364300300ff79a7 */ /* 0x0005f0000800003f */
[----:B------:R-:W-:Y:S05]  /*5e50*/  @!P1 BRA `(.L_x_318) ;  /* 0x0000000000049947 */ /* 0x000fea0003800000 */
[----:B------:R-:W-:Y:S01]  /*5e60*/  BPT.TRAP 0x1 ;  /* 0x000000040000795c */ /* 0x000fe20000300000 */
.L_x_318:
        /* <DEDUP_REMOVED lines=47> */
.L_x_342:
[----:B------:R-:W-:Y:S05]  /*6160*/  @P0 BRA `(.L_x_320) ;  /* 0x0000000000140947 */ /* 0x000fea0003800000 */
[----:B------:R-:W-:Y:S01]  /*6170*/  ISETP.NE.AND P1, PT, R16, RZ, PT ;  /* 0x000000ff1000720c */ /* 0x000fe20003f25270 */
[----:B--2---:R-:W-:-:S04]  /*6180*/  IMAD.MOV.U32 R3, RZ, RZ, 0x6100 ;  /* 0x00006100ff037424 */ /* 0x004fc800078e00ff */
[----:B------:R3:W-:Y:S08]  /*6190*/  SYNCS.ARRIVE.TRANS64 RZ, [R0+URZ+0x36418], R3 ;  /* 0x0364180300ff79a7 */ /* 0x0007f0000800003f */
[----:B------:R-:W-:Y:S05]  /*61a0*/  @!P1 BRA `(.L_x_320) ;  /* 0x0000000000049947 */ /* 0x000fea0003800000 */
[----:B------:R-:W-:Y:S01]  /*61b0*/  BPT.TRAP 0x1 ;  /* 0x000000040000795c */ /* 0x000fe20000300000 */
.L_x_320:
        /* <DEDUP_REMOVED lines=35> */
.L_x_343:
        /* <DEDUP_REMOVED lines=9> */
.L_x_322:
        /* <DEDUP_REMOVED lines=37> */
.L_x_345:
[----:B------:R-:W-:Y:S05]  /*66d0*/  @P0 BRA `(.L_x_324) ;  /* 0x0000000000140947 */ /* 0x000fea0003800000 */
[----:B------:R-:W-:Y:S01]  /*66e0*/  ISETP.NE.AND P1, PT, R16, RZ, PT ;  /* 0x000000ff1000720c */ /* 0x000fe20003f25270 */
[----:B--2---:R-:W-:-:S04]  /*66f0*/  IMAD.MOV.U32 R5, RZ, RZ, 0x6100 ;  /* 0x00006100ff057424 */ /* 0x004fc800078e00ff */
[----:B------:R3:W-:Y:S08]  /*6700*/  SYNCS.ARRIVE.TRANS64 RZ, [R0+URZ+0x36410], R5 ;  /* 0x0364100500ff79a7 */ /* 0x0007f0000800003f */
[----:B------:R-:W-:Y:S05]  /*6710*/  @!P1 BRA `(.L_x_324) ;  /* 0x0000000000049947 */ /* 0x000fea0003800000 */
[----:B------:R-:W-:Y:S01]  /*6720*/  BPT.TRAP 0x1 ;  /* 0x000000040000795c */ /* 0x000fe20000300000 */
.L_x_324:
        /* <DEDUP_REMOVED lines=36> */
.L_x_316:
[----:B------:R-:W-:Y:S01]  /*6970*/  ISETP.NE.AND P1, PT, R19, RZ, PT ;  /* 0x000000ff1300720c */ /* 0x000fe20003f25270 */
[----:B------:R-:W-:-:S12]  /*6980*/  IMAD.MOV.U32 R4, RZ, RZ, 0x1 ;  /* 0x00000001ff047424 */ /* 0x000fd800078e00ff */
[----:B------:R-:W-:Y:S05]  /*6990*/  @!P1 BRA `(.L_x_315) ;  /* 0x0000000400649947 */ /* 0x000fea0003800000 */
[----:B------:R-:W2:Y:S02]  /*69a0*/  SYNCS.PHASECHK.TRANS64.TRYWAIT P1, [R0+URZ+0x36438], R10 ;  /* 0x0364380a000075a7 */ /* 0x000ea4000802017f */
[----:B--2---:R-:W-:Y:S05]  /*69b0*/  @!P1 BRA `(.L_x_326) ;  /* 0x0000000c00889947 */ /* 0x004fea0003800000 */
.L_x_346:
[----:B------:R-:W-:Y:S05]  /*69c0*/  @P0 BRA `(.L_x_327) ;  /* 0x0000000000140947 */ /* 0x000fea0003800000 */
[----:B------:R-:W-:Y:S01]  /*69d0*/  ISETP.NE.AND P1, PT, R16, RZ, PT ;  /* 0x000000ff1000720c */ /* 0x000fe20003f25270 */
[----:B------:R-:W-:-:S04]  /*69e0*/  IMAD.MOV.U32 R5, RZ, RZ, 0x6100 ;  /* 0x00006100ff057424 */ /* 0x000fc800078e00ff */
[----:B------:R3:W-:Y:S08]  /*69f0*/  SYNCS.ARRIVE.TRANS64 RZ, [R0+URZ+0x36430], R5 ;  /* 0x0364300500ff79a7 */ /* 0x0007f0000800003f */
[----:B------:R-:W-:Y:S05]  /*6a00*/  @!P1 BRA `(.L_x_327) ;  /* 0x0000000000049947 */ /* 0x000fea0003800000 */
[----:B------:R-:W-:Y:S01]  /*6a10*/  BPT.TRAP 0x1 ;  /* 0x000000040000795c */ /* 0x000fe20000300000 */
.L_x_327:
        /* <DEDUP_REMOVED lines=41> */
.L_x_347:
[----:B------:R-:W-:Y:S01]  /*6cb0*/  IMAD.MOV.U32 R4, RZ, RZ, RZ ;  /* 0x000000ffff047224 */ /* 0x000fe200078e00ff */
[----:B------:R-:W-:Y:S06]  /*6cc0*/  @P0 BRA `(.L_x_329) ;  /* 0x0000000000140947 */ /* 0x000fec0003800000 */
[----:B------:R-:W-:Y:S01]  /*6cd0*/  ISETP.NE.AND P1, PT, R16, RZ, PT ;  /* 0x000000ff1000720c */ /* 0x000fe20003f25270 */
[----:B---3--:R-:W-:-:S04]  /*6ce0*/  IMAD.MOV.U32 R5, RZ, RZ, 0x6100 ;  /* 0x00006100ff057424 */ /* 0x008fc800078e00ff */
[----:B------:R4:W-:Y:S08]  /*6cf0*/  SYNCS.ARRIVE.TRANS64 RZ, [R0+URZ+0x36418], R5 ;  /* 0x0364180500ff79a7 */ /* 0x0009f0000800003f */
[----:B------:R-:W-:Y:S05]  /*6d00*/  @!P1 BRA `(.L_x_329) ;  /* 0x0000000000049947 */ /* 0x000fea0003800000 */
[----:B------:R-:W-:Y:S01]  /*6d10*/  BPT.TRAP 0x1 ;  /* 0x000000040000795c */ /* 0x000fe20000300000 */
.L_x_329:
        /* <DEDUP_REMOVED lines=33> */
.L_x_315:
[----:B------:R-:W-:-:S04]  /*6f30*/  SHF.L.U32 R3, R4, 0x1f, RZ ;  /* 0x0000001f04037819 */ /* 0x000fc800000006ff */
[----:B------:R-:W3:Y:S02]  /*6f40*/  SYNCS.PHASECHK.TRANS64.TRYWAIT P1, [R0+URZ+0x36438], R3 ;  /* 0x03643803000075a7 */ /* 0x000ee4000802017f */
[----:B---3--:R-:W-:Y:S05]  /*6f50*/  @!P1 BRA `(.L_x_330) ;  /* 0x0000000800489947 */ /* 0x008fea0003800000 */
.L_x_348:
[----:B------:R-:W-:Y:S05]  /*6f60*/  @P0 BRA `(.L_x_331) ;  /* 0x0000000000180947 */ /* 0x000fea0003800000 */
[----:B------:R-:W4:Y:S01]  /*6f70*/  S2R R2, SR_TID.X ;  /* 0x0000000000027919 */ /* 0x000f220000002100 */
[----:B---3--:R-:W-:-:S04]  /*6f80*/  IMAD.MOV.U32 R3, RZ, RZ, 0x6100 ;  /* 0x00006100ff037424 */ /* 0x008fc800078e00ff */
[----:B------:R5:W-:Y:S01]  /*6f90*/  SYNCS.ARRIVE.TRANS64 RZ, [R0+URZ+0x36430], R3 ;  /* 0x0364300300ff79a7 */ /* 0x000be2000800003f */
[----:B----4-:R-:W-:-:S13]  /*6fa0*/  LOP3.LUT P0, RZ, R2, 0x1f, RZ, 0xc0, !PT ;  /* 0x0000001f02ff7812 */ /* 0x010fda000780c0ff */
[----:B-----5:R-:W-:Y:S05]  /*6fb0*/  @!P0 BRA `(.L_x_331) ;  /* 0x0000000000048947 */ /* 0x020fea0003800000 */
[----:B------:R-:W-:Y:S01]  /*6fc0*/  BPT.TRAP 0x1 ;  /* 0x000000040000795c */ /* 0x000fe20000300000 */
.L_x_331:
        /* <DEDUP_REMOVED lines=43> */
.L_x_312:
[----:B------:R-:W-:Y:S05]  /*7280*/  BSYNC B0 ;  /* 0x0000000000007941 */ /* 0x000fea0003800000 */
.L_x_311:
[----:B------:R-:W-:-:S03]  /*7290*/  UMOV UR6, 0xffffffff ;  /* 0xffffffff00067882 */ /* 0x000fc60000000000 */
[----:B------:R-:W-:Y:S05]  /*72a0*/  BRA.DIV UR6, `(.L_x_332) ;  /* 0x0000000606887947 */ /* 0x000fea000b800000 */
[----:B------:R-:W-:-:S13]  /*72b0*/  ELECT P0, URZ, PT ;  /* 0x00000000003f782f */ /* 0x000fda0003800000 */
.L_x_351:
[----:B------:R-:W-:Y:S05]  /*72c0*/  @!P0 BRA `(.L_x_254) ;  /* 0x0000000000708947 */ /* 0x000fea0003800000 */
[----:B------:R-:W-:-:S04]  /*72d0*/  LOP3.LUT R18, R18, 0x2, RZ, 0xfc, !PT ;  /* 0x0000000212127812 */ /* 0x000fc800078efcff */
[----:B------:R-:W-:-:S13]  /*72e0*/  ISETP.NE.AND P2, PT, R18, 0x3, PT ;  /* 0x000000031200780c */ /* 0x000fda0003f45270 */
[----:B------:R-:W-:Y:S05]  /*72f0*/  @!P2 BRA `(.L_x_333) ;  /* 0x000000000004a947 */ /* 0x000fea0003800000 */
[----:B------:R-:W-:Y:S01]  /*7300*/  BPT.TRAP 0x1 ;  /* 0x000000040000795c */ /* 0x000fe20000300000 */
.L_x_333:
        /* <DEDUP_REMOVED lines=15> */
.L_x_352:
[----:B------:R-:W2:Y:S02]  /*7400*/  SYNCS.PHASECHK.TRANS64.TRYWAIT P0, [R3+URZ], R2 ;  /* 0x00000002030075a7 */ /* 0x000ea4000800017f */
[----:B--2---:R-:W-:Y:S05]  /*7410*/  @!P0 BRA `(.L_x_335) ;  /* 0x0000000400648947 */ /* 0x004fea0003800000 */
.L_x_353:
[----:B------:R-:W-:Y:S05]  /*7420*/  @!P2 BRA `(.L_x_336) ;  /* 0x000000000004a947 */ /* 0x000fea0003800000 */
[----:B------:R-:W-:Y:S01]  /*7430*/  BPT.TRAP 0x1 ;  /* 0x000000040000795c */ /* 0x000fe20000300000 */
.L_x_336:
[----:B------:R-:W-:-:S07]  /*7440*/  SHF.L.U32 R4, R4, 0x1f, RZ ;  /* 0x0000001f04047819 */ /* 0x000fce00000006ff */
.L_x_337:
[----:B---3--:R3:W4:Y:S02]  /*7450*/  SYNCS.PHASECHK.TRANS64.TRYWAIT P0, [R9+URZ+0x36438], R4 ;  /* 0x03643804090075a7 */ /* 0x008724000800017f */
[----:B----4-:R-:W-:Y:S05]  /*7460*/  @!P0 NANOSLEEP.SYNCS 0x989680 ;  /* 0x009896800000895d */ /* 0x010fea0003900000 */
[----:B------:R-:W4:Y:S02]  /*7470*/  @!P0 SYNCS.PHASECHK.TRANS64 P0, [R9+URZ+0x36438], R4 ;  /* 0x03643804090085a7 */ /* 0x000f24000800007f */
[----:B----4-:R-:W-:Y:S05]  /*7480*/  @!P0 BRA `(.L_x_337) ;  /* 0xfffffffc00f08947 */ /* 0x010fea000383ffff */
.L_x_254:
[----:B------:R-:W-:Y:S05]  /*7490*/  BSYNC B6 ;  /* 0x0000000000067941 */ /* 0x000fea0003800000 */
.L_x_251:
[----:B------:R-:W-:Y:S05]  /*74a0*/  EXIT ;  /* 0x000000000000794d */ /* 0x000fea0003800000 */
.L_x_259:
[----:B------:R-:W-:Y:S02]  /*74b0*/  IMAD.MOV.U32 R13, RZ, RZ, R16 ;  /* 0x000000ffff0d7224 */ /* 0x000fe400078e0010 */
[----:B------:R-:W-:Y:S02]  /*74c0*/  IMAD.MOV.U32 R12, RZ, RZ, RZ ;  /* 0x000000ffff0c7224 */ /* 0x000fe400078e00ff */
[----:B------:R-:W-:Y:S02]  /*74d0*/  IMAD.MOV.U32 R11, RZ, RZ, 0x1f ;  /* 0x0000001fff0b7424 */ /* 0x000fe400078e00ff */
[----:B------:R-:W-:-:S07]  /*74e0*/  IMAD.MOV.U32 R15, RZ, RZ, -0x1 ;  /* 0xffffffffff0f7424 */ /* 0x000fce00078e00ff */
[----:B------:R-:W-:Y:S05]  /*74f0*/  WARPSYNC.COLLECTIVE R15, `(.L_x_338) ;  /* 0x000000000f087348 */ /* 0x000fea0003c00000 */
[----:B------:R1:W2:Y:S02]  /*7500*/  SHFL.IDX P6, R14, R13, R12, R11 ;  /* 0x0000000c0d0e7389 */ /* 0x0002a400000c000b */
[----:B-12---:R-:W-:Y:S01]  /*7510*/  ENDCOLLECTIVE ;  /* 0x000000000000791b */ /* 0x006fe20003800000 */
.L_x_338:
[----:B------:R-:W-:Y:S05]  /*7520*/  BRA `(.L_x_339) ;  /* 0xffffff9400807947 */ /* 0x000fea000383ffff */
.L_x_261:
[----:B--2---:R-:W-:-:S04]  /*7530*/  IMAD.U32 R5, RZ, RZ, UR36 ;  /* 0x00000024ff057e24 */ /* 0x004fc8000f8e00ff */
[----:B------:R2:W3:Y:S03]  /*7540*/  SYNCS.PHASECHK.TRANS64.TRYWAIT P0, [R5+URZ+0x36400], R10 ;  /* 0x0364000a050075a7 */ /* 0x0004e6000800017f */
[----:B---3--:R-:W-:Y:S05]  /*7550*/  @!P0 NANOSLEEP.SYNCS 0x989680 ;  /* 0x009896800000895d */ /* 0x008fea0003900000 */
[----:B------:R-:W3:Y:S02]  /*7560*/  @!P0 SYNCS.PHASECHK.TRANS64 P0, [R5+URZ+0x36400], R10 ;  /* 0x0364000a050085a7 */ /* 0x000ee4000800007f */
[----:B---3--:R-:W-:Y:S05]  /*7570*/  @!P0 BRA `(.L_x_261) ;  /* 0xfffffffc00ec8947 */ /* 0x008fea000383ffff */
[----:B------:R-:W-:Y:S05]  /*7580*/  BRA `(.L_x_260) ;  /* 0xffffff9400b47947 */ /* 0x000fea000383ffff */
.L_x_266:
[----:B---3--:R3:W4:Y:S02]  /*7590*/  SYNCS.PHASECHK.TRANS64.TRYWAIT P1, [R3+URZ+0x36410], R12 ;  /* 0x0364100c030075a7 */ /* 0x008724000802017f */
[----:B----4-:R-:W-:Y:S05]  /*75a0*/  @!P1 NANOSLEEP.SYNCS 0x989680 ;  /* 0x009896800000995d */ /* 0x010fea0003900000 */
[----:B------:R-:W4:Y:S02]  /*75b0*/  @!P1 SYNCS.PHASECHK.TRANS64 P1, [R3+URZ+0x36410], R12 ;  /* 0x0364100c030095a7 */ /* 0x000f24000802007f */
[----:B----4-:R-:W-:Y:S05]  /*75c0*/  @!P1 BRA `(.L_x_266) ;  /* 0xfffffffc00f09947 */ /* 0x010fea000383ffff */
[----:B------:R-:W-:Y:S05]  /*75d0*/  BRA `(.L_x_265) ;  /* 0xffffffa0003c7947 */ /* 0x000fea000383ffff */
.L_x_270:
[----:B-----5:R-:W-:-:S04]  /*75e0*/  IMAD.U32 R15, RZ, RZ, UR36 ;  /* 0x00000024ff0f7e24 */ /* 0x020fc8000f8e00ff */
[----:B------:R5:W1:Y:S03]  /*75f0*/  SYNCS.PHASECHK.TRANS64.TRYWAIT P1, [R15+URZ+0x36430], R14 ;  /* 0x0364300e0f0075a7 */ /* 0x000a66000802017f */
[----:B-1----:R-:W-:Y:S05]  /*7600*/  @!P1 NANOSLEEP.SYNCS 0x989680 ;  /* 0x009896800000995d */ /* 0x002fea0003900000 */
[----:B------:R-:W1:Y:S02]  /*7610*/  @!P1 SYNCS.PHASECHK.TRANS64 P1, [R15+URZ+0x36430], R14 ;  /* 0x0364300e0f0095a7 */ /* 0x000e64000802007f */
[----:B-1----:R-:W-:Y:S05]  /*7620*/  @!P1 BRA `(.L_x_270) ;  /* 0xfffffffc00ec9947 */ /* 0x002fea000383ffff */
[----:B------:R-:W-:Y:S05]  /*7630*/  BRA `(.L_x_269) ;  /* 0xffffffa400dc7947 */ /* 0x000fea000383ffff */
.L_x_313:
[----:B-1----:R1:W2:Y:S02]  /*7640*/  SYNCS.PHASECHK.TRANS64.TRYWAIT P1, [R0+URZ+0x36420], R10 ;  /* 0x0364200a000075a7 */ /* 0x0022a4000802017f */
[----:B--2---:R-:W-:Y:S05]  /*7650*/  @!P1 NANOSLEEP.SYNCS 0x989680 ;  /* 0x009896800000995d */ /* 0x004fea0003900000 */
[----:B------:R-:W2:Y:S02]  /*7660*/  @!P1 SYNCS.PHASECHK.TRANS64 P1, [R0+URZ+0x36420], R10 ;  /* 0x0364200a000095a7 */ /* 0x000ea4000802007f */
[----:B--2---:R-:W-:Y:S05]  /*7670*/  @!P1 BRA `(.L_x_313) ;  /* 0xfffffffc00f09947 */ /* 0x004fea000383ffff */
[----:B------:R-:W-:Y:S05]  /*7680*/  BRA `(.L_x_340) ;  /* 0xffffffe000147947 */ /* 0x000fea000383ffff */
.L_x_317:
[----:B-1----:R1:W2:Y:S02]  /*7690*/  SYNCS.PHASECHK.TRANS64.TRYWAIT P1, [R0+URZ+0x36438], R10 ;  /* 0x0364380a000075a7 */ /* 0x0022a4000802017f */
[----:B--2---:R-:W-:Y:S05]  /*76a0*/  @!P1 NANOSLEEP.SYNCS 0x989680 ;  /* 0x009896800000995d */ /* 0x004fea0003900000 */
[----:B------:R-:W2:Y:S02]  /*76b0*/  @!P1 SYNCS.PHASECHK.TRANS64 P1, [R0+URZ+0x36438], R10 ;  /* 0x0364380a000095a7 */ /* 0x000ea4000802007f */
[----:B--2---:R-:W-:Y:S05]  /*76c0*/  @!P1 BRA `(.L_x_317) ;  /* 0xfffffffc00f09947 */ /* 0x004fea000383ffff */
[----:B------:R-:W-:Y:S05]  /*76d0*/  BRA `(.L_x_341) ;  /* 0xffffffe400cc7947 */ /* 0x000fea000383ffff */
.L_x_319:
[----:B--2---:R2:W3:Y:S02]  /*76e0*/  SYNCS.PHASECHK.TRANS64.TRYWAIT P1, [R0+URZ+0x36428], R3 ;  /* 0x03642803000075a7 */ /* 0x0044e4000802017f */
[----:B---3--:R-:W-:Y:S05]  /*76f0*/  @!P1 NANOSLEEP.SYNCS 0x989680 ;  /* 0x009896800000995d */ /* 0x008fea0003900000 */
[----:B------:R-:W3:Y:S02]  /*7700*/  @!P1 SYNCS.PHASECHK.TRANS64 P1, [R0+URZ+0x36428], R3 ;  /* 0x03642803000095a7 */ /* 0x000ee4000802007f */
[----:B---3--:R-:W-:Y:S05]  /*7710*/  @!P1 BRA `(.L_x_319) ;  /* 0xfffffffc00f09947 */ /* 0x008fea000383ffff */
[----:B------:R-:W-:Y:S05]  /*7720*/  BRA `(.L_x_342) ;  /* 0xffffffe8008c7947 */ /* 0x000fea000383ffff */
.L_x_321:
[----:B--2---:R2:W3:Y:S02]  /*7730*/  SYNCS.PHASECHK.TRANS64.TRYWAIT P1, [R0+URZ+0x36438], R29 ;  /* 0x0364381d000075a7 */ /* 0x0044e4000802017f */
[----:B---3--:R-:W-:Y:S05]  /*7740*/  @!P1 NANOSLEEP.SYNCS 0x989680 ;  /* 0x009896800000995d */ /* 0x008fea0003900000 */
[----:B------:R-:W3:Y:S02]  /*7750*/  @!P1 SYNCS.PHASECHK.TRANS64 P1, [R0+URZ+0x36438], R29 ;  /* 0x0364381d000095a7 */ /* 0x000ee4000802007f */
[----:B---3--:R-:W-:Y:S05]  /*7760*/  @!P1 BRA `(.L_x_321) ;  /* 0xfffffffc00f09947 */ /* 0x008fea000383ffff */
[----:B------:R-:W-:Y:S05]  /*7770*/  BRA `(.L_x_343) ;  /* 0xffffffec001c7947 */ /* 0x000fea000383ffff */
.L_x_323:
[----:B------:R-:W-:-:S07]  /*7780*/  SHF.L.U32 R5, R12, 0x1f, RZ ;  /* 0x0000001f0c057819 */ /* 0x000fce00000006ff */
.L_x_344:
[----:B--2---:R2:W3:Y:S02]  /*7790*/  SYNCS.PHASECHK.TRANS64.TRYWAIT P1, [R0+URZ+0x36420], R5 ;  /* 0x03642005000075a7 */ /* 0x0044e4000802017f */
[----:B---3--:R-:W-:Y:S05]  /*77a0*/  @!P1 NANOSLEEP.SYNCS 0x989680 ;  /* 0x009896800000995d */ /* 0x008fea0003900000 */
[----:B------:R-:W3:Y:S02]  /*77b0*/  @!P1 SYNCS.PHASECHK.TRANS64 P1, [R0+URZ+0x36420], R5 ;  /* 0x03642005000095a7 */ /* 0x000ee4000802007f */
[----:B---3--:R-:W-:Y:S05]  /*77c0*/  @!P1 BRA `(.L_x_344) ;  /* 0xfffffffc00f09947 */ /* 0x008fea000383ffff */
[----:B------:R-:W-:Y:S05]  /*77d0*/  BRA `(.L_x_345) ;  /* 0xffffffec00bc7947 */ /* 0x000fea000383ffff */
.L_x_326:
[----:B--2---:R2:W3:Y:S02]  /*77e0*/  SYNCS.PHASECHK.TRANS64.TRYWAIT P1, [R0+URZ+0x36438], R10 ;  /* 0x0364380a000075a7 */ /* 0x0044e4000802017f */
[----:B---3--:R-:W-:Y:S05]  /*77f0*/  @!P1 NANOSLEEP.SYNCS 0x989680 ;  /* 0x009896800000995d */ /* 0x008fea0003900000 */
[----:B------:R-:W3:Y:S02]  /*7800*/  @!P1 SYNCS.PHASECHK.TRANS64 P1, [R0+URZ+0x36438], R10 ;  /* 0x0364380a000095a7 */ /* 0x000ee4000802007f */
[----:B---3--:R-:W-:Y:S05]  /*7810*/  @!P1 BRA `(.L_x_326) ;  /* 0xfffffffc00f09947 */ /* 0x008fea000383ffff */
[----:B------:R-:W-:Y:S05]  /*7820*/  BRA `(.L_x_346) ;  /* 0xfffffff000647947 */ /* 0x000fea000383ffff */
.L_x_328:
[----:B---3--:R3:W4:Y:S02]  /*7830*/  SYNCS.PHASECHK.TRANS64.TRYWAIT P1, [R0+URZ+0x36428], R5 ;  /* 0x03642805000075a7 */ /* 0x008724000802017f */
[----:B----4-:R-:W-:Y:S05]  /*7840*/  @!P1 NANOSLEEP.SYNCS 0x989680 ;  /* 0x009896800000995d */ /* 0x010fea0003900000 */
[----:B------:R-:W4:Y:S02]  /*7850*/  @!P1 SYNCS.PHASECHK.TRANS64 P1, [R0+URZ+0x36428], R5 ;  /* 0x03642805000095a7 */ /* 0x000f24000802007f */
[----:B----4-:R-:W-:Y:S05]  /*7860*/  @!P1 BRA `(.L_x_328) ;  /* 0xfffffffc00f09947 */ /* 0x010fea000383ffff */
[----:B------:R-:W-:Y:S05]  /*7870*/  BRA `(.L_x_347) ;  /* 0xfffffff4000c7947 */ /* 0x000fea000383ffff */
.L_x_330:
[----:B---3--:R3:W4:Y:S02]  /*7880*/  SYNCS.PHASECHK.TRANS64.TRYWAIT P1, [R0+URZ+0x36438], R3 ;  /* 0x03643803000075a7 */ /* 0x008724000802017f */
[----:B----4-:R-:W-:Y:S05]  /*7890*/  @!P1 NANOSLEEP.SYNCS 0x989680 ;  /* 0x009896800000995d */ /* 0x010fea0003900000 */
[----:B------:R-:W4:Y:S02]  /*78a0*/  @!P1 SYNCS.PHASECHK.TRANS64 P1, [R0+URZ+0x36438], R3 ;  /* 0x03643803000095a7 */ /* 0x000f24000802007f */
[----:B----4-:R-:W-:Y:S05]  /*78b0*/  @!P1 BRA `(.L_x_330) ;  /* 0xfffffffc00f09947 */ /* 0x010fea000383ffff */
[----:B------:R-:W-:Y:S05]  /*78c0*/  BRA `(.L_x_348) ;  /* 0xfffffff400a47947 */ /* 0x000fea000383ffff */
.L_x_332:
[----:B------:R-:W-:Y:S01]  /*78d0*/  BSSY B0, `(.L_x_349) ;  /* 0x0000006000007945 */ /* 0x000fe20003800000 */
[----:B------:R-:W-:-:S07]  /*78e0*/  IMAD.MOV.U32 R15, RZ, RZ, -0x1 ;  /* 0xffffffffff0f7424 */ /* 0x000fce00078e00ff */
[----:B-12---:R-:W-:Y:S05]  /*78f0*/  WARPSYNC.COLLECTIVE R15, `(.L_x_350) ;  /* 0x000000000f0c7348 */ /* 0x006fea0003c00000 */
[----:B------:R-:W-:Y:S02]  /*7900*/  ELECT P6, UR62, PT ;  /* 0x00000000003e782f */ /* 0x000fe400038c0000 */
[----:B------:R-:W-:Y:S01]  /*7910*/  MOV R14, UR62 ;  /* 0x0000003e000e7c02 */ /* 0x000fe20008000f00 */
[----:B-12---:R-:W-:Y:S10]  /*7920*/  ENDCOLLECTIVE ;  /* 0x000000000000791b */ /* 0x006ff40003800000 */
.L_x_350:
[----:B------:R-:W-:Y:S05]  /*7930*/  BSYNC B0 ;  /* 0x0000000000007941 */ /* 0x000fea0003800000 */
.L_x_349:
[----:B------:R-:W-:Y:S01]  /*7940*/  PLOP3.LUT P0, PT, P6, PT, PT, 0x80, 0x0 ;  /* 0x000000000000781c */ /* 0x000fe2000370f070 */
[----:B------:R-:W-:-:S12]  /*7950*/  BRA `(.L_x_351) ;  /* 0xfffffff800587947 */ /* 0x000fd8000383ffff */
.L_x_334:
[----:B-1----:R1:W2:Y:S02]  /*7960*/  SYNCS.PHASECHK.TRANS64.TRYWAIT P0, [R7+URZ], R0 ;  /* 0x00000000070075a7 */ /* 0x0022a4000800017f */
[----:B--2---:R-:W-:Y:S05]  /*7970*/  @!P0 NANOSLEEP.SYNCS 0x989680 ;  /* 0x009896800000895d */ /* 0x004fea0003900000 */
[----:B------:R-:W2:Y:S02]  /*7980*/  @!P0 SYNCS.PHASECHK.TRANS64 P0, [R7+URZ], R0 ;  /* 0x00000000070085a7 */ /* 0x000ea4000800007f */
[----:B--2---:R-:W-:Y:S05]  /*7990*/  @!P0 BRA `(.L_x_334) ;  /* 0xfffffffc00f08947 */ /* 0x004fea000383ffff */
[----:B------:R-:W-:Y:S05]  /*79a0*/  BRA `(.L_x_352) ;  /* 0xfffffff800947947 */ /* 0x000fea000383ffff */
.L_x_335:
[----:B--2---:R2:W3:Y:S02]  /*79b0*/  SYNCS.PHASECHK.TRANS64.TRYWAIT P0, [R3+URZ], R2 ;  /* 0x00000002030075a7 */ /* 0x0044e4000800017f */
[----:B---3--:R-:W-:Y:S05]  /*79c0*/  @!P0 NANOSLEEP.SYNCS 0x989680 ;  /* 0x009896800000895d */ /* 0x008fea0003900000 */
[----:B------:R-:W3:Y:S02]  /*79d0*/  @!P0 SYNCS.PHASECHK.TRANS64 P0, [R3+URZ], R2 ;  /* 0x00000002030085a7 */ /* 0x000ee4000800007f */
[----:B---3--:R-:W-:Y:S05]  /*79e0*/  @!P0 BRA `(.L_x_335) ;  /* 0xfffffffc00f08947 */ /* 0x008fea000383ffff */
[----:B------:R-:W-:Y:S05]  /*79f0*/  BRA `(.L_x_353) ;  /* 0xfffffff800887947 */ /* 0x000fea000383ffff */
.L_x_354:
        /* <DEDUP_REMOVED lines=16> */
.L_x_7651:


//--------------------- .text._ZN7cutlass13device_kernelIN5flash11enable_sm90INS1_16FlashAttnBwdSm90INS1_25CollectiveMainloopBwdSm90ILi2ELi1ELi1EN4cute5tupleIJNS5_1CILi1EEES8_S8_EEENS6_IJNS7_ILi64EEENS7_ILi96EEENS7_ILi192EEEEEENS_6half_tEfNS_4arch4Sm90ELb0ELb0ELb1ELb0ELb1ELb0ELb1ELb0ELi3ELi1ELi1ELi1ELb0EEENS1_24CollectiveEpilogueBwdGQAISD_fSG_Li384ELb0ELb1EEENS1_19SingleTileSchedulerILb0ELb0ELb0ELi96EEEEEEEEEvNT_6ParamsE --------------------------
	.section	.text._ZN7cutlass13device_kernelIN5flash11enable_sm90INS1_16FlashAttnBwdSm90INS1_25CollectiveMainloopBwdSm90ILi2ELi1ELi1EN4cute5tupleIJNS5_1CILi1EEES8_S8_EEENS6_IJNS7_ILi64EEENS7_ILi96EEENS7_ILi192EEEEEENS_6half_tEfNS_4arch4Sm90ELb0ELb0ELb1ELb0ELb1ELb0ELb1ELb0ELi3ELi1ELi1ELi1ELb0EEENS1_24CollectiveEpilogueBwdGQAISD_fSG_Li384ELb0ELb1EEENS1_19SingleTileSchedulerILb0ELb0ELb0ELi96EEEEEEEEEvNT_6ParamsE,"ax",@progbits
	.align	128
.text._ZN7cutlass13device_kernelIN5flash11enable_sm90INS1_16FlashAttnBwdSm90INS1_25CollectiveMainloopBwdSm90ILi2ELi1ELi1EN4cute5tupleIJNS5_1CILi1EEES8_S8_EEENS6_IJNS7_ILi64EEENS7_ILi96EEENS7_ILi192EEEEEENS_6half_tEfNS_4arch4Sm90ELb0ELb0ELb1ELb0ELb1ELb0ELb1ELb0ELi3ELi1ELi1ELi1ELb0EEENS1_24CollectiveEpilogueBwdGQAISD_fSG_Li384ELb0ELb1EEENS1_19SingleTileSchedulerILb0ELb0ELb0ELi96EEEEEEEEEvNT_6ParamsE:
        .type           _ZN7cutlass13device_kernelIN5flash11enable_sm90INS1_16FlashAttnBwdSm90INS1_25CollectiveMainloopBwdSm90ILi2ELi1ELi1EN4cute5tupleIJNS5_1CILi1EEES8_S8_EEENS6_IJNS7_ILi64EEENS7_ILi96EEENS7_ILi192EEEEEENS_6half_tEfNS_4arch4Sm90ELb0ELb0ELb1ELb0ELb1ELb0ELb1ELb0ELi3ELi1ELi1ELi1ELb0EEENS1_24CollectiveEpilogueBwdGQAISD_fSG_Li384ELb0ELb1EEENS1_19SingleTileSchedulerILb0ELb0ELb0ELi96EEEEEEEEEvNT_6ParamsE,@function
        .size           _ZN7cutlass13device_kernelIN5flash11enable_sm90INS1_16FlashAttnBwdSm90INS1_25CollectiveMainloopBwdSm90ILi2ELi1ELi1EN4cute5tupleIJNS5_1CILi1EEES8_S8_EEENS6_IJNS7_ILi64EEENS7_ILi96EEENS7_ILi192EEEEEENS_6half_tEfNS_4arch4Sm90ELb0ELb0ELb1ELb0ELb1ELb0ELb1ELb0ELi3ELi1ELi1ELi1ELb0EEENS1_24CollectiveEpilogueBwdGQAISD_fSG_Li384ELb0ELb1EEENS1_19SingleTileSchedulerILb0ELb0ELb0ELi96EEEEEEEEEvNT_6ParamsE,(.L_x_7652 - _ZN7cutlass13device_kernelIN5flash11enable_sm90INS1_16FlashAttnBwdSm90INS1_25CollectiveMainloopBwdSm90ILi2ELi1ELi1EN4cute5tupleIJNS5_1CILi1EEES8_S8_EEENS6_IJNS7_ILi64EEENS7_ILi96EEENS7_ILi192EEEEEENS_6half_tEfNS_4arch4Sm90ELb0ELb0ELb1ELb0ELb1ELb0ELb1ELb0ELi3ELi1ELi1ELi1ELb0EEENS1_24CollectiveEpilogueBwdGQAISD_fSG_Li384ELb0ELb1EEENS1_19SingleTileSchedulerILb0ELb0ELb0ELi96EEEEEEEEEvNT_6ParamsE)
        .other          _ZN7cutlass13device_kernelIN5flash11enable_sm90INS1_16FlashAttnBwdSm90INS1_25CollectiveMainloopBwdSm90ILi2ELi1ELi1EN4cute5tupleIJNS5_1CILi1EEES8_S8_EEENS6_IJNS7_ILi64EEENS7_ILi96EEENS7_ILi192EEEEEENS_6half_tEfNS_4arch4Sm90ELb0ELb0ELb1ELb0ELb1ELb0ELb1ELb0ELi3ELi1ELi1ELi1ELb0EEENS1_24CollectiveEpilogueBwdGQAISD_fSG_Li384ELb0ELb1EEENS1_19SingleTileSchedulerILb0ELb0ELb0ELi96EEEEEEEEEvNT_6ParamsE,@"STO_CUDA_ENTRY STV_DEFAULT"
_ZN7cutlass13device_kernelIN5flash11enable_sm90INS1_16FlashAttnBwdSm90INS1_25CollectiveMainloopBwdSm90ILi2ELi1ELi1EN4cute5tupleIJNS5_1CILi1EEES8_S8_EEENS6_IJNS7_ILi64EEENS7_ILi96EEENS7_ILi192EEEEEENS_6half_tEfNS_4arch4Sm90ELb0ELb0ELb1ELb0ELb1ELb0ELb1ELb0ELi3ELi1ELi1ELi1ELb0EEENS1_24CollectiveEpilogueBwdGQAISD_fSG_Li384ELb0ELb1EEENS1_19SingleTileSchedulerILb0ELb0ELb0ELi96EEEEEEEEEvNT_6ParamsE:
        /* <DEDUP_REMOVED lines=22> */
.L_x_356:
[----:B------:R-:W-:Y:S05]  /*0160*/  BSYNC B0 ;  /* 0x0000000000007941 */ /* 0x000fea0003800000 */
.L_x_355:
        /* <DEDUP_REMOVED lines=34> */
.L_x_357:
        /* <DEDUP_REMOVED lines=20> */
.L_x_358:
[----:B---3--:R-:W-:Y:S01]  /*04d0*/  ISETP.NE.AND P0, PT, R2, RZ, PT ;  /* 0x000000ff0200720c */ /* 0x008fe20003f05270 */
[----:B------:R-:W-:Y:S01]  /*04e0*/  IMAD.MOV.U32 R18, RZ, RZ, 0x1 ;  /* 0x00000001ff127424 */ /* 0x000fe200078e00ff */
[----:B------:R-:W-:Y:S01]  /*04f0*/  NOP ;  /* 0x0000000000007918 */ /* 0x000fe20000000000 */
[----:B------:R-:W-:Y:S01]  /*0500*/  ULDC.64 UR38, c[0x0][0x208] ;  /* 0x0000820000267ab9 */ /* 0x000fe20000000a00 */
[----:B------:R-:W-:Y:S02]  /*0510*/  BSSY B6, `(.L_x_359) ;  /* 0x00007bc000067945 */ /* 0x000fe40003800000 */
[----:B------:R-:W-:Y:S01]  /*0520*/  SEL R18, R18, 0x2, !P0 ;  /* 0x0000000212127807 */ /* 0x000fe20004000000 */
[----:B-12-4-:R-:W-:Y:S06]  /*0530*/  BAR.SYNC.DEFER_BLOCKING 0x0 ;  /* 0x0000000000007b1d */ /* 0x016fec0000010000 */
[----:B------:R-:W-:Y:S05]  /*0540*/  @!P0 BRA `(.L_x_360) ;  /* 0x0000004000c48947 */ /* 0x000fea0003800000 */
.L_x_361:
        /* <DEDUP_REMOVED lines=37> */
.L_x_364:
        /* <DEDUP_REMOVED lines=15> */
.L_x_363:
        /* <DEDUP_REMOVED lines=20> */
.L_x_366:
        /* <DEDUP_REMOVED lines=15> */
.L_x_365:
        /* <DEDUP_REMOVED lines=8> */
.L_x_475:
        /* <DEDUP_REMOVED lines=19> */
.L_x_368:
        /* <DEDUP_REMOVED lines=156> */
.L_x_381:
[----:B------:R-:W-:-:S13]  /*1630*/  ISETP.NE.AND P0, PT, R8, 0x3, PT ;  /* 0x000000030800780c */ /* 0x000fda0003f05270 */
[----:B---3--:R-:W-:Y:S05]  /*1640*/  @!P0 BRA `(.L_x_371) ;  /* 0x0000000000048947 */ /* 0x008fea0003800000 */
[----:B------:R-:W-:Y:S01]  /*1650*/  BPT.TRAP 0x1 ;  /* 0x000000040000795c */ /* 0x000fe20000300000 */
.L_x_371:
[----:B------:R-:W-:Y:S02]  /*1660*/  LEA R3, R2, UR36, 0x3 ;  /* 0x0000002402037c11 */ /* 0x000fe4000f8e18ff */
[----:B------:R-:W-:-:S04]  /*1670*/  SHF.L.U32 R12, R7, 0x1f, RZ ;  /* 0x0000001f070c7819 */ /* 0x000fc800000006ff */
[----:B------:R2:W3:Y:S01]  /*1680*/  SYNCS.PHASECHK.TRANS64.TRYWAIT P1, [R3+URZ+0x36410], R12 ;  /* 0x0364100c030075a7 */ /* 0x0004e2000802017f */
[----:B------:R-:W-:Y:S05]  /*1690*/  @!P0 BRA `(.L_x_372) ;  /* 0x0000000000048947 */ /* 0x000fea0003800000 */
[----:B------:R-:W-:Y:S01]  /*16a0*/  BPT.TRAP 0x1 ;  /* 0x000000040000795c */ /* 0x000fe20000300000 */
.L_x_372:
[----:B---3--:R-:W-:Y:S05]  /*16b0*/  @P1 BRA `(.L_x_373) ;  /* 0x0000000000081947 */ /* 0x008fea0003800000 */
[----:B------:R-:W3:Y:S02]  /*16c0*/  SYNCS.PHASECHK.TRANS64.TRYWAIT P1, [R3+URZ+0x36410], R12 ;  /* 0x0364100c030075a7 */ /* 0x000ee4000802017f */
[----:B---3--:R-:W-:Y:S05]  /*16d0*/  @!P1 BRA `(.L_x_374) ;  /* 0x0000006800bc9947 */ /* 0x008fea0003800000 */
.L_x_373:
        /* <DEDUP_REMOVED lines=103> */
.L_x_375:
[----:B--2---:R-:W-:-:S04]  /*1d50*/  SHF.L.U32 R14, R6, 0x1f, RZ ;  /* 0x0000001f060e7819 */ /* 0x004fc800000006ff */
[----:B------:R2:W1:Y:S01]  /*1d60*/  SYNCS.PHASECHK.TRANS64.TRYWAIT P1, [UR36+0x36430], R14 ;  /* 0x0364300eff0075a7 */ /* 0x0004620008020164 */
[----:B------:R-:W-:Y:S05]  /*1d70*/  @!P0 BRA `(.L_x_376) ;  /* 0x0000000000048947 */ /* 0x000fea0003800000 */
[----:B------:R-:W-:Y:S01]  /*1d80*/  BPT.TRAP 0x1 ;  /* 0x000000040000795c */ /* 0x000fe20000300000 */
.L_x_376:
[----:B-1----:R-:W-:Y:S05]  /*1d90*/  @P1 BRA `(.L_x_377) ;  /* 0x0000000000081947 */ /* 0x002fea0003800000 */
[----:B------:R-:W1:Y:S02]  /*1da0*/  SYNCS.PHASECHK.TRANS64.TRYWAIT P1, [UR36+0x36430], R14 ;  /* 0x0364300eff0075a7 */ /* 0x000e640008020164 */
[----:B-1----:R-:W-:Y:S05]  /*1db0*/  @!P1 BRA `(.L_x_378) ;  /* 0x0000006400189947 */ /* 0x002fea0003800000 */
.L_x_377:
        /* <DEDUP_REMOVED lines=18> */
[----:B--2---:R-:W-:Y:S01]  /*1ee0*/  FMUL.FTZ R14, R136, UR7 ;  /* 0x00000007880e7c20 */ /* 0x004fe20008410000 */
[----:B------:R-:W-:Y:S01]  /*1ef0*/  UMOV UR10, UR6 ;  /* 0x00000006000a7c82 */ /* 0x000fe20008000000 */
[----:B------:R-:W-:Y:S01]  /*1f00*/  FMUL.FTZ R15, R137, UR7 ;  /* 0x00000007890f7c20 */ /* 0x000fe20008410000 */
[----:B------:R-:W-:Y:S01]  /*1f10*/  HGMMA.64x32x16.F32 R120, gdesc[UR8], RZ, !UPT, gsb0 ;  /* 0x00600000087879f0 */ /* 0x000fe2000c0008ff */
[----:B------:R-:W-:Y:S01]  /*1f20*/  UIADD3 UR10, UR6, 0x2, URZ ;  /* 0x00000002060a7890 */ /* 0x000fe2000fffe03f */
[----:B------:R-:W-:Y:S01]  /*1f30*/  FMUL.FTZ R137, R141, UR7 ;  /* 0x000000078d897c20 */ /* 0x000fe20008410000 */
[----:B------:R-:W-:Y:S01]  /*1f40*/  UIADD3 UR8, UR4, 0x2, URZ ;  /* 0x0000000204087890 */ /* 0x000fe2000fffe03f */
[----:B------:R-:W1:Y:S01]  /*1f50*/  MUFU.TANH R14, R14 ;  /* 0x0000000e000e7308 */ /* 0x000e620000002400 */
        /* <DEDUP_REMOVED lines=15> */
[----:B------:R-:W2:Y:S01]  /*2050*/  MUFU.TANH R136, R136 ;  /* 0x0000008800887308 */ /* 0x000ea20000002400 */
[----:B-1----:R-:W-:-:S07]  /*2060*/  FSEL R139, R14, -INF , P3 ;  /* 0xff8000000e8b7808 */ /* 0x002fce0001800000 */
[----:B------:R-:W-:Y:S08]  /*2070*/  MUFU.TANH R138, R138 ;  /* 0x0000008a008a7308 */ /* 0x000ff00000002400 */
[----:B------:R-:W-:Y:S01]  /*2080*/  MUFU.TANH R137, R137 ;  /* 0x0000008900897308 */ /* 0x000fe20000002400 */
[----:B--2---:R-:W-:-:S07]  /*2090*/  FSEL R149, R136, -INF , P5 ;  /* 0xff80000088957808 */ /* 0x004fce0002800000 */
[----:B------:R-:W1:Y:S08]  /*20a0*/  MUFU.TANH R18, R18 ;  /* 0x0000001200127308 */ /* 0x000e700000002400 */
[----:B------:R-:W-:Y:S01]  /*20b0*/  MUFU.TANH R19, R19 ;  /* 0x0000001300137308 */ /* 0x000fe20000002400 */
[----:B------:R-:W-:Y:S02]  /*20c0*/  WARPGROUP.DEPBAR.LE gsb0, 0x0 ;  /* 0x00008000000079c5 */ /* 0x000fe40000010000 */
[----:B------:R-:W-:-:S05]  /*20d0*/  WARPGROUP.ARRIVE ;  /* 0x00000000000079c5 */ /* 0x000fca0000000000 */
[----:B------:R-:W-:Y:S01]  /*20e0*/  MUFU.TANH R20, R20 ;  /* 0x0000001400147308 */ /* 0x000fe20000002400 */
[C---:B-1----:R-:W-:Y:S01]  /*20f0*/  FSEL R148, R18.reuse, -INF , P3 ;  /* 0xff80000012947808 */ /* 0x042fe20001800000 */
        /* <DEDUP_REMOVED lines=81> */
[----:B------:R-:W1:Y:S01]  /*2610*/  MUFU.EX2 R147, R147 ;  /* 0x0000009300937308 */ /* 0x000e620000000800 */
        /* <DEDUP_REMOVED lines=10> */
[----:B------:R-:W2:Y:S04]  /*26c0*/  LDS R143, [R141+0x30200] ;  /* 0x030200008d8f7984 */ /* 0x000ea80000000800 */
[----:B------:R-:W3:Y:S01]  /*26d0*/  LDS R141, [R141+0x30220] ;  /* 0x030220008d8d7984 */ /* 0x000ee20000000800 */
[--C-:B--2---:R-:W-:Y:S01]  /*26e0*/  FADD.FTZ R144, R121, -R143.reuse ;  /* 0x8000008f79907221 */ /* 0x104fe20000010000 */
[--C-:B------:R-:W-:Y:S01]  /*26f0*/  FADD.FTZ R139, R120, -R143.reuse ;  /* 0x8000008f788b7221 */ /* 0x100fe20000010000 */
[----:B------:R-:W-:Y:S01]  /*2700*/  FFMA.FTZ R121, -R15, R15, 1 ;  /* 0x3f8000000f797423 */ /* 0x000fe2000001010f */
[----:B------:R-:W-:Y:S01]  /*2710*/  FFMA.FTZ R120, -R14, R14, 1 ;  /* 0x3f8000000e787423 */ /* 0x000fe2000001010e */
[----:B-1----:R-:W-:Y:S01]  /*2720*/  FMUL.FTZ R144, R147, R144 ;  /* 0x0000009093907220 */ /* 0x002fe20000410000 */
        /* <DEDUP_REMOVED lines=8> */
[----:B------:R-:W1:Y:S01]  /*27b0*/  MUFU.EX2 R14, R14 ;  /* 0x0000000e000e7308 */ /* 0x000e620000000800 */
[----:B------:R-:W-:Y:S01]  /*27c0*/  FSEL R15, R137, -INF , P1 ;  /* 0xff800000890f7808 */ /* 0x000fe20000800000 */
[--C-:B------:R-:W-:Y:S01]  /*27d0*/  FADD.FTZ R149, R128, -R143.reuse ;  /* 0x8000008f80957221 */ /* 0x100fe20000010000 */
[----:B------:R-:W-:Y:S01]  /*27e0*/  FMUL.FTZ R120, R120, R139 ;  /* 0x0000008b78787220 */ /* 0x000fe20000410000 */
[----:B------:R-:W-:Y:S01]  /*27f0*/  FMUL.FTZ R139, R150, UR7 ;  /* 0x00000007968b7c20 */ /* 0x000fe20008410000 */
[----:B------:R-:W-:Y:S01]  /*2800*/  FADD.FTZ R150, R125, -R143 ;  /* 0x8000008f7d967221 */ /* 0x000fe20000010000 */
[--C-:B------:R-:W-:Y:S01]  /*2810*/  FFMA.FTZ R15, R15, UR4, -R12.reuse ;  /* 0x000000040f0f7c23 */ /* 0x100fe2000801080c */
[----:B------:R-:W-:Y:S01]  /*2820*/  FFMA.FTZ R128, -R138, R138, 1 ;  /* 0x3f8000008a807423 */ /* 0x000fe2000001018a */
[----:B------:R-:W2:Y:S01]  /*2830*/  MUFU.EX2 R136, R136 ;  /* 0x0000008800887308 */ /* 0x000ea20000000800 */
        /* <DEDUP_REMOVED lines=8> */
[----:B-1----:R-:W-:Y:S01]  /*28c0*/  FMUL.FTZ R151, R14, R151 ;  /* 0x000000970e977220 */ /* 0x002fe20000410000 */
[----:B------:R-:W-:Y:S01]  /*28d0*/  ISETP.GT.AND P5, PT, R0, 0x19, PT ;  /* 0x000000190000780c */ /* 0x000fe20003fa4270 */
[----:B------:R-:W-:Y:S01]  /*28e0*/  FADD.FTZ R133, R133, -R143 ;  /* 0x8000008f85857221 */ /* 0x000fe20000010000 */
[----:B------:R-:W-:Y:S01]  /*28f0*/  FSEL R153, R140, -INF , P4 ;  /* 0xff8000008c997808 */ /* 0x000fe20002000000 */
[----:B------:R-:W-:Y:S01]  /*2900*/  FMUL.FTZ R124, R124, R151 ;  /* 0x000000977c7c7220 */ /* 0x000fe20000410000 */
[----:B------:R-:W-:Y:S01]  /*2910*/  FFMA.FTZ R140, -R140, R140, 1 ;  /* 0x3f8000008c8c7423 */ /* 0x000fe2000001018c */
[----:B---3--:R-:W-:Y:S01]  /*2920*/  FADD.FTZ R122, R122, -R141 ;  /* 0x8000008d7a7a7221 */ /* 0x008fe20000010000 */
[----:B------:R-:W1:Y:S01]  /*2930*/  MUFU.TANH R139, R139 ;  /* 0x0000008b008b7308 */ /* 0x000e620000002400 */
[----:B--2---:R-:W-:Y:S01]  /*2940*/  FMUL.FTZ R151, R136, R149 ;  /* 0x0000009588977220 */ /* 0x004fe20000410000 */
[--C-:B------:R-:W-:Y:S01]  /*2950*/  FFMA.FTZ R149, R148, UR4, -R13.reuse ;  /* 0x0000000494957c23 */ /* 0x100fe2000801080d */
[----:B------:R-:W-:Y:S01]  /*2960*/  FFMA.FTZ R148, R138, UR4, -R13 ;  /* 0x000000048a947c23 */ /* 0x000fe2000801080d */
[--C-:B------:R-:W-:Y:S01]  /*2970*/  FFMA.FTZ R152, R153, UR4, -R12.reuse ;  /* 0x0000000499987c23 */ /* 0x100fe2000801080c */
[----:B------:R-:W-:Y:S01]  /*2980*/  FMUL.FTZ R128, R128, R151 ;  /* 0x0000009780807220 */ /* 0x000fe20000410000 */
[----:B------:R-:W-:Y:S01]  /*2990*/  FSEL R151, R142, -INF , P3 ;  /* 0xff8000008e977808 */ /* 0x000fe20001800000 */
[--C-:B------:R-:W-:Y:S01]  /*29a0*/  FADD.FTZ R127, R127, -R141.reuse ;  /* 0x8000008d7f7f7221 */ /* 0x100fe20000010000 */
[----:B------:R-:W2:Y:S01]  /*29b0*/  MUFU.TANH R144, R144 ;  /* 0x0000009000907308 */ /* 0x000ea20000002400 */
        /* <DEDUP_REMOVED lines=13> */
[----:B-1----:R-:W-:Y:S01]  /*2a90*/  FSEL R153, R139, -INF , P4 ;  /* 0xff8000008b997808 */ /* 0x002fe20002000000 */
[----:B------:R-:W-:Y:S01]  /*2aa0*/  FADD.FTZ R134, R134, -R141 ;  /* 0x8000008d86867221 */ /* 0x000fe20000010000 */
[----:B------:R1:W3:Y:S01]  /*2ab0*/  MUFU.EX2 R142, R152 ;  /* 0x00000098008e7308 */ /* 0x0002e20000000800 */
[C---:B--2---:R-:W-:Y:S01]  /*2ac0*/  FSEL R155, R144.reuse, -INF , P5 ;  /* 0xff800000909b7808 */ /* 0x044fe20002800000 */
[--C-:B------:R-:W-:Y:S01]  /*2ad0*/  FFMA.FTZ R151, R151, UR4, -R13.reuse ;  /* 0x0000000497977c23 */ /* 0x100fe2000801080d */
[----:B------:R-:W-:Y:S01]  /*2ae0*/  FFMA.FTZ R153, R153, UR4, -R13 ;  /* 0x0000000499997c23 */ /* 0x000fe2000801080d */
[----:B------:R-:W-:Y:S01]  /*2af0*/  FADD.FTZ R135, R135, -R141 ;  /* 0x8000008d87877221 */ /* 0x000fe20000010000 */
[----:B------:R-:W-:Y:S01]  /*2b00*/  FFMA.FTZ R21, -R21, R21, 1 ;  /* 0x3f80000015157423 */ /* 0x000fe20000010115 */
[----:B------:R-:W-:Y:S01]  /*2b10*/  FFMA.FTZ R155, R155, UR4, -R13 ;  /* 0x000000049b9b7c23 */ /* 0x000fe2000801080d */
[----:B------:R-:W-:Y:S01]  /*2b20*/  FFMA.FTZ R145, -R145, R145, 1 ;  /* 0x3f80000091917423 */ /* 0x000fe20000010191 */
[----:B------:R-:W2:Y:S01]  /*2b30*/  MUFU.EX2 R154, R154 ;  /* 0x0000009a009a7308 */ /* 0x000ea20000000800 */
[----:B-1----:R-:W-:Y:S01]  /*2b40*/  FSEL R152, R23, -INF , P3 ;  /* 0xff80000017987808 */ /* 0x002fe20001800000 */
[----:B------:R-:W-:Y:S01]  /*2b50*/  FFMA.FTZ R139, -R139, R139, 1 ;  /* 0x3f8000008b8b7423 */ /* 0x000fe2000001018b */
[----:B------:R-:W-:Y:S01]  /*2b60*/  FFMA.FTZ R144, -R144, R144, 1 ;  /* 0x3f80000090907423 */ /* 0x000fe20000010190 */
[----:B------:R-:W-:-:S02]  /*2b70*/  UMOV UR7, 0x80000020 ;  /* 0x8000002000077882 */ /* 0x000fc40000000000 */
[----:B------:R-:W-:Y:S01]  /*2b80*/  FFMA.FTZ R152, R152, UR4, -R13 ;  /* 0x0000000498987c23 */ /* 0x000fe2000801080d */
[----:B------:R-:W-:Y:S01]  /*2b90*/  USHF.R.U32.HI UR4, URZ, 0x4, UR37 ;  /* 0x000000043f047899 */ /* 0x000fe20008011625 */
[----:B------:R-:W1:Y:S01]  /*2ba0*/  MUFU.EX2 R138, R138 ;  /* 0x0000008a008a7308 */ /* 0x000e620000000800 */
[----:B---3--:R-:W-:Y:S02]  /*2bb0*/  FMUL.FTZ R143, R142, R132 ;  /* 0x000000848e8f7220 */ /* 0x008fe40000410000 */
[----:B------:R-:W-:-:S04]  /*2bc0*/  ULOP3.LUT UR4, UR4, 0x3fff, URZ, 0xc0, !UPT ;  /* 0x00003fff04047892 */ /* 0x000fc8000f8ec03f */
[----:B------:R-:W-:Y:S01]  /*2bd0*/  ULOP3.LUT UR9, UR4, 0x1000000, URZ, 0xfc, !UPT ;  /* 0x0100000004097892 */ /* 0x000fe2000f8efc3f */
[----:B------:R-:W3:Y:S01]  /*2be0*/  MUFU.EX2 R149, R149 ;  /* 0x0000009500957308 */ /* 0x000ee20000000800 */
[----:B--2---:R-:W-:Y:S01]  /*2bf0*/  FMUL.FTZ R132, R154, R133 ;  /* 0x000000859a847220 */ /* 0x004fe20000410000 */
[----:B------:R-:W-:Y:S01]  /*2c00*/  FMUL.FTZ R133, R140, R143 ;  /* 0x0000008f8c857220 */ /* 0x000fe20000410000 */
[----:B------:R-:W-:Y:S02]  /*2c10*/  UMOV UR4, UR8 ;  /* 0x0000000800047c82 */ /* 0x000fe40008000000 */
[----:B------:R-:W-:Y:S01]  /*2c20*/  FMUL.FTZ R132, R145, R132 ;  /* 0x0000008491847220 */ /* 0x000fe20000410000 */
[----:B------:R-:W-:Y:S02]  /*2c30*/  UMOV UR6, UR9 ;  /* 0x0000000900067c82 */ /* 0x000fe40008000000 */
[----:B------:R-:W-:Y:S01]  /*2c40*/  MUFU.EX2 R148, R148 ;  /* 0x0000009400947308 */ /* 0x000fe20000000800 */
[----:B-1----:R-:W-:-:S04]  /*2c50*/  FMUL.FTZ R129, R138, R129 ;  /* 0x000000818a817220 */ /* 0x002fc80000410000 */
[----:B------:R-:W-:Y:S01]  /*2c60*/  FMUL.FTZ R129, R12, R129 ;  /* 0x000000810c817220 */ /* 0x000fe20000410000 */
[----:B------:R-:W-:Y:S02]  /*2c70*/  F2FP.F16.F32.PACK_AB R12, R147, R146 ;  /* 0x00000092930c723e */ /* 0x000fe400000000ff */
[----:B------:R-:W1:Y:S01]  /*2c80*/  MUFU.EX2 R150, R150 ;  /* 0x0000009600967308 */ /* 0x000e620000000800 */
[----:B---3--:R-:W-:Y:S01]  /*2c90*/  F2FP.F16.F32.PACK_AB R13, R149, R137 ;  /* 0x00000089950d723e */ /* 0x008fe200000000ff */
[----:B------:R-:W-:Y:S01]  /*2ca0*/  FMUL.FTZ R137, R137, R122 ;  /* 0x0000007a89897220 */ /* 0x000fe20000410000 */
[----:B------:R-:W-:Y:S01]  /*2cb0*/  FFMA.FTZ R122, -R19, R19, 1 ;  /* 0x3f800000137a7423 */ /* 0x000fe20000010113 */
[----:B------:R-:W-:Y:S01]  /*2cc0*/  FFMA.FTZ R19, -R20, R20, 1 ;  /* 0x3f80000014137423 */ /* 0x000fe20000010114 */
[----:B------:R-:W-:Y:S01]  /*2cd0*/  F2FP.F16.F32.PACK_AB R20, R129, R128 ;  /* 0x000000808114723e */ /* 0x000fe200000000ff */
[----:B------:R-:W-:Y:S02]  /*2ce0*/  FMUL.FTZ R18, R18, R137 ;  /* 0x0000008912127220 */ /* 0x000fe40000410000 */
[----:B------:R-:W2:Y:S08]  /*2cf0*/  MUFU.EX2 R151, R151 ;  /* 0x0000009700977308 */ /* 0x000eb00000000800 */
[----:B------:R-:W3:Y:S01]  /*2d00*/  MUFU.EX2 R152, R152 ;  /* 0x0000009800987308 */ /* 0x000ee20000000800 */
[C---:B-1----:R-:W-:Y:S01]  /*2d10*/  F2FP.F16.F32.PACK_AB R15, R150.reuse, R148 ;  /* 0x00000094960f723e */ /* 0x042fe200000000ff */
[----:B------:R-:W-:Y:S01]  /*2d20*/  BAR.SYNC.DEFER_BLOCKING 0x9, 0x180 ;  /* 0x0246000000007b1d */ /* 0x000fe20000010000 */
[----:B------:R-:W-:-:S04]  /*2d30*/  FMUL.FTZ R150, R150, R127 ;  /* 0x0000007f96967220 */ /* 0x000fc80000410000 */
[----:B------:R-:W-:Y:S01]  /*2d40*/  FMUL.FTZ R21, R21, R150 ;  /* 0x0000009615157220 */ /* 0x000fe20000410000 */
[----:B------:R-:W1:Y:S01]  /*2d50*/  MUFU.EX2 R153, R153 ;  /* 0x0000009900997308 */ /* 0x000e620000000800 */
[----:B--2---:R-:W-:-:S07]  /*2d60*/  FMUL.FTZ R130, R151, R130 ;  /* 0x0000008297827220 */ /* 0x004fce0000410000 */
[----:B------:R-:W2:Y:S01]  /*2d70*/  MUFU.EX2 R140, R155 ;  /* 0x0000009b008c7308 */ /* 0x000ea20000000800 */
[----:B---3--:R-:W-:Y:S01]  /*2d80*/  FMUL.FTZ R131, R152, R131 ;  /* 0x0000008398837220 */ /* 0x008fe20000410000 */
[----:B-1----:R-:W-:Y:S01]  /*2d90*/  FMUL.FTZ R134, R153, R134 ;  /* 0x0000008699867220 */ /* 0x002fe20000410000 */
[----:B------:R1:W-:Y:S01]  /*2da0*/  STSM.16.M88.4 [R9+0x30400], R12 ;  /* 0x0304000c09007844 */ /* 0x0003e20000000200 */
[----:B--2---:R-:W-:-:S04]  /*2db0*/  FMUL.FTZ R135, R140, R135 ;  /* 0x000000878c877220 */ /* 0x004fc80000410000 */
[----:B------:R-:W-:Y:S01]  /*2dc0*/  FMUL.FTZ R144, R144, R135 ;  /* 0x0000008790907220 */ /* 0x000fe20000410000 */
[--C-:B-1----:R-:W-:Y:S01]  /*2dd0*/  FADD.FTZ R12, R123, -R141.reuse ;  /* 0x8000008d7b0c7221 */ /* 0x102fe20000010000 */
        /* <DEDUP_REMOVED lines=18> */
[----:B--2---:R-:W2:Y:S01]  /*2f00*/  FENCE.VIEW.ASYNC.S ;  /* 0x00000000000073c6 */ /* 0x004ea20000000000 */
[----:B-1----:R-:W-:Y:S01]  /*2f10*/  FFMA.FTZ R12, -R23, R23, 1 ;  /* 0x3f800000170c7423 */ /* 0x002fe20000010117 */
[----:B------:R-:W-:Y:S01]  /*2f20*/  FMUL.FTZ R23, R139, R134 ;  /* 0x000000868b177220 */ /* 0x000fe20000410000 */
[----:B------:R-:W-:-:S02]  /*2f30*/  F2FP.F16.F32.PACK_AB R14, R125, R124 ;  /* 0x0000007c7d0e723e */ /* 0x000fc400000000ff */
[----:B------:R-:W-:Y:S01]  /*2f40*/  FMUL.FTZ R122, R12, R131 ;  /* 0x000000830c7a7220 */ /* 0x000fe20000410000 */
[----:B------:R-:W-:Y:S02]  /*2f50*/  F2FP.F16.F32.PACK_AB R12, R121, R120 ;  /* 0x00000078790c723e */ /* 0x000fe400000000ff */
[----:B------:R-:W-:Y:S02]  /*2f60*/  F2FP.F16.F32.PACK_AB R13, R149, R18 ;  /* 0x00000012950d723e */ /* 0x000fe400000000ff */
[----:B------:R-:W-:Y:S02]  /*2f70*/  F2FP.F16.F32.PACK_AB R15, R21, R148 ;  /* 0x00000094150f723e */ /* 0x000fe400000000ff */
        /* <DEDUP_REMOVED lines=85> */
.L_x_379:
        /* <DEDUP_REMOVED lines=62> */
.L_x_380:
        /* <DEDUP_REMOVED lines=12> */
.L_x_370:
[----:B--2---:R-:W2:Y:S01]  /*3970*/  LDC R10, c[0x0][0x850] ;  /* 0x00021400ff0a7b82 */ /* 0x004ea20000000800 */
[----:B------:R-:W4:Y:S01]  /*3980*/  S2R R9, SR_CTAID.Y ;  /* 0x0000000000097919 */ /* 0x000f220000002600 */
[----:B------:R-:W-:Y:S01]  /*3990*/  ULDC.64 UR4, c[0x0][0x818] ;  /* 0x0002060000047ab9 */ /* 0x000fe20000000a00 */
[----:B------:R-:W-:Y:S01]  /*39a0*/  ULDC.64 UR6, c[0x0][0x840] ;  /* 0x0002100000067ab9 */ /* 0x000fe20000000a00 */
[----:B-1----:R-:W-:Y:S01]  /*39b0*/  IMAD R16, R16, 0x1800, R17 ;  /* 0x0000180010107824 */ /* 0x002fe200078e0211 */
[----:B------:R-:W1:Y:S01]  /*39c0*/  S2R R8, SR_CTAID.X ;  /* 0x0000000000087919 */ /* 0x000e620000002500 */
[----:B------:R-:W5:Y:S03]  /*39d0*/  S2R R7, SR_CTAID.Z ;  /* 0x0000000000077919 */ /* 0x000f660000002700 */
[----:B------:R-:W-:Y:S02]  /*39e0*/  LEA R16, R16, UR36, 0x2 ;  /* 0x0000002410107c11 */ /* 0x000fe4000f8e10ff */
[----:B--2---:R-:W-:Y:S01]  /*39f0*/  ISETP.NE.AND P0, PT, R10, 0x1, PT ;  /* 0x000000010a00780c */ /* 0x004fe20003f05270 */
[----:B----4-:R-:W-:-:S12]  /*3a00*/  IMAD.MOV.U32 R6, RZ, RZ, R9 ;  /* 0x000000ffff067224 */ /* 0x010fd800078e0009 */
[----:B------:R-:W2:Y:S01]  /*3a10*/  @P0 LDC R0, c[0x0][0x854] ;  /* 0x00021500ff000b82 */ /* 0x000ea20000000800 */
[----:B-1----:R-:W-:-:S05]  /*3a20*/  IMAD R4, R8, 0x4800, RZ ;  /* 0x0000480008047824 */ /* 0x002fca00078e02ff */
[----:B------:R-:W-:Y:S02]  /*3a30*/  SHF.R.S32.HI R5, RZ, 0x1f, R4 ;  /* 0x0000001fff057819 */ /* 0x000fe40000011404 */
[----:B---3--:R-:W1:Y:S01]  /*3a40*/  @P0 LDC R3, c[0x0][0x858] ;  /* 0x00021600ff030b82 */ /* 0x008e620000000800 */
[----:B--2---:R-:W-:-:S05]  /*3a50*/  @P0 IMAD.HI.U32 R0, R9, R0, RZ ;  /* 0x0000000009000227 */ /* 0x004fca00078e00ff */
[----:B-1----:R-:W-:-:S04]  /*3a60*/  @P0 SHF.R.U32.HI R6, RZ, R3, R0 ;  /* 0x00000003ff060219 */ /* 0x002fc80000011600 */
[----:B------:R-:W-:Y:S01]  /*3a70*/  SHF.R.S32.HI R0, RZ, 0x1f, R6 ;  /* 0x0000001fff007819 */ /* 0x000fe20000011406 */
[----:B------:R-:W-:-:S04]  /*3a80*/  IMAD.WIDE.U32 R2, R6, UR4, R4 ;  /* 0x0000000406027c25 */ /* 0x000fc8000f8e0004 */
[C---:B------:R-:W-:Y:S02]  /*3a90*/  IMAD R11, R0.reuse, UR4, RZ ;  /* 0x00000004000b7c24 */ /* 0x040fe4000f8e02ff */
[----:B------:R-:W-:Y:S02]  /*3aa0*/  IMAD R15, R0, UR6, RZ ;  /* 0x00000006000f7c24 */ /* 0x000fe4000f8e02ff */
[C---:B------:R-:W-:Y:S01]  /*3ab0*/  IMAD R13, R6.reuse, UR5, R11 ;  /* 0x00000005060d7c24 */ /* 0x040fe2000f8e020b */
[----:B-----5:R-:W-:Y:S01]  /*3ac0*/  SHF.R.S32.HI R11, RZ, 0x1f, R7 ;  /* 0x0000001fff0b7819 */ /* 0x020fe20000011407 */
[----:B------:R-:W-:Y:S01]  /*3ad0*/  ULDC.64 UR4, c[0x0][0x820] ;  /* 0x0002080000047ab9 */ /* 0x000fe20000000a00 */
[----:B------:R-:W-:-:S04]  /*3ae0*/  IMAD.WIDE.U32 R4, R6, UR6, R4 ;  /* 0x0000000606047c25 */ /* 0x000fc8000f8e0004 */
[----:B------:R-:W-:Y:S02]  /*3af0*/  IMAD R12, R11, UR4, RZ ;  /* 0x000000040b0c7c24 */ /* 0x000fe4000f8e02ff */
[----:B------:R-:W-:Y:S01]  /*3b00*/  IMAD R15, R6, UR7, R15 ;  /* 0x00000007060f7c24 */ /* 0x000fe2000f8e020f */
[----:B------:R-:W-:Y:S01]  /*3b10*/  ULDC.64 UR6, c[0x0][0x848] ;  /* 0x0002120000067ab9 */ /* 0x000fe20000000a00 */
[----:B------:R-:W-:Y:S02]  /*3b20*/  IMAD.IADD R3, R3, 0x1, R13 ;  /* 0x0000000103037824 */ /* 0x000fe400078e020d */
[----:B------:R-:W-:Y:S02]  /*3b30*/  IMAD R18, R11, UR6, RZ ;  /* 0x000000060b127c24 */ /* 0x000fe4000f8e02ff */
[----:B------:R-:W-:Y:S02]  /*3b40*/  IMAD R11, R7, UR5, R12 ;  /* 0x00000005070b7c24 */ /* 0x000fe4000f8e020c */
[----:B------:R-:W1:Y:S01]  /*3b50*/  S2R R12, SR_TID.X ;  /* 0x00000000000c7919 */ /* 0x000e620000002100 */
[----:B------:R-:W-:-:S02]  /*3b60*/  IMAD.IADD R15, R5, 0x1, R15 ;  /* 0x00000001050f7824 */ /* 0x000fc400078e020f */
[----:B------:R-:W-:Y:S02]  /*3b70*/  IMAD.MOV.U32 R14, RZ, RZ, R4 ;  /* 0x000000ffff0e7224 */ /* 0x000fe400078e0004 */
[----:B------:R-:W-:Y:S01]  /*3b80*/  IMAD.WIDE.U32 R4, R7, UR4, R2 ;  /* 0x0000000407047c25 */ /* 0x000fe2000f8e0002 */
[----:B------:R-:W-:-:S03]  /*3b90*/  ULDC UR4, c[0x0][0x740] ;  /* 0x0001d00000047ab9 */ /* 0x000fc60000000800 */
[----:B------:R-:W-:Y:S01]  /*3ba0*/  FMUL.FTZ R72, R72, UR4 ;  /* 0x0000000448487c20 */ /* 0x000fe20008410000 */
[----:B------:R-:W-:Y:S02]  /*3bb0*/  IMAD R13, R7, UR7, R18 ;  /* 0x00000007070d7c24 */ /* 0x000fe4000f8e0212 */
        /* <DEDUP_REMOVED lines=52> */
[----:B-1----:R-:W-:-:S05]  /*3f00*/  ISETP.NE.AND P1, PT, R12, 0x80, PT ;  /* 0x000000800c00780c */ /* 0x002fca0003f25270 */
[----:B------:R-:W-:Y:S02]  /*3f10*/  ULDC UR4, c[0x0][0x870] ;  /* 0x00021c0000047ab9 */ /* 0x000fe40000000800 */
[----:B------:R-:W1:Y:S01]  /*3f20*/  LDC.64 R18, c[0x0][0x800] ;  /* 0x00020000ff127b82 */ /* 0x000e620000000a00 */
[----:B------:R-:W-:Y:S01]  /*3f30*/  IMAD R8, R8, UR4, RZ ;  /* 0x0000000408087c24 */ /* 0x000fe2000f8e02ff */
[----:B------:R-:W-:Y:S01]  /*3f40*/  ULDC UR4, c[0x0][0x80c] ;  /* 0x0002030000047ab9 */ /* 0x000fe20000000800 */
[----:B------:R-:W-:Y:S01]  /*3f50*/  BSSY B0, `(.L_x_382) ;  /* 0x0000023000007945 */ /* 0x000fe20003800000 */
[----:B------:R-:W-:Y:S02]  /*3f60*/  IMAD R7, R7, UR4, RZ ;  /* 0x0000000407077c24 */ /* 0x000fe4000f8e02ff */
[----:B------:R-:W-:Y:S01]  /*3f70*/  IMAD R8, R8, UR4, RZ ;  /* 0x0000000408087c24 */ /* 0x000fe2000f8e02ff */
[----:B------:R-:W-:Y:S01]  /*3f80*/  ULDC.64 UR4, c[0x0][0x868] ;  /* 0x00021a0000047ab9 */ /* 0x000fe20000000a00 */
[----:B------:R-:W2:Y:S01]  /*3f90*/  LDC.64 R20, c[0x0][0x828] ;  /* 0x00020a00ff147b82 */ /* 0x000ea20000000a00 */
[----:B------:R-:W-:-:S02]  /*3fa0*/  SHF.R.S32.HI R11, RZ, 0x1f, R7 ;  /* 0x0000001fff0b7819 */ /* 0x000fc40000011407 */
[----:B------:R-:W-:Y:S02]  /*3fb0*/  IADD3 R7, P0, P2, R8, R7, R6 ;  /* 0x0000000708077210 */ /* 0x000fe40007a1e006 */
[----:B------:R-:W-:Y:S01]  /*3fc0*/  SHF.R.S32.HI R8, RZ, 0x1f, R8 ;  /* 0x0000001fff087819 */ /* 0x000fe20000011408 */
[----:B------:R3:W-:Y:S03]  /*3fd0*/  STS.128 [R16], R24 ;  /* 0x0000001810007388 */ /* 0x0007e60000000c00 */
[----:B------:R-:W-:Y:S01]  /*3fe0*/  IADD3.X R8, R8, R11, R0, P0, P2 ;  /* 0x0000000b08087210 */ /* 0x000fe200007e4400 */
[C---:B------:R-:W-:Y:S01]  /*3ff0*/  IMAD.SHL.U32 R11, R7.reuse, 0x4, RZ ;  /* 0x00000004070b7824 */ /* 0x040fe200078e00ff */
[----:B------:R3:W-:Y:S02]  /*4000*/  STS.128 [R16+0x800], R28 ;  /* 0x0008001c10007388 */ /* 0x0007e40000000c00 */
[----:B------:R-:W-:Y:S01]  /*4010*/  SHF.L.U64.HI R8, R7, 0x2, R8 ;  /* 0x0000000207087819 */ /* 0x000fe20000010208 */
[----:B------:R-:W-:Y:S01]  /*4020*/  IMAD.MOV R0, RZ, RZ, -R6 ;  /* 0x000000ffff007224 */ /* 0x000fe200078e0a06 */
[----:B------:R-:W-:Y:S01]  /*4030*/  IADD3 R12, P0, R11, UR4, RZ ;  /* 0x000000040b0c7c10 */ /* 0x000fe2000ff1e0ff */
[----:B------:R3:W-:Y:S01]  /*4040*/  STS.128 [R16+0x1000], R32 ;  /* 0x0010002010007388 */ /* 0x0007e20000000c00 */
[----:B-1----:R-:W-:Y:S01]  /*4050*/  LEA R18, P2, R4, R18, 0x2 ;  /* 0x0000001204127211 */ /* 0x002fe200078410ff */
[----:B------:R-:W-:Y:S01]  /*4060*/  IMAD R9, R10, R0, R9 ;  /* 0x000000000a097224 */ /* 0x000fe200078e0209 */
[----:B------:R-:W-:Y:S01]  /*4070*/  IADD3.X R13, R8, UR5, RZ, P0, !PT ;  /* 0x00000005080d7c10 */ /* 0x000fe200087fe4ff */
[----:B------:R3:W-:Y:S01]  /*4080*/  STS.128 [R16+0x1800], R36 ;  /* 0x0018002410007388 */ /* 0x0007e20000000c00 */
[----:B--2---:R-:W-:-:S03]  /*4090*/  LEA R20, P3, R2, R20, 0x2 ;  /* 0x0000001402147211 */ /* 0x004fc600078610ff */
        /* <DEDUP_REMOVED lines=8> */
[----:B------:R-:W-:Y:S05]  /*4120*/  @P1 BRA `(.L_x_383) ;  /* 0x0000000000141947 */ /* 0x000fea0003800000 */
.L_x_384:
[----:B------:R-:W2:Y:S04]  /*4130*/  LDG.E.STRONG.GPU R0, desc[UR38][R12.64] ;  /* 0x000000260c007981 */ /* 0x000ea8000c1ef900 */
[----:B--2---:R-:W-:Y:S01]  /*4140*/  CCTL.IVALL ;  /* 0x00000000ff00798f */ /* 0x004fe20002000000 */
[----:B------:R-:W-:Y:S05]  /*4150*/  YIELD ;  /* 0x0000000000007946 */ /* 0x000fea0003800000 */
[----:B------:R-:W-:-:S13]  /*4160*/  ISETP.NE.AND P0, PT, R0, R9, PT ;  /* 0x000000090000720c */ /* 0x000fda0003f05270 */
[----:B------:R-:W-:Y:S05]  /*4170*/  @P0 BRA `(.L_x_384) ;  /* 0xfffffffc00ec0947 */ /* 0x000fea000383ffff */
.L_x_383:
[----:B------:R-:W-:Y:S05]  /*4180*/  BSYNC B0 ;  /* 0x0000000000007941 */ /* 0x000fea0003800000 */
.L_x_382:
[----:B------:R-:W-:Y:S01]  /*4190*/  UMOV UR4, 0xffffffff ;  /* 0xffffffff00047882 */ /* 0x000fe20000000000 */
[----:B------:R-:W-:Y:S02]  /*41a0*/  LEA.HI.X R19, R4, R19, R15, 0x2, P2 ;  /* 0x0000001304137211 */ /* 0x000fe400010f140f */
[----:B------:R-:W-:Y:S01]  /*41b0*/  LEA.HI.X R14, R2, R21, R14, 0x2, P3 ;  /* 0x00000015020e7211 */ /* 0x000fe200018f140e */
[----:B------:R-:W-:Y:S06]  /*41c0*/  BRA.DIV UR4, `(.L_x_385) ;  /* 0x00000042042c7947 */ /* 0x000fec000b800000 */
[----:B------:R-:W-:Y:S01]  /*41d0*/  NOP ;  /* 0x0000000000007918 */ /* 0x000fe20000000000 */
.L_x_478:
[----:B------:R-:W-:Y:S01]  /*41e0*/  @!PT LDS RZ, [RZ] ;  /* 0x00000000fffff984 */ /* 0x000fe20000000800 */
[----:B------:R-:W-:Y:S01]  /*41f0*/  @!PT LDS RZ, [RZ] ;  /* 0x00000000fffff984 */ /* 0x000fe20000000800 */
[----:B------:R-:W-:Y:S01]  /*4200*/  @!PT LDS RZ, [RZ] ;  /* 0x00000000fffff984 */ /* 0x000fe20000000800 */
[----:B------:R-:W-:Y:S01]  /*4210*/  @!PT LDS RZ, [RZ] ;  /* 0x00000000fffff984 */ /* 0x000fe20000000800 */
[----:B------:R1:W-:Y:S06]  /*4220*/  MEMBAR.ALL.CTA ;  /* 0x0000000000007992 */ /* 0x0003ec0000008000 */
[----:B-1----:R-:W1:Y:S01]  /*4230*/  FENCE.VIEW.ASYNC.S ;  /* 0x00000000000073c6 */ /* 0x002e620000000000 */
[----:B------:R-:W-:Y:S05]  /*4240*/  WARPSYNC.ALL ;  /* 0x0000000000007948 */ /* 0x000fea0003800000 */
[----:B------:R-:W-:Y:S01]  /*4250*/  BSSY B0, `(.L_x_386) ;  /* 0x0000010000007945 */ /* 0x000fe20003800000 */
        /* <DEDUP_REMOVED lines=8> */
.L_x_388:
[----:B------:R-:W-:Y:S01]  /*42e0*/  @P0 ELECT P2, URZ, PT ;  /* 0x00000000003f082f */ /* 0x000fe20003840000 */
[----:B------:R1:W-:-:S12]  /*42f0*/  UBLKRED.G.S.ADD.F32.RN [UR4], [UR36], UR6, desc[UR8] ;  /* 0x00000804240073bb */ /* 0x0003d800080a1406 */
[----:B------:R-:W-:Y:S02]  /*4300*/  @P2 PLOP3.LUT P0, PT, P2, PT, PT, 0x8, 0x0 ;  /* 0x000000000000281c */ /* 0x000fe4000170e170 */
[----:B------:R-:W-:-:S11]  /*4310*/  PLOP3.LUT P2, PT, PT, PT, PT, 0x8, 0x0 ;  /* 0x000000000000781c */ /* 0x000fd60003f4e170 */
[----:B-1----:R-:W-:Y:S05]  /*4320*/  @P0 BRA.U.ANY `(.L_x_388) ;  /* 0xfffffffd00ec0947 */ /* 0x002fea000393ffff */
[----:B------:R0:W-:Y:S01]  /*4330*/  UTMACMDFLUSH ;  /* 0x00000000000079b7 */ /* 0x0001e20000000000 */
[----:B------:R-:W-:-:S04]  /*4340*/  DEPBAR.LE SB0, 0x0 ;  /* 0x000080000000791a */ /* 0x000fc80000000000 */
.L_x_387:
[----:B------:R-:W-:Y:S05]  /*4350*/  BSYNC B0 ;  /* 0x0000000000007941 */ /* 0x000fea0003800000 */
.L_x_386:
        /* <DEDUP_REMOVED lines=12> */
[----:B------:R-:W-:-:S05]  /*4420*/  IMAD.MOV.U32 R3, RZ, RZ, 0x1 ;  /* 0x00000001ff037424 */ /* 0x000fca00078e00ff */
[----:B------:R1:W-:Y:S02]  /*4430*/  REDG.E.ADD.S32.STRONG.GPU desc[UR38][R12.64], R3 ;  /* 0x000000030c00798e */ /* 0x0003e4000c10e3a6 */
.L_x_390:
[----:B------:R-:W-:Y:S05]  /*4440*/  BSYNC B0 ;  /* 0x0000000000007941 */ /* 0x000fea0003800000 */
.L_x_389:
[----:B------:R-:W-:Y:S06]  /*4450*/  BAR.SYNC.DEFER_BLOCKING 0x1, 0x180 ;  /* 0x0046000000007b1d */ /* 0x000fec0000010000 */
[----:B------:R-:W-:Y:S01]  /*4460*/  ULDC.64 UR4, c[0x0][0x860] ;  /* 0x0002180000047ab9 */ /* 0x000fe20000000a00 */
[----:B------:R-:W-:Y:S01]  /*4470*/  BSSY B0, `(.L_x_391) ;  /* 0x0000015000007945 */ /* 0x000fe20003800000 */
[----:B------:R-:W-:-:S04]  /*4480*/  IADD3 R2, P0, R11, UR4, RZ ;  /* 0x000000040b027c10 */ /* 0x000fc8000ff1e0ff */
[----:B-1----:R-:W-:Y:S01]  /*4490*/  IADD3.X R3, R8, UR5, RZ, P0, !PT ;  /* 0x0000000508037c10 */ /* 0x002fe200087fe4ff */
        /* <DEDUP_REMOVED lines=13> */
.L_x_393:
[----:B------:R-:W2:Y:S04]  /*4570*/  LDG.E.STRONG.GPU R0, desc[UR38][R2.64] ;  /* 0x0000002602007981 */ /* 0x000ea8000c1ef900 */
[----:B--2---:R-:W-:Y:S01]  /*4580*/  CCTL.IVALL ;  /* 0x00000000ff00798f */ /* 0x004fe20002000000 */
[----:B------:R-:W-:Y:S05]  /*4590*/  YIELD ;  /* 0x0000000000007946 */ /* 0x000fea0003800000 */
[----:B------:R-:W-:-:S13]  /*45a0*/  ISETP.NE.AND P0, PT, R0, R9, PT ;  /* 0x000000090000720c */ /* 0x000fda0003f05270 */
[----:B------:R-:W-:Y:S05]  /*45b0*/  @P0 BRA `(.L_x_393) ;  /* 0xfffffffc00ec0947 */ /* 0x000fea000383ffff */
.L_x_392:
[----:B------:R-:W-:Y:S05]  /*45c0*/  BSYNC B0 ;  /* 0x0000000000007941 */ /* 0x000fea0003800000 */
.L_x_391:
[----:B------:R-:W-:-:S03]  /*45d0*/  UMOV UR4, 0xffffffff ;  /* 0xffffffff00047882 */ /* 0x000fc60000000000 */
[----:B------:R-:W-:Y:S05]  /*45e0*/  BRA.DIV UR4, `(.L_x_394) ;  /* 0x0000003e04407947 */ /* 0x000fea000b800000 */
[----:B------:R-:W-:Y:S01]  /*45f0*/  NOP ;  /* 0x0000000000007918 */ /* 0x000fe20000000000 */
.L_x_481:
[----:B------:R-:W-:Y:S01]  /*4600*/  @!PT LDS RZ, [RZ] ;  /* 0x00000000fffff984 */ /* 0x000fe20000000800 */
[----:B------:R-:W-:Y:S01]  /*4610*/  @!PT LDS RZ, [RZ] ;  /* 0x00000000fffff984 */ /* 0x000fe20000000800 */
[----:B------:R-:W-:Y:S01]  /*4620*/  @!PT LDS RZ, [RZ] ;  /* 0x00000000fffff984 */ /* 0x000fe20000000800 */
[----:B------:R-:W-:Y:S01]  /*4630*/  @!PT LDS RZ, [RZ] ;  /* 0x00000000fffff984 */ /* 0x000fe20000000800 */
[----:B------:R2:W-:Y:S06]  /*4640*/  MEMBAR.ALL.CTA ;  /* 0x0000000000007992 */ /* 0x0005ec0000008000 */
[----:B--2---:R-:W2:Y:S01]  /*4650*/  FENCE.VIEW.ASYNC.S ;  /* 0x00000000000073c6 */ /* 0x004ea20000000000 */
[----:B------:R-:W-:Y:S05]  /*4660*/  WARPSYNC.ALL ;  /* 0x0000000000007948 */ /* 0x000fea0003800000 */
[----:B------:R-:W-:Y:S01]  /*4670*/  BSSY B0, `(.L_x_395) ;  /* 0x0000010000007945 */ /* 0x000fe20003800000 */
[----:B--2---:R-:W-:Y:S06]  /*4680*/  BAR.SYNC.DEFER_BLOCKING 0x1, 0x180 ;  /* 0x0046000000007b1d */ /* 0x004fec0000010000 */
[----:B------:R-:W-:Y:S05]  /*4690*/  @P1 BRA `(.L_x_396) ;  /* 0x0000000000341947 */ /* 0x000fea0003800000 */
[----:B------:R-:W-:Y:S01]  /*46a0*/  R2UR UR4, R18 ;  /* 0x00000000120472ca */ /* 0x000fe200000e0000 */
[----:B------:R-:W-:Y:S01]  /*46b0*/  UMOV UR6, 0x1200 ;  /* 0x0000120000067882 */ /* 0x000fe20000000000 */
[----:B------:R-:W-:Y:S01]  /*46c0*/  R2UR UR5, R19 ;  /* 0x00000000130572ca */ /* 0x000fe200000e0000 */
[----:B------:R-:W-:Y:S01]  /*46d0*/  UMOV UR8, 0x0 ;  /* 0x0000000000087882 */ /* 0x000fe20000000000 */
[----:B------:R-:W-:Y:S01]  /*46e0*/  PLOP3.LUT P0, PT, PT, PT, PT, 0x80, 0x0 ;  /* 0x000000000000781c */ /* 0x000fe20003f0f070 */
[----:B------:R-:W-:-:S12]  /*46f0*/  UMOV UR9, 0x14f00000 ;  /* 0x14f0000000097882 */ /* 0x000fd80000000000 */
.L_x_397:
[----:B------:R-:W-:Y:S01]  /*4700*/  @P0 ELECT P2, URZ, PT ;  /* 0x00000000003f082f */ /* 0x000fe20003840000 */
[----:B------:R2:W-:-:S12]  /*4710*/  UBLKRED.G.S.ADD.F32.RN [UR4], [UR36], UR6, desc[UR8] ;  /* 0x00000804240073bb */ /* 0x0005d800080a1406 */
[----:B------:R-:W-:Y:S02]  /*4720*/  @P2 PLOP3.LUT P0, PT, P2, PT, PT, 0x8, 0x0 ;  /* 0x000000000000281c */ /* 0x000fe4000170e170 */
[----:B------:R-:W-:-:S11]  /*4730*/  PLOP3.LUT P2, PT, PT, PT, PT, 0x8, 0x0 ;  /* 0x000000000000781c */ /* 0x000fd60003f4e170 */
[----:B--2---:R-:W-:Y:S05]  /*4740*/  @P0 BRA.U.ANY `(.L_x_397) ;  /* 0xfffffffd00ec0947 */ /* 0x004fea000393ffff */
[----:B------:R0:W-:Y:S01]  /*4750*/  UTMACMDFLUSH ;  /* 0x00000000000079b7 */ /* 0x0001e20000000000 */
[----:B------:R-:W-:-:S04]  /*4760*/  DEPBAR.LE SB0, 0x0 ;  /* 0x000080000000791a */ /* 0x000fc80000000000 */
.L_x_396:
[----:B------:R-:W-:Y:S05]  /*4770*/  BSYNC B0 ;  /* 0x0000000000007941 */ /* 0x000fea0003800000 */
.L_x_395:
[----:B------:R-:W-:Y:S01]  /*4780*/  NOP ;  /* 0x0000000000007918 */ /* 0x000fe20000000000 */
[----:B------:R-:W-:Y:S05]  /*4790*/  @P1 BRA `(.L_x_362) ;  /* 0x00000038004c1947 */ /* 0x000fea0003800000 */
[----:B------:R-:W-:Y:S01]  /*47a0*/  IMAD.MOV.U32 R5, RZ, RZ, 0x1 ;  /* 0x00000001ff057424 */ /* 0x000fe200078e00ff */
        /* <DEDUP_REMOVED lines=8> */
[----:B012345:R-:W-:Y:S04]  /*4830*/  CCTL.IVALL ;  /* 0x00000000ff00798f */ /* 0x03ffe80002000000 */
[----:B------:R4:W-:Y:S01]  /*4840*/  REDG.E.ADD.S32.STRONG.GPU desc[UR38][R2.64], R5 ;  /* 0x000000050200798e */ /* 0x0009e2000c10e3a6 */
[----:B------:R-:W-:Y:S05]  /*4850*/  BRA `(.L_x_362) ;  /* 0x00000038001c7947 */ /* 0x000fea0003800000 */
.L_x_360:
        /* <DEDUP_REMOVED lines=20> */
[----:B------:R-:W-:Y:S02]  /*49a0*/  UIMAD UR6, UR10, UR8, URZ ;  /* 0x000000080a0672a4 */ /* 0x000fe4000f8e023f */
[----:B------:R-:W-:Y:S01]  /*49b0*/  USHF.R.S32.HI UR8, URZ, 0x1f, UR7 ;  /* 0x0000001f3f087899 */ /* 0x000fe20008011407 */
[----:B--2---:R-:W-:Y:S01]  /*49c0*/  ISETP.GE.AND P1, PT, R4, 0x1, PT ;  /* 0x000000010400780c */ /* 0x004fe20003f26270 */
[----:B------:R-:W-:Y:S02]  /*49d0*/  UIMAD UR6, UR11, UR9, UR6 ;  /* 0x000000090b0672a4 */ /* 0x000fe4000f8e0206 */
[----:B------:R-:W-:-:S02]  /*49e0*/  UIMAD UR9, UR7, UR13, URZ ;  /* 0x0000000d070972a4 */ /* 0x000fc4000f8e023f */
[----:B------:R-:W-:Y:S02]  /*49f0*/  UIADD3 UR5, UR5, UR6, URZ ;  /* 0x0000000605057290 */ /* 0x000fe4000fffe03f */
[----:B------:R-:W-:Y:S02]  /*4a00*/  UIMAD UR6, UR8, UR14, URZ ;  /* 0x0000000e080672a4 */ /* 0x000fe4000f8e023f */
[----:B------:R-:W-:Y:S02]  /*4a10*/  UIADD3 UR8, UP0, UR9, UR11, URZ ;  /* 0x0000000b09087290 */ /* 0x000fe4000ff1e03f */
[----:B------:R-:W-:Y:S02]  /*4a20*/  UIMAD UR12, UR7, UR15, UR6 ;  /* 0x0000000f070c72a4 */ /* 0x000fe4000f8e0206 */
[----:B------:R-:W-:Y:S02]  /*4a30*/  UIMAD.WIDE.U32 UR6, UR7, UR14, UR4 ;  /* 0x0000000e070672a5 */ /* 0x000fe4000f8e0004 */
[----:B------:R-:W-:Y:S01]  /*4a40*/  ULEA.HI.X.SX32 UR9, UR9, UR10, 0x1, UP0 ;  /* 0x0000000a09097291 */ /* 0x000fe200080f0e3f */
[----:B------:R-:W-:Y:S11]  /*4a50*/  @!P1 BRA `(.L_x_362) ;  /* 0x00000034009c9947 */ /* 0x000ff60003800000 */
        /* <DEDUP_REMOVED lines=9> */
[----:B------:R-:W-:-:S04]  /*4af0*/  LEA.HI R3, R3, R0, RZ, 0x6 ;  /* 0x0000000003037211 */ /* 0x000fc800078f30ff */
        /* <DEDUP_REMOVED lines=13> */
.L_x_432:
        /* <DEDUP_REMOVED lines=13> */
.L_x_402:
[----:B------:R-:W2:Y:S04]  /*4ca0*/  LDG.E.STRONG.GPU R6, desc[UR38][R2.64] ;  /* 0x0000002602067981 */ /* 0x000ea8000c1ef900 */
[----:B--2---:R-:W-:Y:S01]  /*4cb0*/  CCTL.IVALL ;  /* 0x00000000ff00798f */ /* 0x004fe20002000000 */
[----:B------:R-:W-:Y:S05]  /*4cc0*/  YIELD ;  /* 0x0000000000007946 */ /* 0x000fea0003800000 */
[----:B------:R-:W-:-:S13]  /*4cd0*/  ISETP.NE.AND P2, PT, R6, UR22, PT ;  /* 0x0000001606007c0c */ /* 0x000fda000bf45270 */
[----:B------:R-:W-:Y:S05]  /*4ce0*/  @P2 BRA `(.L_x_402) ;  /* 0xfffffffc00ec2947 */ /* 0x000fea000383ffff */
.L_x_401:
[----:B------:R-:W-:Y:S05]  /*4cf0*/  BSYNC B0 ;  /* 0x0000000000007941 */ /* 0x000fea0003800000 */
.L_x_400:
[----:B------:R-:W-:-:S03]  /*4d00*/  UMOV UR14, 0xffffffff ;  /* 0xffffffff000e7882 */ /* 0x000fc60000000000 */
[----:B------:R-:W-:Y:S05]  /*4d10*/  BRA.DIV UR14, `(.L_x_403) ;  /* 0x000000360e907947 */ /* 0x000fea000b800000 */
[----:B------:R-:W-:Y:S01]  /*4d20*/  NOP ;  /* 0x0000000000007918 */ /* 0x000fe20000000000 */
.L_x_484:
        /* <DEDUP_REMOVED lines=19> */
.L_x_405:
[----:B------:R-:W-:Y:S05]  /*4e60*/  BSYNC B0 ;  /* 0x0000000000007941 */ /* 0x000fea0003800000 */
.L_x_404:
        /* <DEDUP_REMOVED lines=14> */
.L_x_407:
[----:B------:R-:W-:Y:S05]  /*4f50*/  BSYNC B0 ;  /* 0x0000000000007941 */ /* 0x000fea0003800000 */
.L_x_406:
        /* <DEDUP_REMOVED lines=15> */
.L_x_409:
[----:B------:R-:W-:Y:S05]  /*5050*/  BSYNC B0 ;  /* 0x0000000000007941 */ /* 0x000fea0003800000 */
.L_x_408:
[----:B------:R-:W-:Y:S06]  /*5060*/  BAR.ARV 0xa, 0xa0 ;  /* 0x0282800000007b1d */ /* 0x000fec0000002000 */
[----:B------:R-:W-:Y:S04]  /*5070*/  BSSY B0, `(.L_x_410) ;  /* 0x0000003000007945 */ /* 0x000fe80003800000 */
[----:B------:R-:W-:Y:S05]  /*5080*/  @!P0 BRA `(.L_x_411) ;  /* 0x0000000000048947 */ /* 0x000fea0003800000 */
[----:B------:R-:W-:-:S04]  /*5090*/  DEPBAR.LE SB0, 0x1 ;  /* 0x000080400000791a */ /* 0x000fc80000000000 */
.L_x_411:
[----:B------:R-:W-:Y:S05]  /*50a0*/  BSYNC B0 ;  /* 0x0000000000007941 */ /* 0x000fea0003800000 */
.L_x_410:
[----:B------:R-:W-:Y:S06]  /*50b0*/  BAR.ARV 0xb, 0xa0 ;  /* 0x02c2800000007b1d */ /* 0x000fec0000002000 */
[----:B------:R-:W-:Y:S04]  /*50c0*/  BSSY B0, `(.L_x_412) ;  /* 0x0000003000007945 */ /* 0x000fe80003800000 */
[----:B------:R-:W-:Y:S05]  /*50d0*/  @!P0 BRA `(.L_x_413) ;  /* 0x0000000000048947 */ /* 0x000fea0003800000 */
[----:B------:R-:W-:-:S04]  /*50e0*/  DEPBAR.LE SB0, 0x0 ;  /* 0x000080000000791a */ /* 0x000fc80000000000 */
.L_x_413:
[----:B------:R-:W-:Y:S05]  /*50f0*/  BSYNC B0 ;  /* 0x0000000000007941 */ /* 0x000fea0003800000 */
.L_x_412:
        /* <DEDUP_REMOVED lines=19> */
.L_x_415:
[----:B------:R-:W-:Y:S05]  /*5230*/  BSYNC B0 ;  /* 0x0000000000007941 */ /* 0x000fea0003800000 */
.L_x_414:
        /* <DEDUP_REMOVED lines=9> */
.L_x_418:
[----:B------:R-:W2:Y:S04]  /*52d0*/  LDG.E.STRONG.GPU R6, desc[UR38][R2.64] ;  /* 0x0000002602067981 */ /* 0x000ea8000c1ef900 */
[----:B--2---:R-:W-:Y:S01]  /*52e0*/  CCTL.IVALL ;  /* 0x00000000ff00798f */ /* 0x004fe20002000000 */
[----:B------:R-:W-:Y:S05]  /*52f0*/  YIELD ;  /* 0x0000000000007946 */ /* 0x000fea0003800000 */
[----:B------:R-:W-:-:S13]  /*5300*/  ISETP.NE.AND P2, PT, R6, UR22, PT ;  /* 0x0000001606007c0c */ /* 0x000fda000bf45270 */
[----:B------:R-:W-:Y:S05]  /*5310*/  @P2 BRA `(.L_x_418) ;  /* 0xfffffffc00ec2947 */ /* 0x000fea000383ffff */
.L_x_417:
[----:B------:R-:W-:Y:S05]  /*5320*/  BSYNC B0 ;  /* 0x0000000000007941 */ /* 0x000fea0003800000 */
.L_x_416:
[----:B------:R-:W-:-:S03]  /*5330*/  UMOV UR10, 0xffffffff ;  /* 0xffffffff000a7882 */ /* 0x000fc60000000000 */
[----:B------:R-:W-:Y:S05]  /*5340*/  BRA.DIV UR10, `(.L_x_419) ;  /* 0x000000320a207947 */ /* 0x000fea000b800000 */
[----:B------:R-:W-:Y:S01]  /*5350*/  NOP ;  /* 0x0000000000007918 */ /* 0x000fe20000000000 */
.L_x_487:
        /* <DEDUP_REMOVED lines=15> */
.L_x_421:
[----:B------:R-:W-:Y:S05]  /*5450*/  BSYNC B0 ;  /* 0x0000000000007941 */ /* 0x000fea0003800000 */
.L_x_420:
        /* <DEDUP_REMOVED lines=14> */
.L_x_423:
[----:B------:R-:W-:Y:S05]  /*5540*/  BSYNC B0 ;  /* 0x0000000000007941 */ /* 0x000fea0003800000 */
.L_x_422:
        /* <DEDUP_REMOVED lines=15> */
.L_x_425:
[----:B------:R-:W-:Y:S05]  /*5640*/  BSYNC B0 ;  /* 0x0000000000007941 */ /* 0x000fea0003800000 */
.L_x_424:
[----:B------:R-:W-:Y:S06]  /*5650*/  BAR.ARV 0xa, 0xa0 ;  /* 0x0282800000007b1d */ /* 0x000fec0000002000 */
[----:B------:R-:W-:Y:S04]  /*5660*/  BSSY B0, `(.L_x_426) ;  /* 0x0000003000007945 */ /* 0x000fe80003800000 */
[----:B------:R-:W-:Y:S05]  /*5670*/  @!P0 BRA `(.L_x_427) ;  /* 0x0000000000048947 */ /* 0x000fea0003800000 */
[----:B------:R-:W-:-:S04]  /*5680*/  DEPBAR.LE SB0, 0x1 ;  /* 0x000080400000791a */ /* 0x000fc80000000000 */
.L_x_427:
[----:B------:R-:W-:Y:S05]  /*5690*/  BSYNC B0 ;  /* 0x0000000000007941 */ /* 0x000fea0003800000 */
.L_x_426:
[----:B------:R-:W-:Y:S06]  /*56a0*/  BAR.ARV 0xb, 0xa0 ;  /* 0x02c2800000007b1d */ /* 0x000fec0000002000 */
[----:B------:R-:W-:Y:S04]  /*56b0*/  BSSY B0, `(.L_x_428) ;  /* 0x0000003000007945 */ /* 0x000fe80003800000 */
[----:B------:R-:W-:Y:S05]  /*56c0*/  @!P0 BRA `(.L_x_429) ;  /* 0x0000000000048947 */ /* 0x000fea0003800000 */
[----:B------:R-:W-:-:S04]  /*56d0*/  DEPBAR.LE SB0, 0x0 ;  /* 0x000080000000791a */ /* 0x000fc80000000000 */
.L_x_429:
[----:B------:R-:W-:Y:S05]  /*56e0*/  BSYNC B0 ;  /* 0x0000000000007941 */ /* 0x000fea0003800000 */
.L_x_428:
        /* <DEDUP_REMOVED lines=19> */
.L_x_431:
[----:B------:R-:W-:Y:S05]  /*5820*/  BSYNC B0 ;  /* 0x0000000000007941 */ /* 0x000fea0003800000 */
.L_x_430:
[----:B------:R-:W-:Y:S02]  /*5830*/  UIADD3 UR4, UR4, 0x2, URZ ;  /* 0x0000000204047890 */ /* 0x000fe4000fffe03f */
[----:B------:R-:W-:Y:S01]  /*5840*/  UIADD3 UR5, UR5, 0x1, URZ ;  /* 0x0000000105057890 */ /* 0x000fe2000fffe03f */
[----:B------:R-:W-:Y:S11]  /*5850*/  @P1 BRA `(.L_x_432) ;  /* 0xfffffff000dc1947 */ /* 0x000ff6000383ffff */
.L_x_399:
[----:B------:R-:W-:-:S13]  /*5860*/  ISETP.NE.AND P1, PT, R5, RZ, PT ;  /* 0x000000ff0500720c */ /* 0x000fda0003f25270 */
[----:B------:R-:W-:Y:S05]  /*5870*/  @!P1 BRA `(.L_x_362) ;  /* 0x0000002800149947 */ /* 0x000fea0003800000 */
        /* <DEDUP_REMOVED lines=11> */
.L_x_435:
[----:B------:R-:W2:Y:S04]  /*5930*/  LDG.E.STRONG.GPU R0, desc[UR38][R2.64] ;  /* 0x0000002602007981 */ /* 0x000ea8000c1ef900 */
[----:B--2---:R-:W-:Y:S01]  /*5940*/  CCTL.IVALL ;  /* 0x00000000ff00798f */ /* 0x004fe20002000000 */
[----:B------:R-:W-:Y:S05]  /*5950*/  YIELD ;  /* 0x0000000000007946 */ /* 0x000fea0003800000 */
[----:B------:R-:W-:-:S13]  /*5960*/  ISETP.NE.AND P1, PT, R0, UR22, PT ;  /* 0x0000001600007c0c */ /* 0x000fda000bf25270 */
[----:B------:R-:W-:Y:S05]  /*5970*/  @P1 BRA `(.L_x_435) ;  /* 0xfffffffc00ec1947 */ /* 0x000fea000383ffff */
.L_x_434:
[----:B------:R-:W-:Y:S05]  /*5980*/  BSYNC B0 ;  /* 0x0000000000007941 */ /* 0x000fea0003800000 */
.L_x_433:
[----:B------:R-:W-:-:S03]  /*5990*/  UMOV UR5, 0xffffffff ;  /* 0xffffffff00057882 */ /* 0x000fc60000000000 */
[----:B------:R-:W-:Y:S05]  /*59a0*/  BRA.DIV UR5, `(.L_x_436) ;  /* 0x0000002a05a47947 */ /* 0x000fea000b800000 */
[----:B------:R-:W-:Y:S01]  /*59b0*/  NOP ;  /* 0x0000000000007918 */ /* 0x000fe20000000000 */
.L_x_490:
        /* <DEDUP_REMOVED lines=22> */
.L_x_438:
[----:B------:R-:W-:Y:S05]  /*5b20*/  BSYNC B0 ;  /* 0x0000000000007941 */ /* 0x000fea0003800000 */
.L_x_437:
        /* <DEDUP_REMOVED lines=19> */
.L_x_440:
[----:B------:R-:W-:Y:S05]  /*5c60*/  BSYNC B0 ;  /* 0x0000000000007941 */ /* 0x000fea0003800000 */
.L_x_439:
        /* <DEDUP_REMOVED lines=20> */
.L_x_442:
[----:B------:R-:W-:Y:S05]  /*5db0*/  BSYNC B0 ;  /* 0x0000000000007941 */ /* 0x000fea0003800000 */
.L_x_441:
[----:B------:R-:W-:Y:S06]  /*5dc0*/  BAR.ARV 0xa, 0xa0 ;  /* 0x0282800000007b1d */ /* 0x000fec0000002000 */
[----:B------:R-:W-:Y:S04]  /*5dd0*/  BSSY B0, `(.L_x_443) ;  /* 0x0000003000007945 */ /* 0x000fe80003800000 */
[----:B------:R-:W-:Y:S05]  /*5de0*/  @!P0 BRA `(.L_x_444) ;  /* 0x0000000000048947 */ /* 0x000fea0003800000 */
[----:B------:R-:W-:-:S04]  /*5df0*/  DEPBAR.LE SB0, 0x1 ;  /* 0x000080400000791a */ /* 0x000fc80000000000 */
.L_x_444:
[----:B------:R-:W-:Y:S05]  /*5e00*/  BSYNC B0 ;  /* 0x0000000000007941 */ /* 0x000fea0003800000 */
.L_x_443:
[----:B------:R-:W-:Y:S06]  /*5e10*/  BAR.ARV 0xb, 0xa0 ;  /* 0x02c2800000007b1d */ /* 0x000fec0000002000 */
[----:B------:R-:W-:Y:S04]  /*5e20*/  BSSY B0, `(.L_x_445) ;  /* 0x0000003000007945 */ /* 0x000fe80003800000 */
[----:B------:R-:W-:Y:S05]  /*5e30*/  @!P0 BRA `(.L_x_446) ;  /* 0x0000000000048947 */ /* 0x000fea0003800000 */
[----:B------:R-:W-:-:S04]  /*5e40*/  DEPBAR.LE SB0, 0x0 ;  /* 0x000080000000791a */ /* 0x000fc80000000000 */
.L_x_446:
[----:B------:R-:W-:Y:S05]  /*5e50*/  BSYNC B0 ;  /* 0x0000000000007941 */ /* 0x000fea0003800000 */
.L_x_445:
[----:B------:R-:W-:Y:S06]  /*5e60*/  BAR.ARV 0xc, 0xa0 ;  /* 0x0302800000007b1d */ /* 0x000fec0000002000 */
[----:B------:R-:W-:Y:S01]  /*5e70*/  NOP ;  /* 0x0000000000007918 */ /* 0x000fe20000000000 */
        /* <DEDUP_REMOVED lines=15> */
[----:B--2---:R2:W-:Y:S01]  /*5f70*/  @P0 REDG.E.ADD.S32.STRONG.GPU desc[UR38][R2.64], R5 ;  /* 0x000000050200098e */ /* 0x0045e2000c10e3a6 */
[----:B------:R-:W-:Y:S05]  /*5f80*/  BRA `(.L_x_362) ;  /* 0x0000002000507947 */ /* 0x000fea0003800000 */
.L_x_398:
        /* <DEDUP_REMOVED lines=57> */
.L_x_491:
        /* <DEDUP_REMOVED lines=9> */
.L_x_450:
        /* <DEDUP_REMOVED lines=102> */
.L_x_461:
[----:B-1----:R-:W-:-:S05]  /*6a10*/  IMAD.MOV.U32 R10, RZ, RZ, 0x1 ;  /* 0x00000001ff0a7424 */ /* 0x002fca00078e00ff */
[----:B------:R-:W-:-:S04]  /*6a20*/  SHF.L.U32 R10, R10, 0x1f, RZ ;  /* 0x0000001f0a0a7819 */ /* 0x000fc800000006ff */
[----:B------:R-:W1:Y:S02]  /*6a30*/  SYNCS.PHASECHK.TRANS64.TRYWAIT P1, [R0+URZ+0x36438], R10 ;  /* 0x0364380a000075a7 */ /* 0x000e64000802017f */
[----:B-123--:R-:W-:Y:S05]  /*6a40*/  @!P1 BRA `(.L_x_453) ;  /* 0x0000001800ac9947 */ /* 0x00efea0003800000 */
.L_x_492:
[----:B------:R-:W-:Y:S05]  /*6a50*/  @P0 BRA `(.L_x_454) ;  /* 0x0000000000140947 */ /* 0x000fea0003800000 */
[----:B------:R-:W-:Y:S01]  /*6a60*/  ISETP.NE.AND P1, PT, R16, RZ, PT ;  /* 0x000000ff1000720c */ /* 0x000fe20003f25270 */
[----:B------:R-:W-:-:S04]  /*6a70*/  IMAD.MOV.U32 R3, RZ, RZ, 0x6100 ;  /* 0x00006100ff037424 */ /* 0x000fc800078e00ff */
[----:B------:R2:W-:Y:S08]  /*6a80*/  SYNCS.ARRIVE.TRANS64 RZ, [R0+URZ+0x36430], R3 ;  /* 0x0364300300ff79a7 */ /* 0x0005f0000800003f */
[----:B------:R-:W-:Y:S05]  /*6a90*/  @!P1 BRA `(.L_x_454) ;  /* 0x0000000000049947 */ /* 0x000fea0003800000 */
[----:B------:R-:W-:Y:S01]  /*6aa0*/  BPT.TRAP 0x1 ;  /* 0x000000040000795c */ /* 0x000fe20000300000 */
.L_x_454:
        /* <DEDUP_REMOVED lines=47> */
.L_x_493:
[----:B------:R-:W-:Y:S05]  /*6da0*/  @P0 BRA `(.L_x_456) ;  /* 0x0000000000140947 */ /* 0x000fea0003800000 */
[----:B------:R-:W-:Y:S01]  /*6db0*/  ISETP.NE.AND P1, PT, R16, RZ, PT ;  /* 0x000000ff1000720c */ /* 0x000fe20003f25270 */
[----:B--2---:R-:W-:-:S04]  /*6dc0*/  IMAD.MOV.U32 R3, RZ, RZ, 0x6100 ;  /* 0x00006100ff037424 */ /* 0x004fc800078e00ff */
[----:B------:R3:W-:Y:S08]  /*6dd0*/  SYNCS.ARRIVE.TRANS64 RZ, [R0+URZ+0x36418], R3 ;  /* 0x0364180300ff79a7 */ /* 0x0007f0000800003f */
[----:B------:R-:W-:Y:S05]  /*6de0*/  @!P1 BRA `(.L_x_456) ;  /* 0x0000000000049947 */ /* 0x000fea0003800000 */
[----:B------:R-:W-:Y:S01]  /*6df0*/  BPT.TRAP 0x1 ;  /* 0x000000040000795c */ /* 0x000fe20000300000 */
.L_x_456:
        /* <DEDUP_REMOVED lines=35> */
.L_x_494:
        /* <DEDUP_REMOVED lines=9> */
.L_x_458:
        /* <DEDUP_REMOVED lines=37> */
.L_x_496:
[----:B------:R-:W-:Y:S05]  /*7310*/  @P0 BRA `(.L_x_460) ;  /* 0x0000000000140947 */ /* 0x000fea0003800000 */
[----:B------:R-:W-:Y:S01]  /*7320*/  ISETP.NE.AND P1, PT, R16, RZ, PT ;  /* 0x000000ff1000720c */ /* 0x000fe20003f25270 */
[----:B--2---:R-:W-:-:S04]  /*7330*/  IMAD.MOV.U32 R5, RZ, RZ, 0x6100 ;  /* 0x00006100ff057424 */ /* 0x004fc800078e00ff */
[----:B------:R3:W-:Y:S08]  /*7340*/  SYNCS.ARRIVE.TRANS64 RZ, [R0+URZ+0x36410], R5 ;  /* 0x0364100500ff79a7 */ /* 0x0007f0000800003f */
[----:B------:R-:W-:Y:S05]  /*7350*/  @!P1 BRA `(.L_x_460) ;  /* 0x0000000000049947 */ /* 0x000fea0003800000 */
[----:B------:R-:W-:Y:S01]  /*7360*/  BPT.TRAP 0x1 ;  /* 0x000000040000795c */ /* 0x000fe20000300000 */
.L_x_460:
        /* <DEDUP_REMOVED lines=36> */
.L_x_452:
[----:B------:R-:W-:Y:S01]  /*75b0*/  ISETP.NE.AND P1, PT, R19, RZ, PT ;  /* 0x000000ff1300720c */ /* 0x000fe20003f25270 */
[----:B------:R-:W-:-:S12]  /*75c0*/  IMAD.MOV.U32 R4, RZ, RZ, 0x1 ;  /* 0x00000001ff047424 */ /* 0x000fd800078e00ff */
[----:B------:R-:W-:Y:S05]  /*75d0*/  @!P1 BRA `(.L_x_451) ;  /* 0x0000000400649947 */ /* 0x000fea0003800000 */
[----:B------:R-:W2:Y:S02]  /*75e0*/  SYNCS.PHASECHK.TRANS64.TRYWAIT P1, [R0+URZ+0x36438], R10 ;  /* 0x0364380a000075a7 */ /* 0x000ea4000802017f */
[----:B--2---:R-:W-:Y:S05]  /*75f0*/  @!P1 BRA `(.L_x_462) ;  /* 0x0000001000149947 */ /* 0x004fea0003800000 */
.L_x_497:
[----:B------:R-:W-:Y:S05]  /*7600*/  @P0 BRA `(.L_x_463) ;  /* 0x0000000000140947 */ /* 0x000fea0003800000 */
[----:B------:R-:W-:Y:S01]  /*7610*/  ISETP.NE.AND P1, PT, R16, RZ, PT ;  /* 0x000000ff1000720c */ /* 0x000fe20003f25270 */
[----:B------:R-:W-:-:S04]  /*7620*/  IMAD.MOV.U32 R5, RZ, RZ, 0x6100 ;  /* 0x00006100ff057424 */ /* 0x000fc800078e00ff */
[----:B------:R3:W-:Y:S08]  /*7630*/  SYNCS.ARRIVE.TRANS64 RZ, [R0+URZ+0x36430], R5 ;  /* 0x0364300500ff79a7 */ /* 0x0007f0000800003f */
[----:B------:R-:W-:Y:S05]  /*7640*/  @!P1 BRA `(.L_x_463) ;  /* 0x0000000000049947 */ /* 0x000fea0003800000 */
[----:B------:R-:W-:Y:S01]  /*7650*/  BPT.TRAP 0x1 ;  /* 0x000000040000795c */ /* 0x000fe20000300000 */
.L_x_463:
        /* <DEDUP_REMOVED lines=41> */
.L_x_498:
[----:B------:R-:W-:Y:S01]  /*78f0*/  IMAD.MOV.U32 R4, RZ, RZ, RZ ;  /* 0x000000ffff047224 */ /* 0x000fe200078e00ff */
[----:B------:R-:W-:Y:S06]  /*7900*/  @P0 BRA `(.L_x_465) ;  /* 0x0000000000140947 */ /* 0x000fec0003800000 */
[----:B------:R-:W-:Y:S01]  /*7910*/  ISETP.NE.AND P1, PT, R16, RZ, PT ;  /* 0x000000ff1000720c */ /* 0x000fe20003f25270 */
[----:B---3--:R-:W-:-:S04]  /*7920*/  IMAD.MOV.U32 R5, RZ, RZ, 0x6100 ;  /* 0x00006100ff057424 */ /* 0x008fc800078e00ff */
[----:B------:R4:W-:Y:S08]  /*7930*/  SYNCS.ARRIVE.TRANS64 RZ, [R0+URZ+0x36418], R5 ;  /* 0x0364180500ff79a7 */ /* 0x0009f0000800003f */
[----:B------:R-:W-:Y:S05]  /*7940*/  @!P1 BRA `(.L_x_465) ;  /* 0x0000000000049947 */ /* 0x000fea0003800000 */
[----:B------:R-:W-:Y:S01]  /*7950*/  BPT.TRAP 0x1 ;  /* 0x000000040000795c */ /* 0x000fe20000300000 */
.L_x_465:
        /* <DEDUP_REMOVED lines=33> */
.L_x_451:
[----:B------:R-:W-:-:S04]  /*7b70*/  SHF.L.U32 R3, R4, 0x1f, RZ ;  /* 0x0000001f04037819 */ /* 0x000fc800000006ff */
[----:B------:R-:W3:Y:S02]  /*7b80*/  SYNCS.PHASECHK.TRANS64.TRYWAIT P1, [R0+URZ+0x36438], R3 ;  /* 0x03643803000075a7 */ /* 0x000ee4000802017f */
[----:B---3--:R-:W-:Y:S05]  /*7b90*/  @!P1 BRA `(.L_x_466) ;  /* 0x0000000800d49947 */ /* 0x008fea0003800000 */
.L_x_499:
[----:B------:R-:W-:Y:S05]  /*7ba0*/  @P0 BRA `(.L_x_467) ;  /* 0x0000000000180947 */ /* 0x000fea0003800000 */
[----:B------:R-:W4:Y:S01]  /*7bb0*/  S2R R2, SR_TID.X ;  /* 0x0000000000027919 */ /* 0x000f220000002100 */
[----:B---3--:R-:W-:-:S04]  /*7bc0*/  IMAD.MOV.U32 R3, RZ, RZ, 0x6100 ;  /* 0x00006100ff037424 */ /* 0x008fc800078e00ff */
[----:B------:R3:W-:Y:S01]  /*7bd0*/  SYNCS.ARRIVE.TRANS64 RZ, [R0+URZ+0x36430], R3 ;  /* 0x0364300300ff79a7 */ /* 0x0007e2000800003f */
[----:B----4-:R-:W-:-:S13]  /*7be0*/  LOP3.LUT P0, RZ, R2, 0x1f, RZ, 0xc0, !PT ;  /* 0x0000001f02ff7812 */ /* 0x010fda000780c0ff */
[----:B---3--:R-:W-:Y:S05]  /*7bf0*/  @!P0 BRA `(.L_x_467) ;  /* 0x0000000000048947 */ /* 0x008fea0003800000 */
[----:B------:R-:W-:Y:S01]  /*7c00*/  BPT.TRAP 0x1 ;  /* 0x000000040000795c */ /* 0x000fe20000300000 */
.L_x_467:
        /* <DEDUP_REMOVED lines=43> */
.L_x_448:
[----:B------:R-:W-:Y:S05]  /*7ec0*/  BSYNC B0 ;  /* 0x0000000000007941 */ /* 0x000fea0003800000 */
.L_x_447:
[----:B------:R-:W-:-:S03]  /*7ed0*/  UMOV UR6, 0xffffffff ;  /* 0xffffffff00067882 */ /* 0x000fc60000000000 */
[----:B------:R-:W-:Y:S05]  /*7ee0*/  BRA.DIV UR6, `(.L_x_468) ;  /* 0x0000000a06147947 */ /* 0x000fea000b800000 */
[----:B------:R-:W-:-:S13]  /*7ef0*/  ELECT P0, URZ, PT ;  /* 0x00000000003f782f */ /* 0x000fda0003800000 */
.L_x_502:
[----:B------:R-:W-:Y:S05]  /*7f00*/  @!P0 BRA `(.L_x_362) ;  /* 0x0000000000708947 */ /* 0x000fea0003800000 */
[----:B------:R-:W-:-:S04]  /*7f10*/  LOP3.LUT R18, R18, 0x2, RZ, 0xfc, !PT ;  /* 0x0000000212127812 */ /* 0x000fc800078efcff */
[----:B------:R-:W-:-:S13]  /*7f20*/  ISETP.NE.AND P2, PT, R18, 0x3, PT ;  /* 0x000000031200780c */ /* 0x000fda0003f45270 */
[----:B------:R-:W-:Y:S05]  /*7f30*/  @!P2 BRA `(.L_x_469) ;  /* 0x000000000004a947 */ /* 0x000fea0003800000 */
[----:B------:R-:W-:Y:S01]  /*7f40*/  BPT.TRAP 0x1 ;  /* 0x000000040000795c */ /* 0x000fe20000300000 */
.L_x_469:
        /* <DEDUP_REMOVED lines=15> */
.L_x_503:
[----:B------:R-:W2:Y:S02]  /*8040*/  SYNCS.PHASECHK.TRANS64.TRYWAIT P0, [R3+URZ], R2 ;  /* 0x00000002030075a7 */ /* 0x000ea4000800017f */
[----:B--2---:R-:W-:Y:S05]  /*8050*/  @!P0 BRA `(.L_x_471) ;  /* 0x0000000400f08947 */ /* 0x004fea0003800000 */
.L_x_504:
[----:B------:R-:W-:Y:S05]  /*8060*/  @!P2 BRA `(.L_x_472) ;  /* 0x000000000004a947 */ /* 0x000fea0003800000 */
[----:B------:R-:W-:Y:S01]  /*8070*/  BPT.TRAP 0x1 ;  /* 0x000000040000795c */ /* 0x000fe20000300000 */
.L_x_472:
[----:B------:R-:W-:-:S07]  /*8080*/  SHF.L.U32 R4, R4, 0x1f, RZ ;  /* 0x0000001f04047819 */ /* 0x000fce00000006ff */
.L_x_473:
[----:B---3--:R3:W4:Y:S02]  /*8090*/  SYNCS.PHASECHK.TRANS64.TRYWAIT P0, [R9+URZ+0x36438], R4 ;  /* 0x03643804090075a7 */ /* 0x008724000800017f */
[----:B----4-:R-:W-:Y:S05]  /*80a0*/  @!P0 NANOSLEEP.SYNCS 0x989680 ;  /* 0x009896800000895d */ /* 0x010fea0003900000 */
[----:B------:R-:W4:Y:S02]  /*80b0*/  @!P0 SYNCS.PHASECHK.TRANS64 P0, [R9+URZ+0x36438], R4 ;  /* 0x03643804090085a7 */ /* 0x000f24000800007f */
[----:B----4-:R-:W-:Y:S05]  /*80c0*/  @!P0 BRA `(.L_x_473) ;  /* 0xfffffffc00f08947 */ /* 0x010fea000383ffff */
.L_x_362:
[----:B------:R-:W-:Y:S05]  /*80d0*/  BSYNC B6 ;  /* 0x0000000000067941 */ /* 0x000fea0003800000 */
.L_x_359:
[----:B------:R-:W-:Y:S05]  /*80e0*/  EXIT ;  /* 0x000000000000794d */ /* 0x000fea0003800000 */
.L_x_367:
[----:B------:R-:W-:Y:S02]  /*80f0*/  IMAD.MOV.U32 R13, RZ, RZ, R16 ;  /* 0x000000ffff0d7224 */ /* 0x000fe400078e0010 */
[----:B------:R-:W-:Y:S02]  /*8100*/  IMAD.MOV.U32 R12, RZ, RZ, RZ ;  /* 0x000000ffff0c7224 */ /* 0x000fe400078e00ff */
[----:B------:R-:W-:Y:S02]  /*8110*/  IMAD.MOV.U32 R11, RZ, RZ, 0x1f ;  /* 0x0000001fff0b7424 */ /* 0x000fe400078e00ff */
[----:B------:R-:W-:-:S07]  /*8120*/  IMAD.MOV.U32 R15, RZ, RZ, -0x1 ;  /* 0xffffffffff0f7424 */ /* 0x000fce00078e00ff */
[----:B------:R-:W-:Y:S05]  /*8130*/  WARPSYNC.COLLECTIVE R15, `(.L_x_474) ;  /* 0x000000000f087348 */ /* 0x000fea0003c00000 */
[----:B------:R1:W2:Y:S02]  /*8140*/  SHFL.IDX P6, R14, R13, R12, R11 ;  /* 0x0000000c0d0e7389 */ /* 0x0002a400000c000b */
[----:B-12---:R-:W-:Y:S01]  /*8150*/  ENDCOLLECTIVE ;  /* 0x000000000000791b */ /* 0x006fe20003800000 */
.L_x_474:
[----:B------:R-:W-:Y:S05]  /*8160*/  BRA `(.L_x_475) ;  /* 0xffffff8800747947 */ /* 0x000fea000383ffff */
.L_x_369:
[----:B--2---:R-:W-:-:S04]  /*8170*/  IMAD.U32 R5, RZ, RZ, UR36 ;  /* 0x00000024ff057e24 */ /* 0x004fc8000f8e00ff */
[----:B------:R2:W3:Y:S03]  /*8180*/  SYNCS.PHASECHK.TRANS64.TRYWAIT P0, [R5+URZ+0x36400], R10 ;  /* 0x0364000a050075a7 */ /* 0x0004e6000800017f */
[----:B---3--:R-:W-:Y:S05]  /*8190*/  @!P0 NANOSLEEP.SYNCS 0x989680 ;  /* 0x009896800000895d */ /* 0x008fea0003900000 */
[----:B------:R-:W3:Y:S02]  /*81a0*/  @!P0 SYNCS.PHASECHK.TRANS64 P0, [R5+URZ+0x36400], R10 ;  /* 0x0364000a050085a7 */ /* 0x000ee4000800007f */
[----:B---3--:R-:W-:Y:S05]  /*81b0*/  @!P0 BRA `(.L_x_369) ;  /* 0xfffffffc00ec8947 */ /* 0x008fea000383ffff */
[----:B------:R-:W-:Y:S05]  /*81c0*/  BRA `(.L_x_368) ;  /* 0xffffff8800a87947 */ /* 0x000fea000383ffff */
.L_x_374:
[----:B---3--:R3:W4:Y:S02]  /*81d0*/  SYNCS.PHASECHK.TRANS64.TRYWAIT P1, [R3+URZ+0x36410], R12 ;  /* 0x0364100c030075a7 */ /* 0x008724000802017f */
[----:B----4-:R-:W-:Y:S05]  /*81e0*/  @!P1 NANOSLEEP.SYNCS 0x989680 ;  /* 0x009896800000995d */ /* 0x010fea0003900000 */
[----:B------:R-:W4:Y:S02]  /*81f0*/  @!P1 SYNCS.PHASECHK.TRANS64 P1, [R3+URZ+0x36410], R12 ;  /* 0x0364100c030095a7 */ /* 0x000f24000802007f */
[----:B----4-:R-:W-:Y:S05]  /*8200*/  @!P1 BRA `(.L_x_374) ;  /* 0xfffffffc00f09947 */ /* 0x010fea000383ffff */
[----:B------:R-:W-:Y:S05]  /*8210*/  BRA `(.L_x_373) ;  /* 0xffffff9400307947 */ /* 0x000fea000383ffff */
.L_x_378:
[----:B------:R-:W-:-:S04]  /*8220*/  IMAD.U32 R15, RZ, RZ, UR36 ;  /* 0x00000024ff0f7e24 */ /* 0x000fc8000f8e00ff */
[----:B------:R1:W1:Y:S03]  /*8230*/  SYNCS.PHASECHK.TRANS64.TRYWAIT P1, [R15+URZ+0x36430], R14 ;  /* 0x0364300e0f0075a7 */ /* 0x000266000802017f */
[----:B-1----:R-:W-:Y:S05]  /*8240*/  @!P1 NANOSLEEP.SYNCS 0x989680 ;  /* 0x009896800000995d */ /* 0x002fea0003900000 */
[----:B------:R-:W1:Y:S02]  /*8250*/  @!P1 SYNCS.PHASECHK.TRANS64 P1, [R15+URZ+0x36430], R14 ;  /* 0x0364300e0f0095a7 */ /* 0x000e64000802007f */
[----:B-1----:R-:W-:Y:S05]  /*8260*/  @!P1 BRA `(.L_x_378) ;  /* 0xfffffffc00ec9947 */ /* 0x002fea000383ffff */
[----:B------:R-:W-:Y:S05]  /*8270*/  BRA `(.L_x_377) ;  /* 0xffffff9800d07947 */ /* 0x000fea000383ffff */
.L_x_385:
[----:B------:R-:W-:Y:S01]  /*8280*/  BSSY B0, `(.L_x_476) ;  /* 0x0000005000007945 */ /* 0x000fe20003800000 */
[----:B------:R-:W-:-:S07]  /*8290*/  IMAD.MOV.U32 R15, RZ, RZ, -0x1 ;  /* 0xffffffffff0f7424 */ /* 0x000fce00078e00ff */
[----:B---3--:R-:W-:Y:S05]  /*82a0*/  WARPSYNC.COLLECTIVE R15, `(.L_x_477) ;  /* 0x000000000f087348 */ /* 0x008fea0003c00000 */
[----:B------:R-:W-:Y:S01]  /*82b0*/  NOP ;  /* 0x0000000000007918 */ /* 0x000fe20000000000 */
[----:B---3--:R-:W-:Y:S01]  /*82c0*/  ENDCOLLECTIVE ;  /* 0x000000000000791b */ /* 0x008fe20003800000 */
.L_x_477:
[----:B------:R-:W-:Y:S05]  /*82d0*/  BSYNC B0 ;  /* 0x0000000000007941 */ /* 0x000fea0003800000 */
.L_x_476:
[----:B------:R-:W-:Y:S05]  /*82e0*/  BRA `(.L_x_478) ;  /* 0xffffffbc00bc7947 */ /* 0x000fea000383ffff */
.L_x_394:
[----:B------:R-:W-:Y:S01]  /*82f0*/  BSSY B0, `(.L_x_479) ;  /* 0x0000005000007945 */ /* 0x000fe20003800000 */
[----:B------:R-:W-:-:S07]  /*8300*/  IMAD.MOV.U32 R15, RZ, RZ, -0x1 ;  /* 0xffffffffff0f7424 */ /* 0x000fce00078e00ff */
[----:B-1-3--:R-:W-:Y:S05]  /*8310*/  WARPSYNC.COLLECTIVE R15, `(.L_x_480) ;  /* 0x000000000f087348 */ /* 0x00afea0003c00000 */
[----:B------:R-:W-:Y:S01]  /*8320*/  NOP ;  /* 0x0000000000007918 */ /* 0x000fe20000000000 */
[----:B-1-3--:R-:W-:Y:S01]  /*8330*/  ENDCOLLECTIVE ;  /* 0x000000000000791b */ /* 0x00afe20003800000 */
.L_x_480:
[----:B------:R-:W-:Y:S05]  /*8340*/  BSYNC B0 ;  /* 0x0000000000007941 */ /* 0x000fea0003800000 */
.L_x_479:
[----:B------:R-:W-:Y:S05]  /*8350*/  BRA `(.L_x_481) ;  /* 0xffffffc000a87947 */ /* 0x000fea000383ffff */
.L_x_403:
[----:B------:R-:W-:Y:S01]  /*8360*/  BSSY B0, `(.L_x_482) ;  /* 0x0000005000007945 */ /* 0x000fe20003800000 */
[----:B------:R-:W-:-:S07]  /*8370*/  IMAD.MOV.U32 R15, RZ, RZ, -0x1 ;  /* 0xffffffffff0f7424 */ /* 0x000fce00078e00ff */
[----:B------:R-:W-:Y:S05]  /*8380*/  WARPSYNC.COLLECTIVE R15, `(.L_x_483) ;  /* 0x000000000f087348 */ /* 0x000fea0003c00000 */
[----:B------:R-:W-:Y:S01]  /*8390*/  NOP ;  /* 0x0000000000007918 */ /* 0x000fe20000000000 */
[----:B------:R-:W-:Y:S01]  /*83a0*/  ENDCOLLECTIVE ;  /* 0x000000000000791b */ /* 0x000fe20003800000 */
.L_x_483:
[----:B------:R-:W-:Y:S05]  /*83b0*/  BSYNC B0 ;  /* 0x0000000000007941 */ /* 0x000fea0003800000 */
.L_x_482:
[----:B------:R-:W-:Y:S05]  /*83c0*/  BRA `(.L_x_484) ;  /* 0xffffffc800587947 */ /* 0x000fea000383ffff */
.L_x_419:
[----:B------:R-:W-:Y:S01]  /*83d0*/  BSSY B0, `(.L_x_485) ;  /* 0x0000005000007945 */ /* 0x000fe20003800000 */
[----:B------:R-:W-:-:S07]  /*83e0*/  IMAD.MOV.U32 R15, RZ, RZ, -0x1 ;  /* 0xffffffffff0f7424 */ /* 0x000fce00078e00ff */
[----:B------:R-:W-:Y:S05]  /*83f0*/  WARPSYNC.COLLECTIVE R15, `(.L_x_486) ;  /* 0x000000000f087348 */ /* 0x000fea0003c00000 */
[----:B------:R-:W-:Y:S01]  /*8400*/  NOP ;  /* 0x0000000000007918 */ /* 0x000fe20000000000 */
[----:B------:R-:W-:Y:S01]  /*8410*/  ENDCOLLECTIVE ;  /* 0x000000000000791b */ /* 0x000fe20003800000 */
.L_x_486:
[----:B------:R-:W-:Y:S05]  /*8420*/  BSYNC B0 ;  /* 0x0000000000007941 */ /* 0x000fea0003800000 */
.L_x_485:
[----:B------:R-:W-:Y:S05]  /*8430*/  BRA `(.L_x_487) ;  /* 0xffffffcc00c87947 */ /* 0x000fea000383ffff */
.L_x_436:
[----:B------:R-:W-:Y:S01]  /*8440*/  BSSY B0, `(.L_x_488) ;  /* 0x0000005000007945 */ /* 0x000fe20003800000 */
[----:B------:R-:W-:-:S07]  /*8450*/  IMAD.MOV.U32 R15, RZ, RZ, -0x1 ;  /* 0xffffffffff0f7424 */ /* 0x000fce00078e00ff */
[----:B------:R-:W-:Y:S05]  /*8460*/  WARPSYNC.COLLECTIVE R15, `(.L_x_489) ;  /* 0x000000000f087348 */ /* 0x000fea0003c00000 */
[----:B------:R-:W-:Y:S01]  /*8470*/  NOP ;  /* 0x0000000000007918 */ /* 0x000fe20000000000 */
[----:B------:R-:W-:Y:S01]  /*8480*/  ENDCOLLECTIVE ;  /* 0x000000000000791b */ /* 0x000fe20003800000 */
.L_x_489:
[----:B------:R-:W-:Y:S05]  /*8490*/  BSYNC B0 ;  /* 0x0000000000007941 */ /* 0x000fea0003800000 */
.L_x_488:
[----:B------:R-:W-:Y:S05]  /*84a0*/  BRA `(.L_x_490) ;  /* 0xffffffd400447947 */ /* 0x000fea000383ffff */
.L_x_449:
[----:B-1----:R1:W2:Y:S02]  /*84b0*/  SYNCS.PHASECHK.TRANS64.TRYWAIT P1, [R0+URZ+0x36420], R10 ;  /* 0x0364200a000075a7 */ /* 0x0022a4000802017f */
[----:B--2---:R-:W-:Y:S05]  /*84c0*/  @!P1 NANOSLEEP.SYNCS 0x989680 ;  /* 0x009896800000995d */ /* 0x004fea0003900000 */
[----:B------:R-:W2:Y:S02]  /*84d0*/  @!P1 SYNCS.PHASECHK.TRANS64 P1, [R0+URZ+0x36420], R10 ;  /* 0x0364200a000095a7 */ /* 0x000ea4000802007f */
[----:B--2---:R-:W-:Y:S05]  /*84e0*/  @!P1 BRA `(.L_x_449) ;  /* 0xfffffffc00f09947 */ /* 0x004fea000383ffff */
[----:B------:R-:W-:Y:S05]  /*84f0*/  BRA `(.L_x_491) ;  /* 0xffffffdc00887947 */ /* 0x000fea000383ffff */
.L_x_453:
[----:B-1----:R1:W2:Y:S02]  /*8500*/  SYNCS.PHASECHK.TRANS64.TRYWAIT P1, [R0+URZ+0x36438], R10 ;  /* 0x0364380a000075a7 */ /* 0x0022a4000802017f */
[----:B--2---:R-:W-:Y:S05]  /*8510*/  @!P1 NANOSLEEP.SYNCS 0x989680 ;  /* 0x009896800000995d */ /* 0x004fea0003900000 */
[----:B------:R-:W2:Y:S02]  /*8520*/  @!P1 SYNCS.PHASECHK.TRANS64 P1, [R0+URZ+0x36438], R10 ;  /* 0x0364380a000095a7 */ /* 0x000ea4000802007f */
[----:B--2---:R-:W-:Y:S05]  /*8530*/  @!P1 BRA `(.L_x_453) ;  /* 0xfffffffc00f09947 */ /* 0x004fea000383ffff */
[----:B------:R-:W-:Y:S05]  /*8540*/  BRA `(.L_x_492) ;  /* 0xffffffe400407947 */ /* 0x000fea000383ffff */
.L_x_455:
[----:B--2---:R2:W3:Y:S02]  /*8550*/  SYNCS.PHASECHK.TRANS64.TRYWAIT P1, [R0+URZ+0x36428], R3 ;  /* 0x03642803000075a7 */ /* 0x0044e4000802017f */
[----:B---3--:R-:W-:Y:S05]  /*8560*/  @!P1 NANOSLEEP.SYNCS 0x989680 ;  /* 0x009896800000995d */ /* 0x008fea0003900000 */
[----:B------:R-:W3:Y:S02]  /*8570*/  @!P1 SYNCS.PHASECHK.TRANS64 P1, [R0+URZ+0x36428], R3 ;  /* 0x03642803000095a7 */ /* 0x000ee4000802007f */
[----:B---3--:R-:W-:Y:S05]  /*8580*/  @!P1 BRA `(.L_x_455) ;  /* 0xfffffffc00f09947 */ /* 0x008fea000383ffff */
[----:B------:R-:W-:Y:S05]  /*8590*/  BRA `(.L_x_493) ;  /* 0xffffffe800007947 */ /* 0x000fea000383ffff */
.L_x_457:
[----:B--2---:R2:W3:Y:S02]  /*85a0*/  SYNCS.PHASECHK.TRANS64.TRYWAIT P1, [R0+URZ+0x36438], R29 ;  /* 0x0364381d000075a7 */ /* 0x0044e4000802017f */
[----:B---3--:R-:W-:Y:S05]  /*85b0*/  @!P1 NANOSLEEP.SYNCS 0x989680 ;  /* 0x009896800000995d */ /* 0x008fea0003900000 */
[----:B------:R-:W3:Y:S02]  /*85c0*/  @!P1 SYNCS.PHASECHK.TRANS64 P1, [R0+URZ+0x36438], R29 ;  /* 0x0364381d000095a7 */ /* 0x000ee4000802007f */
[----:B---3--:R-:W-:Y:S05]  /*85d0*/  @!P1 BRA `(.L_x_457) ;  /* 0xfffffffc00f09947 */ /* 0x008fea000383ffff */
[----:B------:R-:W-:Y:S05]  /*85e0*/  BRA `(.L_x_494) ;  /* 0xffffffe800907947 */ /* 0x000fea000383ffff */
.L_x_459:
[----:B------:R-:W-:-:S07]  /*85f0*/  SHF.L.U32 R5, R12, 0x1f, RZ ;  /* 0x0000001f0c057819 */ /* 0x000fce00000006ff */
.L_x_495:
[----:B--2---:R2:W3:Y:S02]  /*8600*/  SYNCS.PHASECHK.TRANS64.TRYWAIT P1, [R0+URZ+0x36420], R5 ;  /* 0x03642005000075a7 */ /* 0x0044e4000802017f */
[----:B---3--:R-:W-:Y:S05]  /*8610*/  @!P1 NANOSLEEP.SYNCS 0x989680 ;  /* 0x009896800000995d */ /* 0x008fea0003900000 */
[----:B------:R-:W3:Y:S02]  /*8620*/  @!P1 SYNCS.PHASECHK.TRANS64 P1, [R0+URZ+0x36420], R5 ;  /* 0x03642005000095a7 */ /* 0x000ee4000802007f */
[----:B---3--:R-:W-:Y:S05]  /*8630*/  @!P1 BRA `(.L_x_495) ;  /* 0xfffffffc00f09947 */ /* 0x008fea000383ffff */
[----:B------:R-:W-:Y:S05]  /*8640*/  BRA `(.L_x_496) ;  /* 0xffffffec00307947 */ /* 0x000fea000383ffff */
.L_x_462:
[----:B--2---:R2:W3:Y:S02]  /*8650*/  SYNCS.PHASECHK.TRANS64.TRYWAIT P1, [R0+URZ+0x36438], R10 ;  /* 0x0364380a000075a7 */ /* 0x0044e4000802017f */
[----:B---3--:R-:W-:Y:S05]  /*8660*/  @!P1 NANOSLEEP.SYNCS 0x989680 ;  /* 0x009896800000995d */ /* 0x008fea0003900000 */
[----:B------:R-:W3:Y:S02]  /*8670*/  @!P1 SYNCS.PHASECHK.TRANS64 P1, [R0+URZ+0x36438], R10 ;  /* 0x0364380a000095a7 */ /* 0x000ee4000802007f */
[----:B---3--:R-:W-:Y:S05]  /*8680*/  @!P1 BRA `(.L_x_462) ;  /* 0xfffffffc00f09947 */ /* 0x008fea000383ffff */
[----:B------:R-:W-:Y:S05]  /*8690*/  BRA `(.L_x_497) ;  /* 0xffffffec00d87947 */ /* 0x000fea000383ffff */
.L_x_464:
[----:B---3--:R3:W4:Y:S02]  /*86a0*/  SYNCS.PHASECHK.TRANS64.TRYWAIT P1, [R0+URZ+0x36428], R5 ;  /* 0x03642805000075a7 */ /* 0x008724000802017f */
[----:B----4-:R-:W-:Y:S05]  /*86b0*/  @!P1 NANOSLEEP.SYNCS 0x989680 ;  /* 0x009896800000995d */ /* 0x010fea0003900000 */
[----:B------:R-:W4:Y:S02]  /*86c0*/  @!P1 SYNCS.PHASECHK.TRANS64 P1, [R0+URZ+0x36428], R5 ;  /* 0x03642805000095a7 */ /* 0x000f24000802007f */
[----:B----4-:R-:W-:Y:S05]  /*86d0*/  @!P1 BRA `(.L_x_464) ;  /* 0xfffffffc00f09947 */ /* 0x010fea000383ffff */
[----:B------:R-:W-:Y:S05]  /*86e0*/  BRA `(.L_x_498) ;  /* 0xfffffff000807947 */ /* 0x000fea000383ffff */
.L_x_466:
[----:B---3--:R3:W4:Y:S02]  /*86f0*/  SYNCS.PHASECHK.TRANS64.TRYWAIT P1, [R0+URZ+0x36438], R3 ;  /* 0x03643803000075a7 */ /* 0x008724000802017f */
[----:B----4-:R-:W-:Y:S05]  /*8700*/  @!P1 NANOSLEEP.SYNCS 0x989680 ;  /* 0x009896800000995d */ /* 0x010fea0003900000 */
[----:B------:R-:W4:Y:S02]  /*8710*/  @!P1 SYNCS.PHASECHK.TRANS64 P1, [R0+URZ+0x36438], R3 ;  /* 0x03643803000095a7 */ /* 0x000f24000802007f */
[----:B----4-:R-:W-:Y:S05]  /*8720*/  @!P1 BRA `(.L_x_466) ;  /* 0xfffffffc00f09947 */ /* 0x010fea000383ffff */
[----:B------:R-:W-:Y:S05]  /*8730*/  BRA `(.L_x_499) ;  /* 0xfffffff400187947 */ /* 0x000fea000383ffff */
.L_x_468:
[----:B------:R-:W-:Y:S01]  /*8740*/  BSSY B0, `(.L_x_500) ;  /* 0x0000006000007945 */ /* 0x000fe20003800000 */
[----:B------:R-:W-:-:S07]  /*8750*/  IMAD.MOV.U32 R15, RZ, RZ, -0x1 ;  /* 0xffffffffff0f7424 */ /* 0x000fce00078e00ff */
[----:B-12---:R-:W-:Y:S05]  /*8760*/  WARPSYNC.COLLECTIVE R15, `(.L_x_501) ;  /* 0x000000000f0c7348 */ /* 0x006fea0003c00000 */
[----:B------:R-:W-:Y:S02]  /*8770*/  ELECT P6, UR62, PT ;  /* 0x00000000003e782f */ /* 0x000fe400038c0000 */
[----:B------:R-:W-:Y:S01]  /*8780*/  MOV R14, UR62 ;  /* 0x0000003e000e7c02 */ /* 0x000fe20008000f00 */
[----:B-12---:R-:W-:Y:S10]  /*8790*/  ENDCOLLECTIVE ;  /* 0x000000000000791b */ /* 0x006ff40003800000 */
.L_x_501:
[----:B------:R-:W-:Y:S05]  /*87a0*/  BSYNC B0 ;  /* 0x0000000000007941 */ /* 0x000fea0003800000 */
.L_x_500:
[----:B------:R-:W-:Y:S01]  /*87b0*/  PLOP3.LUT P0, PT, P6, PT, PT, 0x80, 0x0 ;  /* 0x000000000000781c */ /* 0x000fe2000370f070 */
[----:B------:R-:W-:-:S12]  /*87c0*/  BRA `(.L_x_502) ;  /* 0xfffffff400cc7947 */ /* 0x000fd8000383ffff */
.L_x_470:
[----:B-1----:R1:W2:Y:S02]  /*87d0*/  SYNCS.PHASECHK.TRANS64.TRYWAIT P0, [R7+URZ], R0 ;  /* 0x00000000070075a7 */ /* 0x0022a4000800017f */
[----:B--2---:R-:W-:Y:S05]  /*87e0*/  @!P0 NANOSLEEP.SYNCS 0x989680 ;  /* 0x009896800000895d */ /* 0x004fea0003900000 */
[----:B------:R-:W2:Y:S02]  /*87f0*/  @!P0 SYNCS.PHASECHK.TRANS64 P0, [R7+URZ], R0 ;  /* 0x00000000070085a7 */ /* 0x000ea4000800007f */
[----:B--2---:R-:W-:Y:S05]  /*8800*/  @!P0 BRA `(.L_x_470) ;  /* 0xfffffffc00f08947 */ /* 0x004fea000383ffff */
[----:B------:R-:W-:Y:S05]  /*8810*/  BRA `(.L_x_503) ;  /* 0xfffffff800087947 */ /* 0x000fea000383ffff */
.L_x_471:
[----:B--2---:R2:W3:Y:S02]  /*8820*/  SYNCS.PHASECHK.TRANS64.TRYWAIT P0, [R3+URZ], R2 ;  /* 0x00000002030075a7 */ /* 0x0044e4000800017f */
[----:B---3--:R-:W-:Y:S05]  /*8830*/  @!P0 NANOSLEEP.SYNCS 0x989680 ;  /* 0x009896800000895d */ /* 0x008fea0003900000 */
[----:B------:R-:W3:Y:S02]  /*8840*/  @!P0 SYNCS.PHASECHK.TRANS64 P0, [R3+URZ], R2 ;  /* 0x00000002030085a7 */ /* 0x000ee4000800007f */
[----:B---3--:R-:W-:Y:S05]  /*8850*/  @!P0 BRA `(.L_x_471) ;  /* 0xfffffffc00f08947 */ /* 0x008fea000383ffff */
[----:B------:R-:W-:Y:S05]  /*8860*/  BRA `(.L_x_504) ;  /* 0xfffffff400fc7947 */ /* 0x000fea000383ffff */
.L_x_505:
        /* <DEDUP_REMOVED lines=9> */
.L_x_7652:


//--------------------- .text._ZN7cutlass13device_kernelIN5flash11enable_sm90INS1_16FlashAttnBwdSm90INS1_25CollectiveMainloopBwdSm90ILi2ELi1ELi1EN4cute5tupleIJNS5_1CILi1EEES8_S8_EEENS6_IJNS7_ILi64EEENS7_ILi96EEENS7_ILi192EEEEEENS_6half_tEfNS_4arch4Sm90ELb0ELb0ELb1ELb1ELb0ELb0ELb1ELb0ELi3ELi1ELi1ELi1ELb0EEENS1_21CollectiveEpilogueBwdISD_SE_SG_Li384ELb1ELb1ELi3EEENS1_19SingleTileSchedulerILb1ELb0ELb0ELi96EEEEEEEEEvNT_6ParamsE --------------------------
	.section	.text._ZN7cutlass13device_kernelIN5flash11enable_sm90INS1_16FlashAttnBwdSm90INS1_25CollectiveMainloopBwdSm90ILi2ELi1ELi1EN4cute5tupleIJNS5_1CILi1EEES8_S8_EEENS6_IJNS7_ILi64EEENS7_ILi96EEENS7_ILi192EEEEEENS_6half_tEfNS_4arch4Sm90ELb0ELb0ELb1ELb1ELb0ELb0ELb1ELb0ELi3ELi1ELi1ELi1ELb0EEENS1_21CollectiveEpilogueBwdISD_SE_SG_Li384ELb1ELb1ELi3EEENS1_19SingleTileSchedulerILb1ELb0ELb0ELi96EEEEEEEEEvNT_6ParamsE,"ax",@progbits
	.align	128
.text._ZN7cutlass13device_kernelIN5flash11enable_sm90INS1_16FlashAttnBwdSm90INS1_25CollectiveMainloopBwdSm90ILi2ELi1ELi1EN4cute5tupleIJNS5_1CILi1EEES8_S8_EEENS6_IJNS7_ILi64EEENS7_ILi96EEENS7_ILi192EEEEEENS_6half_tEfNS_4arch4Sm90ELb0ELb0ELb1ELb1ELb0ELb0ELb1ELb0ELi3ELi1ELi1ELi1ELb0EEENS1_21CollectiveEpilogueBwdISD_SE_SG_Li384ELb1ELb1ELi3EEENS1_19SingleTileSchedulerILb1ELb0ELb0ELi96EEEEEEEEEvNT_6ParamsE:
        .type           _ZN7cutlass13device_kernelIN5flash11enable_sm90INS1_16FlashAttnBwdSm90INS1_25CollectiveMainloopBwdSm90ILi2ELi1ELi1EN4cute5tupleIJNS5_1CILi1EEES8_S8_EEENS6_IJNS7_ILi64EEENS7_ILi96EEENS7_ILi192EEEEEENS_6half_tEfNS_4arch4Sm90ELb0ELb0ELb1ELb1ELb0ELb0ELb1ELb0ELi3ELi1ELi1ELi1ELb0EEENS1_21CollectiveEpilogueBwdISD_SE_SG_Li384ELb1ELb1ELi3EEENS1_19SingleTileSchedulerILb1ELb0ELb0ELi96EEEEEEEEEvNT_6ParamsE,@function
        .size           _ZN7cutlass13device_kernelIN5flash11enable_sm90INS1_16FlashAttnBwdSm90INS1_25CollectiveMainloopBwdSm90ILi2ELi1ELi1EN4cute5tupleIJNS5_1CILi1EEES8_S8_EEENS6_IJNS7_ILi64EEENS7_ILi96EEENS7_ILi192EEEEEENS_6half_tEfNS_4arch4Sm90ELb0ELb0ELb1ELb1ELb0ELb0ELb1ELb0ELi3ELi1ELi1ELi1ELb0EEENS1_21CollectiveEpilogueBwdISD_SE_SG_Li384ELb1ELb1ELi3EEENS1_19SingleTileSchedulerILb1ELb0ELb0ELi96EEEEEEEEEvNT_6ParamsE,(.L_x_7653 - _ZN7cutlass13device_kernelIN5flash11enable_sm90INS1_16FlashAttnBwdSm90INS1_25CollectiveMainloopBwdSm90ILi2ELi1ELi1EN4cute5tupleIJNS5_1CILi1EEES8_S8_EEENS6_IJNS7_ILi64EEENS7_ILi96EEENS7_ILi192EEEEEENS_6half_tEfNS_4arch4Sm90ELb0ELb0ELb1ELb1ELb0ELb0ELb1ELb0ELi3ELi1ELi1ELi1ELb0EEENS1_21CollectiveEpilogueBwdISD_SE_SG_Li384ELb1ELb1ELi3EEENS1_19SingleTileSchedulerILb1ELb0ELb0ELi96EEEEEEEEEvNT_6ParamsE)
        .other          _ZN7cutlass13device_kernelIN5flash11enable_sm90INS1_16FlashAttnBwdSm90INS1_25CollectiveMainloopBwdSm90ILi2ELi1ELi1EN4cute5tupleIJNS5_1CILi1EEES8_S8_EEENS6_IJNS7_ILi64EEENS7_ILi96EEENS7_ILi192EEEEEENS_6half_tEfNS_4arch4Sm90ELb0ELb0ELb1ELb1ELb0ELb0ELb1ELb0ELi3ELi1ELi1ELi1ELb0EEENS1_21CollectiveEpilogueBwdISD_SE_SG_Li384ELb1ELb1ELi3EEENS1_19SingleTileSchedulerILb1ELb0ELb0ELi96EEEEEEEEEvNT_6ParamsE,@"STO_CUDA_ENTRY STV_DEFAULT"
_ZN7cutlass13device_kernelIN5flash11enable_sm90INS1_16FlashAttnBwdSm90INS1_25CollectiveMainloopBwdSm90ILi2ELi1ELi1EN4cute5tupleIJNS5_1CILi1EEES8_S8_EEENS6_IJNS7_ILi64EEENS7_ILi96EEENS7_ILi192EEEEEENS_6half_tEfNS_4arch4Sm90ELb0ELb0ELb1ELb1ELb0ELb0ELb1ELb0ELi3ELi1ELi1ELi1ELb0EEENS1_21CollectiveEpilogueBwdISD_SE_SG_Li384ELb1ELb1ELi3EEENS1_19SingleTileSchedulerILb1ELb0ELb0ELi96EEEEEEEEEvNT_6ParamsE:
        /* <DEDUP_REMOVED lines=23> */
.L_x_507:
[----:B------:R-:W-:Y:S05]  /*0170*/  BSYNC B0 ;  /* 0x0000000000007941 */ /* 0x000fea0003800000 */
.L_x_506:
        /* <DEDUP_REMOVED lines=34> */
.L_x_508:
        /* <DEDUP_REMOVED lines=20> */
.L_x_509:
        /* <DEDUP_REMOVED lines=8> */
.L_x_512:
[----:B------:R-:W-:-:S08]  /*0560*/  NOP ;  /* 0x0000000000007918 */ /* 0x000fd00000000000 */
[----:B------:R-:W1:Y:S02]  /*0570*/  USETMAXREG.TRY_ALLOC.CTAPOOL UP0, 0xa0 ;  /* 0x000000a0000079c8 */ /* 0x000e640008000600 */
[----:B-1----:R-:W-:-:S13]  /*0580*/  PLOP3.LUT P0, PT, PT, PT, UP0, 0x80, 0x0 ;  /* 0x000000000000781c */ /* 0x002fda0003f0f008 */
[----:B------:R-:W-:Y:S05]  /*0590*/  @!P0 BRA `(.L_x_512) ;  /* 0xfffffffc00f08947 */ /* 0x000fea000383ffff */
[----:B------:R-:W-:Y:S01]  /*05a0*/  LOP3.LUT R0, R0, 0x3, RZ, 0xc0, !PT ;  /* 0x0000000300007812 */ /* 0x000fe200078ec0ff */
[----:B------:R-:W1:Y:S01]  /*05b0*/  S2R R2, SR_TID.X ;  /* 0x0000000000027919 */ /* 0x000e620000002100 */
[----:B------:R-:W-:Y:S01]  /*05c0*/  ULDC.64 UR4, c[0x0][0x8d8] ;  /* 0x0002360000047ab9 */ /* 0x000fe20000000a00 */
[----:B------:R-:W2:Y:S03]  /*05d0*/  S2R R17, SR_CTAID.X ;  /* 0x0000000000117919 */ /* 0x000ea60000002500 */
[----:B------:R-:W3:Y:S01]  /*05e0*/  SHFL.IDX PT, R0, R0, RZ, 0x1f ;  /* 0x00001fff00007589 */ /* 0x000ee200000e0000 */
[----:B------:R-:W4:Y:S01]  /*05f0*/  S2R R7, SR_CTAID.Z ;  /* 0x0000000000077919 */ /* 0x000f220000002700 */
[----:B---3--:R-:W-:Y:S02]  /*0600*/  ISETP.NE.AND P0, PT, R0, RZ, PT ;  /* 0x000000ff0000720c */ /* 0x008fe40003f05270 */
[----:B-1----:R-:W-:-:S11]  /*0610*/  SHF.R.U32.HI R2, RZ, 0x7, R2 ;  /* 0x00000007ff027819 */ /* 0x002fd60000011602 */
[----:B------:R-:W-:-:S05]  /*0620*/  @!P0 VIADD R2, R2, 0x9 ;  /* 0x0000000902028836 */ /* 0x000fca0000000000 */
[----:B------:R1:W-:Y:S06]  /*0630*/  @!P0 BAR.ARV R2, 0xa0 ;  /* 0x000280020000851d */ /* 0x0003ec0000002000 */
[----:B------:R-:W-:-:S04]  /*0640*/  ISETP.NE.U32.AND P0, PT, RZ, UR4, PT ;  /* 0x00000004ff007c0c */ /* 0x000fc8000bf05070 */
[----:B------:R-:W-:-:S13]  /*0650*/  ISETP.NE.AND.EX P0, PT, RZ, UR5, PT, P0 ;  /* 0x00000005ff007c0c */ /* 0x000fda000bf05300 */
[----:B-12-4-:R-:W-:Y:S05]  /*0660*/  @!P0 BRA `(.L_x_513) ;  /* 0x0000000000108947 */ /* 0x016fea0003800000 */
[----:B------:R-:W1:Y:S02]  /*0670*/  LDC.64 R2, c[0x0][0x8d8] ;  /* 0x00023600ff027b82 */ /* 0x000e640000000a00 */
[----:B-1----:R-:W-:-:S05]  /*0680*/  IMAD.WIDE R2, R7, 0x4, R2 ;  /* 0x0000000407027825 */ /* 0x002fca00078e0202 */
[----:B------:R1:W5:Y:S01]  /*0690*/  LDG.E R0, desc[UR38][R2.64] ;  /* 0x0000002602007981 */ /* 0x000362000c1e1900 */
[----:B------:R-:W-:Y:S05]  /*06a0*/  BRA `(.L_x_514) ;  /* 0x00000000002c7947 */ /* 0x000fea0003800000 */
.L_x_513:
[----:B------:R-:W-:Y:S02]  /*06b0*/  ULDC.64 UR4, c[0x0][0x8d0] ;  /* 0x0002340000047ab9 */ /* 0x000fe40000000a00 */
[----:B------:R-:W-:-:S04]  /*06c0*/  ISETP.NE.U32.AND P0, PT, RZ, UR4, PT ;  /* 0x00000004ff007c0c */ /* 0x000fc8000bf05070 */
[----:B------:R-:W-:-:S13]  /*06d0*/  ISETP.NE.AND.EX P0, PT, RZ, UR5, PT, P0 ;  /* 0x00000005ff007c0c */ /* 0x000fda000bf05300 */
[----:B------:R-:W-:Y:S05]  /*06e0*/  @!P0 BRA `(.L_x_515) ;  /* 0x0000000000188947 */ /* 0x000fea0003800000 */
[----:B------:R-:W1:Y:S02]  /*06f0*/  LDC.64 R2, c[0x0][0x8d0] ;  /* 0x00023400ff027b82 */ /* 0x000e640000000a00 */
[----:B-1----:R-:W-:-:S05]  /*0700*/  IMAD.WIDE R2, R7, 0x4, R2 ;  /* 0x0000000407027825 */ /* 0x002fca00078e0202 */
[----:B------:R-:W2:Y:S04]  /*0710*/  LDG.E R0, desc[UR38][R2.64] ;  /* 0x0000002602007981 */ /* 0x000ea8000c1e1900 */
[----:B------:R-:W2:Y:S02]  /*0720*/  LDG.E R5, desc[UR38][R2.64+0x4] ;  /* 0x0000042602057981 */ /* 0x000ea4000c1e1900 */
[----:B--2---:R-:W-:Y:S01]  /*0730*/  IMAD.IADD R0, R5, 0x1, -R0 ;  /* 0x0000000105007824 */ /* 0x004fe200078e0a00 */
[----:B------:R-:W-:Y:S06]  /*0740*/  BRA `(.L_x_514) ;  /* 0x0000000000047947 */ /* 0x000fec0003800000 */
.L_x_515:
[----:B------:R-:W2:Y:S02]  /*0750*/  LDC R0, c[0x0][0x8bc] ;  /* 0x00022f00ff007b82 */ /* 0x000ea40000000800 */
.L_x_514:
[----:B-1----:R-:W-:-:S05]  /*0760*/  IMAD R3, R17, 0x60, RZ ;  /* 0x0000006011037824 */ /* 0x002fca00078e02ff */
[----:B--2--5:R-:W-:-:S04]  /*0770*/  ISETP.GE.AND P0, PT, R3, R0, PT ;  /* 0x000000000300720c */ /* 0x024fc80003f06270 */
[----:B------:R-:W-:-:S04]  /*0780*/  SEL R4, R7, 0xffffffff, !P0 ;  /* 0xffffffff07047807 */ /* 0x000fc80004000000 */
[----:B------:R-:W-:Y:S01]  /*0790*/  ISETP.GE.AND P0, PT, R4, RZ, PT ;  /* 0x000000ff0400720c */ /* 0x000fe20003f06270 */
[----:B------:R1:W-:-:S12]  /*07a0*/  STL [R1+0x8], R4 ;  /* 0x0000080401007387 */ /* 0x0003d80000100800 */
[----:B-1----:R-:W-:Y:S05]  /*07b0*/  @!P0 BRA `(.L_x_516) ;  /* 0x0000009800f08947 */ /* 0x002fea0003800000 */
[----:B------:R-:W-:Y:S01]  /*07c0*/  ULDC.64 UR4, c[0x0][0x780] ;  /* 0x0001e00000047ab9 */ /* 0x000fe20000000a00 */
[----:B------:R-:W1:Y:S01]  /*07d0*/  LDC R18, c[0x0][0x290] ;  /* 0x0000a400ff127b82 */ /* 0x000e620000000800 */
[----:B------:R-:W-:-:S04]  /*07e0*/  ISETP.NE.U32.AND P0, PT, RZ, UR4, PT ;  /* 0x00000004ff007c0c */ /* 0x000fc8000bf05070 */
[----:B------:R-:W-:-:S13]  /*07f0*/  ISETP.NE.AND.EX P0, PT, RZ, UR5, PT, P0 ;  /* 0x00000005ff007c0c */ /* 0x000fda000bf05300 */
[----:B------:R-:W-:Y:S05]  /*0800*/  @!P0 BRA `(.L_x_517) ;  /* 0x0000000000108947 */ /* 0x000fea0003800000 */
[----:B------:R-:W2:Y:S02]  /*0810*/  LDC.64 R2, c[0x0][0x780] ;  /* 0x0001e000ff027b82 */ /* 0x000ea40000000a00 */
[----:B--2---:R-:W-:-:S05]  /*0820*/  IMAD.WIDE R2, R4, 0x4, R2 ;  /* 0x0000000404027825 */ /* 0x004fca00078e0202 */
[----:B------:R2:W5:Y:S01]  /*0830*/  LDG.E R19, desc[UR38][R2.64] ;  /* 0x0000002602137981 */ /* 0x000562000c1e1900 */
[----:B------:R-:W-:Y:S05]  /*0840*/  BRA `(.L_x_518) ;  /* 0x0000000000287947 */ /* 0x000fea0003800000 */
.L_x_517:
[----:B------:R-:W-:Y:S01]  /*0850*/  ULDC.64 UR4, c[0x0][0x770] ;  /* 0x0001dc0000047ab9 */ /* 0x000fe20000000a00 */
[----:B------:R-:W3:Y:S01]  /*0860*/  LDC R19, c[0x0][0x280] ;  /* 0x0000a000ff137b82 */ /* 0x000ee20000000800 */
[----:B------:R-:W-:-:S04]  /*0870*/  ISETP.NE.U32.AND P0, PT, RZ, UR4, PT ;  /* 0x00000004ff007c0c */ /* 0x000fc8000bf05070 */
[----:B------:R-:W-:-:S13]  /*0880*/  ISETP.NE.AND.EX P0, PT, RZ, UR5, PT, P0 ;  /* 0x00000005ff007c0c */ /* 0x000fda000bf05300 */
[----:B------:R-:W-:Y:S05]  /*0890*/  @!P0 BRA `(.L_x_518) ;  /* 0x0000000000148947 */ /* 0x000fea0003800000 */
[----:B------:R-:W2:Y:S02]  /*08a0*/  LDC.64 R2, c[0x0][0x770] ;  /* 0x0001dc00ff027b82 */ /* 0x000ea40000000a00 */
[----:B--2---:R-:W-:-:S05]  /*08b0*/  IMAD.WIDE R2, R4, 0x4, R2 ;  /* 0x0000000404027825 */ /* 0x004fca00078e0202 */
[----:B---3--:R-:W2:Y:S04]  /*08c0*/  LDG.E R19, desc[UR38][R2.64] ;  /* 0x0000002602137981 */ /* 0x008ea8000c1e1900 */
[----:B------:R-:W2:Y:S02]  /*08d0*/  LDG.E R0, desc[UR38][R2.64+0x4] ;  /* 0x0000042602007981 */ /* 0x000ea4000c1e1900 */
[----:B--2---:R-:W-:-:S07]  /*08e0*/  IMAD.IADD R19, R0, 0x1, -R19 ;  /* 0x0000000100137824 */ /* 0x004fce00078e0a13 */
.L_x_518:
[----:B------:R-:W-:Y:S02]  /*08f0*/  ULDC.64 UR4, c[0x0][0x788] ;  /* 0x0001e20000047ab9 */ /* 0x000fe40000000a00 */
[----:B------:R-:W-:-:S04]  /*0900*/  ISETP.NE.U32.AND P0, PT, RZ, UR4, PT ;  /* 0x00000004ff007c0c */ /* 0x000fc8000bf05070 */
[----:B------:R-:W-:-:S13]  /*0910*/  ISETP.NE.AND.EX P0, PT, RZ, UR5, PT, P0 ;  /* 0x00000005ff007c0c */ /* 0x000fda000bf05300 */
[----:B------:R-:W-:Y:S05]  /*0920*/  @!P0 BRA `(.L_x_519) ;  /* 0x0000000000108947 */ /* 0x000fea0003800000 */
[----:B--2---:R-:W2:Y:S02]  /*0930*/  LDC.64 R2, c[0x0][0x788] ;  /* 0x0001e200ff027b82 */ /* 0x004ea40000000a00 */
[----:B--2---:R-:W-:-:S05]  /*0940*/  IMAD.WIDE R2, R4, 0x4, R2 ;  /* 0x0000000404027825 */ /* 0x004fca00078e0202 */
[----:B-1----:R1:W5:Y:S01]  /*0950*/  LDG.E R18, desc[UR38][R2.64] ;  /* 0x0000002602127981 */ /* 0x002362000c1e1900 */
[----:B------:R-:W-:Y:S05]  /*0960*/  BRA `(.L_x_520) ;  /* 0x0000000000247947 */ /* 0x000fea0003800000 */
.L_x_519:
[----:B------:R-:W-:Y:S02]  /*0970*/  ULDC.64 UR4, c[0x0][0x778] ;  /* 0x0001de0000047ab9 */ /* 0x000fe40000000a00 */
[----:B------:R-:W-:-:S04]  /*0980*/  ISETP.NE.U32.AND P0, PT, RZ, UR4, PT ;  /* 0x00000004ff007c0c */ /* 0x000fc8000bf05070 */
[----:B------:R-:W-:-:S13]  /*0990*/  ISETP.NE.AND.EX P0, PT, RZ, UR5, PT, P0 ;  /* 0x00000005ff007c0c */ /* 0x000fda000bf05300 */
[----:B------:R-:W-:Y:S05]  /*09a0*/  @!P0 BRA `(.L_x_520) ;  /* 0x0000000000148947 */ /* 0x000fea0003800000 */
[----:B--2---:R-:W2:Y:S02]  /*09b0*/  LDC.64 R2, c[0x0][0x778] ;  /* 0x0001de00ff027b82 */ /* 0x004ea40000000a00 */
[----:B--2---:R-:W-:-:S05]  /*09c0*/  IMAD.WIDE R2, R4, 0x4, R2 ;  /* 0x0000000404027825 */ /* 0x004fca00078e0202 */
[----:B-1----:R-:W2:Y:S04]  /*09d0*/  LDG.E R18, desc[UR38][R2.64] ;  /* 0x0000002602127981 */ /* 0x002ea8000c1e1900 */
[----:B------:R-:W2:Y:S02]  /*09e0*/  LDG.E R5, desc[UR38][R2.64+0x4] ;  /* 0x0000042602057981 */ /* 0x000ea4000c1e1900 */
[----:B--2---:R-:W-:-:S07]  /*09f0*/  IMAD.IADD R18, R5, 0x1, -R18 ;  /* 0x0000000105127824 */ /* 0x004fce00078e0a12 */
.L_x_520:
[----:B---3-5:R-:W-:Y:S02]  /*0a00*/  ISETP.GE.AND P1, PT, R19, 0x1, PT ;  /* 0x000000011300780c */ /* 0x028fe40003f26270 */
[----:B------:R-:W-:Y:S02]  /*0a10*/  CS2R R70, SRZ ;  /* 0x0000000000467805 */ /* 0x000fe4000001ff00 */
[----:B------:R-:W-:Y:S02]  /*0a20*/  PLOP3.LUT P0, PT, PT, PT, PT, 0x80, 0x0 ;  /* 0x000000000000781c */ /* 0x000fe40003f0f070 */
        /* <DEDUP_REMOVED lines=48> */
[----:B------:R-:W3:Y:S01]  /*0d30*/  S2UR UR4, SR_CgaCtaId ;  /* 0x00000000000479c3 */ /* 0x000ee20000008800 */
[----:B------:R-:W-:Y:S01]  /*0d40*/  UMOV UR36, 0x400 ;  /* 0x0000040000247882 */ /* 0x000fe20000000000 */
[----:B------:R-:W-:Y:S01]  /*0d50*/  ULDC UR40, c[0x0][0x75c] ;  /* 0x0001d70000287ab9 */ /* 0x000fe20000000800 */
[----:B------:R-:W-:Y:S01]  /*0d60*/  ULDC UR41, c[0x0][0x744] ;  /* 0x0001d10000297ab9 */ /* 0x000fe20000000800 */
[----:B---3--:R-:W-:-:S04]  /*0d70*/  ULEA UR36, UR4, UR36, 0x18 ;  /* 0x0000002404247291 */ /* 0x008fc8000f8ec03f */
[----:B------:R-:W-:-:S04]  /*0d80*/  UIADD3 UR37, UR36, 0x30400, URZ ;  /* 0x0003040024257890 */ /* 0x000fc8000fffe03f */
[----:B------:R-:W-:-:S06]  /*0d90*/  ULOP3.LUT UP0, URZ, UR37, 0x1bf, URZ, 0xc0, !UPT ;  /* 0x000001bf253f7892 */ /* 0x000fcc000f80c03f */
[----:B------:R-:W-:-:S13]  /*0da0*/  PLOP3.LUT P0, PT, PT, PT, UP0, 0x80, 0x0 ;  /* 0x000000000000781c */ /* 0x000fda0003f0f008 */
[----:B------:R-:W-:Y:S05]  /*0db0*/  @!P0 BRA `(.L_x_522) ;  /* 0x00000000007c8947 */ /* 0x000fea0003800000 */
[----:B-12---:R-:W-:Y:S01]  /*0dc0*/  MOV R2, 0x0 ;  /* 0x0000000000027802 */ /* 0x006fe20000000f00 */
        /* <DEDUP_REMOVED lines=15> */
.L_x_523:
        /* <DEDUP_REMOVED lines=15> */
.L_x_522:
[----:B------:R-:W-:-:S04]  /*0fb0*/  IMAD.U32 R0, RZ, RZ, UR36 ;  /* 0x00000024ff007e24 */ /* 0x000fc8000f8e00ff */
[----:B------:R-:W-:-:S05]  /*0fc0*/  VIADD R0, R0, 0x33400 ;  /* 0x0003340000007836 */ /* 0x000fca0000000000 */
[----:B------:R-:W-:-:S13]  /*0fd0*/  LOP3.LUT P0, RZ, R0, 0x1bf, RZ, 0xc0, !PT ;  /* 0x000001bf00ff7812 */ /* 0x000fda000780c0ff */
        /* <DEDUP_REMOVED lines=17> */
.L_x_525:
        /* <DEDUP_REMOVED lines=15> */
.L_x_524:
[----:B-12---:R-:W1:Y:S01]  /*11e0*/  S2R R2, SR_TID.X ;  /* 0x0000000000027919 */ /* 0x006e620000002100 */
[----:B------:R-:W-:Y:S01]  /*11f0*/  UMOV UR4, 0xffffffff ;  /* 0xffffffff00047882 */ /* 0x000fe20000000000 */
[----:B-1----:R-:W-:-:S05]  /*1200*/  VIADD R0, R2, 0xffffff80 ;  /* 0xffffff8002007836 */ /* 0x002fca0000000000 */
[----:B------:R-:W-:-:S04]  /*1210*/  SHF.R.S32.HI R3, RZ, 0x1f, R0 ;  /* 0x0000001fff037819 */ /* 0x000fc80000011400 */
[----:B------:R-:W-:-:S04]  /*1220*/  LEA.HI R2, R3, R0, RZ, 0x7 ;  /* 0x0000000003027211 */ /* 0x000fc800078f38ff */
[----:B------:R-:W-:Y:S01]  /*1230*/  SHF.R.S32.HI R13, RZ, 0x7, R2 ;  /* 0x00000007ff0d7819 */ /* 0x000fe20000011402 */
[----:B------:R-:W-:Y:S06]  /*1240*/  BRA.DIV UR4, `(.L_x_526) ;  /* 0x0000009204547947 */ /* 0x000fec000b800000 */
[----:B------:R1:W2:Y:S02]  /*1250*/  SHFL.IDX PT, R14, R13, RZ, 0x1f ;  /* 0x00001fff0d0e7589 */ /* 0x0002a400000e0000 */
.L_x_656:
[----:B------:R-:W-:Y:S01]  /*1260*/  SHF.L.U32 R11, RZ, 0x1f, RZ ;  /* 0x0000001fff0b7819 */ /* 0x000fe200000006ff */
[----:B--2---:R-:W-:Y:S01]  /*1270*/  IMAD.HI R4, R14, 0x55555556, RZ ;  /* 0x555555560e047827 */ /* 0x004fe200078e02ff */
[----:B------:R-:W-:Y:S02]  /*1280*/  LEA.HI R6, R3, R0, RZ, 0x4 ;  /* 0x0000000003067211 */ /* 0x000fe400078f20ff */
[----:B------:R-:W2:Y:S01]  /*1290*/  SYNCS.PHASECHK.TRANS64.TRYWAIT P0, [UR36+0x36400], R11 ;  /* 0x0364000bff0075a7 */ /* 0x000ea20008000164 */
[----:B------:R-:W-:Y:S01]  /*12a0*/  LOP3.LUT R7, R2, 0xffffff80, RZ, 0xc0, !PT ;  /* 0xffffff8002077812 */ /* 0x000fe200078ec0ff */
[----:B------:R-:W-:Y:S01]  /*12b0*/  VIADD R19, R19, 0x3f ;  /* 0x0000003f13137836 */ /* 0x000fe20000000000 */
[----:B------:R-:W-:Y:S01]  /*12c0*/  LEA.HI R5, R4, R4, RZ, 0x1 ;  /* 0x0000000404057211 */ /* 0x000fe200078f08ff */
[----:B------:R-:W-:Y:S01]  /*12d0*/  IMAD.HI R4, R13, 0x55555556, RZ ;  /* 0x555555560d047827 */ /* 0x000fe200078e02ff */
[----:B------:R-:W-:Y:S02]  /*12e0*/  LEA.HI R2, R3, R0, RZ, 0x5 ;  /* 0x0000000003027211 */ /* 0x000fe400078f28ff */
[----:B------:R-:W-:Y:S01]  /*12f0*/  LOP3.LUT R3, R6, 0xfffffff0, RZ, 0xc0, !PT ;  /* 0xfffffff006037812 */ /* 0x000fe200078ec0ff */
[----:B------:R-:W-:Y:S01]  /*1300*/  IMAD R18, R17, -0x60, R18 ;  /* 0xffffffa011127824 */ /* 0x000fe200078e0212 */
[----:B------:R-:W-:Y:S01]  /*1310*/  LEA.HI R8, R4, R4, RZ, 0x1 ;  /* 0x0000000404087211 */ /* 0x000fe200078f08ff */
[C---:B------:R-:W-:Y:S01]  /*1320*/  IMAD.IADD R4, R0.reuse, 0x1, -R7 ;  /* 0x0000000100047824 */ /* 0x040fe200078e0a07 */
[--C-:B------:R-:W-:Y:S01]  /*1330*/  SHF.R.S32.HI R9, RZ, 0x5, R2.reuse ;  /* 0x00000005ff097819 */ /* 0x100fe20000011402 */
[----:B------:R-:W-:Y:S01]  /*1340*/  IMAD.IADD R3, R0, 0x1, -R3 ;  /* 0x0000000100037824 */ /* 0x000fe200078e0a03 */
[----:B------:R-:W-:Y:S01]  /*1350*/  SHF.R.S32.HI R10, RZ, 0x1f, R19 ;  /* 0x0000001fff0a7819 */ /* 0x000fe20000011413 */
[----:B------:R-:W-:Y:S01]  /*1360*/  IMAD R7, R8, -0x3, R13 ;  /* 0xfffffffd08077824 */ /* 0x000fe200078e020d */
[----:B------:R-:W-:Y:S01]  /*1370*/  SHF.R.S32.HI R8, RZ, 0x1f, R2 ;  /* 0x0000001fff087819 */ /* 0x000fe20000011402 */
[----:B------:R-:W-:Y:S01]  /*1380*/  IMAD R5, R5, -0x3, R14 ;  /* 0xfffffffd05057824 */ /* 0x000fe200078e020e */
[----:B------:R-:W-:Y:S01]  /*1390*/  LEA.HI R2, R10, R19, RZ, 0x6 ;  /* 0x000000130a027211 */ /* 0x000fe200078f30ff */
[----:B------:R-:W-:Y:S01]  /*13a0*/  IMAD R17, R7, -0x20, R18 ;  /* 0xffffffe007117824 */ /* 0x000fe200078e0212 */
[----:B------:R-:W-:-:S02]  /*13b0*/  LEA.HI R8, R8, R9, RZ, 0x2 ;  /* 0x0000000908087211 */ /* 0x000fc400078f10ff */
[----:B------:R-:W-:Y:S01]  /*13c0*/  LEA.HI R0, R3, R3, RZ, 0x1 ;  /* 0x0000000303007211 */ /* 0x000fe200078f08ff */
[----:B--2---:R-:W-:Y:S06]  /*13d0*/  @P0 BRA `(.L_x_527) ;  /* 0x0000000000080947 */ /* 0x004fec0003800000 */
[----:B------:R-:W2:Y:S02]  /*13e0*/  SYNCS.PHASECHK.TRANS64.TRYWAIT P0, [UR36+0x36400], R11 ;  /* 0x0364000bff0075a7 */ /* 0x000ea40008000164 */
[----:B--2---:R-:W-:Y:S05]  /*13f0*/  @!P0 BRA `(.L_x_528) ;  /* 0x0000009000048947 */ /* 0x004fea0003800000 */
.L_x_527:
[----:B------:R-:W-:Y:S01]  /*1400*/  LOP3.LUT R12, R8, 0x3ffffc, RZ, 0xc0, !PT ;  /* 0x003ffffc080c7812 */ /* 0x000fe200078ec0ff */
[----:B------:R-:W-:Y:S01]  /*1410*/  IMAD R14, R13, 0x400, R4 ;  /* 0x000004000d0e7824 */ /* 0x000fe200078e0204 */
[--C-:B--2---:R-:W-:Y:S01]  /*1420*/  SHF.R.S32.HI R7, RZ, 0x1, R0.reuse ;  /* 0x00000001ff077819 */ /* 0x104fe20000011400 */
[----:B------:R-:W-:Y:S01]  /*1430*/  IMAD.MOV.U32 R157, RZ, RZ, 0x20 ;  /* 0x00000020ff9d7424 */ /* 0x000fe200078e00ff */
[----:B------:R-:W-:Y:S01]  /*1440*/  SHF.R.S32.HI R8, RZ, 0x1f, R0 ;  /* 0x0000001fff087819 */ /* 0x000fe20000011400 */
[----:B------:R-:W-:Y:S01]  /*1450*/  IMAD.IADD R15, R9, 0x1, -R12 ;  /* 0x00000001090f7824 */ /* 0x000fe200078e0a0c */
[----:B------:R-:W-:Y:S02]  /*1460*/  SHF.R.S32.HI R10, RZ, 0x1f, R3 ;  /* 0x0000001fff0a7819 */ /* 0x000fe40000011403 */
[----:B------:R-:W-:Y:S02]  /*1470*/  CS2R R70, SRZ ;  /* 0x0000000000467805 */ /* 0x000fe4000001ff00 */
[----:B------:R-:W-:-:S02]  /*1480*/  LEA.HI R8, R8, R7, RZ, 0x2 ;  /* 0x0000000708087211 */ /* 0x000fc400078f10ff */
[----:B------:R-:W-:Y:S02]  /*1490*/  CS2R R68, SRZ ;  /* 0x0000000000447805 */ /* 0x000fe4000001ff00 */
[----:B------:R-:W-:Y:S02]  /*14a0*/  LEA.HI R10, R10, R3, RZ, 0x3 ;  /* 0x000000030a0a7211 */ /* 0x000fe400078f18ff */
[----:B------:R-:W-:Y:S02]  /*14b0*/  CS2R R66, SRZ ;  /* 0x0000000000427805 */ /* 0x000fe4000001ff00 */
[----:B------:R-:W-:Y:S02]  /*14c0*/  LOP3.LUT R8, R8, 0xfffffffc, RZ, 0xc0, !PT ;  /* 0xfffffffc08087812 */ /* 0x000fe400078ec0ff */
[----:B------:R-:W-:Y:S02]  /*14d0*/  CS2R R64, SRZ ;  /* 0x0000000000407805 */ /* 0x000fe4000001ff00 */
[----:B------:R-:W-:Y:S01]  /*14e0*/  LOP3.LUT R0, R0, 0x7fffffe, RZ, 0xc0, !PT ;  /* 0x07fffffe00007812 */ /* 0x000fe200078ec0ff */
[----:B------:R-:W-:Y:S01]  /*14f0*/  IMAD.SHL.U32 R10, R10, 0x20, RZ ;  /* 0x000000200a0a7824 */ /* 0x000fe200078e00ff */
[----:B------:R-:W-:Y:S01]  /*1500*/  SHF.R.S32.HI R6, RZ, 0x4, R6 ;  /* 0x00000004ff067819 */ /* 0x000fe20000011406 */
[----:B------:R-:W-:Y:S01]  /*1510*/  IMAD.IADD R8, R7, 0x1, -R8 ;  /* 0x0000000107087824 */ /* 0x000fe200078e0a08 */
[----:B------:R-:W-:Y:S01]  /*1520*/  CS2R R62, SRZ ;  /* 0x00000000003e7805 */ /* 0x000fe2000001ff00 */
[----:B------:R-:W-:Y:S01]  /*1530*/  IMAD.IADD R11, R3, 0x1, -R0 ;  /* 0x00000001030b7824 */ /* 0x000fe200078e0a00 */
[----:B------:R-:W-:Y:S01]  /*1540*/  SHF.R.S32.HI R3, RZ, 0x1f, R4 ;  /* 0x0000001fff037819 */ /* 0x000fe20000011404 */
[----:B------:R-:W-:Y:S01]  /*1550*/  IMAD.SHL.U32 R9, R8, 0x40, RZ ;  /* 0x0000004008097824 */ /* 0x000fe200078e00ff */
[----:B------:R-:W-:Y:S01]  /*1560*/  LOP3.LUT R10, R10, 0x7fffff00, RZ, 0xc0, !PT ;  /* 0x7fffff000a0a7812 */ /* 0x000fe200078ec0ff */
[----:B------:R-:W-:Y:S01]  /*1570*/  IMAD.SHL.U32 R12, R6, 0x8, RZ ;  /* 0x00000008060c7824 */ /* 0x000fe200078e00ff */
[----:B------:R-:W-:-:S02]  /*1580*/  LEA.HI R0, R3, R4, RZ, 0x2 ;  /* 0x0000000403007211 */ /* 0x000fc400078f10ff */
[----:B------:R-:W-:Y:S02]  /*1590*/  CS2R R60, SRZ ;  /* 0x00000000003c7805 */ /* 0x000fe4000001ff00 */
[----:B------:R-:W-:Y:S01]  /*15a0*/  LOP3.LUT R9, R9, 0xc0, RZ, 0xc0, !PT ;  /* 0x000000c009097812 */ /* 0x000fe200078ec0ff */
[----:B------:R-:W-:Y:S01]  /*15b0*/  IMAD R10, R13, 0x800, R10 ;  /* 0x000008000d0a7824 */ /* 0x000fe200078e020a */
[--C-:B------:R-:W-:Y:S02]  /*15c0*/  SHF.R.S32.HI R6, RZ, 0x2, R0.reuse ;  /* 0x00000002ff067819 */ /* 0x100fe40000011400 */
[----:B------:R-:W-:Y:S02]  /*15d0*/  CS2R R58, SRZ ;  /* 0x00000000003a7805 */ /* 0x000fe4000001ff00 */
[----:B------:R-:W-:Y:S01]  /*15e0*/  SHF.R.S32.HI R7, RZ, 0x1f, R0 ;  /* 0x0000001fff077819 */ /* 0x000fe20000011400 */
[----:B------:R-:W-:Y:S01]  /*15f0*/  IMAD R10, R11, 0x20, R10 ;  /* 0x000000200b0a7824 */ /* 0x000fe200078e020a */
[----:B------:R-:W-:-:S02]  /*1600*/  LOP3.LUT R12, R9, 0x8, R12, 0xf8, !PT ;  /* 0x00000008090c7812 */ /* 0x000fc400078ef80c */
[----:B------:R-:W-:Y:S02]  /*1610*/  CS2R R56, SRZ ;  /* 0x0000000000387805 */ /* 0x000fe4000001ff00 */
[----:B------:R-:W-:Y:S01]  /*1620*/  SHF.R.U32.HI R9, RZ, 0x3, R9 ;  /* 0x00000003ff097819 */ /* 0x000fe20000011609 */
[----:B------:R-:W-:Y:S01]  /*1630*/  IMAD R10, R15, 0x200, R10 ;  /* 0x000002000f0a7824 */ /* 0x000fe200078e020a */
[----:B------:R-:W-:Y:S02]  /*1640*/  LEA.HI R7, R7, R6, RZ, 0x3 ;  /* 0x0000000607077211 */ /* 0x000fe400078f18ff */
[----:B------:R-:W-:Y:S02]  /*1650*/  CS2R R54, SRZ ;  /* 0x0000000000367805 */ /* 0x000fe4000001ff00 */
[----:B------:R-:W-:Y:S02]  /*1660*/  LOP3.LUT R9, R12, R9, RZ, 0x3c, !PT ;  /* 0x000000090c097212 */ /* 0x000fe400078e3cff */
[----:B------:R-:W-:-:S02]  /*1670*/  CS2R R52, SRZ ;  /* 0x0000000000347805 */ /* 0x000fc4000001ff00 */
[----:B------:R-:W-:Y:S02]  /*1680*/  LEA.HI R3, R3, R4, RZ, 0x5 ;  /* 0x0000000403037211 */ /* 0x000fe400078f28ff */
[----:B------:R-:W-:Y:S02]  /*1690*/  CS2R R50, SRZ ;  /* 0x0000000000327805 */ /* 0x000fe4000001ff00 */
[----:B------:R-:W-:Y:S01]  /*16a0*/  LOP3.LUT R7, R7, 0xfffffff8, RZ, 0xc0, !PT ;  /* 0xfffffff807077812 */ /* 0x000fe200078ec0ff */
[----:B------:R-:W-:Y:S01]  /*16b0*/  IMAD.IADD R10, R10, 0x1, R9 ;  /* 0x000000010a0a7824 */ /* 0x000fe200078e0209 */
[----:B------:R-:W-:Y:S02]  /*16c0*/  SHF.R.S32.HI R3, RZ, 0x5, R3 ;  /* 0x00000005ff037819 */ /* 0x000fe40000011403 */
[----:B------:R-:W-:Y:S02]  /*16d0*/  CS2R R48, SRZ ;  /* 0x0000000000307805 */ /* 0x000fe4000001ff00 */
[----:B-1----:R-:W-:Y:S01]  /*16e0*/  LOP3.LUT R13, R0, 0xfffffffc, RZ, 0xc0, !PT ;  /* 0xfffffffc000d7812 */ /* 0x002fe200078ec0ff */
[----:B------:R-:W-:Y:S01]  /*16f0*/  IMAD.IADD R6, R6, 0x1, -R7 ;  /* 0x0000000106067824 */ /* 0x000fe200078e0a07 */
[----:B------:R-:W-:-:S02]  /*1700*/  LEA R156, R10, UR36, 0x1 ;  /* 0x000000240a9c7c11 */ /* 0x000fc4000f8e08ff */
[----:B------:R-:W-:Y:S02]  /*1710*/  CS2R R46, SRZ ;  /* 0x00000000002e7805 */ /* 0x000fe4000001ff00 */
[----:B------:R-:W-:Y:S01]  /*1720*/  SHF.R.S32.HI R10, RZ, 0x6, R2 ;  /* 0x00000006ff0a7819 */ /* 0x000fe20000011402 */
[----:B------:R-:W-:Y:S01]  /*1730*/  IMAD R3, R3, 0x10, R6 ;  /* 0x0000001003037824 */ /* 0x000fe200078e0206 */
[----:B------:R-:W-:Y:S01]  /*1740*/  LOP3.LUT P0, RZ, R8, 0x2, RZ, 0xc0, !PT ;  /* 0x0000000208ff7812 */ /* 0x000fe2000780c0ff */
[----:B------:R-:W-:Y:S01]  /*1750*/  IMAD.IADD R0, R4, 0x1, -R13 ;  /* 0x0000000104007824 */ /* 0x000fe200078e0a0d */
[----:B------:R-:W-:Y:S01]  /*1760*/  LOP3.LUT R9, R16, 0x1, RZ, 0xfc, !PT ;  /* 0x0000000110097812 */ /* 0x000fe200078efcff */
[----:B------:R-:W-:Y:S01]  /*1770*/  IMAD.SHL.U32 R4, R14, 0x4, RZ ;  /* 0x000000040e047824 */ /* 0x000fe200078e00ff */
[----:B------:R1:W-:Y:S01]  /*1780*/  STL [R1], R3 ;  /* 0x0000000301007387 */ /* 0x0003e20000100800 */
[----:B------:R-:W-:Y:S01]  /*1790*/  SEL R157, R157, 0xffffffe0, !P0 ;  /* 0xffffffe09d9d7807 */ /* 0x000fe20004000000 */
[----:B------:R-:W-:Y:S01]  /*17a0*/  IMAD R0, R0, -0x2, R17 ;  /* 0xfffffffe00007824 */ /* 0x000fe200078e0211 */
[----:B------:R-:W-:Y:S01]  /*17b0*/  CS2R R6, SRZ ;  /* 0x0000000000067805 */ /* 0x000fe2000001ff00 */
[----:B------:R2:W-:Y:S01]  /*17c0*/  STL [R1+0x4], R10 ;  /* 0x0000040a01007387 */ /* 0x0005e20000100800 */
[----:B------:R-:W-:Y:S01]  /*17d0*/  IMAD.MOV.U32 R8, RZ, RZ, RZ ;  /* 0x000000ffff087224 */ /* 0x000fe200078e00ff */
[----:B------:R-:W-:-:S02]  /*17e0*/  CS2R R44, SRZ ;  /* 0x00000000002c7805 */ /* 0x000fc4000001ff00 */
[----:B------:R-:W-:Y:S02]  /*17f0*/  CS2R R42, SRZ ;  /* 0x00000000002a7805 */ /* 0x000fe4000001ff00 */
[----:B------:R-:W-:Y:S02]  /*1800*/  CS2R R40, SRZ ;  /* 0x0000000000287805 */ /* 0x000fe4000001ff00 */
[----:B------:R-:W-:Y:S01]  /*1810*/  CS2R R38, SRZ ;  /* 0x0000000000267805 */ /* 0x000fe2000001ff00 */
[----:B-1----:R-:W-:Y:S01]  /*1820*/  IMAD.MOV.U32 R3, RZ, RZ, RZ ;  /* 0x000000ffff037224 */ /* 0x002fe200078e00ff */
        /* <DEDUP_REMOVED lines=31> */
[----:B------:R-:W-:Y:S02]  /*1a20*/  LEA R2, R4, UR36, 0x2 ;  /* 0x0000002404027c11 */ /* 0x000fe4000f8e10ff */
[----:B--2---:R-:W-:-:S07]  /*1a30*/  IADD3 R157, R157, 0x30400, R156 ;  /* 0x000304009d9d7810 */ /* 0x004fce0007ffe09c */
.L_x_539:
[----:B------:R-:W-:-:S13]  /*1a40*/  ISETP.NE.AND P0, PT, R9, 0x3, PT ;  /* 0x000000030900780c */ /* 0x000fda0003f05270 */
[----:B------:R-:W-:Y:S05]  /*1a50*/  @!P0 BRA `(.L_x_529) ;  /* 0x0000000000048947 */ /* 0x000fea0003800000 */
[----:B------:R-:W-:Y:S01]  /*1a60*/  BPT.TRAP 0x1 ;  /* 0x000000040000795c */ /* 0x000fe20000300000 */
.L_x_529:
[----:B------:R-:W-:Y:S02]  /*1a70*/  LEA R4, R3, UR36, 0x3 ;  /* 0x0000002403047c11 */ /* 0x000fe4000f8e18ff */
[----:B------:R-:W-:-:S04]  /*1a80*/  SHF.L.U32 R11, R7, 0x1f, RZ ;  /* 0x0000001f070b7819 */ /* 0x000fc800000006ff */
[----:B------:R1:W2:Y:S01]  /*1a90*/  SYNCS.PHASECHK.TRANS64.TRYWAIT P1, [R4+URZ+0x36410], R11 ;  /* 0x0364100b040075a7 */ /* 0x0002a2000802017f */
[----:B------:R-:W-:Y:S05]  /*1aa0*/  @!P0 BRA `(.L_x_530) ;  /* 0x0000000000048947 */ /* 0x000fea0003800000 */
[----:B------:R-:W-:Y:S01]  /*1ab0*/  BPT.TRAP 0x1 ;  /* 0x000000040000795c */ /* 0x000fe20000300000 */
.L_x_530:
[----:B--2---:R-:W-:Y:S05]  /*1ac0*/  @P1 BRA `(.L_x_531) ;  /* 0x0000000000081947 */ /* 0x004fea0003800000 */
[----:B------:R-:W2:Y:S02]  /*1ad0*/  SYNCS.PHASECHK.TRANS64.TRYWAIT P1, [R4+URZ+0x36410], R11 ;  /* 0x0364100b040075a7 */ /* 0x000ea4000802017f */
[----:B--2---:R-:W-:Y:S05]  /*1ae0*/  @!P1 BRA `(.L_x_532) ;  /* 0x0000008800609947 */ /* 0x004fea0003800000 */
.L_x_531:
[----:B------:R-:W-:Y:S05]  /*1af0*/  WARPSYNC.ALL ;  /* 0x0000000000007948 */ /* 0x000fea0003800000 */
[----:B------:R-:W-:Y:S01]  /*1b00*/  R2UR UR6, R5 ;  /* 0x00000000050672ca */ /* 0x000fe200000e0000 */
[----:B------:R-:W-:Y:S01]  /*1b10*/  UIADD3 UR4, UR36, 0x1e000, URZ ;  /* 0x0001e00024047890 */ /* 0x000fe2000fffe03f */
[----:B------:R-:W-:Y:S01]  /*1b20*/  R2UR UR7, R3 ;  /* 0x00000000030772ca */ /* 0x000fe200000e0000 */
[----:B------:R-:W3:Y:S01]  /*1b30*/  LDL R10, [R1] ;  /* 0x00000000010a7983 */ /* 0x000ee20000100800 */
[----:B------:R-:W-:Y:S01]  /*1b40*/  WARPGROUP.ARRIVE ;  /* 0x00000000000079c5 */ /* 0x000fe20000000000 */
[----:B------:R-:W-:Y:S01]  /*1b50*/  USHF.R.U32.HI UR5, URZ, 0x4, UR4 ;  /* 0x000000043f057899 */ /* 0x000fe20008011604 */
[----:B------:R-:W-:Y:S01]  /*1b60*/  UMOV UR13, 0x40000040 ;  /* 0x40000040000d7882 */ /* 0x000fe20000000000 */
[----:B------:R-:W-:-:S02]  /*1b70*/  UMOV UR15, 0x40000040 ;  /* 0x40000040000f7882 */ /* 0x000fc40000000000 */
[----:B------:R-:W-:Y:S01]  /*1b80*/  ULOP3.LUT UR5, UR5, 0x3fff, URZ, 0xc0, !UPT ;  /* 0x00003fff05057892 */ /* 0x000fe2000f8ec03f */
[----:B------:R-:W-:Y:S01]  /*1b90*/  UMOV UR9, 0x40000040 ;  /* 0x4000004000097882 */ /* 0x000fe20000000000 */
[----:B------:R-:W-:Y:S02]  /*1ba0*/  UMOV UR11, 0x40000040 ;  /* 0x40000040000b7882 */ /* 0x000fe40000000000 */
        /* <DEDUP_REMOVED lines=36> */
[----:B------:R-:W-:Y:S01]  /*1df0*/  WARPGROUP.ARRIVE ;  /* 0x00000000000079c5 */ /* 0x000fe20000000000 */
[----:B---3--:R-:W-:-:S05]  /*1e00*/  IMAD R10, R3, 0x40, R10 ;  /* 0x00000040030a7824 */ /* 0x008fca00078e020a */
[----:B------:R-:W-:Y:S01]  /*1e10*/  HGMMA.64x32x16.F32 R120, gdesc[UR12], R120, gsb0 ;  /* 0x006000000c7879f0 */ /* 0x000fe20008000878 */
[----:B------:R-:W-:Y:S01]  /*1e20*/  UIADD3 UR12, UR6, 0x202, URZ ;  /* 0x00000202060c7890 */ /* 0x000fe2000fffe03f */
[----:B------:R-:W-:Y:S01]  /*1e30*/  LEA R10, R10, UR36, 0x2 ;  /* 0x000000240a0a7c11 */ /* 0x000fe2000f8e10ff */
        /* <DEDUP_REMOVED lines=48> */
[----:B------:R3:W1:Y:S01]  /*2140*/  LDS R139, [R10+0x30020] ;  /* 0x030020000a8b7984 */ /* 0x0006620000000800 */
[----:B------:R-:W-:Y:S05]  /*2150*/  @!P0 BRA `(.L_x_533) ;  /* 0x0000000000048947 */ /* 0x000fea0003800000 */
[----:B------:R-:W-:Y:S01]  /*2160*/  BPT.TRAP 0x1 ;  /* 0x000000040000795c */ /* 0x000fe20000300000 */
.L_x_533:
[----:B------:R-:W-:-:S04]  /*2170*/  SHF.L.U32 R15, R6, 0x1f, RZ ;  /* 0x0000001f060f7819 */ /* 0x000fc800000006ff */
[----:B------:R1:W1:Y:S01]  /*2180*/  SYNCS.PHASECHK.TRANS64.TRYWAIT P1, [UR36+0x36430], R15 ;  /* 0x0364300fff0075a7 */ /* 0x0002620008020164 */
[----:B------:R-:W-:Y:S05]  /*2190*/  @!P0 BRA `(.L_x_534) ;  /* 0x0000000000048947 */ /* 0x000fea0003800000 */
[----:B------:R-:W-:Y:S01]  /*21a0*/  BPT.TRAP 0x1 ;  /* 0x000000040000795c */ /* 0x000fe20000300000 */
.L_x_534:
[----:B------:R-:W-:Y:S01]  /*21b0*/  FMUL.FTZ R12, R120, UR40 ;  /* 0x00000028780c7c20 */ /* 0x000fe20008410000 */
[----:B------:R-:W-:Y:S01]  /*21c0*/  FMUL.FTZ R13, R121, UR40 ;  /* 0x00000028790d7c20 */ /* 0x000fe20008410000 */
[----:B---3--:R-:W-:Y:S01]  /*21d0*/  FMUL.FTZ R10, R122, UR40 ;  /* 0x000000287a0a7c20 */ /* 0x008fe20008410000 */
[----:B-12---:R-:W-:Y:S01]  /*21e0*/  FMUL.FTZ R11, R123, UR40 ;  /* 0x000000287b0b7c20 */ /* 0x006fe20008410000 */
        /* <DEDUP_REMOVED lines=10> */
[----:B------:R-:W1:Y:S01]  /*2290*/  MUFU.TANH R12, R12 ;  /* 0x0000000c000c7308 */ /* 0x000e620000002400 */
[----:B------:R-:W-:Y:S01]  /*22a0*/  FMUL.FTZ R136, R134, UR40 ;  /* 0x0000002886887c20 */ /* 0x000fe20008410000 */
[----:B------:R-:W-:-:S06]  /*22b0*/  FMUL.FTZ R23, R135, UR40 ;  /* 0x0000002887177c20 */ /* 0x000fcc0008410000 */
[----:B------:R-:W2:Y:S08]  /*22c0*/  MUFU.TANH R13, R13 ;  /* 0x0000000d000d7308 */ /* 0x000eb00000002400 */
[----:B------:R-:W3:Y:S08]  /*22d0*/  MUFU.TANH R10, R10 ;  /* 0x0000000a000a7308 */ /* 0x000ef00000002400 */
[----:B------:R-:W1:Y:S08]  /*22e0*/  MUFU.TANH R11, R11 ;  /* 0x0000000b000b7308 */ /* 0x000e700000002400 */
        /* <DEDUP_REMOVED lines=9> */
[----:B------:R-:W1:Y:S01]  /*2380*/  MUFU.TANH R138, R138 ;  /* 0x0000008a008a7308 */ /* 0x000e620000002400 */
[----:B--23--:R-:W-:Y:S05]  /*2390*/  @P1 BRA `(.L_x_535) ;  /* 0x0000000000081947 */ /* 0x00cfea0003800000 */
[----:B------:R-:W2:Y:S02]  /*23a0*/  SYNCS.PHASECHK.TRANS64.TRYWAIT P1, [UR36+0x36430], R15 ;  /* 0x0364300fff0075a7 */ /* 0x000ea40008020164 */
[----:B--2---:R-:W-:Y:S05]  /*23b0*/  @!P1 BRA `(.L_x_536) ;  /* 0x0000008000409947 */ /* 0x004fea0003800000 */
.L_x_535:
[----:B------:R-:W3:Y:S01]  /*23c0*/  MUFU.TANH R136, R136 ;  /* 0x0000008800887308 */ /* 0x000ee20000002400 */
[C---:B------:R-:W-:Y:S01]  /*23d0*/  ISETP.GT.AND P6, PT, R0.reuse, RZ, PT ;  /* 0x000000ff0000720c */ /* 0x040fe20003fc4270 */
[----:B------:R-:W5:Y:S01]  /*23e0*/  LDL R145, [R1] ;  /* 0x0000000001917983 */ /* 0x000f620000100800 */
[----:B------:R-:W-:Y:S01]  /*23f0*/  UIADD3 UR5, UR36, 0x2a000, URZ ;  /* 0x0002a00024057890 */ /* 0x000fe2000fffe03f */
[----:B------:R-:W-:Y:S01]  /*2400*/  ISETP.GT.AND P1, PT, R0, 0x1, PT ;  /* 0x000000010000780c */ /* 0x000fe20003f24270 */
[----:B------:R-:W-:Y:S01]  /*2410*/  UIADD3 UR4, UR4, 0x9000, URZ ;  /* 0x0000900004047890 */ /* 0x000fe2000fffe03f */
[----:B-12---:R-:W-:Y:S01]  /*2420*/  FSEL R15, R12, -INF , P6 ;  /* 0xff8000000c0f7808 */ /* 0x006fe20003000000 */
[----:B------:R-:W-:Y:S01]  /*2430*/  USHF.R.U32.HI UR6, URZ, 0x4, UR5 ;  /* 0x000000043f067899 */ /* 0x000fe20008011605 */
[----:B------:R-:W1:Y:S01]  /*2440*/  MUFU.TANH R23, R23 ;  /* 0x0000001700177308 */ /* 0x000e620000002400 */
[----:B------:R-:W-:Y:S01]  /*2450*/  FSEL R144, R10, -INF , P6 ;  /* 0xff8000000a907808 */ /* 0x000fe20003000000 */
[----:B------:R-:W-:Y:S01]  /*2460*/  USHF.R.U32.HI UR4, URZ, 0x4, UR4 ;  /* 0x000000043f047899 */ /* 0x000fe20008011604 */
[C---:B------:R-:W-:Y:S01]  /*2470*/  ISETP.GT.AND P2, PT, R0.reuse, 0x8, PT ;  /* 0x000000080000780c */ /* 0x040fe20003f44270 */
[----:B------:R-:W-:Y:S01]  /*2480*/  ULOP3.LUT UR7, UR6, 0x3fff, URZ, 0xc0, !UPT ;  /* 0x00003fff06077892 */ /* 0x000fe2000f8ec03f */
[C---:B------:R-:W-:Y:S01]  /*2490*/  ISETP.GT.AND P3, PT, R0.reuse, 0x9, PT ;  /* 0x000000090000780c */ /* 0x040fe20003f64270 */
[----:B------:R-:W-:Y:S01]  /*24a0*/  ULOP3.LUT UR6, UR4, 0x3fff, URZ, 0xc0, !UPT ;  /* 0x00003fff04067892 */ /* 0x000fe2000f8ec03f */
[C---:B------:R-:W-:Y:S01]  /*24b0*/  ISETP.GT.AND P4, PT, R0.reuse, 0x10, PT ;  /* 0x000000100000780c */ /* 0x040fe20003f84270 */
[----:B------:R-:W-:Y:S01]  /*24c0*/  ULOP3.LUT UR4, UR7, 0x10000, URZ, 0xfc, !UPT ;  /* 0x0001000007047892 */ /* 0x000fe2000f8efc3f */
[C---:B------:R-:W-:Y:S01]  /*24d0*/  ISETP.GT.AND P5, PT, R0.reuse, 0x11, PT ;  /* 0x000000110000780c */ /* 0x040fe20003fa4270 */
[----:B------:R-:W-:Y:S01]  /*24e0*/  ULOP3.LUT UR6, UR6, 0x10000, URZ, 0xfc, !UPT ;  /* 0x0001000006067892 */ /* 0x000fe2000f8efc3f */
[----:B------:R-:W-:Y:S01]  /*24f0*/  ISETP.GT.AND P6, PT, R0, 0x18, PT ;  /* 0x000000180000780c */ /* 0x000fe20003fc4270 */
[--C-:B----4-:R-:W-:Y:S01]  /*2500*/  FFMA.FTZ R152, R15, UR41, -R148.reuse ;  /* 0x000000290f987c23 */ /* 0x110fe20008010894 */
[----:B------:R-:W-:Y:S01]  /*2510*/  FSEL R153, R13, -INF , P1 ;  /* 0xff8000000d997808 */ /* 0x000fe20000800000 */
[--C-:B------:R-:W-:Y:S01]  /*2520*/  FFMA.FTZ R144, R144, UR41, -R139.reuse ;  /* 0x0000002990907c23 */ /* 0x100fe2000801088b */
[----:B------:R-:W-:Y:S01]  /*2530*/  FSEL R120, R11, -INF , P1 ;  /* 0xff8000000b787808 */ /* 0x000fe20000800000 */
[----:B------:R-:W-:Y:S01]  /*2540*/  UMOV UR8, UR4 ;  /* 0x0000000400087c82 */ /* 0x000fe20008000000 */
[----:B------:R-:W-:Y:S01]  /*2550*/  ISETP.GT.AND P1, PT, R0, 0x19, PT ;  /* 0x000000190000780c */ /* 0x000fe20003f24270 */
[--C-:B------:R-:W-:Y:S01]  /*2560*/  FFMA.FTZ R153, R153, UR41, -R148.reuse ;  /* 0x0000002999997c23 */ /* 0x100fe20008010894 */
[----:B------:R-:W-:Y:S01]  /*2570*/  FSEL R151, R14, -INF , P2 ;  /* 0xff8000000e977808 */ /* 0x000fe20001000000 */
[--C-:B------:R-:W-:Y:S01]  /*2580*/  FFMA.FTZ R143, R120, UR41, -R139.reuse ;  /* 0x00000029788f7c23 */ /* 0x100fe2000801088b */
[----:B------:R-:W-:Y:S01]  /*2590*/  FSEL R155, R16, -INF , P3 ;  /* 0xff800000109b7808 */ /* 0x000fe20001800000 */
[----:B------:R-:W-:Y:S01]  /*25a0*/  UMOV UR9, 0x40000040 ;  /* 0x4000004000097882 */ /* 0x000fe20000000000 */
[----:B------:R-:W-:Y:S01]  /*25b0*/  FSEL R149, R21, -INF , P4 ;  /* 0xff80000015957808 */ /* 0x000fe20002000000 */
[--C-:B------:R-:W-:Y:S01]  /*25c0*/  FFMA.FTZ R151, R151, UR41, -R148.reuse ;  /* 0x0000002997977c23 */ /* 0x100fe20008010894 */
        /* <DEDUP_REMOVED lines=12> */
[----:B---3--:R-:W-:Y:S01]  /*2690*/  FSEL R146, R136, -INF , P6 ;  /* 0xff80000088927808 */ /* 0x008fe20003000000 */
[--C-:B------:R-:W-:Y:S01]  /*26a0*/  FFMA.FTZ R142, R142, UR41, -R139.reuse ;  /* 0x000000298e8e7c23 */ /* 0x100fe2000801088b */
[----:B------:R-:W-:Y:S01]  /*26b0*/  FSEL R123, R138, -INF , P1 ;  /* 0xff8000008a7b7808 */ /* 0x000fe20000800000 */
[--C-:B------:R-:W-:Y:S01]  /*26c0*/  FFMA.FTZ R147, R122, UR41, -R139.reuse ;  /* 0x000000297a937c23 */ /* 0x100fe2000801088b */
[----:B-1----:R-:W-:Y:S01]  /*26d0*/  FSEL R124, R23, -INF , P1 ;  /* 0xff800000177c7808 */ /* 0x002fe20000800000 */
[--C-:B------:R-:W-:Y:S01]  /*26e0*/  FFMA.FTZ R146, R146, UR41, -R139.reuse ;  /* 0x0000002992927c23 */ /* 0x100fe2000801088b */
[----:B------:R-:W-:Y:S01]  /*26f0*/  UMOV UR10, UR6 ;  /* 0x00000006000a7c82 */ /* 0x000fe20008000000 */
[----:B------:R-:W-:Y:S01]  /*2700*/  FFMA.FTZ R148, R123, UR41, -R148 ;  /* 0x000000297b947c23 */ /* 0x000fe20008010894 */
[----:B------:R-:W-:Y:S01]  /*2710*/  UMOV UR11, 0x40000040 ;  /* 0x40000040000b7882 */ /* 0x000fe20000000000 */
[----:B------:R-:W-:Y:S01]  /*2720*/  FFMA.FTZ R139, R124, UR41, -R139 ;  /* 0x000000297c8b7c23 */ /* 0x000fe2000801088b */
[----:B------:R-:W1:Y:S01]  /*2730*/  MUFU.EX2 R151, R151 ;  /* 0x0000009700977308 */ /* 0x000e620000000800 */
[----:B------:R-:W-:Y:S01]  /*2740*/  WARPGROUP.ARRIVE ;  /* 0x00000000000079c5 */ /* 0x000fe20000000000 */
[----:B------:R-:W-:Y:S01]  /*2750*/  FFMA.FTZ R14, -R14, R14, 1 ;  /* 0x3f8000000e0e7423 */ /* 0x000fe2000001010e */
[----:B------:R-:W-:Y:S01]  /*2760*/  FFMA.FTZ R12, -R12, R12, 1 ;  /* 0x3f8000000c0c7423 */ /* 0x000fe2000001010c */
[----:B------:R-:W-:Y:S01]  /*2770*/  FFMA.FTZ R13, -R13, R13, 1 ;  /* 0x3f8000000d0d7423 */ /* 0x000fe2000001010d */
[----:B------:R-:W-:Y:S01]  /*2780*/  FFMA.FTZ R21, -R21, R21, 1 ;  /* 0x3f80000015157423 */ /* 0x000fe20000010115 */
[----:B------:R-:W-:Y:S01]  /*2790*/  FFMA.FTZ R16, -R16, R16, 1 ;  /* 0x3f80000010107423 */ /* 0x000fe20000010110 */
[----:B------:R-:W-:Y:S01]  /*27a0*/  HGMMA.64x32x16.F32 R120, gdesc[UR8], RZ, !UPT, gsb0 ;  /* 0x00600000087879f0 */ /* 0x000fe2000c0008ff */
[----:B------:R-:W-:Y:S01]  /*27b0*/  UIADD3 UR10, UR6, 0x2, URZ ;  /* 0x00000002060a7890 */ /* 0x000fe2000fffe03f */
[----:B------:R-:W-:Y:S01]  /*27c0*/  MUFU.EX2 R155, R155 ;  /* 0x0000009b009b7308 */ /* 0x000fe20000000800 */
[----:B------:R-:W-:Y:S01]  /*27d0*/  UIADD3 UR8, UR4, 0x2, URZ ;  /* 0x0000000204087890 */ /* 0x000fe2000fffe03f */
[----:B------:R-:W-:Y:S01]  /*27e0*/  FFMA.FTZ R22, -R22, R22, 1 ;  /* 0x3f80000016167423 */ /* 0x000fe20000010116 */
[----:B------:R-:W-:Y:S01]  /*27f0*/  UMOV UR11, 0x40000040 ;  /* 0x40000040000b7882 */ /* 0x000fe20000000000 */
[----:B------:R-:W-:Y:S01]  /*2800*/  UMOV UR9, 0x40000040 ;  /* 0x4000004000097882 */ /* 0x000fe20000000000 */
[----:B------:R-:W-:Y:S01]  /*2810*/  FFMA.FTZ R17, -R17, R17, 1 ;  /* 0x3f80000011117423 */ /* 0x000fe20000010111 */
[----:B------:R-:W-:Y:S01]  /*2820*/  FFMA.FTZ R136, -R136, R136, 1 ;  /* 0x3f80000088887423 */ /* 0x000fe20000010188 */
[----:B------:R-:W-:Y:S01]  /*2830*/  FFMA.FTZ R23, -R23, R23, 1 ;  /* 0x3f80000017177423 */ /* 0x000fe20000010117 */
[----:B------:R-:W2:Y:S01]  /*2840*/  MUFU.EX2 R152, R152 ;  /* 0x0000009800987308 */ /* 0x000ea20000000800 */
[----:B------:R-:W-:-:S07]  /*2850*/  UMOV UR7, 0x80000020 ;  /* 0x8000002000077882 */ /* 0x000fce0000000000 */
[----:B------:R-:W3:Y:S08]  /*2860*/  MUFU.EX2 R153, R153 ;  /* 0x0000009900997308 */ /* 0x000ef00000000800 */
[----:B------:R-:W-:Y:S08]  /*2870*/  MUFU.EX2 R144, R144 ;  /* 0x0000009000907308 */ /* 0x000ff00000000800 */
[----:B------:R-:W4:Y:S08]  /*2880*/  MUFU.EX2 R143, R143 ;  /* 0x0000008f008f7308 */ /* 0x000f300000000800 */
[----:B------:R-:W-:Y:S08]  /*2890*/  MUFU.EX2 R150, R150 ;  /* 0x0000009600967308 */ /* 0x000ff00000000800 */
[----:B------:R-:W4:Y:S08]  /*28a0*/  MUFU.EX2 R154, R154 ;  /* 0x0000009a009a7308 */ /* 0x000f300000000800 */
[----:B------:R-:W-:Y:S01]  /*28b0*/  MUFU.EX2 R142, R142 ;  /* 0x0000008e008e7308 */ /* 0x000fe20000000800 */
[----:B------:R-:W-:-:S02]  /*28c0*/  WARPGROUP.DEPBAR.LE gsb0, 0x0 ;  /* 0x00008000000079c5 */ /* 0x000fc40000010000 */
[----:B------:R-:W-:-:S05]  /*28d0*/  WARPGROUP.ARRIVE ;  /* 0x00000000000079c5 */ /* 0x000fca0000000000 */
[----:B------:R-:W4:Y:S01]  /*28e0*/  MUFU.EX2 R141, R141 ;  /* 0x0000008d008d7308 */ /* 0x000f220000000800 */
[----:B------:R-:W-:Y:S01]  /*28f0*/  HGMMA.64x32x16.F32 R120, gdesc[UR8], R120, gsb0 ;  /* 0x00600000087879f0 */ /* 0x000fe20008000878 */
[----:B------:R-:W-:Y:S02]  /*2900*/  UIADD3 UR10, UR6, 0x4, URZ ;  /* 0x00000004060a7890 */ /* 0x000fe4000fffe03f */
[----:B------:R-:W-:Y:S01]  /*2910*/  UIADD3 UR8, UR4, 0x4, URZ ;  /* 0x0000000404087890 */ /* 0x000fe2000fffe03f */
[----:B------:R-:W-:Y:S01]  /*2920*/  UMOV UR11, 0x40000040 ;  /* 0x40000040000b7882 */ /* 0x000fe20000000000 */
[----:B------:R-:W-:Y:S02]  /*2930*/  UMOV UR9, 0x40000040 ;  /* 0x4000004000097882 */ /* 0x000fe40000000000 */
[----:B------:R-:W-:Y:S08]  /*2940*/  MUFU.EX2 R148, R148 ;  /* 0x0000009400947308 */ /* 0x000ff00000000800 */
[----:B------:R-:W-:Y:S08]  /*2950*/  MUFU.EX2 R147, R147 ;  /* 0x0000009300937308 */ /* 0x000ff00000000800 */
[----:B------:R-:W4:Y:S08]  /*2960*/  MUFU.EX2 R146, R146 ;  /* 0x0000009200927308 */ /* 0x000f300000000800 */
[----:B------:R-:W4:Y:S01]  /*2970*/  MUFU.EX2 R139, R139 ;  /* 0x0000008b008b7308 */ /* 0x000f220000000800 */
        /* <DEDUP_REMOVED lines=14> */
[----:B-----5:R-:W-:Y:S01]  /*2a60*/  LEA R15, R145, UR36, 0x2 ;  /* 0x00000024910f7c11 */ /* 0x020fe2000f8e10ff */
        /* <DEDUP_REMOVED lines=49> */
[----:B------:R-:W-:-:S04]  /*2d80*/  USHF.R.U32.HI UR4, URZ, 0x4, UR37 ;  /* 0x000000043f047899 */ /* 0x000fc80008011625 */
[----:B------:R-:W-:Y:S01]  /*2d90*/  ULOP3.LUT UR4, UR4, 0x3fff, URZ, 0xc0, !UPT ;  /* 0x00003fff04047892 */ /* 0x000fe2000f8ec03f */
[----:B------:R-:W-:Y:S02]  /*2da0*/  WARPGROUP.DEPBAR.LE gsb0, 0x0 ;  /* 0x00008000000079c5 */ /* 0x000fe40000010000 */
[----:B------:R-:W-:-:S06]  /*2db0*/  WARPGROUP.ARRIVE ;  /* 0x00000000000079c5 */ /* 0x000fcc0000000000 */
[----:B------:R-:W-:Y:S01]  /*2dc0*/  HGMMA.64x32x16.F32 R120, gdesc[UR8], R120, gsb0 ;  /* 0x00600000087879f0 */ /* 0x000fe20008000878 */
[----:B------:R-:W-:Y:S01]  /*2dd0*/  R2UR UR10, R5 ;  /* 0x00000000050a72ca */ /* 0x000fe200000e0000 */
[----:B------:R-:W-:Y:S01]  /*2de0*/  ULOP3.LUT UR9, UR4, 0x1000000, URZ, 0xfc, !UPT ;  /* 0x0100000004097892 */ /* 0x000fe2000f8efc3f */
[----:B------:R-:W-:-:S06]  /*2df0*/  UMOV UR11, 0x40000040 ;  /* 0x40000040000b7882 */ /* 0x000fcc0000000000 */
[----:B------:R-:W-:-:S05]  /*2e00*/  UMOV UR6, UR9 ;  /* 0x0000000900067c82 */ /* 0x000fca0008000000 */
[----:B------:R-:W-:-:S04]  /*2e10*/  ULEA UR5, UR10, UR5, 0xd ;  /* 0x000000050a057291 */ /* 0x000fc8000f8e683f */
[----:B------:R-:W-:-:S04]  /*2e20*/  USHF.R.U32.HI UR5, URZ, 0x4, UR5 ;  /* 0x000000043f057899 */ /* 0x000fc80008011605 */
[----:B------:R-:W-:-:S03]  /*2e30*/  ULOP3.LUT UR8, UR5, 0x3fff, URZ, 0xc0, !UPT ;  /* 0x00003fff05087892 */ /* 0x000fc6000f8ec03f */
[----:B------:R-:W-:-:S04]  /*2e40*/  UMOV UR5, 0x40000040 ;  /* 0x4000004000057882 */ /* 0x000fc80000000000 */
[----:B------:R-:W-:Y:S01]  /*2e50*/  UMOV UR4, UR8 ;  /* 0x0000000800047c82 */ /* 0x000fe20008000000 */
[----:B------:R-:W-:Y:S02]  /*2e60*/  WARPGROUP.DEPBAR.LE gsb0, 0x0 ;  /* 0x00008000000079c5 */ /* 0x000fe40000010000 */
[----:B------:R-:W5:Y:S02]  /*2e70*/  LDS R145, [R15+0x30200] ;  /* 0x030200000f917984 */ /* 0x000f640000000800 */
[--C-:B-----5:R-:W-:Y:S01]  /*2e80*/  FADD.FTZ R124, R124, -R145.reuse ;  /* 0x800000917c7c7221 */ /* 0x120fe20000010000 */
[--C-:B------:R-:W-:Y:S01]  /*2e90*/  FADD.FTZ R120, R120, -R145.reuse ;  /* 0x8000009178787221 */ /* 0x100fe20000010000 */
[--C-:B------:R-:W-:Y:S01]  /*2ea0*/  FADD.FTZ R121, R121, -R145.reuse ;  /* 0x8000009179797221 */ /* 0x100fe20000010000 */
[--C-:B------:R-:W-:Y:S01]  /*2eb0*/  FADD.FTZ R128, R128, -R145.reuse ;  /* 0x8000009180807221 */ /* 0x100fe20000010000 */
[----:B-1----:R-:W-:Y:S01]  /*2ec0*/  FMUL.FTZ R124, R151, R124 ;  /* 0x0000007c977c7220 */ /* 0x002fe20000410000 */
[----:B--2---:R-:W-:Y:S01]  /*2ed0*/  FMUL.FTZ R120, R152, R120 ;  /* 0x0000007898787220 */ /* 0x004fe20000410000 */
[----:B---3--:R-:W-:Y:S01]  /*2ee0*/  FMUL.FTZ R121, R153, R121 ;  /* 0x0000007999797220 */ /* 0x008fe20000410000 */
[--C-:B------:R-:W-:Y:S01]  /*2ef0*/  FADD.FTZ R132, R132, -R145.reuse ;  /* 0x8000009184847221 */ /* 0x100fe20000010000 */
[----:B------:R-:W-:Y:S01]  /*2f00*/  FMUL.FTZ R124, R14, R124 ;  /* 0x0000007c0e7c7220 */ /* 0x000fe20000410000 */
[----:B------:R-:W-:Y:S01]  /*2f10*/  F2FP.F16.F32.PACK_AB R14, R155, R151 ;  /* 0x000000979b0e723e */ /* 0x000fe200000000ff */
[----:B------:R-:W-:Y:S01]  /*2f20*/  FMUL.FTZ R120, R12, R120 ;  /* 0x000000780c787220 */ /* 0x000fe20000410000 */
[----:B------:R1:W2:Y:S01]  /*2f30*/  LDS R151, [R15+0x30220] ;  /* 0x030220000f977984 */ /* 0x0002a20000000800 */
[----:B------:R-:W-:Y:S01]  /*2f40*/  FMUL.FTZ R121, R13, R121 ;  /* 0x000000790d797220 */ /* 0x000fe20000410000 */
[----:B------:R-:W-:Y:S01]  /*2f50*/  F2FP.F16.F32.PACK_AB R12, R153, R152 ;  /* 0x00000098990c723e */ /* 0x000fe200000000ff */
[--C-:B------:R-:W-:Y:S01]  /*2f60*/  FADD.FTZ R125, R125, -R145.reuse ;  /* 0x800000917d7d7221 */ /* 0x100fe20000010000 */
[----:B----4-:R-:W-:Y:S01]  /*2f70*/  F2FP.F16.F32.PACK_AB R13, R143, R144 ;  /* 0x000000908f0d723e */ /* 0x010fe200000000ff */
[--C-:B------:R-:W-:Y:S01]  /*2f80*/  FADD.FTZ R129, R129, -R145.reuse ;  /* 0x8000009181817221 */ /* 0x100fe20000010000 */
[----:B------:R-:W-:Y:S01]  /*2f90*/  FADD.FTZ R133, R133, -R145 ;  /* 0x8000009185857221 */ /* 0x000fe20000010000 */
[----:B------:R-:W-:Y:S01]  /*2fa0*/  FMUL.FTZ R125, R155, R125 ;  /* 0x0000007d9b7d7220 */ /* 0x000fe20000410000 */
[----:B-1----:R-:W-:Y:S01]  /*2fb0*/  F2FP.F16.F32.PACK_AB R15, R154, R150 ;  /* 0x000000969a0f723e */ /* 0x002fe200000000ff */
[----:B------:R-:W-:Y:S01]  /*2fc0*/  BAR.SYNC.DEFER_BLOCKING 0x9, 0x180 ;  /* 0x0246000000007b1d */ /* 0x000fe20000010000 */
[----:B------:R-:W-:Y:S01]  /*2fd0*/  FMUL.FTZ R129, R141, R129 ;  /* 0x000000818d817220 */ /* 0x000fe20000410000 */
[----:B------:R-:W-:Y:S01]  /*2fe0*/  FMUL.FTZ R16, R16, R125 ;  /* 0x0000007d10107220 */ /* 0x000fe20000410000 */
[----:B------:R-:W-:Y:S01]  /*2ff0*/  FFMA.FTZ R125, -R138, R138, 1 ;  /* 0x3f8000008a7d7423 */ /* 0x000fe2000001018a */
[----:B------:R-:W-:Y:S01]  /*3000*/  F2FP.F16.F32.PACK_AB R120, R121, R120 ;  /* 0x000000787978723e */ /* 0x000fe200000000ff */
[----:B------:R-:W-:Y:S01]  /*3010*/  FMUL.FTZ R22, R22, R129 ;  /* 0x0000008116167220 */ /* 0x000fe20000410000 */
[----:B------:R-:W-:-:S04]  /*3020*/  IMAD.U32 R153, RZ, RZ, UR36 ;  /* 0x00000024ff997e24 */ /* 0x000fc8000f8e00ff */
[----:B------:R-:W-:Y:S01]  /*3030*/  VIADD R153, R153, 0x33400 ;  /* 0x0003340099997836 */ /* 0x000fe20000000000 */
[----:B------:R1:W-:Y:S01]  /*3040*/  STSM.16.M88.4 [R156+0x30400], R12 ;  /* 0x0304000c9c007844 */ /* 0x0003e20000000200 */
[--C-:B--2---:R-:W-:Y:S01]  /*3050*/  FADD.FTZ R129, R127, -R151.reuse ;  /* 0x800000977f817221 */ /* 0x104fe20000010000 */
[----:B------:R-:W-:-:S03]  /*3060*/  FADD.FTZ R127, R134, -R151 ;  /* 0x80000097867f7221 */ /* 0x000fc60000010000 */
[----:B------:R-:W-:Y:S01]  /*3070*/  FMUL.FTZ R154, R154, R129 ;  /* 0x000000819a9a7220 */ /* 0x000fe20000410000 */
[----:B------:R-:W-:Y:S01]  /*3080*/  FMUL.FTZ R129, R146, R127 ;  /* 0x0000007f92817220 */ /* 0x000fe20000410000 */
[----:B------:R-:W-:Y:S01]  /*3090*/  FFMA.FTZ R127, -R10, R10, 1 ;  /* 0x3f8000000a7f7423 */ /* 0x000fe2000001010a */
[----:B------:R-:W-:Y:S01]  /*30a0*/  FFMA.FTZ R10, -R11, R11, 1 ;  /* 0x3f8000000b0a7423 */ /* 0x000fe2000001010b */
[----:B------:R-:W-:Y:S01]  /*30b0*/  FFMA.FTZ R11, -R18, R18, 1 ;  /* 0x3f800000120b7423 */ /* 0x000fe20000010112 */
[----:B-1----:R-:W1:Y:S01]  /*30c0*/  MUFU.EX2 R12, R149 ;  /* 0x00000095000c7308 */ /* 0x002e620000000800 */
[--C-:B------:R-:W-:Y:S01]  /*30d0*/  FADD.FTZ R15, R126, -R151.reuse ;  /* 0x800000977e0f7221 */ /* 0x100fe20000010000 */
[----:B------:R-:W-:Y:S01]  /*30e0*/  FADD.FTZ R126, R135, -R151 ;  /* 0x80000097877e7221 */ /* 0x000fe20000010000 */
[----:B------:R-:W-:Y:S01]  /*30f0*/  FMUL.FTZ R154, R11, R154 ;  /* 0x0000009a0b9a7220 */ /* 0x000fe20000410000 */
[----:B------:R-:W-:Y:S01]  /*3100*/  FFMA.FTZ R11, -R20, R20, 1 ;  /* 0x3f800000140b7423 */ /* 0x000fe20000010114 */
[----:B------:R-:W-:Y:S01]  /*3110*/  FMUL.FTZ R150, R150, R15 ;  /* 0x0000000f96967220 */ /* 0x000fe20000410000 */
[C---:B------:R-:W-:Y:S01]  /*3120*/  F2FP.F16.F32.PACK_AB R15, R139.reuse, R146 ;  /* 0x000000928b0f723e */ /* 0x040fe200000000ff */
[----:B------:R-:W-:Y:S01]  /*3130*/  FMUL.FTZ R126, R139, R126 ;  /* 0x0000007e8b7e7220 */ /* 0x000fe20000410000 */
[----:B------:R-:W2:Y:S01]  /*3140*/  MUFU.EX2 R14, R140 ;  /* 0x0000008c000e7308 */ /* 0x000ea20000000800 */
[----:B------:R-:W-:-:S02]  /*3150*/  FMUL.FTZ R17, R17, R150 ;  /* 0x0000009611117220 */ /* 0x000fc40000410000 */
[----:B------:R-:W-:Y:S01]  /*3160*/  FMUL.FTZ R126, R23, R126 ;  /* 0x0000007e177e7220 */ /* 0x000fe20000410000 */
[----:B-1----:R-:W-:Y:S01]  /*3170*/  FMUL.FTZ R128, R12, R128 ;  /* 0x000000800c807220 */ /* 0x002fe20000410000 */
[----:B------:R-:W-:-:S03]  /*3180*/  F2FP.F16.F32.PACK_AB R12, R141, R12 ;  /* 0x0000000c8d0c723e */ /* 0x000fc600000000ff */
[----:B------:R-:W-:Y:S01]  /*3190*/  FMUL.FTZ R21, R21, R128 ;  /* 0x0000008015157220 */ /* 0x000fe20000410000 */
[----:B------:R-:W-:Y:S01]  /*31a0*/  FFMA.FTZ R128, -R137, R137, 1 ;  /* 0x3f80000089807423 */ /* 0x000fe20000010189 */
[----:B--2---:R-:W-:Y:S01]  /*31b0*/  FMUL.FTZ R13, R14, R132 ;  /* 0x000000840e0d7220 */ /* 0x004fe20000410000 */
[C---:B------:R-:W-:Y:S01]  /*31c0*/  F2FP.F16.F32.PACK_AB R14, R148.reuse, R14 ;  /* 0x0000000e940e723e */ /* 0x040fe200000000ff */
[----:B------:R-:W-:Y:S02]  /*31d0*/  FMUL.FTZ R132, R148, R133 ;  /* 0x0000008594847220 */ /* 0x000fe40000410000 */
[----:B------:R-:W-:Y:S01]  /*31e0*/  FMUL.FTZ R128, R128, R13 ;  /* 0x0000000d80807220 */ /* 0x000fe20000410000 */
[--C-:B------:R-:W-:Y:S01]  /*31f0*/  FADD.FTZ R13, R122, -R151.reuse ;  /* 0x800000977a0d7221 */ /* 0x100fe20000010000 */
[----:B------:R-:W-:Y:S01]  /*3200*/  FMUL.FTZ R125, R125, R132 ;  /* 0x000000847d7d7220 */ /* 0x000fe20000410000 */
[--C-:B------:R-:W-:Y:S01]  /*3210*/  FADD.FTZ R132, R123, -R151.reuse ;  /* 0x800000977b847221 */ /* 0x100fe20000010000 */
[--C-:B------:R-:W-:Y:S01]  /*3220*/  FADD.FTZ R123, R130, -R151.reuse ;  /* 0x80000097827b7221 */ /* 0x100fe20000010000 */
[----:B------:R-:W-:Y:S01]  /*3230*/  FMUL.FTZ R144, R144, R13 ;  /* 0x0000000d90907220 */ /* 0x000fe20000410000 */
[----:B------:R-:W-:Y:S01]  /*3240*/  F2FP.F16.F32.PACK_AB R13, R147, R142 ;  /* 0x0000008e930d723e */ /* 0x000fe200000000ff */
[----:B------:R-:W-:Y:S01]  /*3250*/  FMUL.FTZ R143, R143, R132 ;  /* 0x000000848f8f7220 */ /* 0x000fe20000410000 */
[----:B------:R-:W-:Y:S01]  /*3260*/  FADD.FTZ R122, R131, -R151 ;  /* 0x80000097837a7221 */ /* 0x000fe20000010000 */
[----:B------:R-:W-:Y:S01]  /*3270*/  FMUL.FTZ R123, R142, R123 ;  /* 0x0000007b8e7b7220 */ /* 0x000fe20000410000 */
[----:B------:R-:W-:Y:S01]  /*3280*/  FMUL.FTZ R127, R127, R144 ;  /* 0x000000907f7f7220 */ /* 0x000fe20000410000 */
[----:B------:R1:W-:Y:S01]  /*3290*/  STSM.16.M88.4 [R157], R12 ;  /* 0x0000000c9d007844 */ /* 0x0003e20000000200 */
[----:B------:R-:W-:Y:S01]  /*32a0*/  FMUL.FTZ R18, R10, R143 ;  /* 0x0000008f0a127220 */ /* 0x000fe20000410000 */
[----:B------:R-:W-:Y:S01]  /*32b0*/  FMUL.FTZ R122, R147, R122 ;  /* 0x0000007a937a7220 */ /* 0x000fe20000410000 */
[----:B------:R-:W-:Y:S01]  /*32c0*/  FFMA.FTZ R10, -R19, R19, 1 ;  /* 0x3f800000130a7423 */ /* 0x000fe20000010113 */
[----:B------:R-:W-:Y:S01]  /*32d0*/  @!PT LDS RZ, [RZ] ;  /* 0x00000000fffff984 */ /* 0x000fe20000000800 */
[----:B------:R-:W-:Y:S01]  /*32e0*/  @!PT LDS RZ, [RZ] ;  /* 0x00000000fffff984 */ /* 0x000fe20000000800 */
[----:B------:R-:W-:Y:S01]  /*32f0*/  @!PT LDS RZ, [RZ] ;  /* 0x00000000fffff984 */ /* 0x000fe20000000800 */
[----:B------:R-:W-:Y:S01]  /*3300*/  @!PT LDS RZ, [RZ] ;  /* 0x00000000fffff984 */ /* 0x000fe20000000800 */
[----:B------:R2:W-:Y:S06]  /*3310*/  MEMBAR.ALL.CTA ;  /* 0x0000000000007992 */ /* 0x0005ec0000008000 */
[----:B--2---:R-:W2:Y:S01]  /*3320*/  FENCE.VIEW.ASYNC.S ;  /* 0x00000000000073c6 */ /* 0x004ea20000000000 */
[----:B------:R-:W-:Y:S01]  /*3330*/  FMUL.FTZ R11, R11, R122 ;  /* 0x0000007a0b0b7220 */ /* 0x000fe20000410000 */
[----:B------:R-:W-:Y:S01]  /*3340*/  FMUL.FTZ R10, R10, R123 ;  /* 0x0000007b0a0a7220 */ /* 0x000fe20000410000 */
[----:B------:R-:W-:-:S02]  /*3350*/  F2FP.F16.F32.PACK_AB R122, R16, R124 ;  /* 0x0000007c107a723e */ /* 0x000fc400000000ff */
[----:B------:R-:W-:Y:S02]  /*3360*/  F2FP.F16.F32.PACK_AB R121, R18, R127 ;  /* 0x0000007f1279723e */ /* 0x000fe400000000ff */
[----:B------:R-:W-:Y:S01]  /*3370*/  F2FP.F16.F32.PACK_AB R123, R154, R17 ;  /* 0x000000119a7b723e */ /* 0x000fe200000000ff */
[----:B-1----:R-:W-:Y:S01]  /*3380*/  FMUL.FTZ R15, R136, R129 ;  /* 0x00000081880f7220 */ /* 0x002fe20000410000 */
[----:B------:R-:W-:Y:S02]  /*3390*/  F2FP.F16.F32.PACK_AB R12, R22, R21 ;  /* 0x00000015160c723e */ /* 0x000fe400000000ff */
[----:B------:R-:W-:Y:S02]  /*33a0*/  F2FP.F16.F32.PACK_AB R14, R125, R128 ;  /* 0x000000807d0e723e */ /* 0x000fe400000000ff */
[----:B------:R-:W-:Y:S02]  /*33b0*/  F2FP.F16.F32.PACK_AB R13, R11, R10 ;  /* 0x0000000a0b0d723e */ /* 0x000fe400000000ff */
[----:B------:R-:W-:Y:S01]  /*33c0*/  F2FP.F16.F32.PACK_AB R15, R126, R15 ;  /* 0x0000000f7e0f723e */ /* 0x000fe200000000ff */
[----:B--2---:R-:W-:Y:S06]  /*33d0*/  BAR.SYNC.DEFER_BLOCKING 0x9, 0x180 ;  /* 0x0246000000007b1d */ /* 0x004fec0000010000 */
        /* <DEDUP_REMOVED lines=46> */
[----:B-1----:R-:W-:-:S06]  /*36c0*/  WARPGROUP.ARRIVE ;  /* 0x00000000000079c5 */ /* 0x002fcc0000000000 */
        /* <DEDUP_REMOVED lines=35> */
.L_x_537:
        /* <DEDUP_REMOVED lines=60> */
.L_x_538:
[----:B-1----:R-:W2:Y:S01]  /*3cc0*/  LDL R10, [R1+0x4] ;  /* 0x00000400010a7983 */ /* 0x002ea20000100800 */
[----:B------:R-:W-:Y:S01]  /*3cd0*/  VIADD R8, R8, 0x1 ;  /* 0x0000000108087836 */ /* 0x000fe20000000000 */
[----:B------:R-:W-:Y:S01]  /*3ce0*/  LOP3.LUT R6, R6, 0x1, RZ, 0x3c, !PT ;  /* 0x0000000106067812 */ /* 0x000fe200078e3cff */
[----:B------:R-:W-:Y:S02]  /*3cf0*/  VIADD R4, R4, 0x36420 ;  /* 0x0003642004047836 */ /* 0x000fe40000000000 */
[----:B------:R-:W-:-:S03]  /*3d00*/  VIADD R3, R3, 0x1 ;  /* 0x0000000103037836 */ /* 0x000fc60000000000 */
[----:B------:R-:W-:Y:S02]  /*3d10*/  PRMT R4, RZ, 0x654, R4 ;  /* 0x00000654ff047816 */ /* 0x000fe40000000004 */
[C---:B------:R-:W-:Y:S02]  /*3d20*/  ISETP.NE.AND P0, PT, R3.reuse, 0x2, PT ;  /* 0x000000020300780c */ /* 0x040fe40003f05270 */
[----:B------:R1:W-:Y:S02]  /*3d30*/  SYNCS.ARRIVE.TRANS64.RED.A1T0 RZ, [R4+URZ], RZ ;  /* 0x000000ff04ff79a7 */ /* 0x0003e4000810043f */
[----:B------:R-:W-:Y:S02]  /*3d40*/  SEL R3, R3, RZ, P0 ;  /* 0x000000ff03037207 */ /* 0x000fe40000000000 */
[----:B-1----:R-:W-:-:S04]  /*3d50*/  SEL R4, RZ, 0x1, P0 ;  /* 0x00000001ff047807 */ /* 0x002fc80000000000 */
[----:B------:R-:W-:Y:S02]  /*3d60*/  LOP3.LUT R7, R7, R4, RZ, 0x3c, !PT ;  /* 0x0000000407077212 */ /* 0x000fe400078e3cff */
[----:B--2---:R-:W-:-:S13]  /*3d70*/  ISETP.GE.AND P1, PT, R8, R10, PT ;  /* 0x0000000a0800720c */ /* 0x004fda0003f26270 */
[----:B------:R-:W-:Y:S05]  /*3d80*/  @!P1 BRA `(.L_x_539) ;  /* 0xffffffdc002c9947 */ /* 0x000fea000383ffff */
[----:B------:R-:W-:Y:S01]  /*3d90*/  ULDC UR4, c[0x0][0x740] ;  /* 0x0001d00000047ab9 */ /* 0x000fe20000000800 */
[----:B------:R-:W-:Y:S01]  /*3da0*/  PLOP3.LUT P0, PT, PT, PT, PT, 0x8, 0x0 ;  /* 0x000000000000781c */ /* 0x000fe20003f0e170 */
        /* <DEDUP_REMOVED lines=47> */
[----:B------:R-:W-:-:S07]  /*40a0*/  FMUL.FTZ R71, R71, UR4 ;  /* 0x0000000447477c20 */ /* 0x000fce0008410000 */
.L_x_521:
[----:B------:R-:W-:Y:S05]  /*40b0*/  @P0 BRA `(.L_x_540) ;  /* 0x0000001400f80947 */ /* 0x000fea0003800000 */
[----:B------:R-:W3:Y:S01]  /*40c0*/  LDL R120, [R1+0x8] ;  /* 0x0000080001787983 */ /* 0x000ee20000100800 */
[----:B------:R-:W4:Y:S01]  /*40d0*/  S2UR UR5, SR_CgaCtaId ;  /* 0x00000000000579c3 */ /* 0x000f220000008800 */
[----:B------:R-:W-:Y:S01]  /*40e0*/  UMOV UR4, 0x400 ;  /* 0x0000040000047882 */ /* 0x000fe20000000000 */
[----:B------:R-:W-:Y:S01]  /*40f0*/  F2FP.F16.F32.PACK_AB R72, R73, R72 ;  /* 0x000000484948723e */ /* 0x000fe200000000ff */
[----:B------:R-:W1:Y:S01]  /*4100*/  S2R R0, SR_TID.X ;  /* 0x0000000000007919 */ /* 0x000e620000002100 */
        /* <DEDUP_REMOVED lines=9> */
[----:B------:R-:W-:Y:S01]  /*41a0*/  F2FP.F16.F32.PACK_AB R96, R97, R96 ;  /* 0x000000606160723e */ /* 0x000fe200000000ff */
[----:B----4-:R-:W-:Y:S01]  /*41b0*/  ULEA UR4, UR5, UR4, 0x18 ;  /* 0x0000000405047291 */ /* 0x010fe2000f8ec03f */
[----:B------:R-:W-:-:S02]  /*41c0*/  F2FP.F16.F32.PACK_AB R90, R93, R92 ;  /* 0x0000005c5d5a723e */ /* 0x000fc400000000ff */
[----:B------:R-:W-:Y:S02]  /*41d0*/  F2FP.F16.F32.PACK_AB R91, R95, R94 ;  /* 0x0000005e5f5b723e */ /* 0x000fe400000000ff */
[----:B------:R-:W-:Y:S02]  /*41e0*/  F2FP.F16.F32.PACK_AB R97, R99, R98 ;  /* 0x000000626361723e */ /* 0x000fe400000000ff */
[----:B------:R-:W-:Y:S02]  /*41f0*/  F2FP.F16.F32.PACK_AB R104, R105, R104 ;  /* 0x000000686968723e */ /* 0x000fe400000000ff */
[----:B------:R-:W-:Y:S01]  /*4200*/  F2FP.F16.F32.PACK_AB R98, R101, R100 ;  /* 0x000000646562723e */ /* 0x000fe200000000ff */
[----:B-1----:R-:W-:Y:S01]  /*4210*/  VIADD R0, R0, 0xffffff80 ;  /* 0xffffff8000007836 */ /* 0x002fe20000000000 */
[----:B------:R-:W-:Y:S02]  /*4220*/  F2FP.F16.F32.PACK_AB R99, R103, R102 ;  /* 0x000000666763723e */ /* 0x000fe400000000ff */
[----:B------:R-:W-:Y:S01]  /*4230*/  F2FP.F16.F32.PACK_AB R105, R107, R106 ;  /* 0x0000006a6b69723e */ /* 0x000fe200000000ff */
[----:B--2---:R-:W-:Y:S01]  /*4240*/  IMAD.SHL.U32 R2, R0, 0x40, RZ ;  /* 0x0000004000027824 */ /* 0x004fe200078e00ff */
[----:B------:R-:W-:-:S02]  /*4250*/  SHF.R.S32.HI R7, RZ, 0x1f, R0 ;  /* 0x0000001fff077819 */ /* 0x000fc40000011400 */
[----:B------:R-:W-:Y:S02]  /*4260*/  F2FP.F16.F32.PACK_AB R112, R113, R112 ;  /* 0x000000707170723e */ /* 0x000fe400000000ff */
[CC--:B------:R-:W-:Y:S02]  /*4270*/  LEA.HI R4, R7.reuse, R0.reuse, RZ, 0x4 ;  /* 0x0000000007047211 */ /* 0x0c0fe400078f20ff */
[----:B------:R-:W-:Y:S02]  /*4280*/  LEA.HI R5, R7, R0, RZ, 0x5 ;  /* 0x0000000007057211 */ /* 0x000fe400078f28ff */
[----:B------:R-:W-:Y:S02]  /*4290*/  SHF.R.S32.HI R9, RZ, 0x4, R4 ;  /* 0x00000004ff097819 */ /* 0x000fe40000011404 */
[----:B------:R-:W-:Y:S02]  /*42a0*/  LOP3.LUT R2, R2, 0x1c0, RZ, 0xc0, !PT ;  /* 0x000001c002027812 */ /* 0x000fe400078ec0ff */
[----:B------:R-:W-:-:S02]  /*42b0*/  LEA.HI R4, R4, R9, RZ, 0x1 ;  /* 0x0000000904047211 */ /* 0x000fc400078f08ff */
[----:B------:R-:W-:Y:S02]  /*42c0*/  SHF.R.U32.HI R5, RZ, 0x1, R5 ;  /* 0x00000001ff057819 */ /* 0x000fe40000011605 */
[CC--:B------:R-:W-:Y:S02]  /*42d0*/  LEA.HI R3, R7.reuse, R0.reuse, RZ, 0x3 ;  /* 0x0000000007037211 */ /* 0x0c0fe400078f18ff */
[----:B------:R-:W-:Y:S02]  /*42e0*/  LOP3.LUT R6, R4, 0x7ffffe, RZ, 0xc0, !PT ;  /* 0x007ffffe04067812 */ /* 0x000fe400078ec0ff */
[----:B------:R-:W-:Y:S02]  /*42f0*/  LEA.HI R7, R7, R0, RZ, 0x7 ;  /* 0x0000000007077211 */ /* 0x000fe400078f38ff */
[----:B------:R-:W-:Y:S01]  /*4300*/  LOP3.LUT R4, R2, 0x30, R5, 0xf8, !PT ;  /* 0x0000003002047812 */ /* 0x000fe200078ef805 */
[----:B------:R-:W-:Y:S01]  /*4310*/  IMAD.IADD R6, R9, 0x1, -R6 ;  /* 0x0000000109067824 */ /* 0x000fe200078e0a06 */
[----:B------:R-:W-:-:S02]  /*4320*/  SHF.R.S32.HI R5, RZ, 0x7, R7 ;  /* 0x00000007ff057819 */ /* 0x000fc40000011407 */
[----:B------:R-:W-:Y:S02]  /*4330*/  LOP3.LUT R3, R4, 0x8, R3, 0xf8, !PT ;  /* 0x0000000804037812 */ /* 0x000fe400078ef803 */
[----:B------:R-:W-:Y:S01]  /*4340*/  SHF.R.U32.HI R2, RZ, 0x3, R2 ;  /* 0x00000003ff027819 */ /* 0x000fe20000011602 */
[----:B------:R-:W-:Y:S01]  /*4350*/  IMAD R5, R5, 0xc, R6 ;  /* 0x0000000c05057824 */ /* 0x000fe200078e0206 */
[----:B------:R-:W-:Y:S02]  /*4360*/  F2FP.F16.F32.PACK_AB R106, R109, R108 ;  /* 0x0000006c6d6a723e */ /* 0x000fe400000000ff */
[----:B------:R-:W-:Y:S02]  /*4370*/  LOP3.LUT R2, R3, R2, RZ, 0x3c, !PT ;  /* 0x0000000203027212 */ /* 0x000fe400078e3cff */
[----:B------:R-:W-:Y:S02]  /*4380*/  F2FP.F16.F32.PACK_AB R107, R111, R110 ;  /* 0x0000006e6f6b723e */ /* 0x000fe400000000ff */
[----:B------:R-:W-:Y:S01]  /*4390*/  F2FP.F16.F32.PACK_AB R113, R115, R114 ;  /* 0x000000727371723e */ /* 0x000fe200000000ff */
[----:B------:R-:W-:Y:S01]  /*43a0*/  IMAD.U32 R4, R5, 0x200, R2 ;  /* 0x0000020005047824 */ /* 0x000fe200078e0002 */
[----:B------:R-:W-:Y:S01]  /*43b0*/  F2FP.F16.F32.PACK_AB R24, R25, R24 ;  /* 0x000000181918723e */ /* 0x000fe200000000ff */
[----:B------:R-:W1:Y:S01]  /*43c0*/  LDC.64 R2, c[0x0][0x870] ;  /* 0x00021c00ff027b82 */ /* 0x000e620000000a00 */
[----:B------:R-:W-:-:S02]  /*43d0*/  F2FP.F16.F32.PACK_AB R114, R117, R116 ;  /* 0x000000747572723e */ /* 0x000fc400000000ff */
[----:B------:R-:W-:-:S05]  /*43e0*/  LEA R6, R4, UR4, 0x1 ;  /* 0x0000000404067c11 */ /* 0x000fca000f8e08ff */
[----:B------:R-:W-:Y:S01]  /*43f0*/  BAR.SYNC.DEFER_BLOCKING 0x1, 0x180 ;  /* 0x0046000000007b1d */ /* 0x000fe20000010000 */
[----:B------:R-:W-:Y:S02]  /*4400*/  F2FP.F16.F32.PACK_AB R115, R119, R118 ;  /* 0x000000767773723e */ /* 0x000fe400000000ff */
[----:B------:R-:W-:Y:S02]  /*4410*/  F2FP.F16.F32.PACK_AB R25, R27, R26 ;  /* 0x0000001a1b19723e */ /* 0x000fe400000000ff */
[----:B------:R-:W-:-:S03]  /*4420*/  F2FP.F16.F32.PACK_AB R32, R33, R32 ;  /* 0x000000202120723e */ /* 0x000fc600000000ff */
[----:B------:R-:W3:Y:S01]  /*4430*/  LDC.64 R4, c[0x0][0x870] ;  /* 0x00021c00ff047b82 */ /* 0x000ee20000000a00 */
        /* <DEDUP_REMOVED lines=9> */
[----:B------:R-:W-:Y:S01]  /*44d0*/  STSM.16.MT88.4 [R6+0x9000], R72 ;  /* 0x0090004806007844 */ /* 0x000fe20000004200 */
[----:B------:R-:W-:Y:S01]  /*44e0*/  F2FP.F16.F32.PACK_AB R41, R43, R42 ;  /* 0x0000002a2b29723e */ /* 0x000fe200000000ff */
[----:B------:R-:W-:Y:S01]  /*44f0*/  ULDC UR5, c[0x0][0x808] ;  /* 0x0002020000057ab9 */ /* 0x000fe20000000800 */
[----:B------:R-:W-:Y:S01]  /*4500*/  F2FP.F16.F32.PACK_AB R42, R45, R44 ;  /* 0x0000002c2d2a723e */ /* 0x000fe200000000ff */
[----:B------:R-:W-:Y:S01]  /*4510*/  STSM.16.MT88.4 [R6+0x9800], R80 ;  /* 0x0098005006007844 */ /* 0x000fe20000004200 */
[----:B------:R-:W-:Y:S01]  /*4520*/  F2FP.F16.F32.PACK_AB R43, R47, R46 ;  /* 0x0000002e2f2b723e */ /* 0x000fe200000000ff */
[----:B------:R-:W2:Y:S01]  /*4530*/  LDC.64 R36, c[0x0][0x850] ;  /* 0x00021400ff247b82 */ /* 0x000ea20000000a00 */
[----:B------:R-:W-:Y:S01]  /*4540*/  F2FP.F16.F32.PACK_AB R49, R51, R50 ;  /* 0x000000323331723e */ /* 0x000fe200000000ff */
[----:B------:R-:W-:Y:S01]  /*4550*/  STSM.16.MT88.4 [R6+0xa000], R88 ;  /* 0x00a0005806007844 */ /* 0x000fe20000004200 */
[----:B------:R-:W-:-:S02]  /*4560*/  F2FP.F16.F32.PACK_AB R50, R53, R52 ;  /* 0x000000343532723e */ /* 0x000fc400000000ff */
[----:B------:R-:W-:Y:S01]  /*4570*/  F2FP.F16.F32.PACK_AB R51, R55, R54 ;  /* 0x000000363733723e */ /* 0x000fe200000000ff */
[----:B------:R-:W-:Y:S01]  /*4580*/  STSM.16.MT88.4 [R6+0xa800], R96 ;  /* 0x00a8006006007844 */ /* 0x000fe20000004200 */
[----:B------:R-:W-:Y:S02]  /*4590*/  F2FP.F16.F32.PACK_AB R57, R59, R58 ;  /* 0x0000003a3b39723e */ /* 0x000fe400000000ff */
[----:B------:R-:W-:Y:S01]  /*45a0*/  F2FP.F16.F32.PACK_AB R58, R61, R60 ;  /* 0x0000003c3d3a723e */ /* 0x000fe200000000ff */
[----:B------:R-:W-:Y:S01]  /*45b0*/  STSM.16.MT88.4 [R6+0xb000], R104 ;  /* 0x00b0006806007844 */ /* 0x000fe20000004200 */
[----:B------:R-:W-:Y:S02]  /*45c0*/  F2FP.F16.F32.PACK_AB R59, R63, R62 ;  /* 0x0000003e3f3b723e */ /* 0x000fe400000000ff */
[----:B------:R-:W-:Y:S01]  /*45d0*/  F2FP.F16.F32.PACK_AB R65, R67, R66 ;  /* 0x000000424341723e */ /* 0x000fe200000000ff */
[----:B------:R-:W-:Y:S01]  /*45e0*/  STSM.16.MT88.4 [R6+0xb800], R112 ;  /* 0x00b8007006007844 */ /* 0x000fe20000004200 */
[----:B------:R-:W-:-:S02]  /*45f0*/  F2FP.F16.F32.PACK_AB R66, R69, R68 ;  /* 0x000000444542723e */ /* 0x000fc400000000ff */
[----:B------:R-:W-:Y:S01]  /*4600*/  F2FP.F16.F32.PACK_AB R67, R71, R70 ;  /* 0x000000464743723e */ /* 0x000fe200000000ff */
[----:B------:R-:W-:Y:S01]  /*4610*/  STSM.16.MT88.4 [R6], R24 ;  /* 0x0000001806007844 */ /* 0x000fe20000004200 */
[----:B-1----:R-:W-:-:S03]  /*4620*/  ISETP.NE.U32.AND P0, PT, R2, RZ, PT ;  /* 0x000000ff0200720c */ /* 0x002fc60003f05070 */
[----:B------:R-:W-:Y:S01]  /*4630*/  STSM.16.MT88.4 [R6+0x800], R32 ;  /* 0x0008002006007844 */ /* 0x000fe20000004200 */
[----:B------:R-:W-:Y:S02]  /*4640*/  ISETP.NE.AND.EX P0, PT, R3, RZ, PT, P0 ;  /* 0x000000ff0300720c */ /* 0x000fe40003f05300 */
[----:B------:R-:W1:Y:S01]  /*4650*/  LDC.64 R2, c[0x0][0x878] ;  /* 0x00021e00ff027b82 */ /* 0x000e620000000a00 */
[----:B------:R-:W-:Y:S04]  /*4660*/  STSM.16.MT88.4 [R6+0x1000], R40 ;  /* 0x0010002806007844 */ /* 0x000fe80000004200 */
[----:B------:R-:W-:Y:S04]  /*4670*/  STSM.16.MT88.4 [R6+0x1800], R48 ;  /* 0x0018003006007844 */ /* 0x000fe80000004200 */
[----:B------:R-:W-:Y:S04]  /*4680*/  STSM.16.MT88.4 [R6+0x2000], R56 ;  /* 0x0020003806007844 */ /* 0x000fe80000004200 */
[----:B------:R4:W-:Y:S01]  /*4690*/  STSM.16.MT88.4 [R6+0x2800], R64 ;  /* 0x0028004006007844 */ /* 0x0009e20000004200 */
[----:B---3--:R-:W-:Y:S01]  /*46a0*/  IMAD.WIDE R4, R120, 0x4, R4 ;  /* 0x0000000478047825 */ /* 0x008fe200078e0204 */
[----:B------:R-:W-:Y:S06]  /*46b0*/  BAR.SYNC.DEFER_BLOCKING 0x1, 0x180 ;  /* 0x0046000000007b1d */ /* 0x000fec0000010000 */
[----:B------:R-:W3:Y:S01]  /*46c0*/  @P0 LDG.E R8, desc[UR38][R4.64] ;  /* 0x0000002604080981 */ /* 0x000ee2000c1e1900 */
[----:B-1----:R-:W-:Y:S01]  /*46d0*/  ISETP.NE.U32.AND P1, PT, R2, RZ, PT ;  /* 0x000000ff0200720c */ /* 0x002fe20003f25070 */
[----:B------:R-:W-:-:S03]  /*46e0*/  IMAD.U32 R7, RZ, RZ, UR5 ;  /* 0x00000005ff077e24 */ /* 0x000fc6000f8e00ff */
[----:B------:R-:W-:Y:S01]  /*46f0*/  ISETP.NE.AND.EX P1, PT, R3, RZ, PT, P1 ;  /* 0x000000ff0300720c */ /* 0x000fe20003f25310 */
[----:B----4-:R-:W-:-:S12]  /*4700*/  IMAD.HI R6, R0, 0x2aaaaaab, RZ ;  /* 0x2aaaaaab00067827 */ /* 0x010fd800078e02ff */
[----:B------:R-:W1:Y:S01]  /*4710*/  @P1 LDC.64 R2, c[0x0][0x878] ;  /* 0x00021e00ff021b82 */ /* 0x000e620000000a00 */
[----:B------:R-:W-:-:S04]  /*4720*/  SHF.R.U32.HI R9, RZ, 0x1f, R6 ;  /* 0x0000001fff097819 */ /* 0x000fc80000011606 */
[----:B------:R-:W-:-:S05]  /*4730*/  LEA.HI.SX32 R45, R6, R9, 0x1e ;  /* 0x00000009062d7211 */ /* 0x000fca00078ff2ff */
[C---:B------:R-:W-:Y:S01]  /*4740*/  IMAD R0, R45.reuse, -0x18, R0 ;  /* 0xffffffe82d007824 */ /* 0x040fe200078e0200 */
[----:B------:R-:W4:Y:S01]  /*4750*/  S2R R38, SR_CTAID.X ;  /* 0x0000000000267919 */ /* 0x000f220000002500 */
[----:B------:R-:W-:-:S03]  /*4760*/  IMAD.SHL.U32 R10, R45, 0x40, RZ ;  /* 0x000000402d0a7824 */ /* 0x000fc600078e00ff */
[----:B------:R-:W-:Y:S01]  /*4770*/  SHF.R.S32.HI R11, RZ, 0x1f, R0 ;  /* 0x0000001fff0b7819 */ /* 0x000fe20000011400 */
[----:B-1----:R-:W-:-:S03]  /*4780*/  @P1 IMAD.WIDE R2, R120, 0x4, R2 ;  /* 0x0000000478021825 */ /* 0x002fc600078e0202 */
[----:B------:R-:W-:Y:S02]  /*4790*/  LEA.HI R12, R11, R0, RZ, 0x3 ;  /* 0x000000000b0c7211 */ /* 0x000fe400078f18ff */
[----:B------:R-:W-:Y:S01]  /*47a0*/  LOP3.LUT R11, R10, 0x1c0, RZ, 0xc0, !PT ;  /* 0x000001c00a0b7812 */ /* 0x000fe200078ec0ff */
[----:B------:R1:W5:Y:S01]  /*47b0*/  @P1 LDG.E R7, desc[UR38][R2.64] ;  /* 0x0000002602071981 */ /* 0x000362000c1e1900 */
[----:B------:R-:W-:Y:S01]  /*47c0*/  LEA.HI R9, R6, R9, RZ, 0x1b ;  /* 0x0000000906097211 */ /* 0x000fe200078fd8ff */
[----:B------:R-:W2:Y:S01]  /*47d0*/  S2UR UR5, SR_CTAID.Y ;  /* 0x00000000000579c3 */ /* 0x000ea20000002600 */
[----:B------:R-:W-:Y:S02]  /*47e0*/  SHF.R.S32.HI R12, RZ, 0x3, R12 ;  /* 0x00000003ff0c7819 */ /* 0x000fe4000001140c */
[----:B------:R-:W-:-:S03]  /*47f0*/  CS2R R24, SRZ ;  /* 0x0000000000187805 */ /* 0x000fc6000001ff00 */
[----:B------:R-:W-:Y:S02]  /*4800*/  IMAD R9, R12, 0xc, R9 ;  /* 0x0000000c0c097824 */ /* 0x000fe400078e0209 */
[----:B-1----:R-:W-:-:S05]  /*4810*/  IMAD.SHL.U32 R2, R0, 0x8, RZ ;  /* 0x0000000800027824 */ /* 0x002fca00078e00ff */
[----:B------:R-:W-:Y:S02]  /*4820*/  LOP3.LUT R0, R11, 0x38, R2, 0xf8, !PT ;  /* 0x000000380b007812 */ /* 0x000fe400078ef802 */
[----:B------:R-:W-:-:S04]  /*4830*/  SHF.R.U32.HI R11, RZ, 0x3, R11 ;  /* 0x00000003ff0b7819 */ /* 0x000fc8000001160b */
[----:B------:R-:W-:-:S05]  /*4840*/  LOP3.LUT R0, R0, R11, RZ, 0x3c, !PT ;  /* 0x0000000b00007212 */ /* 0x000fca00078e3cff */
[----:B------:R-:W-:Y:S01]  /*4850*/  IMAD.U32 R0, R9, 0x200, R0 ;  /* 0x0000020009007824 */ /* 0x000fe200078e0000 */
[----:B---3--:R-:W-:Y:S01]  /*4860*/  @P0 SHF.R.S32.HI R9, RZ, 0x1f, R8 ;  /* 0x0000001fff090819 */ /* 0x008fe20000011408 */
[----:B--2-4-:R-:W-:Y:S06]  /*4870*/  @P1 BRA `(.L_x_541) ;  /* 0x0000000000101947 */ /* 0x014fec0003800000 */
[----:B------:R-:W-:Y:S05]  /*4880*/  @!P0 BRA `(.L_x_541) ;  /* 0x00000000000c8947 */ /* 0x000fea0003800000 */
[----:B------:R-:W2:Y:S04]  /*4890*/  LDG.E R6, desc[UR38][R4.64] ;  /* 0x0000002604067981 */ /* 0x000ea8000c1e1900 */
[----:B-----5:R-:W2:Y:S02]  /*48a0*/  LDG.E R7, desc[UR38][R4.64+0x4] ;  /* 0x0000042604077981 */ /* 0x020ea4000c1e1900 */
[----:B--2---:R-:W-:-:S07]  /*48b0*/  IMAD.IADD R7, R7, 0x1, -R6 ;  /* 0x0000000107077824 */ /* 0x004fce00078e0a06 */
.L_x_541:
[----:B-----5:R-:W-:Y:S01]  /*48c0*/  IMAD R7, R38, -0x60, R7 ;  /* 0xffffffa026077824 */ /* 0x020fe200078e0207 */
[----:B------:R-:W-:Y:S01]  /*48d0*/  LEA R0, R0, UR4, 0x1 ;  /* 0x0000000400007c11 */ /* 0x000fe2000f8e08ff */
[----:B------:R-:W-:Y:S01]  /*48e0*/  @P0 IMAD.MOV.U32 R24, RZ, RZ, R8 ;  /* 0x000000ffff180224 */ /* 0x000fe200078e0008 */
[----:B------:R-:W-:Y:S01]  /*48f0*/  USHF.R.S32.HI UR4, URZ, 0x1f, UR5 ;  /* 0x0000001f3f047899 */ /* 0x000fe20008011405 */
[----:B------:R-:W-:Y:S01]  /*4900*/  @P0 IMAD.MOV.U32 R25, RZ, RZ, R9 ;  /* 0x000000ffff190224 */ /* 0x000fe200078e0009 */
[----:B------:R-:W-:Y:S01]  /*4910*/  VIMNMX R46, R7, 0x60, PT ;  /* 0x00000060072e7848 */ /* 0x000fe20003fe0100 */
[----:B------:R1:W2:Y:S01]  /*4920*/  LDS.128 R28, [R0+0x9800] ;  /* 0x00980000001c7984 */ /* 0x0002a20000000c00 */
[C---:B------:R-:W-:Y:S01]  /*4930*/  VIADD R26, R45.reuse, 0x20 ;  /* 0x000000202d1a7836 */ /* 0x040fe20000000000 */
[----:B------:R-:W-:Y:S01]  /*4940*/  SHF.R.S32.HI R35, RZ, 0x1f, R120 ;  /* 0x0000001fff237819 */ /* 0x000fe20000011478 */
[C---:B------:R-:W-:Y:S01]  /*4950*/  VIADD R27, R45.reuse, 0x30 ;  /* 0x000000302d1b7836 */ /* 0x040fe20000000000 */
[----:B------:R1:W3:Y:S01]  /*4960*/  LDS.128 R4, [R0+0x800] ;  /* 0x0008000000047984 */ /* 0x0002e20000000c00 */
[----:B------:R-:W-:Y:S01]  /*4970*/  VIADD R3, R45, 0x10 ;  /* 0x000000102d037836 */ /* 0x000fe20000000000 */
[-C--:B------:R-:W-:Y:S01]  /*4980*/  ISETP.GE.AND P5, PT, R26, R46.reuse, PT ;  /* 0x0000002e1a00720c */ /* 0x080fe20003fa6270 */
[----:B------:R-:W-:Y:S01]  /*4990*/  IMAD R32, R36, UR4, RZ ;  /* 0x0000000424207c24 */ /* 0x000fe2000f8e02ff */
[----:B------:R1:W4:Y:S01]  /*49a0*/  LDS.128 R8, [R0+0x1000] ;  /* 0x0010000000087984 */ /* 0x0003220000000c00 */
[-C--:B------:R-:W-:Y:S01]  /*49b0*/  ISETP.GE.AND P2, PT, R27, R46.reuse, PT ;  /* 0x0000002e1b00720c */ /* 0x080fe20003f46270 */
[----:B------:R-:W-:Y:S01]  /*49c0*/  ULDC UR8, c[0x0][0x83c] ;  /* 0x00020f0000087ab9 */ /* 0x000fe20000000800 */
[----:B------:R-:W1:Y:S01]  /*49d0*/  LDC.64 R26, c[0x0][0x820] ;  /* 0x00020800ff1a7b82 */ /* 0x000e620000000a00 */
[----:B------:R1:W1:Y:S01]  /*49e0*/  LDS.128 R12, [R0+0x1800] ;  /* 0x00180000000c7984 */ /* 0x0002620000000c00 */
[CC--:B------:R-:W-:Y:S01]  /*49f0*/  ISETP.GE.AND P3, PT, R45.reuse, R46.reuse, PT ;  /* 0x0000002e2d00720c */ /* 0x0c0fe20003f66270 */
[----:B------:R-:W-:Y:S01]  /*4a00*/  VIADD R34, R45, 0x40 ;  /* 0x000000402d227836 */ /* 0x000fe20000000000 */
[----:B------:R-:W-:Y:S01]  /*4a10*/  ISETP.GE.AND P4, PT, R3, R46, PT ;  /* 0x0000002e0300720c */ /* 0x000fe20003f86270 */
[----:B------:R1:W1:Y:S01]  /*4a20*/  LDS.128 R16, [R0+0x2000] ;  /* 0x0020000000107984 */ /* 0x0002620000000c00 */
[----:B------:R-:W-:Y:S01]  /*4a30*/  SHF.R.S32.HI R3, RZ, 0x1f, R2 ;  /* 0x0000001fff037819 */ /* 0x000fe20000011402 */
[----:B------:R-:W-:Y:S01]  /*4a40*/  IMAD R37, R37, UR5, R32 ;  /* 0x0000000525257c24 */ /* 0x000fe2000f8e0220 */
[----:B------:R-:W-:Y:S01]  /*4a50*/  ISETP.GE.OR P6, PT, R2, UR8, P3 ;  /* 0x0000000802007c0c */ /* 0x000fe20009fc6670 */
[----:B------:R1:W1:Y:S01]  /*4a60*/  LDS.128 R20, [R0+0x2800] ;  /* 0x0028000000147984 */ /* 0x0002620000000c00 */
[----:B------:R-:W-:Y:S01]  /*4a70*/  IADD3 R24, P1, R45, R24, RZ ;  /* 0x000000182d187210 */ /* 0x000fe20007f3e0ff */
[----:B------:R-:W-:Y:S01]  /*4a80*/  IMAD.WIDE.U32 R32, R36, UR5, R2 ;  /* 0x0000000524207c25 */ /* 0x000fe2000f8e0002 */
[----:B------:R-:W-:Y:S01]  /*4a90*/  SEL R44, R35, RZ, !P0 ;  /* 0x000000ff232c7207 */ /* 0x000fe20004000000 */
[----:B------:R-:W-:Y:S01]  /*4aa0*/  ULDC.64 UR6, c[0x0][0x858] ;  /* 0x0002160000067ab9 */ /* 0x000fe20000000a00 */
[----:B------:R-:W-:Y:S01]  /*4ab0*/  LEA.HI.X.SX32 R25, R45, R25, 0x1, P1 ;  /* 0x000000192d197211 */ /* 0x000fe200008f0eff */
[----:B------:R-:W-:Y:S01]  /*4ac0*/  IMAD.IADD R33, R33, 0x1, R37 ;  /* 0x0000000121217824 */ /* 0x000fe200078e0225 */
[----:B------:R-:W-:Y:S01]  /*4ad0*/  ISETP.GE.AND P1, PT, R34, R46, PT ;  /* 0x0000002e2200720c */ /* 0x000fe20003f26270 */
[----:B------:R-:W-:Y:S01]  /*4ae0*/  IMAD R34, R44, UR6, RZ ;  /* 0x000000062c227c24 */ /* 0x000fe2000f8e02ff */
[----:B------:R-:W-:Y:S01]  /*4af0*/  SEL R47, R120, RZ, !P0 ;  /* 0x000000ff782f7207 */ /* 0x000fe20004000000 */
[----:B------:R-:W-:Y:S01]  /*4b00*/  BSSY B0, `(.L_x_542) ;  /* 0x0000012000007945 */ /* 0x000fe20003800000 */
[----:B------:R-:W-:Y:S01]  /*4b10*/  ISETP.GE.OR P0, PT, R2, UR8, P4 ;  /* 0x0000000802007c0c */ /* 0x000fe2000a706670 */
[----:B------:R-:W-:-:S04]  /*4b20*/  IMAD.WIDE R24, R38, 0x60, R24 ;  /* 0x0000006026187825 */ /* 0x000fc800078e0218 */
[C---:B------:R-:W-:Y:S02]  /*4b30*/  IMAD R41, R47.reuse, UR7, R34 ;  /* 0x000000072f297c24 */ /* 0x040fe4000f8e0222 */
[----:B------:R-:W-:-:S04]  /*4b40*/  IMAD.WIDE.U32 R32, R47, UR6, R32 ;  /* 0x000000062f207c25 */ /* 0x000fc8000f8e0020 */
[----:B------:R-:W-:Y:S01]  /*4b50*/  IMAD.IADD R41, R33, 0x1, R41 ;  /* 0x0000000121297824 */ /* 0x000fe200078e0229 */
[----:B--2---:R-:W-:Y:S06]  /*4b60*/  @P6 BRA `(.L_x_543) ;  /* 0x00000000002c6947 */ /* 0x004fec0003800000 */
[----:B------:R-:W2:Y:S01]  /*4b70*/  LDS.128 R36, [R0+0x9000] ;  /* 0x0090000000247984 */ /* 0x000ea20000000c00 */
[----:B------:R-:W-:Y:S01]  /*4b80*/  ULDC.64 UR6, c[0x0][0x848] ;  /* 0x0002120000067ab9 */ /* 0x000fe20000000a00 */
[----:B------:R-:W-:Y:S02]  /*4b90*/  IMAD.MOV.U32 R40, RZ, RZ, R32 ;  /* 0x000000ffff287224 */ /* 0x000fe400078e0020 */
[----:B------:R-:W-:Y:S02]  /*4ba0*/  IMAD R43, R25, UR6, RZ ;  /* 0x00000006192b7c24 */ /* 0x000fe4000f8e02ff */
[----:B------:R-:W-:-:S04]  /*4bb0*/  IMAD.WIDE.U32 R34, R24, UR6, R40 ;  /* 0x0000000618227c25 */ /* 0x000fc8000f8e0028 */
[----:B------:R-:W-:Y:S01]  /*4bc0*/  IMAD R43, R24, UR7, R43 ;  /* 0x00000007182b7c24 */ /* 0x000fe2000f8e022b */
[----:B------:R-:W-:Y:S02]  /*4bd0*/  ULDC.64 UR6, c[0x0][0x830] ;  /* 0x00020c0000067ab9 */ /* 0x000fe40000000a00 */
[----:B------:R-:W-:Y:S01]  /*4be0*/  LEA R42, P6, R34, UR6, 0x1 ;  /* 0x00000006222a7c11 */ /* 0x000fe2000f8c08ff */
[----:B------:R-:W-:-:S05]  /*4bf0*/  IMAD.IADD R35, R35, 0x1, R43 ;  /* 0x0000000123237824 */ /* 0x000fca00078e022b */
[----:B------:R-:W-:-:S05]  /*4c00*/  LEA.HI.X R43, R34, UR7, R35, 0x1, P6 ;  /* 0x00000007222b7c11 */ /* 0x000fca000b0f0c23 */
[----:B--2---:R2:W-:Y:S02]  /*4c10*/  STG.E.128 desc[UR38][R42.64], R36 ;  /* 0x000000242a007986 */ /* 0x0045e4000c101d26 */
.L_x_543:
[----:B------:R-:W-:Y:S05]  /*4c20*/  BSYNC B0 ;  /* 0x0000000000007941 */ /* 0x000fea0003800000 */
.L_x_542:
[----:B------:R-:W-:Y:S04]  /*4c30*/  BSSY B0, `(.L_x_544) ;  /* 0x000000f000007945 */ /* 0x000fe80003800000 */
[----:B------:R-:W-:Y:S05]  /*4c40*/  @P0 BRA `(.L_x_545) ;  /* 0x0000000000340947 */ /* 0x000fea0003800000 */
[----:B--2---:R-:W-:Y:S01]  /*4c50*/  IADD3 R37, P0, R24, 0x10, RZ ;  /* 0x0000001018257810 */ /* 0x004fe20007f1e0ff */
[----:B------:R-:W-:Y:S01]  /*4c60*/  ULDC.64 UR6, c[0x0][0x848] ;  /* 0x0002120000067ab9 */ /* 0x000fe20000000a00 */
[----:B------:R-:W-:-:S03]  /*4c70*/  IMAD.MOV.U32 R35, RZ, RZ, R41 ;  /* 0x000000ffff237224 */ /* 0x000fc600078e0029 */
[----:B------:R-:W-:-:S04]  /*4c80*/  IMAD.X R34, RZ, RZ, R25, P0 ;  /* 0x000000ffff227224 */ /* 0x000fc800000e0619 */
[----:B------:R-:W-:Y:S02]  /*4c90*/  IMAD R36, R34, UR6, RZ ;  /* 0x0000000622247c24 */ /* 0x000fe4000f8e02ff */
[----:B------:R-:W-:-:S04]  /*4ca0*/  IMAD.MOV.U32 R34, RZ, RZ, R32 ;  /* 0x000000ffff227224 */ /* 0x000fc800078e0020 */
[----:B------:R-:W-:-:S04]  /*4cb0*/  IMAD.WIDE.U32 R34, R37, UR6, R34 ;  /* 0x0000000625227c25 */ /* 0x000fc8000f8e0022 */
[----:B------:R-:W-:Y:S01]  /*4cc0*/  IMAD R37, R37, UR7, R36 ;  /* 0x0000000725257c24 */ /* 0x000fe2000f8e0224 */
[----:B------:R-:W-:Y:S02]  /*4cd0*/  ULDC.64 UR6, c[0x0][0x830] ;  /* 0x00020c0000067ab9 */ /* 0x000fe40000000a00 */
[----:B------:R-:W-:Y:S01]  /*4ce0*/  LEA R36, P0, R34, UR6, 0x1 ;  /* 0x0000000622247c11 */ /* 0x000fe2000f8008ff */
[----:B------:R-:W-:-:S05]  /*4cf0*/  IMAD.IADD R35, R35, 0x1, R37 ;  /* 0x0000000123237824 */ /* 0x000fca00078e0225 */
[----:B------:R-:W-:-:S05]  /*4d00*/  LEA.HI.X R37, R34, UR7, R35, 0x1, P0 ;  /* 0x0000000722257c11 */ /* 0x000fca00080f0c23 */
[----:B------:R2:W-:Y:S02]  /*4d10*/  STG.E.128 desc[UR38][R36.64], R28 ;  /* 0x0000001c24007986 */ /* 0x0005e4000c101d26 */
.L_x_545:
[----:B------:R-:W-:Y:S05]  /*4d20*/  BSYNC B0 ;  /* 0x0000000000007941 */ /* 0x000fea0003800000 */
.L_x_544:
[----:B--2---:R2:W1:Y:S01]  /*4d30*/  LDS.128 R28, [R0+0xa000] ;  /* 0x00a00000001c7984 */ /* 0x0044620000000c00 */
[C---:B------:R-:W-:Y:S01]  /*4d40*/  ISETP.GE.OR P6, PT, R2.reuse, UR8, P5 ;  /* 0x0000000802007c0c */ /* 0x040fe2000afc6670 */
[----:B------:R-:W-:Y:S01]  /*4d50*/  BSSY B0, `(.L_x_546) ;  /* 0x0000010000007945 */ /* 0x000fe20003800000 */
[----:B------:R-:W-:-:S11]  /*4d60*/  ISETP.GE.OR P0, PT, R2, UR8, P2 ;  /* 0x0000000802007c0c */ /* 0x000fd60009706670 */
[----:B--2---:R-:W-:Y:S05]  /*4d70*/  @P6 BRA `(.L_x_547) ;  /* 0x0000000000346947 */ /* 0x004fea0003800000 */
[----:B------:R-:W-:Y:S01]  /*4d80*/  IADD3 R37, P6, R24, 0x20, RZ ;  /* 0x0000002018257810 */ /* 0x000fe20007fde0ff */
        /* <DEDUP_REMOVED lines=11> */
[----:B-1----:R2:W-:Y:S02]  /*4e40*/  STG.E.128 desc[UR38][R36.64], R28 ;  /* 0x0000001c24007986 */ /* 0x0025e4000c101d26 */
.L_x_547:
[----:B------:R-:W-:Y:S05]  /*4e50*/  BSYNC B0 ;  /* 0x0000000000007941 */ /* 0x000fea0003800000 */
.L_x_546:
[----:B-12---:R1:W2:Y:S01]  /*4e60*/  LDS.128 R28, [R0+0xa800] ;  /* 0x00a80000001c7984 */ /* 0x0062a20000000c00 */
[----:B------:R-:W-:Y:S01]  /*4e70*/  BSSY B0, `(.L_x_548) ;  /* 0x0000010000007945 */ /* 0x000fe20003800000 */
[----:B------:R-:W-:-:S03]  /*4e80*/  VIADD R45, R45, 0x50 ;  /* 0x000000502d2d7836 */ /* 0x000fc60000000000 */
[----:B------:R-:W-:Y:S05]  /*4e90*/  @P0 BRA `(.L_x_549) ;  /* 0x0000000000340947 */ /* 0x000fea0003800000 */
        /* <DEDUP_REMOVED lines=12> */
[----:B--2---:R2:W-:Y:S02]  /*4f60*/  STG.E.128 desc[UR38][R36.64], R28 ;  /* 0x0000001c24007986 */ /* 0x0045e4000c101d26 */
.L_x_549:
[----:B------:R-:W-:Y:S05]  /*4f70*/  BSYNC B0 ;  /* 0x0000000000007941 */ /* 0x000fea0003800000 */
.L_x_548:
[----:B--2---:R2:W1:Y:S01]  /*4f80*/  LDS.128 R28, [R0+0xb000] ;  /* 0x00b00000001c7984 */ /* 0x0044620000000c00 */
[----:B------:R-:W-:Y:S01]  /*4f90*/  ISETP.GE.OR P6, PT, R2, UR8, P1 ;  /* 0x0000000802007c0c */ /* 0x000fe20008fc6670 */
[----:B------:R-:W-:Y:S01]  /*4fa0*/  BSSY B0, `(.L_x_550) ;  /* 0x0000010000007945 */ /* 0x000fe20003800000 */
[----:B------:R-:W-:-:S11]  /*4fb0*/  ISETP.GE.AND P0, PT, R45, R46, PT ;  /* 0x0000002e2d00720c */ /* 0x000fd60003f06270 */
        /* <DEDUP_REMOVED lines=14> */
.L_x_551:
[----:B------:R-:W-:Y:S05]  /*50a0*/  BSYNC B0 ;  /* 0x0000000000007941 */ /* 0x000fea0003800000 */
.L_x_550:
[----:B-1----:R-:W-:Y:S01]  /*50b0*/  IMAD R28, R26, UR4, RZ ;  /* 0x000000041a1c7c24 */ /* 0x002fe2000f8e02ff */
[----:B------:R-:W-:Y:S01]  /*50c0*/  ISETP.GE.OR P6, PT, R2, UR8, P0 ;  /* 0x0000000802007c0c */ /* 0x000fe200087c6670 */
[----:B------:R-:W-:Y:S01]  /*50d0*/  BSSY B0, `(.L_x_552) ;  /* 0x0000012000007945 */ /* 0x000fe20003800000 */
[----:B------:R-:W-:-:S04]  /*50e0*/  IMAD.WIDE.U32 R34, R26, UR5, R2 ;  /* 0x000000051a227c25 */ /* 0x000fc8000f8e0002 */
[----:B------:R-:W-:Y:S02]  /*50f0*/  IMAD R37, R27, UR5, R28 ;  /* 0x000000051b257c24 */ /* 0x000fe4000f8e021c */
[----:B------:R1:W1:Y:S05]  /*5100*/  LDS.128 R28, [R0+0xb800] ;  /* 0x00b80000001c7984 */ /* 0x00026a0000000c00 */
        /* <DEDUP_REMOVED lines=14> */
.L_x_553:
[----:B------:R-:W-:Y:S05]  /*51f0*/  BSYNC B0 ;  /* 0x0000000000007941 */ /* 0x000fea0003800000 */
.L_x_552:
[----:B-1----:R1:W1:Y:S01]  /*5200*/  LDS.128 R28, [R0] ;  /* 0x00000000001c7984 */ /* 0x0022620000000c00 */
[----:B------:R-:W-:Y:S01]  /*5210*/  ULDC UR6, c[0x0][0x80c] ;  /* 0x0002030000067ab9 */ /* 0x000fe20000000800 */
[----:B------:R-:W-:Y:S01]  /*5220*/  ULDC.64 UR4, c[0x0][0x828] ;  /* 0x00020a0000047ab9 */ /* 0x000fe20000000a00 */
[----:B------:R-:W-:Y:S01]  /*5230*/  ISETP.GE.OR P3, PT, R2, UR6, P3 ;  /* 0x0000000602007c0c */ /* 0x000fe20009f66670 */
[----:B------:R-:W-:Y:S01]  /*5240*/  IMAD.IADD R35, R35, 0x1, R37 ;  /* 0x0000000123237824 */ /* 0x000fe200078e0225 */
[----:B------:R-:W-:Y:S01]  /*5250*/  BSSY B0, `(.L_x_554) ;  /* 0x0000015000007945 */ /* 0x000fe20003800000 */
[----:B------:R-:W-:Y:S01]  /*5260*/  IMAD R3, R44, UR4, RZ ;  /* 0x000000042c037c24 */ /* 0x000fe2000f8e02ff */
[C---:B------:R-:W-:Y:S01]  /*5270*/  ISETP.GE.OR P4, PT, R2.reuse, UR6, P4 ;  /* 0x0000000602007c0c */ /* 0x040fe2000a786670 */
[C---:B------:R-:W-:Y:S01]  /*5280*/  IMAD.WIDE.U32 R34, R47.reuse, UR4, R34 ;  /* 0x000000042f227c25 */ /* 0x040fe2000f8e0022 */
[C---:B------:R-:W-:Y:S02]  /*5290*/  ISETP.GE.OR P5, PT, R2.reuse, UR6, P5 ;  /* 0x0000000602007c0c */ /* 0x040fe4000afa6670 */
[C---:B------:R-:W-:Y:S01]  /*52a0*/  ISETP.GE.OR P2, PT, R2.reuse, UR6, P2 ;  /* 0x0000000602007c0c */ /* 0x040fe20009746670 */
[----:B------:R-:W-:Y:S01]  /*52b0*/  IMAD R3, R47, UR5, R3 ;  /* 0x000000052f037c24 */ /* 0x000fe2000f8e0203 */
[----:B------:R-:W-:-:S02]  /*52c0*/  ISETP.GE.OR P1, PT, R2, UR6, P1 ;  /* 0x0000000602007c0c */ /* 0x000fc40008f26670 */
[----:B------:R-:W-:Y:S01]  /*52d0*/  ISETP.GE.OR P0, PT, R2, UR6, P0 ;  /* 0x0000000602007c0c */ /* 0x000fe20008706670 */
[----:B------:R-:W-:Y:S01]  /*52e0*/  IMAD.IADD R27, R35, 0x1, R3 ;  /* 0x00000001231b7824 */ /* 0x000fe200078e0203 */
[----:B------:R-:W-:Y:S11]  /*52f0*/  @P3 BRA `(.L_x_555) ;  /* 0x0000000000283947 */ /* 0x000ff60003800000 */
        /* <DEDUP_REMOVED lines=9> */
[----:B-1----:R1:W-:Y:S02]  /*5390*/  STG.E.128 desc[UR38][R32.64], R28 ;  /* 0x0000001c20007986 */ /* 0x0023e4000c101d26 */
.L_x_555:
[----:B------:R-:W-:Y:S05]  /*53a0*/  BSYNC B0 ;  /* 0x0000000000007941 */ /* 0x000fea0003800000 */
.L_x_554:
[----:B------:R-:W-:Y:S04]  /*53b0*/  BSSY B0, `(.L_x_556) ;  /* 0x000000f000007945 */ /* 0x000fe80003800000 */
[----:B------:R-:W-:Y:S05]  /*53c0*/  @P4 BRA `(.L_x_557) ;  /* 0x0000000000344947 */ /* 0x000fea0003800000 */
[----:B-1----:R-:W-:Y:S01]  /*53d0*/  IADD3 R29, P3, R24, 0x10, RZ ;  /* 0x00000010181d7810 */ /* 0x002fe20007f7e0ff */
[----:B------:R-:W-:Y:S01]  /*53e0*/  ULDC.64 UR4, c[0x0][0x818] ;  /* 0x0002060000047ab9 */ /* 0x000fe20000000a00 */
[----:B------:R-:W-:Y:S02]  /*53f0*/  IMAD.MOV.U32 R2, RZ, RZ, R34 ;  /* 0x000000ffff027224 */ /* 0x000fe400078e0022 */
[----:B------:R-:W-:Y:S02]  /*5400*/  IMAD.MOV.U32 R3, RZ, RZ, R27 ;  /* 0x000000ffff037224 */ /* 0x000fe400078e001b */
[----:B--2---:R-:W-:Y:S02]  /*5410*/  IMAD.X R0, RZ, RZ, R25, P3 ;  /* 0x000000ffff007224 */ /* 0x004fe400018e0619 */
[----:B------:R-:W-:-:S04]  /*5420*/  IMAD.WIDE.U32 R2, R29, UR4, R2 ;  /* 0x000000041d027c25 */ /* 0x000fc8000f8e0002 */
[----:B------:R-:W-:-:S04]  /*5430*/  IMAD R0, R0, UR4, RZ ;  /* 0x0000000400007c24 */ /* 0x000fc8000f8e02ff */
[----:B------:R-:W-:Y:S01]  /*5440*/  IMAD R29, R29, UR5, R0 ;  /* 0x000000051d1d7c24 */ /* 0x000fe2000f8e0200 */
[----:B------:R-:W-:Y:S02]  /*5450*/  ULDC.64 UR4, c[0x0][0x800] ;  /* 0x0002000000047ab9 */ /* 0x000fe40000000a00 */
[----:B------:R-:W-:Y:S01]  /*5460*/  LEA R28, P3, R2, UR4, 0x1 ;  /* 0x00000004021c7c11 */ /* 0x000fe2000f8608ff */
[----:B------:R-:W-:-:S05]  /*5470*/  IMAD.IADD R3, R3, 0x1, R29 ;  /* 0x0000000103037824 */ /* 0x000fca00078e021d */
[----:B------:R-:W-:-:S05]  /*5480*/  LEA.HI.X R29, R2, UR5, R3, 0x1, P3 ;  /* 0x00000005021d7c11 */ /* 0x000fca00098f0c03 */
[----:B---3--:R1:W-:Y:S02]  /*5490*/  STG.E.128 desc[UR38][R28.64], R4 ;  /* 0x000000041c007986 */ /* 0x0083e4000c101d26 */
.L_x_557:
[----:B------:R-:W-:Y:S05]  /*54a0*/  BSYNC B0 ;  /* 0x0000000000007941 */ /* 0x000fea0003800000 */
.L_x_556:
[----:B------:R-:W-:Y:S04]  /*54b0*/  BSSY B0, `(.L_x_558) ;  /* 0x000000f000007945 */ /* 0x000fe80003800000 */
[----:B------:R-:W-:Y:S05]  /*54c0*/  @P5 BRA `(.L_x_559) ;  /* 0x0000000000345947 */ /* 0x000fea0003800000 */
[----:B-1-3--:R-:W-:Y:S01]  /*54d0*/  IADD3 R5, P3, R24, 0x20, RZ ;  /* 0x0000002018057810 */ /* 0x00afe20007f7e0ff */
        /* <DEDUP_REMOVED lines=11> */
[----:B----4-:R1:W-:Y:S02]  /*5590*/  STG.E.128 desc[UR38][R4.64], R8 ;  /* 0x0000000804007986 */ /* 0x0103e4000c101d26 */
.L_x_559:
[----:B------:R-:W-:Y:S05]  /*55a0*/  BSYNC B0 ;  /* 0x0000000000007941 */ /* 0x000fea0003800000 */
.L_x_558:
        /* <DEDUP_REMOVED lines=14> */
[----:B------:R1:W-:Y:S02]  /*5690*/  STG.E.128 desc[UR38][R4.64], R12 ;  /* 0x0000000c04007986 */ /* 0x0003e4000c101d26 */
.L_x_561:
[----:B------:R-:W-:Y:S05]  /*56a0*/  BSYNC B0 ;  /* 0x0000000000007941 */ /* 0x000fea0003800000 */
.L_x_560:
        /* <DEDUP_REMOVED lines=15> */
.L_x_563:
[----:B------:R-:W-:Y:S05]  /*57a0*/  BSYNC B0 ;  /* 0x0000000000007941 */ /* 0x000fea0003800000 */
.L_x_562:
        /* <DEDUP_REMOVED lines=13> */
[----:B------:R1:W-:Y:S01]  /*5880*/  STG.E.128 desc[UR38][R4.64], R20 ;  /* 0x0000001404007986 */ /* 0x0003e2000c101d26 */
[----:B------:R-:W-:Y:S05]  /*5890*/  BRA `(.L_x_516) ;  /* 0x0000004800b87947 */ /* 0x000fea0003800000 */
.L_x_540:
[----:B------:R-:W3:Y:S01]  /*58a0*/  LDL R16, [R1+0x8] ;  /* 0x0000080001107983 */ /* 0x000ee20000100800 */
[----:B------:R-:W4:Y:S08]  /*58b0*/  LDC.64 R4, c[0x0][0x870] ;  /* 0x00021c00ff047b82 */ /* 0x000f300000000a00 */
[----:B-12---:R-:W3:Y:S01]  /*58c0*/  LDC.64 R2, c[0x0][0x870] ;  /* 0x00021c00ff027b82 */ /* 0x006ee20000000a00 */
[----:B------:R-:W-:Y:S01]  /*58d0*/  ULDC UR4, c[0x0][0x808] ;  /* 0x0002020000047ab9 */ /* 0x000fe20000000800 */
[----:B------:R-:W1:Y:S06]  /*58e0*/  S2R R13, SR_CTAID.X ;  /* 0x00000000000d7919 */ /* 0x000e6c0000002500 */
[----:B------:R-:W2:Y:S01]  /*58f0*/  LDC.64 R14, c[0x0][0x820] ;  /* 0x00020800ff0e7b82 */ /* 0x000ea20000000a00 */
[----:B----4-:R-:W-:-:S04]  /*5900*/  ISETP.NE.U32.AND P0, PT, R4, RZ, PT ;  /* 0x000000ff0400720c */ /* 0x010fc80003f05070 */
[----:B------:R-:W-:Y:S01]  /*5910*/  ISETP.NE.AND.EX P0, PT, R5, RZ, PT, P0 ;  /* 0x000000ff0500720c */ /* 0x000fe20003f05300 */
[----:B------:R-:W-:Y:S02]  /*5920*/  IMAD.U32 R0, RZ, RZ, UR4 ;  /* 0x00000004ff007e24 */ /* 0x000fe4000f8e00ff */
[----:B---3--:R-:W-:Y:S02]  /*5930*/  IMAD.WIDE R4, R16, 0x4, R2 ;  /* 0x0000000410047825 */ /* 0x008fe400078e0202 */
[----:B------:R-:W3:Y:S08]  /*5940*/  LDC.64 R2, c[0x0][0x878] ;  /* 0x00021e00ff027b82 */ /* 0x000ef00000000a00 */
[----:B------:R-:W4:Y:S01]  /*5950*/  @P0 LDG.E R9, desc[UR38][R4.64] ;  /* 0x0000002604090981 */ /* 0x000f22000c1e1900 */
[----:B---3--:R-:W-:-:S04]  /*5960*/  ISETP.NE.U32.AND P1, PT, R2, RZ, PT ;  /* 0x000000ff0200720c */ /* 0x008fc80003f25070 */
[----:B------:R-:W-:-:S13]  /*5970*/  ISETP.NE.AND.EX P1, PT, R3, RZ, PT, P1 ;  /* 0x000000ff0300720c */ /* 0x000fda0003f25310 */
[----:B------:R-:W3:Y:S02]  /*5980*/  @P1 LDC.64 R2, c[0x0][0x878] ;  /* 0x00021e00ff021b82 */ /* 0x000ee40000000a00 */
[----:B---3--:R-:W-:-:S05]  /*5990*/  @P1 IMAD.WIDE R6, R16, 0x4, R2 ;  /* 0x0000000410061825 */ /* 0x008fca00078e0202 */
[----:B------:R3:W5:Y:S01]  /*59a0*/  @P1 LDG.E R0, desc[UR38][R6.64] ;  /* 0x0000002606001981 */ /* 0x000762000c1e1900 */
[----:B------:R-:W1:Y:S01]  /*59b0*/  S2UR UR4, SR_CTAID.Y ;  /* 0x00000000000479c3 */ /* 0x000e620000002600 */
[----:B------:R-:W2:Y:S02]  /*59c0*/  S2R R2, SR_TID.X ;  /* 0x0000000000027919 */ /* 0x000ea40000002100 */
[----:B--2---:R-:W-:Y:S01]  /*59d0*/  VIADD R8, R2, 0xffffff80 ;  /* 0xffffff8002087836 */ /* 0x004fe20000000000 */
[----:B------:R-:W-:-:S03]  /*59e0*/  CS2R R2, SRZ ;  /* 0x0000000000027805 */ /* 0x000fc6000001ff00 */
[----:B------:R-:W-:-:S05]  /*59f0*/  IMAD.HI R10, R8, 0x2aaaaaab, RZ ;  /* 0x2aaaaaab080a7827 */ /* 0x000fca00078e02ff */
[----:B------:R-:W-:-:S04]  /*5a00*/  SHF.R.U32.HI R11, RZ, 0x1f, R10 ;  /* 0x0000001fff0b7819 */ /* 0x000fc8000001160a */
[----:B------:R-:W-:Y:S02]  /*5a10*/  LEA.HI.SX32 R17, R10, R11, 0x1e ;  /* 0x0000000b0a117211 */ /* 0x000fe400078ff2ff */
[--C-:B----4-:R-:W-:Y:S01]  /*5a20*/  @P0 SHF.R.S32.HI R3, RZ, 0x1f, R9.reuse ;  /* 0x0000001fff030819 */ /* 0x110fe20000011409 */
[----:B------:R-:W-:Y:S01]  /*5a30*/  @P0 IMAD.MOV.U32 R2, RZ, RZ, R9 ;  /* 0x000000ffff020224 */ /* 0x000fe200078e0009 */
[----:B-1-3--:R-:W-:Y:S06]  /*5a40*/  @P1 BRA `(.L_x_564) ;  /* 0x0000000000101947 */ /* 0x00afec0003800000 */
[----:B------:R-:W-:Y:S05]  /*5a50*/  @!P0 BRA `(.L_x_564) ;  /* 0x00000000000c8947 */ /* 0x000fea0003800000 */
[----:B------:R-:W2:Y:S04]  /*5a60*/  LDG.E R7, desc[UR38][R4.64] ;  /* 0x0000002604077981 */ /* 0x000ea8000c1e1900 */
[----:B-----5:R-:W2:Y:S02]  /*5a70*/  LDG.E R0, desc[UR38][R4.64+0x4] ;  /* 0x0000042604007981 */ /* 0x020ea4000c1e1900 */
[----:B--2---:R-:W-:-:S07]  /*5a80*/  IMAD.IADD R0, R0, 0x1, -R7 ;  /* 0x0000000100007824 */ /* 0x004fce00078e0a07 */
.L_x_564:
[----:B------:R-:W-:Y:S01]  /*5a90*/  IMAD R8, R17, -0x18, R8 ;  /* 0xffffffe811087824 */ /* 0x000fe200078e0208 */
[----:B------:R-:W-:Y:S01]  /*5aa0*/  USHF.R.S32.HI UR5, URZ, 0x1f, UR4 ;  /* 0x0000001f3f057899 */ /* 0x000fe20008011404 */
[----:B-----5:R-:W-:Y:S01]  /*5ab0*/  IMAD R12, R13, -0x60, R0 ;  /* 0xffffffa00d0c7824 */ /* 0x020fe200078e0200 */
[----:B------:R-:W1:Y:S01]  /*5ac0*/  LDC.64 R18, c[0x0][0x850] ;  /* 0x00021400ff127b82 */ /* 0x000e620000000a00 */
[C---:B------:R-:W-:Y:S01]  /*5ad0*/  VIADD R5, R17.reuse, 0x10 ;  /* 0x0000001011057836 */ /* 0x040fe20000000000 */
[----:B------:R-:W-:Y:S01]  /*5ae0*/  ULDC UR8, c[0x0][0x80c] ;  /* 0x0002030000087ab9 */ /* 0x000fe20000000800 */
[----:B------:R-:W-:Y:S01]  /*5af0*/  IMAD.SHL.U32 R10, R8, 0x8, RZ ;  /* 0x00000008080a7824 */ /* 0x000fe200078e00ff */
[-C--:B------:R-:W-:Y:S01]  /*5b00*/  ISETP.GE.AND P3, PT, R17, R12.reuse, PT ;  /* 0x0000000c1100720c */ /* 0x080fe20003f66270 */
[C---:B------:R-:W-:Y:S01]  /*5b10*/  IMAD R0, R14.reuse, UR5, RZ ;  /* 0x000000050e007c24 */ /* 0x040fe2000f8e02ff */
[-C--:B------:R-:W-:Y:S01]  /*5b20*/  ISETP.GE.AND P4, PT, R5, R12.reuse, PT ;  /* 0x0000000c0500720c */ /* 0x080fe20003f86270 */
[----:B------:R-:W-:Y:S01]  /*5b30*/  VIADD R5, R17, 0x20 ;  /* 0x0000002011057836 */ /* 0x000fe20000000000 */
[----:B------:R-:W-:Y:S01]  /*5b40*/  SHF.R.S32.HI R11, RZ, 0x1f, R10 ;  /* 0x0000001fff0b7819 */ /* 0x000fe2000001140a */
[----:B------:R-:W-:Y:S01]  /*5b50*/  IMAD R15, R15, UR4, R0 ;  /* 0x000000040f0f7c24 */ /* 0x000fe2000f8e0200 */
[----:B------:R-:W-:Y:S01]  /*5b60*/  SHF.R.S32.HI R0, RZ, 0x1f, R16 ;  /* 0x0000001fff007819 */ /* 0x000fe20000011410 */
[----:B------:R-:W-:Y:S01]  /*5b70*/  VIADD R7, R17, 0x30 ;  /* 0x0000003011077836 */ /* 0x000fe20000000000 */
[-C--:B------:R-:W-:Y:S01]  /*5b80*/  ISETP.GE.AND P5, PT, R5, R12.reuse, PT ;  /* 0x0000000c0500720c */ /* 0x080fe20003fa6270 */
[----:B------:R-:W-:Y:S01]  /*5b90*/  IMAD.WIDE.U32 R4, R14, UR4, R10 ;  /* 0x000000040e047c25 */ /* 0x000fe2000f8e000a */
[----:B------:R-:W-:Y:S01]  /*5ba0*/  ISETP.GE.OR P6, PT, R10, UR8, P3 ;  /* 0x000000080a007c0c */ /* 0x000fe20009fc6670 */
[----:B------:R-:W-:Y:S01]  /*5bb0*/  ULDC.64 UR6, c[0x0][0x828] ;  /* 0x00020a0000067ab9 */ /* 0x000fe20000000a00 */
[----:B------:R-:W-:Y:S01]  /*5bc0*/  SEL R14, R0, RZ, !P0 ;  /* 0x000000ff000e7207 */ /* 0x000fe20004000000 */
[----:B------:R-:W-:Y:S01]  /*5bd0*/  IMAD.IADD R5, R5, 0x1, R15 ;  /* 0x0000000105057824 */ /* 0x000fe200078e020f */
[----:B------:R-:W-:Y:S01]  /*5be0*/  ISETP.GE.AND P2, PT, R7, R12, PT ;  /* 0x0000000c0700720c */ /* 0x000fe20003f46270 */
[C---:B------:R-:W-:Y:S01]  /*5bf0*/  VIADD R7, R17.reuse, 0x40 ;  /* 0x0000004011077836 */ /* 0x040fe20000000000 */
[C---:B------:R-:W-:Y:S01]  /*5c00*/  IADD3 R2, P1, R17.reuse, R2, RZ ;  /* 0x0000000211027210 */ /* 0x040fe20007f3e0ff */
[----:B------:R-:W-:Y:S01]  /*5c10*/  IMAD R0, R14, UR6, RZ ;  /* 0x000000060e007c24 */ /* 0x000fe2000f8e02ff */
[----:B------:R-:W-:Y:S01]  /*5c20*/  SEL R15, R16, RZ, !P0 ;  /* 0x000000ff100f7207 */ /* 0x000fe20004000000 */
[----:B------:R-:W-:Y:S01]  /*5c30*/  BSSY B0, `(.L_x_565) ;  /* 0x0000013000007945 */ /* 0x000fe20003800000 */
[----:B------:R-:W-:-:S02]  /*5c40*/  LEA.HI.X.SX32 R3, R17, R3, 0x1, P1 ;  /* 0x0000000311037211 */ /* 0x000fc400008f0eff */
[----:B------:R-:W-:Y:S01]  /*5c50*/  ISETP.GE.AND P1, PT, R7, R12, PT ;  /* 0x0000000c0700720c */ /* 0x000fe20003f26270 */
[C---:B------:R-:W-:Y:S01]  /*5c60*/  IMAD R7, R15.reuse, UR7, R0 ;  /* 0x000000070f077c24 */ /* 0x040fe2000f8e0200 */
[----:B------:R-:W-:Y:S01]  /*5c70*/  ISETP.GE.OR P0, PT, R10, UR8, P4 ;  /* 0x000000080a007c0c */ /* 0x000fe2000a706670 */
[----:B------:R-:W-:-:S04]  /*5c80*/  IMAD.WIDE.U32 R8, R15, UR6, R4 ;  /* 0x000000060f087c25 */ /* 0x000fc8000f8e0004 */
[----:B------:R-:W-:-:S04]  /*5c90*/  IMAD.WIDE R2, R13, 0x60, R2 ;  /* 0x000000600d027825 */ /* 0x000fc800078e0202 */
[----:B------:R-:W-:Y:S01]  /*5ca0*/  IMAD.IADD R7, R9, 0x1, R7 ;  /* 0x0000000109077824 */ /* 0x000fe200078e0207 */
[----:B------:R-:W-:Y:S06]  /*5cb0*/  @P6 BRA `(.L_x_566) ;  /* 0x0000000000286947 */ /* 0x000fec0003800000 */
        /* <DEDUP_REMOVED lines=9> */
[----:B------:R2:W-:Y:S02]  /*5d50*/  STG.E.128 desc[UR38][R20.64], RZ ;  /* 0x000000ff14007986 */ /* 0x0005e4000c101d26 */
.L_x_566:
[----:B------:R-:W-:Y:S05]  /*5d60*/  BSYNC B0 ;  /* 0x0000000000007941 */ /* 0x000fea0003800000 */
.L_x_565:
[----:B------:R-:W-:Y:S01]  /*5d70*/  BSSY B0, `(.L_x_567) ;  /* 0x0000010000007945 */ /* 0x000fe20003800000 */
[----:B------:R-:W-:-:S03]  /*5d80*/  ISETP.GE.OR P6, PT, R10, UR8, P5 ;  /* 0x000000080a007c0c */ /* 0x000fc6000afc6670 */
[----:B------:R-:W-:Y:S10]  /*5d90*/  @P0 BRA `(.L_x_568) ;  /* 0x0000000000340947 */ /* 0x000ff40003800000 */
[----:B------:R-:W-:Y:S01]  /*5da0*/  IADD3 R13, P0, R2, 0x10, RZ ;  /* 0x00000010020d7810 */ /* 0x000fe20007f1e0ff */
[----:B------:R-:W-:Y:S01]  /*5db0*/  ULDC.64 UR6, c[0x0][0x818] ;  /* 0x0002060000067ab9 */ /* 0x000fe20000000a00 */
[----:B------:R-:W-:Y:S02]  /*5dc0*/  IMAD.MOV.U32 R4, RZ, RZ, R8 ;  /* 0x000000ffff047224 */ /* 0x000fe400078e0008 */
[----:B------:R-:W-:Y:S02]  /*5dd0*/  IMAD.MOV.U32 R5, RZ, RZ, R7 ;  /* 0x000000ffff057224 */ /* 0x000fe400078e0007 */
[----:B------:R-:W-:Y:S02]  /*5de0*/  IMAD.X R0, RZ, RZ, R3, P0 ;  /* 0x000000ffff007224 */ /* 0x000fe400000e0603 */
[----:B------:R-:W-:-:S04]  /*5df0*/  IMAD.WIDE.U32 R4, R13, UR6, R4 ;  /* 0x000000060d047c25 */ /* 0x000fc8000f8e0004 */
[----:B------:R-:W-:-:S04]  /*5e00*/  IMAD R0, R0, UR6, RZ ;  /* 0x0000000600007c24 */ /* 0x000fc8000f8e02ff */
[----:B------:R-:W-:Y:S01]  /*5e10*/  IMAD R13, R13, UR7, R0 ;  /* 0x000000070d0d7c24 */ /* 0x000fe2000f8e0200 */
[----:B------:R-:W-:Y:S02]  /*5e20*/  ULDC.64 UR6, c[0x0][0x800] ;  /* 0x0002000000067ab9 */ /* 0x000fe40000000a00 */
[----:B--2---:R-:W-:Y:S01]  /*5e30*/  LEA R20, P0, R4, UR6, 0x1 ;  /* 0x0000000604147c11 */ /* 0x004fe2000f8008ff */
[----:B------:R-:W-:-:S05]  /*5e40*/  IMAD.IADD R5, R5, 0x1, R13 ;  /* 0x0000000105057824 */ /* 0x000fca00078e020d */
[----:B------:R-:W-:-:S05]  /*5e50*/  LEA.HI.X R21, R4, UR7, R5, 0x1, P0 ;  /* 0x0000000704157c11 */ /* 0x000fca00080f0c05 */
[----:B------:R3:W-:Y:S02]  /*5e60*/  STG.E.128 desc[UR38][R20.64], RZ ;  /* 0x000000ff14007986 */ /* 0x0007e4000c101d26 */
.L_x_568:
[----:B------:R-:W-:Y:S05]  /*5e70*/  BSYNC B0 ;  /* 0x0000000000007941 */ /* 0x000fea0003800000 */
.L_x_567:
        /* <DEDUP_REMOVED lines=12> */
[----:B--23--:R-:W-:Y:S01]  /*5f40*/  LEA R20, P6, R4, UR6, 0x1 ;  /* 0x0000000604147c11 */ /* 0x00cfe2000f8c08ff */
[----:B------:R-:W-:-:S05]  /*5f50*/  IMAD.IADD R5, R5, 0x1, R13 ;  /* 0x0000000105057824 */ /* 0x000fca00078e020d */
[----:B------:R-:W-:-:S05]  /*5f60*/  LEA.HI.X R21, R4, UR7, R5, 0x1, P6 ;  /* 0x0000000704157c11 */ /* 0x000fca000b0f0c05 */
[----:B------:R4:W-:Y:S02]  /*5f70*/  STG.E.128 desc[UR38][R20.64], RZ ;  /* 0x000000ff14007986 */ /* 0x0009e4000c101d26 */
.L_x_570:
[----:B------:R-:W-:Y:S05]  /*5f80*/  BSYNC B0 ;  /* 0x0000000000007941 */ /* 0x000fea0003800000 */
.L_x_569:
[----:B------:R-:W-:Y:S01]  /*5f90*/  BSSY B0, `(.L_x_571) ;  /* 0x0000011000007945 */ /* 0x000fe20003800000 */
[----:B------:R-:W-:Y:S01]  /*5fa0*/  ISETP.GE.OR P6, PT, R10, UR8, P1 ;  /* 0x000000080a007c0c */ /* 0x000fe20008fc6670 */
[----:B------:R-:W-:Y:S02]  /*5fb0*/  VIADD R17, R17, 0x50 ;  /* 0x0000005011117836 */ /* 0x000fe40000000000 */
        /* <DEDUP_REMOVED lines=10> */
[----:B--234-:R-:W-:Y:S01]  /*6060*/  LEA R20, P0, R4, UR6, 0x1 ;  /* 0x0000000604147c11 */ /* 0x01cfe2000f8008ff */
[----:B------:R-:W-:-:S05]  /*6070*/  IMAD.IADD R5, R5, 0x1, R13 ;  /* 0x0000000105057824 */ /* 0x000fca00078e020d */
[----:B------:R-:W-:-:S05]  /*6080*/  LEA.HI.X R21, R4, UR7, R5, 0x1, P0 ;  /* 0x0000000704157c11 */ /* 0x000fca00080f0c05 */
[----:B------:R2:W-:Y:S02]  /*6090*/  STG.E.128 desc[UR38][R20.64], RZ ;  /* 0x000000ff14007986 */ /* 0x0005e4000c101d26 */
.L_x_572:
[----:B------:R-:W-:Y:S05]  /*60a0*/  BSYNC B0 ;  /* 0x0000000000007941 */ /* 0x000fea0003800000 */
.L_x_571:
[----:B------:R-:W-:Y:S01]  /*60b0*/  BSSY B0, `(.L_x_573) ;  /* 0x0000010000007945 */ /* 0x000fe20003800000 */
[----:B------:R-:W-:-:S03]  /*60c0*/  ISETP.GE.AND P0, PT, R17, R12, PT ;  /* 0x0000000c1100720c */ /* 0x000fc60003f06270 */
        /* <DEDUP_REMOVED lines=10> */
[----:B------:R-:W-:Y:S01]  /*6170*/  LEA R12, P6, R4, UR6, 0x1 ;  /* 0x00000006040c7c11 */ /* 0x000fe2000f8c08ff */
[----:B------:R-:W-:-:S05]  /*6180*/  IMAD.IADD R5, R5, 0x1, R13 ;  /* 0x0000000105057824 */ /* 0x000fca00078e020d */
[----:B------:R-:W-:-:S05]  /*6190*/  LEA.HI.X R13, R4, UR7, R5, 0x1, P6 ;  /* 0x00000007040d7c11 */ /* 0x000fca000b0f0c05 */
[----:B------:R1:W-:Y:S02]  /*61a0*/  STG.E.128 desc[UR38][R12.64], RZ ;  /* 0x000000ff0c007986 */ /* 0x0003e4000c101d26 */
.L_x_574:
[----:B------:R-:W-:Y:S05]  /*61b0*/  BSYNC B0 ;  /* 0x0000000000007941 */ /* 0x000fea0003800000 */
.L_x_573:
[----:B------:R-:W-:Y:S01]  /*61c0*/  ISETP.GE.OR P6, PT, R10, UR8, P0 ;  /* 0x000000080a007c0c */ /* 0x000fe200087c6670 */
[C---:B-1----:R-:W-:Y:S01]  /*61d0*/  IMAD R0, R18.reuse, UR5, RZ ;  /* 0x0000000512007c24 */ /* 0x042fe2000f8e02ff */
[----:B------:R-:W-:Y:S01]  /*61e0*/  ULDC UR8, c[0x0][0x83c] ;  /* 0x00020f0000087ab9 */ /* 0x000fe20000000800 */
[----:B------:R-:W-:Y:S01]  /*61f0*/  BSSY B0, `(.L_x_575) ;  /* 0x0000011000007945 */ /* 0x000fe20003800000 */
[----:B------:R-:W-:-:S04]  /*6200*/  IMAD.WIDE.U32 R12, R18, UR4, R10 ;  /* 0x00000004120c7c25 */ /* 0x000fc8000f8e000a */
[----:B------:R-:W-:-:S05]  /*6210*/  IMAD R19, R19, UR4, R0 ;  /* 0x0000000413137c24 */ /* 0x000fca000f8e0200 */
[----:B------:R-:W-:Y:S05]  /*6220*/  @P6 BRA `(.L_x_576) ;  /* 0x0000000000346947 */ /* 0x000fea0003800000 */
        /* <DEDUP_REMOVED lines=13> */
.L_x_576:
[----:B------:R-:W-:Y:S05]  /*6300*/  BSYNC B0 ;  /* 0x0000000000007941 */ /* 0x000fea0003800000 */
.L_x_575:
[----:B------:R-:W-:Y:S01]  /*6310*/  ISETP.GE.OR P3, PT, R10, UR8, P3 ;  /* 0x000000080a007c0c */ /* 0x000fe20009f66670 */
[----:B------:R-:W-:Y:S01]  /*6320*/  ULDC.64 UR4, c[0x0][0x858] ;  /* 0x0002160000047ab9 */ /* 0x000fe20000000a00 */
[----:B------:R-:W-:Y:S01]  /*6330*/  IMAD.IADD R13, R13, 0x1, R19 ;  /* 0x000000010d0d7824 */ /* 0x000fe200078e0213 */
[----:B------:R-:W-:Y:S01]  /*6340*/  BSSY B0, `(.L_x_577) ;  /* 0x0000015000007945 */ /* 0x000fe20003800000 */
[----:B------:R-:W-:Y:S01]  /*6350*/  IMAD R0, R14, UR4, RZ ;  /* 0x000000040e007c24 */ /* 0x000fe2000f8e02ff */
[C---:B------:R-:W-:Y:S01]  /*6360*/  ISETP.GE.OR P4, PT, R10.reuse, UR8, P4 ;  /* 0x000000080a007c0c */ /* 0x040fe2000a786670 */
[C---:B------:R-:W-:Y:S01]  /*6370*/  IMAD.WIDE.U32 R8, R15.reuse, UR4, R12 ;  /* 0x000000040f087c25 */ /* 0x040fe2000f8e000c */
[C---:B------:R-:W-:Y:S02]  /*6380*/  ISETP.GE.OR P5, PT, R10.reuse, UR8, P5 ;  /* 0x000000080a007c0c */ /* 0x040fe4000afa6670 */
[C---:B------:R-:W-:Y:S01]  /*6390*/  ISETP.GE.OR P2, PT, R10.reuse, UR8, P2 ;  /* 0x000000080a007c0c */ /* 0x040fe20009746670 */
[----:B-1----:R-:W-:Y:S01]  /*63a0*/  IMAD R7, R15, UR5, R0 ;  /* 0x000000050f077c24 */ /* 0x002fe2000f8e0200 */
        /* <DEDUP_REMOVED lines=14> */
.L_x_578:
[----:B------:R-:W-:Y:S05]  /*6490*/  BSYNC B0 ;  /* 0x0000000000007941 */ /* 0x000fea0003800000 */
.L_x_577:
[----:B------:R-:W-:Y:S04]  /*64a0*/  BSSY B0, `(.L_x_579) ;  /* 0x000000f000007945 */ /* 0x000fe80003800000 */
[----:B------:R-:W-:Y:S05]  /*64b0*/  @P4 BRA `(.L_x_580) ;  /* 0x0000000000344947 */ /* 0x000fea0003800000 */
[----:B-1----:R-:W-:Y:S01]  /*64c0*/  IADD3 R11, P3, R2, 0x10, RZ ;  /* 0x00000010020b7810 */ /* 0x002fe20007f7e0ff */
        /* <DEDUP_REMOVED lines=12> */
.L_x_580:
[----:B------:R-:W-:Y:S05]  /*6590*/  BSYNC B0 ;  /* 0x0000000000007941 */ /* 0x000fea0003800000 */
.L_x_579:
        /* <DEDUP_REMOVED lines=15> */
.L_x_582:
[----:B------:R-:W-:Y:S05]  /*6690*/  BSYNC B0 ;  /* 0x0000000000007941 */ /* 0x000fea0003800000 */
.L_x_581:
        /* <DEDUP_REMOVED lines=15> */
.L_x_584:
[----:B------:R-:W-:Y:S05]  /*6790*/  BSYNC B0 ;  /* 0x0000000000007941 */ /* 0x000fea0003800000 */
.L_x_583:
        /* <DEDUP_REMOVED lines=15> */
.L_x_586:
[----:B------:R-:W-:Y:S05]  /*6890*/  BSYNC B0 ;  /* 0x0000000000007941 */ /* 0x000fea0003800000 */
.L_x_585:
[----:B------:R-:W-:Y:S05]  /*68a0*/  @P0 BRA `(.L_x_516) ;  /* 0x0000003800b40947 */ /* 0x000fea0003800000 */
[----:B------:R-:W-:Y:S01]  /*68b0*/  IADD3 R5, P0, R2, 0x50, RZ ;  /* 0x0000005002057810 */ /* 0x000fe20007f1e0ff */
[----:B------:R-:W-:Y:S01]  /*68c0*/  ULDC.64 UR4, c[0x0][0x848] ;  /* 0x0002120000047ab9 */ /* 0x000fe20000000a00 */
[----:B------:R-:W-:-:S03]  /*68d0*/  IMAD.MOV.U32 R2, RZ, RZ, R8 ;  /* 0x000000ffff027224 */ /* 0x000fc600078e0008 */
[----:B------:R-:W-:Y:S02]  /*68e0*/  IMAD.X R0, RZ, RZ, R3, P0 ;  /* 0x000000ffff007224 */ /* 0x000fe400000e0603 */
        /* <DEDUP_REMOVED lines=8> */
[----:B------:R1:W-:Y:S01]  /*6970*/  STG.E.128 desc[UR38][R4.64], RZ ;  /* 0x000000ff04007986 */ /* 0x0003e2000c101d26 */
[----:B------:R-:W-:Y:S05]  /*6980*/  BRA `(.L_x_516) ;  /* 0x00000038007c7947 */ /* 0x000fea0003800000 */
.L_x_511:
[----:B------:R-:W-:-:S08]  /*6990*/  NOP ;  /* 0x0000000000007918 */ /* 0x000fd00000000000 */
[----:B------:R-:W1:-:S00]  /*69a0*/  USETMAXREG.DEALLOC.CTAPOOL 0x20 ;  /* 0x00000020000079c8 */ /* 0x000e4000080e0500 */
[----:B-1----:R-:W-:-:S06]  /*69b0*/  LOP3.LUT R0, R0, 0x3, RZ, 0xc0, !PT ;  /* 0x0000000300007812 */ /* 0x002fcc00078ec0ff */
[----:B------:R-:W1:Y:S02]  /*69c0*/  SHFL.IDX PT, R0, R0, RZ, 0x1f ;  /* 0x00001fff00007589 */ /* 0x000e6400000e0000 */
[----:B-1----:R-:W-:-:S13]  /*69d0*/  ISETP.NE.AND P0, PT, R0, RZ, PT ;  /* 0x000000ff0000720c */ /* 0x002fda0003f05270 */
[----:B------:R-:W-:Y:S05]  /*69e0*/  @!P0 BRA `(.L_x_587) ;  /* 0x0000001000dc8947 */ /* 0x000fea0003800000 */
[----:B------:R-:W-:-:S13]  /*69f0*/  ISETP.NE.AND P0, PT, R0, 0x1, PT ;  /* 0x000000010000780c */ /* 0x000fda0003f05270 */
[----:B------:R-:W-:Y:S05]  /*6a00*/  @P0 BRA `(.L_x_516) ;  /* 0x00000038005c0947 */ /* 0x000fea0003800000 */
[----:B------:R-:W-:Y:S01]  /*6a10*/  ULDC.64 UR4, c[0x0][0x8d8] ;  /* 0x0002360000047ab9 */ /* 0x000fe20000000a00 */
[----:B------:R-:W1:Y:S01]  /*6a20*/  S2UR UR12, SR_CTAID.Z ;  /* 0x00000000000c79c3 */ /* 0x000e620000002700 */
[----:B------:R-:W-:-:S04]  /*6a30*/  ISETP.NE.U32.AND P0, PT, RZ, UR4, PT ;  /* 0x00000004ff007c0c */ /* 0x000fc8000bf05070 */
[----:B------:R-:W-:-:S13]  /*6a40*/  ISETP.NE.AND.EX P0, PT, RZ, UR5, PT, P0 ;  /* 0x00000005ff007c0c */ /* 0x000fda000bf05300 */
[----:B------:R-:W-:Y:S05]  /*6a50*/  @!P0 BRA `(.L_x_588) ;  /* 0x00000000001c8947 */ /* 0x000fea0003800000 */
[----:B------:R-:W-:Y:S02]  /*6a60*/  ULDC.64 UR4, c[0x0][0x8d8] ;  /* 0x0002360000047ab9 */ /* 0x000fe40000000a00 */
[----:B-1----:R-:W-:-:S06]  /*6a70*/  UIMAD.WIDE UR4, UR12, 0x4, UR4 ;  /* 0x000000040c0478a5 */ /* 0x002fcc000f8e0204 */
[----:B------:R-:W-:Y:S02]  /*6a80*/  IMAD.U32 R2, RZ, RZ, UR4 ;  /* 0x00000004ff027e24 */ /* 0x000fe4000f8e00ff */
[----:B------:R-:W-:-:S05]  /*6a90*/  IMAD.U32 R3, RZ, RZ, UR5 ;  /* 0x00000005ff037e24 */ /* 0x000fca000f8e00ff */
[----:B------:R-:W2:Y:S02]  /*6aa0*/  LDG.E R2, desc[UR38][R2.64] ;  /* 0x0000002602027981 */ /* 0x000ea4000c1e1900 */
[----:B--2---:R-:W-:Y:S01]  /*6ab0*/  R2UR UR5, R2 ;  /* 0x00000000020572ca */ /* 0x004fe200000e0000 */
[----:B------:R-:W-:-:S14]  /*6ac0*/  BRA `(.L_x_589) ;  /* 0x0000000000387947 */ /* 0x000fdc0003800000 */
.L_x_588:
[----:B------:R-:W-:Y:S02]  /*6ad0*/  ULDC.64 UR4, c[0x0][0x8d0] ;  /* 0x0002340000047ab9 */ /* 0x000fe40000000a00 */
[----:B------:R-:W-:-:S04]  /*6ae0*/  ISETP.NE.U32.AND P0, PT, RZ, UR4, PT ;  /* 0x00000004ff007c0c */ /* 0x000fc8000bf05070 */
[----:B------:R-:W-:-:S13]  /*6af0*/  ISETP.NE.AND.EX P0, PT, RZ, UR5, PT, P0 ;  /* 0x00000005ff007c0c */ /* 0x000fda000bf05300 */
[----:B------:R-:W-:Y:S05]  /*6b00*/  @!P0 BRA `(.L_x_590) ;  /* 0x0000000000248947 */ /* 0x000fea0003800000 */
[----:B------:R-:W-:Y:S02]  /*6b10*/  ULDC.64 UR4, c[0x0][0x8d0] ;  /* 0x0002340000047ab9 */ /* 0x000fe40000000a00 */
[----:B-1----:R-:W-:-:S06]  /*6b20*/  UIMAD.WIDE UR4, UR12, 0x4, UR4 ;  /* 0x000000040c0478a5 */ /* 0x002fcc000f8e0204 */
[----:B------:R-:W-:Y:S02]  /*6b30*/  IMAD.U32 R2, RZ, RZ, UR4 ;  /* 0x00000004ff027e24 */ /* 0x000fe4000f8e00ff */
[----:B------:R-:W-:-:S05]  /*6b40*/  IMAD.U32 R3, RZ, RZ, UR5 ;  /* 0x00000005ff037e24 */ /* 0x000fca000f8e00ff */
[----:B------:R-:W2:Y:S04]  /*6b50*/  LDG.E R0, desc[UR38][R2.64] ;  /* 0x0000002602007981 */ /* 0x000ea8000c1e1900 */
[----:B------:R-:W2:Y:S02]  /*6b60*/  LDG.E R5, desc[UR38][R2.64+0x4] ;  /* 0x0000042602057981 */ /* 0x000ea4000c1e1900 */
[----:B--2---:R-:W-:-:S05]  /*6b70*/  IMAD.IADD R0, R5, 0x1, -R0 ;  /* 0x0000000105007824 */ /* 0x004fca00078e0a00 */
[----:B------:R-:W-:Y:S01]  /*6b80*/  R2UR UR5, R0 ;  /* 0x00000000000572ca */ /* 0x000fe200000e0000 */
[----:B------:R-:W-:-:S14]  /*6b90*/  BRA `(.L_x_589) ;  /* 0x0000000000047947 */ /* 0x000fdc0003800000 */
.L_x_590:
[----:B------:R-:W-:-:S05]  /*6ba0*/  ULDC UR5, c[0x0][0x8bc] ;  /* 0x00022f0000057ab9 */ /* 0x000fca0000000800 */
.L_x_589:
[----:B------:R-:W2:Y:S02]  /*6bb0*/  S2UR UR4, SR_CTAID.X ;  /* 0x00000000000479c3 */ /* 0x000ea40000002500 */
[----:B--2---:R-:W-:-:S04]  /*6bc0*/  UIMAD UR4, UR4, 0x60, URZ ;  /* 0x00000060040478a4 */ /* 0x004fc8000f8e023f */
[----:B------:R-:W-:-:S04]  /*6bd0*/  UISETP.GE.AND UP0, UPT, UR4, UR5, UPT ;  /* 0x000000050400728c */ /* 0x000fc8000bf06270 */
[----:B-1----:R-:W-:-:S06]  /*6be0*/  USEL UR12, UR12, 0xffffffff, !UP0 ;  /* 0xffffffff0c0c7887 */ /* 0x002fcc000c000000 */
[----:B------:R-:W-:-:S13]  /*6bf0*/  ISETP.LE.AND P0, PT, RZ, UR12, PT ;  /* 0x0000000cff007c0c */ /* 0x000fda000bf03270 */
[----:B------:R-:W-:Y:S05]  /*6c00*/  @!P0 BRA `(.L_x_516) ;  /* 0x0000003400dc8947 */ /* 0x000fea0003800000 */
[----:B------:R-:W-:Y:S02]  /*6c10*/  ULDC.64 UR4, c[0x0][0x770] ;  /* 0x0001dc0000047ab9 */ /* 0x000fe40000000a00 */
[----:B------:R-:W-:-:S04]  /*6c20*/  UISETP.NE.U32.AND UP0, UPT, UR4, URZ, UPT ;  /* 0x0000003f0400728c */ /* 0x000fc8000bf05070 */
[----:B------:R-:W-:-:S03]  /*6c30*/  UISETP.NE.AND.EX UP0, UPT, UR5, URZ, UPT, UP0 ;  /* 0x0000003f0500728c */ /* 0x000fc6000bf05300 */
[----:B------:R-:W-:Y:S02]  /*6c40*/  ULDC.64 UR4, c[0x0][0x770] ;  /* 0x0001dc0000047ab9 */ /* 0x000fe40000000a00 */
[----:B------:R-:W-:Y:S01]  /*6c50*/  UIMAD.WIDE UR4, UR12, 0x4, UR4 ;  /* 0x000000040c0478a5 */ /* 0x000fe2000f8e0204 */
[----:B------:R-:W-:-:S05]  /*6c60*/  PLOP3.LUT P0, PT, PT, PT, UP0, 0x80, 0x0 ;  /* 0x000000000000781c */ /* 0x000fca0003f0f008 */
[----:B------:R-:W-:Y:S02]  /*6c70*/  IMAD.U32 R2, RZ, RZ, UR4 ;  /* 0x00000004ff027e24 */ /* 0x000fe4000f8e00ff */
[----:B------:R-:W-:Y:S01]  /*6c80*/  IMAD.U32 R3, RZ, RZ, UR5 ;  /* 0x00000005ff037e24 */ /* 0x000fe2000f8e00ff */
[----:B------:R-:W-:-:S05]  /*6c90*/  ULDC.64 UR4, c[0x0][0x780] ;  /* 0x0001e00000047ab9 */ /* 0x000fca0000000a00 */
[----:B------:R-:W2:Y:S01]  /*6ca0*/  @P0 LDG.E R6, desc[UR38][R2.64] ;  /* 0x0000002602060981 */ /* 0x000ea2000c1e1900 */
[----:B------:R-:W-:Y:S01]  /*6cb0*/  UISETP.NE.U32.AND UP1, UPT, UR4, URZ, UPT ;  /* 0x0000003f0400728c */ /* 0x000fe2000bf25070 */
[----:B------:R-:W-:-:S03]  /*6cc0*/  ULDC UR6, c[0x0][0x280] ;  /* 0x0000a00000067ab9 */ /* 0x000fc60000000800 */
[----:B------:R-:W-:Y:S01]  /*6cd0*/  UISETP.NE.AND.EX UP1, UPT, UR5, URZ, UPT, UP1 ;  /* 0x0000003f0500728c */ /* 0x000fe2000bf25310 */
[----:B------:R-:W-:-:S05]  /*6ce0*/  IMAD.U32 R0, RZ, RZ, UR6 ;  /* 0x00000006ff007e24 */ /* 0x000fca000f8e00ff */
[----:B------:R-:W-:-:S05]  /*6cf0*/  PLOP3.LUT P1, PT, PT, PT, UP1, 0x80, 0x0 ;  /* 0x000000000000781c */ /* 0x000fca0003f2f018 */
[----:B------:R-:W-:Y:S02]  /*6d00*/  @UP1 ULDC.64 UR4, c[0x0][0x780] ;  /* 0x0001e00000041ab9 */ /* 0x000fe40000000a00 */
[----:B------:R-:W-:-:S06]  /*6d10*/  @UP1 UIMAD.WIDE UR4, UR12, 0x4, UR4 ;  /* 0x000000040c0418a5 */ /* 0x000fcc000f8e0204 */
[----:B------:R-:W-:Y:S02]  /*6d20*/  IMAD.U32 R4, RZ, RZ, UR4 ;  /* 0x00000004ff047e24 */ /* 0x000fe4000f8e00ff */
[----:B------:R-:W-:-:S05]  /*6d30*/  IMAD.U32 R5, RZ, RZ, UR5 ;  /* 0x00000005ff057e24 */ /* 0x000fca000f8e00ff */
[----:B------:R1:W5:Y:S01]  /*6d40*/  @P1 LDG.E R0, desc[UR38][R4.64] ;  /* 0x0000002604001981 */ /* 0x000362000c1e1900 */
[----:B------:R-:W-:Y:S01]  /*6d50*/  PLOP3.LUT P2, PT, PT, PT, UP0, 0x80, 0x0 ;  /* 0x000000000000781c */ /* 0x000fe20003f4f008 */
[----:B------:R-:W3:Y:S02]  /*6d60*/  S2UR UR13, SR_CTAID.Y ;  /* 0x00000000000d79c3 */ /* 0x000ee40000002600 */
[----:B---3--:R-:W-:-:S10]  /*6d70*/  USHF.R.S32.HI UR7, URZ, 0x1f, UR13 ;  /* 0x0000001f3f077899 */ /* 0x008fd4000801140d */
[----:B--2---:R-:W-:-:S13]  /*6d80*/  @P2 R2UR UR4, R6 ;  /* 0x00000000060422ca */ /* 0x004fda00000e0000 */
[----:B------:R-:W-:-:S04]  /*6d90*/  @UP0 ULEA UR4, UR12, UR4, 0x6 ;  /* 0x000000040c040291 */ /* 0x000fc8000f8e303f */
[----:B------:R-:W-:-:S04]  /*6da0*/  @UP0 USHF.R.S32.HI UR5, URZ, 0x1f, UR4 ;  /* 0x0000001f3f050899 */ /* 0x000fc80008011404 */
[----:B------:R-:W-:-:S04]  /*6db0*/  @UP0 ULEA.HI UR5, UR5, UR4, URZ, 0x6 ;  /* 0x0000000405050291 */ /* 0x000fc8000f8f303f */
[----:B------:R-:W-:-:S04]  /*6dc0*/  @UP0 USHF.R.S32.HI UR5, URZ, 0x6, UR5 ;  /* 0x000000063f050899 */ /* 0x000fc80008011405 */
[----:B------:R-:W-:Y:S01]  /*6dd0*/  @UP0 UIMAD UR6, UR5, 0x3000, URZ ;  /* 0x00003000050608a4 */ /* 0x000fe2000f8e023f */
[----:B-1----:R-:W-:Y:S11]  /*6de0*/  @P1 BRA `(.L_x_591) ;  /* 0x0000000000101947 */ /* 0x002ff60003800000 */
[----:B------:R-:W-:Y:S05]  /*6df0*/  @!P0 BRA `(.L_x_591) ;  /* 0x00000000000c8947 */ /* 0x000fea0003800000 */
[----:B------:R-:W2:Y:S04]  /*6e00*/  LDG.E R5, desc[UR38][R2.64] ;  /* 0x0000002602057981 */ /* 0x000ea8000c1e1900 */
[----:B-----5:R-:W2:Y:S02]  /*6e10*/  LDG.E R0, desc[UR38][R2.64+0x4] ;  /* 0x0000042602007981 */ /* 0x020ea4000c1e1900 */
[----:B--2---:R-:W-:-:S07]  /*6e20*/  IMAD.IADD R0, R0, 0x1, -R5 ;  /* 0x0000000100007824 */ /* 0x004fce00078e0a05 */
.L_x_591:
[----:B-----5:R-:W-:Y:S01]  /*6e30*/  ISETP.GE.AND P0, PT, R0, 0x1, PT ;  /* 0x000000010000780c */ /* 0x020fe20003f06270 */
[----:B------:R-:W-:Y:S01]  /*6e40*/  @UP0 USHF.R.S32.HI UR8, URZ, 0x1f, UR6 ;  /* 0x0000001f3f080899 */ /* 0x000fe20008011406 */
[----:B------:R-:W-:Y:S01]  /*6e50*/  UMOV UR4, URZ ;  /* 0x0000003f00047c82 */ /* 0x000fe20008000000 */
[----:B------:R-:W-:Y:S01]  /*6e60*/  UMOV UR5, URZ ;  /* 0x0000003f00057c82 */ /* 0x000fe20008000000 */
[----:B------:R-:W-:-:S04]  /*6e70*/  @UP0 UMOV UR4, UR6 ;  /* 0x0000000600040c82 */ /* 0x000fc80008000000 */
[----:B------:R-:W-:-:S05]  /*6e80*/  @UP0 UMOV UR5, UR8 ;  /* 0x0000000800050c82 */ /* 0x000fca0008000000 */
[----:B------:R-:W-:Y:S05]  /*6e90*/  @!P0 BRA `(.L_x_516) ;  /* 0x0000003400388947 */ /* 0x000fea0003800000 */
[----:B------:R-:W-:Y:S01]  /*6ea0*/  ULDC.64 UR8, c[0x0][0x2d8] ;  /* 0x0000b60000087ab9 */ /* 0x000fe20000000a00 */
[C---:B------:R-:W-:Y:S01]  /*6eb0*/  VIADD R2, R0.reuse, 0x3f ;  /* 0x0000003f00027836 */ /* 0x040fe20000000000 */
[----:B------:R-:W-:Y:S01]  /*6ec0*/  UIMAD UR7, UR7, UR8, URZ ;  /* 0x00000008070772a4 */ /* 0x000fe2000f8e023f */
[----:B------:R-:W-:Y:S01]  /*6ed0*/  ISETP.GE.AND P1, PT, R0, 0x41, PT ;  /* 0x000000410000780c */ /* 0x000fe20003f26270 */
[----:B------:R-:W-:Y:S02]  /*6ee0*/  USHF.R.S32.HI UR6, URZ, 0x1f, UR12 ;  /* 0x0000001f3f067899 */ /* 0x000fe4000801140c */
[----:B------:R-:W-:Y:S01]  /*6ef0*/  UIMAD.WIDE.U32 UR10, UR13, UR8, URZ ;  /* 0x000000080d0a72a5 */ /* 0x000fe2000f8e003f */
[----:B------:R-:W-:Y:S01]  /*6f00*/  SHF.R.S32.HI R3, RZ, 0x1f, R2 ;  /* 0x0000001fff037819 */ /* 0x000fe20000011402 */
[----:B------:R-:W-:Y:S02]  /*6f10*/  UIMAD UR7, UR13, UR9, UR7 ;  /* 0x000000090d0772a4 */ /* 0x000fe4000f8e0207 */
[----:B------:R-:W-:Y:S01]  /*6f20*/  UIADD3 UR8, UP1, UR4, UR10, URZ ;  /* 0x0000000a04087290 */ /* 0x000fe2000ff3e03f */
[----:B------:R-:W-:Y:S01]  /*6f30*/  LEA.HI R3, R3, R2, RZ, 0x6 ;  /* 0x0000000203037211 */ /* 0x000fe200078f30ff */
[----:B------:R-:W-:-:S02]  /*6f40*/  UIADD3 UR7, UR11, UR7, URZ ;  /* 0x000000070b077290 */ /* 0x000fc4000fffe03f */
[----:B------:R-:W-:Y:S01]  /*6f50*/  USEL UR6, UR6, URZ, !UP0 ;  /* 0x0000003f06067287 */ /* 0x000fe2000c000000 */
[----:B------:R-:W-:Y:S01]  /*6f60*/  SHF.R.S32.HI R3, RZ, 0x6, R3 ;  /* 0x00000006ff037819 */ /* 0x000fe20000011403 */
[----:B------:R-:W-:Y:S01]  /*6f70*/  ULDC.64 UR14, c[0x0][0x2e0] ;  /* 0x0000b800000e7ab9 */ /* 0x000fe20000000a00 */
[----:B------:R-:W-:Y:S02]  /*6f80*/  USEL UR13, UR12, URZ, !UP0 ;  /* 0x0000003f0c0d7287 */ /* 0x000fe4000c000000 */
[----:B------:R-:W-:Y:S01]  /*6f90*/  UIADD3.X UR9, UR5, UR7, URZ, UP1, !UPT ;  /* 0x0000000705097290 */ /* 0x000fe20008ffe43f */
[----:B------:R-:W-:Y:S01]  /*6fa0*/  VIMNMX R3, R3, 0x1, !PT ;  /* 0x0000000103037848 */ /* 0x000fe20007fe0100 */
[----:B------:R-:W-:Y:S02]  /*6fb0*/  UIMAD UR6, UR6, UR14, URZ ;  /* 0x0000000e060672a4 */ /* 0x000fe4000f8e023f */
[----:B------:R-:W-:Y:S01]  /*6fc0*/  UIMAD.WIDE.U32 UR8, UR13, UR14, UR8 ;  /* 0x0000000e0d0872a5 */ /* 0x000fe2000f8e0008 */
[----:B------:R-:W-:Y:S01]  /*6fd0*/  LOP3.LUT R2, R3, 0x1, RZ, 0xc0, !PT ;  /* 0x0000000103027812 */ /* 0x000fe200078ec0ff */
[----:B------:R-:W-:Y:S01]  /*6fe0*/  UIMAD UR12, UR13, UR15, UR6 ;  /* 0x0000000f0d0c72a4 */ /* 0x000fe2000f8e0206 */
[----:B------:R-:W-:-:S03]  /*6ff0*/  ELECT P0, URZ, PT ;  /* 0x00000000003f782f */ /* 0x000fc60003800000 */
[----:B------:R-:W-:Y:S01]  /*7000*/  UIADD3 UR21, UR9, UR12, URZ ;  /* 0x0000000c09157290 */ /* 0x000fe2000fffe03f */
[----:B------:R-:W-:Y:S01]  /*7010*/  UMOV UR6, URZ ;  /* 0x0000003f00067c82 */ /* 0x000fe20008000000 */
[----:B------:R-:W-:Y:S10]  /*7020*/  @!P1 BRA `(.L_x_592) ;  /* 0x0000000800309947 */ /* 0x000ff40003800000 */
[----:B------:R-:W-:Y:S01]  /*7030*/  UMOV UR6, UR10 ;  /* 0x0000000a00067c82 */ /* 0x000fe20008000000 */
[----:B------:R-:W-:Y:S01]  /*7040*/  ULDC.64 UR10, c[0x0][0x2c0] ;  /* 0x0000b000000a7ab9 */ /* 0x000fe20000000a00 */
[----:B------:R-:W-:Y:S01]  /*7050*/  UIMAD.WIDE.U32 UR6, UR13, UR14, UR6 ;  /* 0x0000000e0d0672a5 */ /* 0x000fe2000f8e0006 */
[----:B------:R-:W-:Y:S01]  /*7060*/  IMAD.IADD R0, R3, 0x1, -R2 ;  /* 0x0000000103007824 */ /* 0x000fe200078e0a02 */
[----:B------:R-:W-:Y:S02]  /*7070*/  ULDC.64 UR24, c[0x0][0x2c0] ;  /* 0x0000b00000187ab9 */ /* 0x000fe40000000a00 */
[----:B------:R-:W-:-:S04]  /*7080*/  UIADD3 UR19, UP0, UR4, UR6, URZ ;  /* 0x0000000604137290 */ /* 0x000fc8000ff1e03f */
[----:B------:R-:W-:Y:S02]  /*7090*/  UIADD3.X UR4, UR5, UR12, UR7, UP0, !UPT ;  /* 0x0000000c05047290 */ /* 0x000fe400087fe407 */
[----:B------:R-:W-:Y:S01]  /*70a0*/  ULEA UR18, UP0, UR19, UR10, 0x2 ;  /* 0x0000000a13127291 */ /* 0x000fe2000f80103f */
[----:B------:R-:W-:-:S03]  /*70b0*/  UMOV UR5, URZ ;  /* 0x0000003f00057c82 */ /* 0x000fc60008000000 */
[----:B------:R-:W-:Y:S02]  /*70c0*/  ULEA.HI.X UR19, UR19, UR11, UR4, 0x2, UP0 ;  /* 0x0000000b13137291 */ /* 0x000fe400080f1404 */
[----:B------:R-:W-:Y:S02]  /*70d0*/  UIADD3 UR10, UP0, UR18, 0x4000, URZ ;  /* 0x00004000120a7890 */ /* 0x000fe4000ff1e03f */
[----:B------:R-:W-:Y:S02]  /*70e0*/  UIADD3 UR12, UP1, UR18, 0x8000, URZ ;  /* 0x00008000120c7890 */ /* 0x000fe4000ff3e03f */
[----:B------:R-:W-:Y:S02]  /*70f0*/  UIADD3 UR14, UP2, UR18, 0xc000, URZ ;  /* 0x0000c000120e7890 */ /* 0x000fe4000ff5e03f */
[----:B------:R-:W-:Y:S02]  /*7100*/  UIADD3 UR16, UP3, UR18, 0x10000, URZ ;  /* 0x0001000012107890 */ /* 0x000fe4000ff7e03f */
[----:B------:R-:W-:-:S02]  /*7110*/  UIADD3 UR18, UP4, UR18, 0x14000, URZ ;  /* 0x0001400012127890 */ /* 0x000fc4000ff9e03f */
[----:B------:R-:W-:Y:S02]  /*7120*/  UIADD3.X UR11, URZ, UR19, URZ, UP0, !UPT ;  /* 0x000000133f0b7290 */ /* 0x000fe400087fe43f */
[----:B------:R-:W-:Y:S02]  /*7130*/  UIADD3.X UR13, URZ, UR19, URZ, UP1, !UPT ;  /* 0x000000133f0d7290 */ /* 0x000fe40008ffe43f */
[----:B------:R-:W-:Y:S02]  /*7140*/  UIADD3.X UR15, URZ, UR19, URZ, UP2, !UPT ;  /* 0x000000133f0f7290 */ /* 0x000fe400097fe43f */
[----:B------:R-:W-:Y:S02]  /*7150*/  UIADD3.X UR17, URZ, UR19, URZ, UP3, !UPT ;  /* 0x000000133f117290 */ /* 0x000fe40009ffe43f */
[----:B------:R-:W-:Y:S01]  /*7160*/  UIADD3.X UR19, URZ, UR19, URZ, UP4, !UPT ;  /* 0x000000133f137290 */ /* 0x000fe2000a7fe43f */
[----:B------:R-:W-:-:S11]  /*7170*/  UMOV UR4, URZ ;  /* 0x0000003f00047c82 */ /* 0x000fd60008000000 */
.L_x_613:
        /* <DEDUP_REMOVED lines=23> */
.L_x_594:
[----:B------:R-:W-:Y:S05]  /*72f0*/  BSYNC B0 ;  /* 0x0000000000007941 */ /* 0x000fea0003800000 */
.L_x_593:
        /* <DEDUP_REMOVED lines=12> */
.L_x_596:
[----:B------:R-:W-:Y:S05]  /*73c0*/  BSYNC B0 ;  /* 0x0000000000007941 */ /* 0x000fea0003800000 */
.L_x_595:
        /* <DEDUP_REMOVED lines=13> */
.L_x_598:
[----:B------:R-:W-:Y:S05]  /*74a0*/  BSYNC B0 ;  /* 0x0000000000007941 */ /* 0x000fea0003800000 */
.L_x_597:
[----:B------:R-:W-:Y:S06]  /*74b0*/  BAR.ARV 0xa, 0xa0 ;  /* 0x0282800000007b1d */ /* 0x000fec0000002000 */
[----:B------:R-:W-:Y:S04]  /*74c0*/  BSSY B0, `(.L_x_599) ;  /* 0x0000003000007945 */ /* 0x000fe80003800000 */
[----:B------:R-:W-:Y:S05]  /*74d0*/  @!P0 BRA `(.L_x_600) ;  /* 0x0000000000048947 */ /* 0x000fea0003800000 */
[----:B------:R-:W-:-:S04]  /*74e0*/  DEPBAR.LE SB0, 0x1 ;  /* 0x000080400000791a */ /* 0x000fc80000000000 */
.L_x_600:
[----:B------:R-:W-:Y:S05]  /*74f0*/  BSYNC B0 ;  /* 0x0000000000007941 */ /* 0x000fea0003800000 */
.L_x_599:
[----:B------:R-:W-:Y:S06]  /*7500*/  BAR.ARV 0xb, 0xa0 ;  /* 0x02c2800000007b1d */ /* 0x000fec0000002000 */
[----:B------:R-:W-:Y:S04]  /*7510*/  BSSY B0, `(.L_x_601) ;  /* 0x0000003000007945 */ /* 0x000fe80003800000 */
[----:B------:R-:W-:Y:S05]  /*7520*/  @!P0 BRA `(.L_x_602) ;  /* 0x0000000000048947 */ /* 0x000fea0003800000 */
[----:B------:R-:W-:-:S04]  /*7530*/  DEPBAR.LE SB0, 0x0 ;  /* 0x000080000000791a */ /* 0x000fc80000000000 */
.L_x_602:
[----:B------:R-:W-:Y:S05]  /*7540*/  BSYNC B0 ;  /* 0x0000000000007941 */ /* 0x000fea0003800000 */
.L_x_601:
        /* <DEDUP_REMOVED lines=13> */
.L_x_604:
[----:B------:R-:W-:Y:S05]  /*7620*/  BSYNC B0 ;  /* 0x0000000000007941 */ /* 0x000fea0003800000 */
.L_x_603:
        /* <DEDUP_REMOVED lines=12> */
.L_x_606:
[----:B------:R-:W-:Y:S05]  /*76f0*/  BSYNC B0 ;  /* 0x0000000000007941 */ /* 0x000fea0003800000 */
.L_x_605:
        /* <DEDUP_REMOVED lines=13> */
.L_x_608:
[----:B------:R-:W-:Y:S05]  /*77d0*/  BSYNC B0 ;  /* 0x0000000000007941 */ /* 0x000fea0003800000 */
.L_x_607:
[----:B------:R-:W-:Y:S06]  /*77e0*/  BAR.ARV 0xa, 0xa0 ;  /* 0x0282800000007b1d */ /* 0x000fec0000002000 */
[----:B------:R-:W-:Y:S04]  /*77f0*/  BSSY B0, `(.L_x_609) ;  /* 0x0000003000007945 */ /* 0x000fe80003800000 */
[----:B------:R-:W-:Y:S05]  /*7800*/  @!P0 BRA `(.L_x_610) ;  /* 0x0000000000048947 */ /* 0x000fea0003800000 */
[----:B------:R-:W-:-:S04]  /*7810*/  DEPBAR.LE SB0, 0x1 ;  /* 0x000080400000791a */ /* 0x000fc80000000000 */
.L_x_610:
[----:B------:R-:W-:Y:S05]  /*7820*/  BSYNC B0 ;  /* 0x0000000000007941 */ /* 0x000fea0003800000 */
.L_x_609:
[----:B------:R-:W-:Y:S01]  /*7830*/  VIADD R0, R0, 0xfffffffe ;  /* 0xfffffffe00007836 */ /* 0x000fe20000000000 */
[----:B------:R-:W-:Y:S06]  /*7840*/  BAR.ARV 0xb, 0xa0 ;  /* 0x02c2800000007b1d */ /* 0x000fec0000002000 */
[----:B------:R-:W-:Y:S01]  /*7850*/  BSSY B0, `(.L_x_611) ;  /* 0x0000004000007945 */ /* 0x000fe20003800000 */
[----:B------:R-:W-:-:S03]  /*7860*/  ISETP.NE.AND P1, PT, R0, RZ, PT ;  /* 0x000000ff0000720c */ /* 0x000fc60003f25270 */
[----:B------:R-:W-:Y:S10]  /*7870*/  @!P0 BRA `(.L_x_612) ;  /* 0x0000000000048947 */ /* 0x000ff40003800000 */
[----:B------:R-:W-:-:S04]  /*7880*/  DEPBAR.LE SB0, 0x0 ;  /* 0x000080000000791a */ /* 0x000fc80000000000 */
.L_x_612:
[----:B------:R-:W-:Y:S05]  /*7890*/  BSYNC B0 ;  /* 0x0000000000007941 */ /* 0x000fea0003800000 */
.L_x_611:
[----:B------:R-:W-:Y:S06]  /*78a0*/  BAR.ARV 0xc, 0xa0 ;  /* 0x0302800000007b1d */ /* 0x000fec0000002000 */
[----:B------:R-:W-:Y:S02]  /*78b0*/  UIADD3 UR5, UR5, 0x2, URZ ;  /* 0x0000000205057890 */ /* 0x000fe4000fffe03f */
[----:B------:R-:W-:Y:S01]  /*78c0*/  UIADD3 UR4, UR4, 0x1, URZ ;  /* 0x0000000104047890 */ /* 0x000fe2000fffe03f */
[----:B------:R-:W-:Y:S11]  /*78d0*/  @P1 BRA `(.L_x_613) ;  /* 0xfffffff800281947 */ /* 0x000ff6000383ffff */
[----:B------:R-:W-:-:S12]  /*78e0*/  UIADD3 UR6, UR20, 0x6000, URZ ;  /* 0x0000600014067890 */ /* 0x000fd8000fffe03f */
.L_x_592:
        /* <DEDUP_REMOVED lines=10> */
[----:B------:R-:W-:Y:S01]  /*7990*/  ULEA UR4, UP0, UR11, UR4, 0x2 ;  /* 0x000000040b047291 */ /* 0x000fe2000f80103f */
[----:B------:R-:W-:-:S03]  /*79a0*/  UMOV UR13, 0x14f00000 ;  /* 0x14f00000000d7882 */ /* 0x000fc60000000000 */
[----:B------:R-:W-:-:S03]  /*79b0*/  ULEA.HI.X UR5, UR11, UR5, UR12, 0x2, UP0 ;  /* 0x000000050b057291 */ /* 0x000fc600080f140c */
[----:B------:R-:W-:Y:S01]  /*79c0*/  UMOV UR12, 0x0 ;  /* 0x00000000000c7882 */ /* 0x000fe20000000000 */
[----:B-1----:R-:W-:-:S03]  /*79d0*/  ULEA UR7, UR10, UR7, 0x18 ;  /* 0x000000070a077291 */ /* 0x002fc6000f8ec03f */
[----:B------:R-:W-:Y:S01]  /*79e0*/  UMOV UR10, 0x400 ;  /* 0x00000400000a7882 */ /* 0x000fe20000000000 */
[----:B------:R-:W-:-:S09]  /*79f0*/  UIADD3 UR7, UR7, 0x12000, URZ ;  /* 0x0001200007077890 */ /* 0x000fd2000fffe03f */
[----:B------:R1:W-:Y:S02]  /*7a00*/  UBLKRED.G.S.ADD.F32.RN [UR4], [UR7], UR10, desc[UR12] ;  /* 0x00000c04070073bb */ /* 0x0003e400080a140a */
[----:B-1----:R0:W-:Y:S02]  /*7a10*/  UTMACMDFLUSH ;  /* 0x00000000000079b7 */ /* 0x0021e40000000000 */
.L_x_615:
[----:B------:R-:W-:Y:S05]  /*7a20*/  BSYNC B0 ;  /* 0x0000000000007941 */ /* 0x000fea0003800000 */
.L_x_614:
[----:B------:R-:W-:Y:S06]  /*7a30*/  BAR.SYNC.DEFER_BLOCKING 0xe, 0xa0 ;  /* 0x0382800000007b1d */ /* 0x000fec0000010000 */
[----:B------:R-:W-:Y:S04]  /*7a40*/  BSSY B0, `(.L_x_616) ;  /* 0x0000011000007945 */ /* 0x000fe80003800000 */
[----:B------:R-:W-:Y:S05]  /*7a50*/  @!P0 BRA `(.L_x_617) ;  /* 0x00000000003c8947 */ /* 0x000fea0003800000 */
[----:B------:R-:W1:Y:S01]  /*7a60*/  S2UR UR7, SR_CgaCtaId ;  /* 0x00000000000779c3 */ /* 0x000e620000008800 */
[----:B------:R-:W-:Y:S01]  /*7a70*/  UIADD3 UR4, UR6, 0x1000, URZ ;  /* 0x0000100006047890 */ /* 0x000fe2000fffe03f */
[----:B------:R-:W-:Y:S01]  /*7a80*/  UMOV UR5, 0x400 ;  /* 0x0000040000057882 */ /* 0x000fe20000000000 */
[----:B------:R-:W-:Y:S02]  /*7a90*/  ULDC.64 UR10, c[0x0][0x2c0] ;  /* 0x0000b000000a7ab9 */ /* 0x000fe40000000a00 */
[----:B------:R-:W-:Y:S01]  /*7aa0*/  UIADD3 UR12, UP0, UR4, UR8, URZ ;  /* 0x00000008040c7290 */ /* 0x000fe2000ff1e03f */
[----:B------:R-:W-:Y:S01]  /*7ab0*/  UMOV UR13, 0x14f00000 ;  /* 0x14f00000000d7882 */ /* 0x000fe20000000000 */
[----:B-1----:R-:W-:Y:S02]  /*7ac0*/  ULEA UR7, UR7, UR5, 0x18 ;  /* 0x0000000507077291 */ /* 0x002fe4000f8ec03f */
[----:B------:R-:W-:Y:S02]  /*7ad0*/  ULEA.HI.X.SX32 UR5, UR4, UR21, 0x1, UP0 ;  /* 0x0000001504057291 */ /* 0x000fe400080f0e3f */
[----:B------:R-:W-:-:S02]  /*7ae0*/  ULEA UR4, UP0, UR12, UR10, 0x2 ;  /* 0x0000000a0c047291 */ /* 0x000fc4000f80103f */
[----:B------:R-:W-:Y:S02]  /*7af0*/  UIADD3 UR7, UR7, 0x16000, URZ ;  /* 0x0001600007077890 */ /* 0x000fe4000fffe03f */
[----:B------:R-:W-:Y:S01]  /*7b00*/  ULEA.HI.X UR5, UR12, UR11, UR5, 0x2, UP0 ;  /* 0x0000000b0c057291 */ /* 0x000fe200080f1405 */
[----:B------:R-:W-:Y:S02]  /*7b10*/  UMOV UR10, 0x400 ;  /* 0x00000400000a7882 */ /* 0x000fe40000000000 */
[----:B------:R-:W-:-:S06]  /*7b20*/  UMOV UR12, 0x0 ;  /* 0x00000000000c7882 */ /* 0x000fcc0000000000 */
[----:B------:R1:W-:Y:S02]  /*7b30*/  UBLKRED.G.S.ADD.F32.RN [UR4], [UR7], UR10, desc[UR12] ;  /* 0x00000c04070073bb */ /* 0x0003e400080a140a */
[----:B-1----:R0:W-:Y:S02]  /*7b40*/  UTMACMDFLUSH ;  /* 0x00000000000079b7 */ /* 0x0021e40000000000 */
.L_x_617:
[----:B------:R-:W-:Y:S05]  /*7b50*/  BSYNC B0 ;  /* 0x0000000000007941 */ /* 0x000fea0003800000 */
.L_x_616:
        /* <DEDUP_REMOVED lines=16> */
[----:B------:R1:W-:Y:S01]  /*7c60*/  UBLKRED.G.S.ADD.F32.RN [UR4], [UR7], UR10, desc[UR12] ;  /* 0x00000c04070073bb */ /* 0x0003e200080a140a */
[----:B------:R0:W-:Y:S01]  /*7c70*/  UTMACMDFLUSH ;  /* 0x00000000000079b7 */ /* 0x0001e20000000000 */
[----:B-1----:R-:W-:-:S04]  /*7c80*/  DEPBAR.LE SB0, 0x2 ;  /* 0x000080800000791a */ /* 0x002fc80000000000 */
.L_x_619:
[----:B------:R-:W-:Y:S05]  /*7c90*/  BSYNC B0 ;  /* 0x0000000000007941 */ /* 0x000fea0003800000 */
.L_x_618:
[----:B------:R-:W-:Y:S06]  /*7ca0*/  BAR.ARV 0xa, 0xa0 ;  /* 0x0282800000007b1d */ /* 0x000fec0000002000 */
[----:B------:R-:W-:Y:S04]  /*7cb0*/  BSSY B0, `(.L_x_620) ;  /* 0x0000003000007945 */ /* 0x000fe80003800000 */
[----:B------:R-:W-:Y:S05]  /*7cc0*/  @!P0 BRA `(.L_x_621) ;  /* 0x0000000000048947 */ /* 0x000fea0003800000 */
[----:B------:R-:W-:-:S04]  /*7cd0*/  DEPBAR.LE SB0, 0x1 ;  /* 0x000080400000791a */ /* 0x000fc80000000000 */
.L_x_621:
[----:B------:R-:W-:Y:S05]  /*7ce0*/  BSYNC B0 ;  /* 0x0000000000007941 */ /* 0x000fea0003800000 */
.L_x_620:
[----:B------:R-:W-:Y:S06]  /*7cf0*/  BAR.ARV 0xb, 0xa0 ;  /* 0x02c2800000007b1d */ /* 0x000fec0000002000 */
[----:B------:R-:W-:Y:S04]  /*7d00*/  BSSY B0, `(.L_x_622) ;  /* 0x0000003000007945 */ /* 0x000fe80003800000 */
[----:B------:R-:W-:Y:S05]  /*7d10*/  @!P0 BRA `(.L_x_623) ;  /* 0x0000000000048947 */ /* 0x000fea0003800000 */
[----:B------:R-:W-:-:S04]  /*7d20*/  DEPBAR.LE SB0, 0x0 ;  /* 0x000080000000791a */ /* 0x000fc80000000000 */
.L_x_623:
[----:B------:R-:W-:Y:S05]  /*7d30*/  BSYNC B0 ;  /* 0x0000000000007941 */ /* 0x000fea0003800000 */
.L_x_622:
[----:B------:R-:W-:Y:S06]  /*7d40*/  BAR.ARV 0xc, 0xa0 ;  /* 0x0302800000007b1d */ /* 0x000fec0000002000 */
[----:B------:R-:W-:Y:S05]  /*7d50*/  BRA `(.L_x_516) ;  /* 0x0000002400887947 */ /* 0x000fea0003800000 */
.L_x_587:
[----:B------:R-:W-:Y:S01]  /*7d60*/  ULDC.64 UR4, c[0x0][0x8d8] ;  /* 0x0002360000047ab9 */ /* 0x000fe20000000a00 */
[----:B------:R-:W1:Y:S01]  /*7d70*/  S2R R11, SR_CTAID.Z ;  /* 0x00000000000b7919 */ /* 0x000e620000002700 */
[----:B------:R-:W-:Y:S01]  /*7d80*/  ISETP.NE.U32.AND P0, PT, RZ, UR4, PT ;  /* 0x00000004ff007c0c */ /* 0x000fe2000bf05070 */
[----:B------:R-:W2:Y:S03]  /*7d90*/  S2UR UR28, SR_CTAID.Y ;  /* 0x00000000001c79c3 */ /* 0x000ea60000002600 */
[----:B------:R-:W-:-:S13]  /*7da0*/  ISETP.NE.AND.EX P0, PT, RZ, UR5, PT, P0 ;  /* 0x00000005ff007c0c */ /* 0x000fda000bf05300 */
[----:B------:R-:W-:Y:S05]  /*7db0*/  @!P0 BRA `(.L_x_624) ;  /* 0x0000000000108947 */ /* 0x000fea0003800000 */
[----:B------:R-:W1:Y:S02]  /*7dc0*/  LDC.64 R2, c[0x0][0x8d8] ;  /* 0x00023600ff027b82 */ /* 0x000e640000000a00 */
[----:B-1----:R-:W-:-:S05]  /*7dd0*/  IMAD.WIDE R2, R11, 0x4, R2 ;  /* 0x000000040b027825 */ /* 0x002fca00078e0202 */
[----:B------:R1:W5:Y:S01]  /*7de0*/  LDG.E R0, desc[UR38][R2.64] ;  /* 0x0000002602007981 */ /* 0x000362000c1e1900 */
[----:B------:R-:W-:Y:S05]  /*7df0*/  BRA `(.L_x_625) ;  /* 0x00000000002c7947 */ /* 0x000fea0003800000 */
.L_x_624:
[----:B------:R-:W-:Y:S02]  /*7e00*/  ULDC.64 UR4, c[0x0][0x8d0] ;  /* 0x0002340000047ab9 */ /* 0x000fe40000000a00 */
[----:B------:R-:W-:-:S04]  /*7e10*/  ISETP.NE.U32.AND P0, PT, RZ, UR4, PT ;  /* 0x00000004ff007c0c */ /* 0x000fc8000bf05070 */
[----:B------:R-:W-:-:S13]  /*7e20*/  ISETP.NE.AND.EX P0, PT, RZ, UR5, PT, P0 ;  /* 0x00000005ff007c0c */ /* 0x000fda000bf05300 */
[----:B------:R-:W-:Y:S05]  /*7e30*/  @!P0 BRA `(.L_x_626) ;  /* 0x0000000000188947 */ /* 0x000fea0003800000 */
[----:B------:R-:W1:Y:S02]  /*7e40*/  LDC.64 R2, c[0x0][0x8d0] ;  /* 0x00023400ff027b82 */ /* 0x000e640000000a00 */
[----:B-1----:R-:W-:-:S05]  /*7e50*/  IMAD.WIDE R2, R11, 0x4, R2 ;  /* 0x000000040b027825 */ /* 0x002fca00078e0202 */
[----:B------:R-:W3:Y:S04]  /*7e60*/  LDG.E R0, desc[UR38][R2.64] ;  /* 0x0000002602007981 */ /* 0x000ee8000c1e1900 */
[----:B------:R-:W3:Y:S02]  /*7e70*/  LDG.E R5, desc[UR38][R2.64+0x4] ;  /* 0x0000042602057981 */ /* 0x000ee4000c1e1900 */
[----:B---3--:R-:W-:Y:S01]  /*7e80*/  IMAD.IADD R0, R5, 0x1, -R0 ;  /* 0x0000000105007824 */ /* 0x008fe200078e0a00 */
[----:B------:R-:W-:Y:S06]  /*7e90*/  BRA `(.L_x_625) ;  /* 0x0000000000047947 */ /* 0x000fec0003800000 */
.L_x_626:
[----:B------:R-:W3:Y:S02]  /*7ea0*/  LDC R0, c[0x0][0x8bc] ;  /* 0x00022f00ff007b82 */ /* 0x000ee40000000800 */
.L_x_625:
[----:B------:R-:W4:Y:S01]  /*7eb0*/  S2R R9, SR_CTAID.X ;  /* 0x0000000000097919 */ /* 0x000f220000002500 */
[----:B------:R-:W-:Y:S02]  /*7ec0*/  IMAD.MOV.U32 R5, RZ, RZ, RZ ;  /* 0x000000ffff057224 */ /* 0x000fe400078e00ff */
[----:B------:R-:W-:Y:S02]  /*7ed0*/  IMAD.MOV.U32 R4, RZ, RZ, 0x1 ;  /* 0x00000001ff047424 */ /* 0x000fe400078e00ff */
[----:B----4-:R-:W-:-:S05]  /*7ee0*/  IMAD R9, R9, 0x60, RZ ;  /* 0x0000006009097824 */ /* 0x010fca00078e02ff */
[----:B---3-5:R-:W-:Y:S01]  /*7ef0*/  ISETP.GE.AND P0, PT, R9, R0, PT ;  /* 0x000000000900720c */ /* 0x028fe20003f06270 */
[----:B------:R-:W-:-:S03]  /*7f00*/  IMAD.MOV.U32 R0, RZ, RZ, 0x1 ;  /* 0x00000001ff007424 */ /* 0x000fc600078e00ff */
[----:B-1----:R-:W-:-:S04]  /*7f10*/  SEL R11, R11, 0xffffffff, !P0 ;  /* 0xffffffff0b0b7807 */ /* 0x002fc80004000000 */
[----:B------:R-:W-:-:S13]  /*7f20*/  ISETP.GE.AND P0, PT, R11, RZ, PT ;  /* 0x000000ff0b00720c */ /* 0x000fda0003f06270 */
[----:B------:R-:W-:Y:S05]  /*7f30*/  @!P0 BRA `(.L_x_627) ;  /* 0x0000002000908947 */ /* 0x000fea0003800000 */
[----:B------:R-:W1:Y:S08]  /*7f40*/  LDC.64 R4, c[0x0][0x778] ;  /* 0x0001de00ff047b82 */ /* 0x000e700000000a00 */
[----:B------:R-:W3:Y:S08]  /*7f50*/  LDC.64 R6, c[0x0][0x780] ;  /* 0x0001e000ff067b82 */ /* 0x000ef00000000a00 */
[----:B------:R-:W4:Y:S01]  /*7f60*/  LDC.64 R12, c[0x0][0x770] ;  /* 0x0001dc00ff0c7b82 */ /* 0x000f220000000a00 */
[----:B-1----:R-:W-:-:S07]  /*7f70*/  ISETP.NE.U32.AND P0, PT, R4, RZ, PT ;  /* 0x000000ff0400720c */ /* 0x002fce0003f05070 */
[----:B------:R-:W1:Y:S01]  /*7f80*/  LDC.64 R2, c[0x0][0x770] ;  /* 0x0001dc00ff027b82 */ /* 0x000e620000000a00 */
[----:B------:R-:W-:Y:S02]  /*7f90*/  ISETP.NE.AND.EX P0, PT, R5, RZ, PT, P0 ;  /* 0x000000ff0500720c */ /* 0x000fe40003f05300 */
[----:B---3--:R-:W-:-:S04]  /*7fa0*/  ISETP.NE.U32.AND P2, PT, R6, RZ, PT ;  /* 0x000000ff0600720c */ /* 0x008fc80003f45070 */
[----:B------:R-:W-:Y:S02]  /*7fb0*/  ISETP.NE.AND.EX P2, PT, R7, RZ, PT, P2 ;  /* 0x000000ff0700720c */ /* 0x000fe40003f45320 */
[----:B----4-:R-:W-:-:S05]  /*7fc0*/  ISETP.NE.U32.AND P1, PT, R12, RZ, PT ;  /* 0x000000ff0c00720c */ /* 0x010fca0003f25070 */
[----:B------:R-:W3:Y:S01]  /*7fd0*/  @P0 LDC.64 R4, c[0x0][0x778] ;  /* 0x0001de00ff040b82 */ /* 0x000ee20000000a00 */
[----:B------:R-:W-:-:S07]  /*7fe0*/  ISETP.NE.AND.EX P1, PT, R13, RZ, PT, P1 ;  /* 0x000000ff0d00720c */ /* 0x000fce0003f25310 */
[----:B------:R-:W4:Y:S01]  /*7ff0*/  @P2 LDC.64 R6, c[0x0][0x780] ;  /* 0x0001e000ff062b82 */ /* 0x000f220000000a00 */
[----:B-1----:R-:W-:-:S05]  /*8000*/  IMAD.WIDE R2, R11, 0x4, R2 ;  /* 0x000000040b027825 */ /* 0x002fca00078e0202 */
[----:B------:R-:W2:Y:S01]  /*8010*/  @P1 LDG.E R18, desc[UR38][R2.64] ;  /* 0x0000002602121981 */ /* 0x000ea2000c1e1900 */
[----:B------:R-:W-:Y:S01]  /*8020*/  IMAD.MOV.U32 R10, RZ, RZ, RZ ;  /* 0x000000ffff0a7224 */ /* 0x000fe200078e00ff */
[----:B------:R-:W-:Y:S02]  /*8030*/  ULDC UR4, c[0x0][0x280] ;  /* 0x0000a00000047ab9 */ /* 0x000fe40000000800 */
[----:B------:R-:W2:Y:S01]  /*8040*/  @P1 LDG.E R14, desc[UR38][R2.64] ;  /* 0x00000026020e1981 */ /* 0x000ea2000c1e1900 */
[----:B---3--:R-:W-:-:S04]  /*8050*/  @P0 IMAD.WIDE R4, R11, 0x4, R4 ;  /* 0x000000040b040825 */ /* 0x008fc800078e0204 */
[----:B------:R-:W-:Y:S01]  /*8060*/  IMAD.U32 R8, RZ, RZ, UR4 ;  /* 0x00000004ff087e24 */ /* 0x000fe2000f8e00ff */
[----:B------:R4:W5:Y:S02]  /*8070*/  @P0 LDG.E R10, desc[UR38][R4.64] ;  /* 0x00000026040a0981 */ /* 0x000964000c1e1900 */
[----:B----4-:R-:W-:-:S05]  /*8080*/  @P2 IMAD.WIDE R4, R11, 0x4, R6 ;  /* 0x000000040b042825 */ /* 0x010fca00078e0206 */
[----:B------:R1:W5:Y:S01]  /*8090*/  @P2 LDG.E R8, desc[UR38][R4.64] ;  /* 0x0000002604082981 */ /* 0x000362000c1e1900 */
[----:B------:R-:W-:Y:S01]  /*80a0*/  VOTEU.ANY UP0, P1 ;  /* 0x00000000003f7886 */ /* 0x000fe20000800100 */
[----:B--2---:R-:W-:Y:S01]  /*80b0*/  @P1 IMAD R6, R11, 0x40, R18 ;  /* 0x000000400b061824 */ /* 0x004fe200078e0212 */
[----:B------:R-:W-:-:S04]  /*80c0*/  @P1 R2UR UR4, R14 ;  /* 0x000000000e0412ca */ /* 0x000fc800000e0000 */
[----:B------:R-:W-:-:S04]  /*80d0*/  @P1 SHF.R.S32.HI R7, RZ, 0x1f, R6 ;  /* 0x0000001fff071819 */ /* 0x000fc80000011406 */
[----:B------:R-:W-:-:S04]  /*80e0*/  @P1 LEA.HI R7, R7, R6, RZ, 0x6 ;  /* 0x0000000607071211 */ /* 0x000fc800078f30ff */
[----:B------:R-:W-:Y:S01]  /*80f0*/  @P1 LOP3.LUT R7, R7, 0xffffffc0, RZ, 0xc0, !PT ;  /* 0xffffffc007071812 */ /* 0x000fe200078ec0ff */
[----:B-1----:R-:W-:Y:S06]  /*8100*/  @P2 BRA `(.L_x_628) ;  /* 0x0000000000102947 */ /* 0x002fec0003800000 */
[----:B------:R-:W-:Y:S05]  /*8110*/  @!P1 BRA `(.L_x_628) ;  /* 0x00000000000c9947 */ /* 0x000fea0003800000 */
[----:B------:R-:W2:Y:S04]  /*8120*/  LDG.E R5, desc[UR38][R2.64] ;  /* 0x0000002602057981 */ /* 0x000ea8000c1e1900 */
[----:B-----5:R-:W2:Y:S02]  /*8130*/  LDG.E R8, desc[UR38][R2.64+0x4] ;  /* 0x0000042602087981 */ /* 0x020ea4000c1e1900 */
[----:B--2---:R-:W-:-:S07]  /*8140*/  IMAD.IADD R8, R8, 0x1, -R5 ;  /* 0x0000000108087824 */ /* 0x004fce00078e0a05 */
.L_x_628:
[----:B-----5:R-:W-:Y:S01]  /*8150*/  ISETP.GE.AND P2, PT, R8, 0x1, PT ;  /* 0x000000010800780c */ /* 0x020fe20003f46270 */
[----:B------:R-:W-:Y:S01]  /*8160*/  UMOV UR43, URZ ;  /* 0x0000003f002b7c82 */ /* 0x000fe20008000000 */
[----:B------:R-:W-:Y:S01]  /*8170*/  @UP0 UMOV UR43, UR4 ;  /* 0x00000004002b0c82 */ /* 0x000fe20008000000 */
[----:B------:R-:W-:Y:S01]  /*8180*/  CS2R R2, SRZ ;  /* 0x0000000000027805 */ /* 0x000fe2000001ff00 */
[----:B------:R-:W-:Y:S01]  /*8190*/  IMAD.MOV.U32 R5, RZ, RZ, RZ ;  /* 0x000000ffff057224 */ /* 0x000fe200078e00ff */
[--C-:B------:R-:W-:Y:S01]  /*81a0*/  @P1 SHF.R.S32.HI R3, RZ, 0x1f, R7.reuse ;  /* 0x0000001fff031819 */ /* 0x100fe20000011407 */
[----:B------:R-:W-:Y:S02]  /*81b0*/  IMAD.MOV.U32 R4, RZ, RZ, 0x1 ;  /* 0x00000001ff047424 */ /* 0x000fe400078e00ff */
[----:B------:R-:W-:-:S05]  /*81c0*/  @P1 IMAD.MOV.U32 R2, RZ, RZ, R7 ;  /* 0x000000ffff021224 */ /* 0x000fca00078e0007 */
[----:B------:R-:W-:Y:S05]  /*81d0*/  @!P2 BRA `(.L_x_627) ;  /* 0x0000001c00e8a947 */ /* 0x000fea0003800000 */
[----:B------:R-:W1:Y:S01]  /*81e0*/  S2R R15, SR_CTAID.Y ;  /* 0x00000000000f7919 */ /* 0x000e620000002600 */
[----:B------:R-:W2:Y:S01]  /*81f0*/  LDC.64 R18, c[0x0][0x718] ;  /* 0x0001c600ff127b82 */ /* 0x000ea20000000a00 */
[----:B------:R-:W-:Y:S01]  /*8200*/  ISETP.NE.U32.AND P1, PT, R12, RZ, PT ;  /* 0x000000ff0c00720c */ /* 0x000fe20003f25070 */
[----:B------:R-:W-:Y:S01]  /*8210*/  IMAD.MOV.U32 R7, RZ, RZ, R3 ;  /* 0x000000ffff077224 */ /* 0x000fe200078e0003 */
[----:B------:R-:W-:Y:S01]  /*8220*/  R2UR UR37, R11 ;  /* 0x000000000b2572ca */ /* 0x000fe200000e0000 */
[----:B------:R-:W-:Y:S01]  /*8230*/  ULDC UR4, c[0x0][0x2e8] ;  /* 0x0000ba0000047ab9 */ /* 0x000fe20000000800 */
[----:B------:R-:W-:Y:S01]  /*8240*/  ISETP.NE.AND.EX P1, PT, R13, RZ, PT, P1 ;  /* 0x000000ff0d00720c */ /* 0x000fe20003f25310 */
[----:B------:R-:W-:Y:S01]  /*8250*/  VOTEU.ANY UP1, P0 ;  /* 0x00000000003f7886 */ /* 0x000fe20000020100 */
[----:B------:R-:W-:Y:S01]  /*8260*/  SHF.R.S32.HI R11, RZ, 0x1f, R11 ;  /* 0x0000001fff0b7819 */ /* 0x000fe2000001140b */
[----:B------:R-:W3:Y:S01]  /*8270*/  LDC.64 R4, c[0x0][0x720] ;  /* 0x0001c800ff047b82 */ /* 0x000ee20000000a00 */
[----:B------:R-:W-:-:S02]  /*8280*/  R2UR UR35, R9 ;  /* 0x00000000092372ca */ /* 0x000fc400000e0000 */
[----:B------:R-:W-:Y:S02]  /*8290*/  ELECT P0, URZ, PT ;  /* 0x00000000003f782f */ /* 0x000fe40003800000 */
[----:B------:R-:W-:Y:S01]  /*82a0*/  SEL R11, R11, RZ, !P1 ;  /* 0x000000ff0b0b7207 */ /* 0x000fe20004800000 */
[----:B------:R-:W-:Y:S01]  /*82b0*/  UMOV UR36, UR28 ;  /* 0x0000001c00247c82 */ /* 0x000fe20008000000 */
[----:B------:R-:W-:Y:S01]  /*82c0*/  R2UR UR8, R10 ;  /* 0x000000000a0872ca */ /* 0x000fe200000e0000 */
[----:B------:R-:W-:Y:S01]  /*82d0*/  BSSY B0, `(.L_x_627) ;  /* 0x00001ea000007945 */ /* 0x000fe20003800000 */
[----:B------:R-:W4:Y:S01]  /*82e0*/  LDC.64 R12, c[0x0][0x700] ;  /* 0x0001c000ff0c7b82 */ /* 0x000f220000000a00 */
[----:B------:R-:W-:Y:S01]  /*82f0*/  VOTEU.ANY UP0, P1 ;  /* 0x00000000003f7886 */ /* 0x000fe20000800100 */
[----:B------:R-:W-:Y:S02]  /*8300*/  USEL UR29, UR37, URZ, !UP0 ;  /* 0x0000003f251d7287 */ /* 0x000fe4000c000000 */
[----:B------:R-:W-:-:S02]  /*8310*/  UISETP.NE.AND UP0, UPT, UR4, 0x1, UPT ;  /* 0x000000010400788c */ /* 0x000fc4000bf05270 */
[----:B------:R-:W-:-:S05]  /*8320*/  USEL UR37, UR37, URZ, !UP1 ;  /* 0x0000003f25257287 */ /* 0x000fca000c800000 */
[----:B------:R-:W-:Y:S01]  /*8330*/  UIADD3 UR35, UR35, UR8, URZ ;  /* 0x0000000823237290 */ /* 0x000fe2000fffe03f */
[----:B-1----:R-:W-:Y:S01]  /*8340*/  SHF.R.S32.HI R15, RZ, 0x1f, R15 ;  /* 0x0000001fff0f7819 */ /* 0x002fe2000001140f */
[----:B---3--:R-:W-:Y:S02]  /*8350*/  IMAD R14, R11, R4, RZ ;  /* 0x000000040b0e7224 */ /* 0x008fe400078e02ff */
[----:B------:R-:W-:Y:S01]  /*8360*/  @UP0 ULDC UR6, c[0x0][0x2ec] ;  /* 0x0000bb0000060ab9 */ /* 0x000fe20000000800 */
[----:B------:R-:W-:Y:S01]  /*8370*/  @UP0 ULDC UR8, c[0x0][0x2f0] ;  /* 0x0000bc0000080ab9 */ /* 0x000fe20000000800 */
[----:B------:R-:W-:Y:S01]  /*8380*/  UIMAD.WIDE.U32 UR6, UR28, UR6, URZ ;  /* 0x000000061c0672a5 */ /* 0x000fe2000f8e003f */
[----:B--2---:R-:W-:Y:S02]  /*8390*/  IMAD R6, R15, R18, RZ ;  /* 0x000000120f067224 */ /* 0x004fe400078e02ff */
[----:B------:R-:W-:Y:S01]  /*83a0*/  IMAD R17, R5, UR29, R14 ;  /* 0x0000001d05117c24 */ /* 0x000fe2000f8e020e */
[----:B------:R-:W-:Y:S01]  /*83b0*/  @UP0 USHF.R.U32.HI UR36, URZ, UR8, UR7 ;  /* 0x000000083f240299 */ /* 0x000fe20008011607 */
[----:B------:R-:W-:-:S02]  /*83c0*/  IMAD R19, R19, UR28, R6 ;  /* 0x0000001c13137c24 */ /* 0x000fc4000f8e0206 */
[----:B------:R-:W-:-:S04]  /*83d0*/  IMAD.MOV.U32 R6, RZ, RZ, R2 ;  /* 0x000000ffff067224 */ /* 0x000fc800078e0002 */
[----:B------:R-:W-:-:S04]  /*83e0*/  IMAD.WIDE.U32 R2, R18, UR28, R6 ;  /* 0x0000001c12027c25 */ /* 0x000fc8000f8e0006 */
[----:B------:R-:W-:Y:S02]  /*83f0*/  IMAD.IADD R3, R3, 0x1, R19 ;  /* 0x0000000103037824 */ /* 0x000fe400078e0213 */
[----:B------:R-:W-:Y:S02]  /*8400*/  IMAD.WIDE.U32 R2, R4, UR29, R2 ;  /* 0x0000001d04027c25 */ /* 0x000fe4000f8e0002 */
[----:B------:R-:W1:Y:S02]  /*8410*/  LDC.64 R4, c[0x0][0x730] ;  /* 0x0001cc00ff047b82 */ /* 0x000e640000000a00 */
[----:B------:R-:W-:Y:S01]  /*8420*/  IMAD.IADD R3, R3, 0x1, R17 ;  /* 0x0000000103037824 */ /* 0x000fe200078e0211 */
[----:B----4-:R-:W-:-:S04]  /*8430*/  LEA R12, P1, R2, R12, 0x2 ;  /* 0x0000000c020c7211 */ /* 0x010fc800078210ff */
[----:B------:R-:W-:Y:S02]  /*8440*/  LEA.HI.X R13, R2, R13, R3, 0x2, P1 ;  /* 0x0000000d020d7211 */ /* 0x000fe400008f1403 */
[----:B------:R-:W2:Y:S01]  /*8450*/  LDC.64 R2, c[0x0][0x738] ;  /* 0x0001ce00ff027b82 */ /* 0x000ea20000000a00 */
[----:B------:R-:W-:Y:S02]  /*8460*/  R2UR UR4, R12 ;  /* 0x000000000c0472ca */ /* 0x000fe400000e0000 */
[----:B------:R-:W-:Y:S01]  /*8470*/  R2UR UR5, R13 ;  /* 0x000000000d0572ca */ /* 0x000fe200000e0000 */
[----:B-1----:R-:W-:Y:S02]  /*8480*/  IMAD R10, R15, R4, RZ ;  /* 0x000000040f0a7224 */ /* 0x002fe400078e02ff */
[----:B------:R-:W-:-:S04]  /*8490*/  IMAD.WIDE.U32 R6, R4, UR28, R6 ;  /* 0x0000001c04067c25 */ /* 0x000fc8000f8e0006 */
[----:B------:R-:W-:Y:S02]  /*84a0*/  IMAD R5, R5, UR28, R10 ;  /* 0x0000001c05057c24 */ /* 0x000fe4000f8e020a */
[----:B--2---:R-:W-:Y:S02]  /*84b0*/  IMAD R4, R11, R2, RZ ;  /* 0x000000020b047224 */ /* 0x004fe400078e02ff */
[----:B------:R-:W-:Y:S02]  /*84c0*/  IMAD.IADD R7, R7, 0x1, R5 ;  /* 0x0000000107077824 */ /* 0x000fe400078e0205 */
[----:B------:R-:W-:Y:S02]  /*84d0*/  IMAD R3, R3, UR29, R4 ;  /* 0x0000001d03037c24 */ /* 0x000fe4000f8e0204 */
[----:B------:R-:W-:-:S04]  /*84e0*/  IMAD.WIDE.U32 R6, R2, UR29, R6 ;  /* 0x0000001d02067c25 */ /* 0x000fc8000f8e0006 */
[----:B------:R-:W-:Y:S02]  /*84f0*/  IMAD.MOV.U32 R5, RZ, RZ, RZ ;  /* 0x000000ffff057224 */ /* 0x000fe400078e00ff */
[----:B------:R-:W-:Y:S01]  /*8500*/  IMAD.MOV.U32 R4, RZ, RZ, 0x1 ;  /* 0x00000001ff047424 */ /* 0x000fe200078e00ff */
[----:B------:R-:W-:Y:S06]  /*8510*/  @!P0 BRA `(.L_x_629) ;  /* 0x0000001c00148947 */ /* 0x000fec0003800000 */
[----:B------:R-:W1:Y:S01]  /*8520*/  S2R R5, SR_CgaCtaId ;  /* 0x0000000000057919 */ /* 0x000e620000008800 */
[----:B------:R-:W-:Y:S01]  /*8530*/  IMAD.MOV.U32 R11, RZ, RZ, 0x1 ;  /* 0x00000001ff0b7424 */ /* 0x000fe200078e00ff */
[----:B------:R-:W-:Y:S01]  /*8540*/  MOV R12, 0x400 ;  /* 0x00000400000c7802 */ /* 0x000fe20000000f00 */
[----:B------:R-:W2:Y:S03]  /*8550*/  S2R R20, SR_TID.X ;  /* 0x0000000000147919 */ /* 0x000ea60000002100 */
[----:B------:R-:W-:Y:S02]  /*8560*/  SHF.L.U32 R11, R11, 0x1f, RZ ;  /* 0x0000001f0b0b7819 */ /* 0x000fe400000006ff */
[----:B-1----:R-:W-:-:S04]  /*8570*/  LEA R12, R5, R12, 0x18 ;  /* 0x0000000c050c7211 */ /* 0x002fc800078ec0ff */
[----:B------:R-:W1:Y:S01]  /*8580*/  SYNCS.PHASECHK.TRANS64.TRYWAIT P1, [R12+URZ+0x36420], R11 ;  /* 0x0364200b0c0075a7 */ /* 0x000e62000802017f */
[----:B--2---:R-:W-:Y:S01]  /*8590*/  LOP3.LUT P0, RZ, R20, 0x7f, RZ, 0xc0, !PT ;  /* 0x0000007f14ff7812 */ /* 0x004fe2000780c0ff */
[----:B-1----:R-:W-:-:S12]  /*85a0*/  @!P1 BRA `(.L_x_630) ;  /* 0x0000001c00dc9947 */ /* 0x002fd80003800000 */
.L_x_657:
[----:B------:R-:W-:Y:S02]  /*85b0*/  IMAD.IADD R10, R7, 0x1, R3 ;  /* 0x00000001070a7824 */ /* 0x000fe400078e0203 */
[----:B------:R-:W-:Y:S01]  /*85c0*/  IMAD.MOV.U32 R0, RZ, RZ, 0x1 ;  /* 0x00000001ff007424 */ /* 0x000fe200078e00ff */
[----:B------:R-:W-:Y:S06]  /*85d0*/  @P0 BRA `(.L_x_631) ;  /* 0x0000000000180947 */ /* 0x000fec0003800000 */
[----:B------:R-:W2:Y:S01]  /*85e0*/  S2R R2, SR_TID.X ;  /* 0x0000000000027919 */ /* 0x000ea20000002100 */
[----:B------:R-:W-:-:S04]  /*85f0*/  IMAD.MOV.U32 R3, RZ, RZ, 0x6100 ;  /* 0x00006100ff037424 */ /* 0x000fc800078e00ff */
[----:B------:R3:W-:Y:S01]  /*8600*/  SYNCS.ARRIVE.TRANS64 RZ, [R12+URZ+0x36410], R3 ;  /* 0x036410030cff79a7 */ /* 0x0007e2000800003f */
[----:B--2---:R-:W-:-:S13]  /*8610*/  LOP3.LUT P1, RZ, R2, 0x1f, RZ, 0xc0, !PT ;  /* 0x0000001f02ff7812 */ /* 0x004fda000782c0ff */
[----:B---3--:R-:W-:Y:S05]  /*8620*/  @!P1 BRA `(.L_x_631) ;  /* 0x0000000000049947 */ /* 0x008fea0003800000 */
[----:B------:R-:W-:Y:S01]  /*8630*/  BPT.TRAP 0x1 ;  /* 0x000000040000795c */ /* 0x000fe20000300000 */
.L_x_631:
[----:B------:R-:W2:Y:S01]  /*8640*/  LDC.64 R14, c[0x0][0x198] ;  /* 0x00006600ff0e7b82 */ /* 0x000ea20000000a00 */
[----:B------:R-:W-:Y:S01]  /*8650*/  R2UR UR32, R12 ;  /* 0x000000000c2072ca */ /* 0x000fe200000e0000 */
[----:B------:R-:W-:Y:S01]  /*8660*/  UMOV UR30, 0x0 ;  /* 0x00000000001e7882 */ /* 0x000fe20000000000 */
[----:B------:R-:W-:Y:S01]  /*8670*/  UMOV UR31, 0x14f00000 ;  /* 0x14f00000001f7882 */ /* 0x000fe20000000000 */
[----:B------:R-:W-:Y:S01]  /*8680*/  UMOV UR42, URZ ;  /* 0x0000003f002a7c82 */ /* 0x000fe20008000000 */
[----:B------:R-:W-:Y:S01]  /*8690*/  UMOV UR44, UR28 ;  /* 0x0000001c002c7c82 */ /* 0x000fe20008000000 */
[----:B------:R-:W-:Y:S01]  /*86a0*/  UMOV UR45, UR29 ;  /* 0x0000001d002d7c82 */ /* 0x000fe20008000000 */
[----:B------:R-:W-:Y:S01]  /*86b0*/  UMOV UR10, 0x40 ;  /* 0x00000040000a7882 */ /* 0x000fe20000000000 */
[----:B------:R-:W-:Y:S01]  /*86c0*/  UMOV UR11, UR43 ;  /* 0x0000002b000b7c82 */ /* 0x000fe20008000000 */
[----:B------:R-:W-:Y:S01]  /*86d0*/  UMOV UR12, UR28 ;  /* 0x0000001c000c7c82 */ /* 0x000fe20008000000 */
[----:B------:R-:W-:Y:S01]  /*86e0*/  UMOV UR13, UR29 ;  /* 0x0000001d000d7c82 */ /* 0x000fe20008000000 */
[----:B------:R-:W-:Y:S01]  /*86f0*/  UMOV UR26, 0x80 ;  /* 0x00000080001a7882 */ /* 0x000fe20000000000 */
[----:B------:R-:W-:Y:S01]  /*8700*/  UMOV UR27, UR43 ;  /* 0x0000002b001b7c82 */ /* 0x000fe20008000000 */
[----:B------:R-:W-:Y:S01]  /*8710*/  UMOV UR18, 0x10 ;  /* 0x0000001000127882 */ /* 0x000fe20000000000 */
[----:B------:R-:W-:Y:S01]  /*8720*/  UIADD3 UR40, UR32, 0x1e000, URZ ;  /* 0x0001e00020287890 */ /* 0x000fe2000fffe03f */
[----:B------:R-:W-:Y:S01]  /*8730*/  IMAD.MOV.U32 R9, RZ, RZ, 0x1 ;  /* 0x00000001ff097424 */ /* 0x000fe200078e00ff */
[----:B------:R-:W-:-:S02]  /*8740*/  UIADD3 UR41, UR32, 0x36410, URZ ;  /* 0x0003641020297890 */ /* 0x000fc4000fffe03f */
[----:B------:R-:W-:Y:S02]  /*8750*/  UIADD3 UR8, UR32, 0x20000, URZ ;  /* 0x0002000020087890 */ /* 0x000fe4000fffe03f */
[----:B------:R-:W-:Y:S02]  /*8760*/  UIADD3 UR24, UR32, 0x22000, URZ ;  /* 0x0002200020187890 */ /* 0x000fe4000fffe03f */
[----:B------:R-:W-:Y:S01]  /*8770*/  UIADD3 UR33, UR32, 0x36400, URZ ;  /* 0x0003640020217890 */ /* 0x000fe2000fffe03f */
[----:B--2---:R-:W-:Y:S01]  /*8780*/  IMAD.MOV.U32 R13, RZ, RZ, R14 ;  /* 0x000000ffff0d7224 */ /* 0x004fe200078e000e */
[----:B------:R-:W-:Y:S01]  /*8790*/  UMOV UR9, UR41 ;  /* 0x0000002900097c82 */ /* 0x000fe20008000000 */
[----:B------:R-:W-:Y:S01]  /*87a0*/  IMAD.MOV.U32 R14, RZ, RZ, R15 ;  /* 0x000000ffff0e7224 */ /* 0x000fe200078e000f */
[----:B------:R-:W-:Y:S01]  /*87b0*/  UMOV UR25, UR41 ;  /* 0x0000002900197c82 */ /* 0x000fe20008000000 */
[----:B------:R-:W-:Y:S01]  /*87c0*/  UIADD3 UR56, UR32, 0x3000, URZ ;  /* 0x0000300020387890 */ /* 0x000fe2000fffe03f */
[C---:B------:R-:W-:Y:S01]  /*87d0*/  IADD3 R3, P2, R13.reuse, 0x2f0, RZ ;  /* 0x000002f00d037810 */ /* 0x040fe20007f5e0ff */
[----:B------:R-:W-:Y:S01]  /*87e0*/  UMOV UR6, 0x0 ;  /* 0x0000000000067882 */ /* 0x000fe20000000000 */
[----:B------:R-:W-:Y:S01]  /*87f0*/  IADD3 R2, P1, R13, 0xf0, RZ ;  /* 0x000000f00d027810 */ /* 0x000fe20007f3e0ff */
[----:B------:R-:W-:Y:S01]  /*8800*/  UMOV UR7, 0x10000000 ;  /* 0x1000000000077882 */ /* 0x000fe20000000000 */
[----:B------:R-:W-:Y:S01]  /*8810*/  R2UR UR22, R3 ;  /* 0x00000000031672ca */ /* 0x000fe200000e0000 */
[----:B------:R-:W-:Y:S01]  /*8820*/  UMOV UR34, UR42 ;  /* 0x0000002a00227c82 */ /* 0x000fe20008000000 */
[----:B------:R-:W-:Y:S01]  /*8830*/  R2UR UR16, R2 ;  /* 0x00000000021072ca */ /* 0x000fe200000e0000 */
[--C-:B------:R-:W-:Y:S01]  /*8840*/  IMAD.X R3, RZ, RZ, R14.reuse, P1 ;  /* 0x000000ffff037224 */ /* 0x100fe200008e060e */
[----:B------:R-:W-:Y:S01]  /*8850*/  IADD3 R4, P3, R13, 0x3f0, RZ ;  /* 0x000003f00d047810 */ /* 0x000fe20007f7e0ff */
[----:B------:R-:W-:Y:S01]  /*8860*/  UIADD3 UR48, UR32, 0x6000, URZ ;  /* 0x0000600020307890 */ /* 0x000fe2000fffe03f */
[----:B------:R-:W-:Y:S01]  /*8870*/  ISETP.GE.AND P1, PT, R8, 0x41, PT ;  /* 0x000000410800780c */ /* 0x000fe20003f26270 */
[----:B------:R-:W-:Y:S01]  /*8880*/  UMOV UR58, 0x40 ;  /* 0x00000040003a7882 */ /* 0x000fe20000000000 */
[----:B------:R-:W-:Y:S01]  /*8890*/  R2UR UR17, R3 ;  /* 0x00000000031172ca */ /* 0x000fe200000e0000 */
[--C-:B------:R-:W-:Y:S01]  /*88a0*/  IMAD.X R5, RZ, RZ, R14.reuse, P3 ;  /* 0x000000ffff057224 */ /* 0x100fe200018e060e */
[----:B------:R-:W-:Y:S01]  /*88b0*/  R2UR UR14, R4 ;  /* 0x00000000040e72ca */ /* 0x000fe200000e0000 */
[----:B------:R-:W-:Y:S01]  /*88c0*/  IMAD.X R4, RZ, RZ, R14, P2 ;  /* 0x000000ffff047224 */ /* 0x000fe200010e060e */
[----:B------:R-:W-:Y:S01]  /*88d0*/  UMOV UR59, UR35 ;  /* 0x00000023003b7c82 */ /* 0x000fe20008000000 */
[----:B------:R-:W-:Y:S01]  /*88e0*/  UMOV UR60, UR36 ;  /* 0x00000024003c7c82 */ /* 0x000fe20008000000 */
[----:B------:R-:W-:Y:S01]  /*88f0*/  R2UR UR15, R5 ;  /* 0x00000000050f72ca */ /* 0x000fe200000e0000 */
[----:B------:R-:W-:Y:S01]  /*8900*/  IMAD.MOV.U32 R5, RZ, RZ, 0x12000 ;  /* 0x00012000ff057424 */ /* 0x000fe200078e00ff */
[----:B------:R-:W-:Y:S01]  /*8910*/  R2UR UR23, R4 ;  /* 0x00000000041772ca */ /* 0x000fe200000e0000 */
[----:B------:R-:W-:Y:S01]  /*8920*/  UMOV UR61, UR37 ;  /* 0x00000025003d7c82 */ /* 0x000fe20008000000 */
[----:B------:R-:W-:Y:S01]  /*8930*/  UMOV UR57, UR33 ;  /* 0x0000002100397c82 */ /* 0x000fe20008000000 */
[----:B------:R-:W-:Y:S01]  /*8940*/  UMOV UR50, 0x80 ;  /* 0x0000008000327882 */ /* 0x000fe20000000000 */
[----:B------:R-:W-:Y:S01]  /*8950*/  UMOV UR51, UR35 ;  /* 0x0000002300337c82 */ /* 0x000fe20008000000 */
[----:B------:R2:W-:Y:S01]  /*8960*/  UTMALDG.4D [UR40], [UR16], desc[UR30] ;  /* 0x00001e28100075b4 */ /* 0x0005e20008019000 */
[----:B------:R-:W-:Y:S01]  /*8970*/  UMOV UR52, UR36 ;  /* 0x0000002400347c82 */ /* 0x000fe20008000000 */
[----:B------:R-:W-:Y:S01]  /*8980*/  UMOV UR53, UR37 ;  /* 0x0000002500357c82 */ /* 0x000fe20008000000 */
[----:B------:R-:W-:Y:S01]  /*8990*/  UMOV UR49, UR33 ;  /* 0x0000002100317c82 */ /* 0x000fe20008000000 */
[----:B------:R-:W-:Y:S01]  /*89a0*/  UMOV UR19, UR35 ;  /* 0x0000002300137c82 */ /* 0x000fe20008000000 */
[----:B------:R-:W-:Y:S01]  /*89b0*/  UMOV UR20, UR36 ;  /* 0x0000002400147c82 */ /* 0x000fe20008000000 */
[----:B------:R-:W-:Y:S01]  /*89c0*/  UMOV UR21, UR37 ;  /* 0x0000002500157c82 */ /* 0x000fe20008000000 */
[----:B------:R-:W-:Y:S01]  /*89d0*/  IMAD.MOV.U32 R4, RZ, RZ, 0x1 ;  /* 0x00000001ff047424 */ /* 0x000fe200078e00ff */
[----:B------:R3:W-:Y:S01]  /*89e0*/  UTMALDG.4D [UR8], [UR16], desc[UR30] ;  /* 0x00001e08100075b4 */ /* 0x0007e20008019000 */
[----:B------:R4:W-:Y:S01]  /*89f0*/  UTMALDG.4D [UR24], [UR16], desc[UR30] ;  /* 0x00001e18100075b4 */ /* 0x0009e20008019000 */
[----:B--2---:R-:W-:-:S02]  /*8a00*/  UIADD3 UR40, UR32, 0x30000, URZ ;  /* 0x0003000020287890 */ /* 0x004fc4000fffe03f */
[----:B---3--:R-:W-:-:S07]  /*8a10*/  UIADD3 UR8, UR32, 0xc000, URZ ;  /* 0x0000c00020087890 */ /* 0x008fce000fffe03f */
[----:B------:R2:W-:Y:S01]  /*8a20*/  UBLKCP.S.G [UR40], [UR4], UR18 ;  /* 0x00000028040073ba */ /* 0x0005e20008000212 */
[----:B------:R3:W-:Y:S01]  /*8a30*/  SYNCS.ARRIVE.TRANS64 RZ, [R12+URZ+0x36400], R5 ;  /* 0x036400050cff79a7 */ /* 0x0007e2000800003f */
[----:B------:R-:W-:Y:S01]  /*8a40*/  UMOV UR11, UR35 ;  /* 0x00000023000b7c82 */ /* 0x000fe20008000000 */
[----:B------:R-:W-:Y:S01]  /*8a50*/  UMOV UR12, UR36 ;  /* 0x00000024000c7c82 */ /* 0x000fe20008000000 */
[----:B------:R-:W-:Y:S01]  /*8a60*/  UMOV UR13, UR37 ;  /* 0x00000025000d7c82 */ /* 0x000fe20008000000 */
[----:B------:R-:W-:Y:S01]  /*8a70*/  UMOV UR9, UR33 ;  /* 0x0000002100097c82 */ /* 0x000fe20008000000 */
[----:B----4-:R-:W-:Y:S02]  /*8a80*/  UIADD3 UR16, UR32, 0x9000, URZ ;  /* 0x0000900020107890 */ /* 0x010fe4000fffe03f */
[----:B------:R4:W-:Y:S01]  /*8a90*/  UTMALDG.4D [UR32], [UR22], desc[UR6] ;  /* 0x00000620160075b4 */ /* 0x0009e20008019000 */
[----:B------:R-:W-:Y:S01]  /*8aa0*/  UMOV UR17, UR33 ;  /* 0x0000002100117c82 */ /* 0x000fe20008000000 */
[----:B---3--:R-:W-:Y:S01]  /*8ab0*/  IMAD.MOV.U32 R5, RZ, RZ, RZ ;  /* 0x000000ffff057224 */ /* 0x008fe200078e00ff */
[----:B------:R3:W-:Y:S01]  /*8ac0*/  UTMALDG.4D [UR56], [UR22], desc[UR6] ;  /* 0x00000638160075b4 */ /* 0x0007e20008019000 */
[----:B--2---:R-:W-:Y:S01]  /*8ad0*/  UMOV UR18, UR42 ;  /* 0x0000002a00127c82 */ /* 0x004fe20008000000 */
[----:B------:R3:W-:Y:S02]  /*8ae0*/  UTMALDG.4D [UR48], [UR22], desc[UR6] ;  /* 0x00000630160075b4 */ /* 0x0007e40008019000 */
[----:B------:R3:W-:Y:S01]  /*8af0*/  UTMALDG.4D [UR16], [UR14], desc[UR6] ;  /* 0x000006100e0075b4 */ /* 0x0007e20008019000 */
[----:B----4-:R-:W-:Y:S01]  /*8b00*/  UIADD3 UR32, UR32, 0xf000, URZ ;  /* 0x0000f00020207890 */ /* 0x010fe2000fffe03f */
[----:B------:R-:W-:Y:S01]  /*8b10*/  UMOV UR34, 0x80 ;  /* 0x0000008000227882 */ /* 0x000fe20000000000 */
[----:B------:R3:W-:Y:S07]  /*8b20*/  UTMALDG.4D [UR8], [UR14], desc[UR6] ;  /* 0x000006080e0075b4 */ /* 0x0007ee0008019000 */
[----:B------:R3:W-:Y:S02]  /*8b30*/  UTMALDG.4D [UR32], [UR14], desc[UR6] ;  /* 0x000006200e0075b4 */ /* 0x0007e40008019000 */
[----:B---3--:R-:W-:Y:S05]  /*8b40*/  @!P1 BRA `(.L_x_632) ;  /* 0x0000001000b09947 */ /* 0x008fea0003800000 */
[----:B------:R-:W2:Y:S01]  /*8b50*/  S2R R15, SR_TID.X ;  /* 0x00000000000f7919 */ /* 0x000ea20000002100 */
[C---:B------:R-:W-:Y:S01]  /*8b60*/  VIADD R0, R8.reuse, 0x3f ;  /* 0x0000003f08007836 */ /* 0x040fe20000000000 */
[----:B------:R-:W-:Y:S01]  /*8b70*/  ISETP.GE.AND P1, PT, R8, 0x81, PT ;  /* 0x000000810800780c */ /* 0x000fe20003f26270 */
[----:B------:R-:W-:-:S03]  /*8b80*/  IMAD.MOV.U32 R9, RZ, RZ, 0x1 ;  /* 0x00000001ff097424 */ /* 0x000fc600078e00ff */
[----:B------:R-:W-:-:S04]  /*8b90*/  SHF.R.S32.HI R5, RZ, 0x1f, R0 ;  /* 0x0000001fff057819 */ /* 0x000fc80000011400 */
[----:B------:R-:W-:Y:S01]  /*8ba0*/  LEA.HI R5, R5, R0, RZ, 0x6 ;  /* 0x0000000005057211 */ /* 0x000fe200078f30ff */
[----:B------:R-:W-:-:S03]  /*8bb0*/  IMAD.MOV.U32 R0, RZ, RZ, 0x1 ;  /* 0x00000001ff007424 */ /* 0x000fc600078e00ff */
[----:B------:R-:W-:-:S04]  /*8bc0*/  LEA.HI.SX32 R5, R5, 0xffffffff, 0x1a ;  /* 0xffffffff05057811 */ /* 0x000fc800078fd2ff */
[----:B------:R-:W-:Y:S01]  /*8bd0*/  VIMNMX R20, R5, 0x1, !PT ;  /* 0x0000000105147848 */ /* 0x000fe20007fe0100 */
[----:B------:R-:W-:-:S03]  /*8be0*/  IMAD.MOV.U32 R5, RZ, RZ, RZ ;  /* 0x000000ffff057224 */ /* 0x000fc600078e00ff */
[----:B------:R-:W-:Y:S02]  /*8bf0*/  LOP3.LUT R17, R20, 0x1, RZ, 0xc0, !PT ;  /* 0x0000000114117812 */ /* 0x000fe400078ec0ff */
[----:B--2---:R-:W-:Y:S01]  /*8c00*/  LOP3.LUT R8, R15, 0x1f, RZ, 0xc0, !PT ;  /* 0x0000001f0f087812 */ /* 0x004fe200078ec0ff */
[----:B------:R-:W-:Y:S01]  /*8c10*/  IMAD.MOV.U32 R15, RZ, RZ, RZ ;  /* 0x000000ffff0f7224 */ /* 0x000fe200078e00ff */
[----:B------:R-:W-:Y:S06]  /*8c20*/  @!P1 BRA `(.L_x_633) ;  /* 0x0000000c00009947 */ /* 0x000fec0003800000 */
[----:B------:R-:W-:Y:S02]  /*8c30*/  IMAD.IADD R20, R20, 0x1, -R17 ;  /* 0x0000000114147824 */ /* 0x000fe400078e0a11 */
[----:B------:R-:W-:Y:S02]  /*8c40*/  IMAD.MOV.U32 R15, RZ, RZ, RZ ;  /* 0x000000ffff0f7224 */ /* 0x000fe400078e00ff */
[----:B------:R-:W-:-:S07]  /*8c50*/  IMAD.MOV.U32 R0, RZ, RZ, 0x1 ;  /* 0x00000001ff007424 */ /* 0x000fce00078e00ff */
.L_x_642:
[----:B-1----:R-:W-:-:S05]  /*8c60*/  IMAD.MOV.U32 R11, RZ, RZ, 0x1 ;  /* 0x00000001ff0b7424 */ /* 0x002fca00078e00ff */
[----:B------:R-:W-:-:S04]  /*8c70*/  SHF.L.U32 R11, R11, 0x1f, RZ ;  /* 0x0000001f0b0b7819 */ /* 0x000fc800000006ff */
[----:B------:R-:W1:Y:S02]  /*8c80*/  SYNCS.PHASECHK.TRANS64.TRYWAIT P1, [R12+URZ+0x36438], R11 ;  /* 0x0364380b0c0075a7 */ /* 0x000e64000802017f */
[----:B-1234-:R-:W-:Y:S05]  /*8c90*/  @!P1 BRA `(.L_x_634) ;  /* 0x0000001800349947 */ /* 0x01efea0003800000 */
.L_x_658:
[----:B------:R-:W-:Y:S05]  /*8ca0*/  @P0 BRA `(.L_x_635) ;  /* 0x0000000000140947 */ /* 0x000fea0003800000 */
[----:B------:R-:W-:Y:S01]  /*8cb0*/  ISETP.NE.AND P1, PT, R8, RZ, PT ;  /* 0x000000ff0800720c */ /* 0x000fe20003f25270 */
[----:B------:R-:W-:-:S04]  /*8cc0*/  IMAD.MOV.U32 R3, RZ, RZ, 0x6100 ;  /* 0x00006100ff037424 */ /* 0x000fc800078e00ff */
[----:B------:R2:W-:Y:S08]  /*8cd0*/  SYNCS.ARRIVE.TRANS64 RZ, [R12+URZ+0x36430], R3 ;  /* 0x036430030cff79a7 */ /* 0x0005f0000800003f */
[----:B------:R-:W-:Y:S05]  /*8ce0*/  @!P1 BRA `(.L_x_635) ;  /* 0x0000000000049947 */ /* 0x000fea0003800000 */
[----:B------:R-:W-:Y:S01]  /*8cf0*/  BPT.TRAP 0x1 ;  /* 0x000000040000795c */ /* 0x000fe20000300000 */
.L_x_635:
[----:B------:R-:W3:Y:S01]  /*8d00*/  LDC.64 R18, c[0x0][0x728] ;  /* 0x0001ca00ff127b82 */ /* 0x000ee20000000a00 */
[----:B--2---:R-:W-:Y:S01]  /*8d10*/  IMAD.SHL.U32 R3, R15, 0x40, RZ ;  /* 0x000000400f037824 */ /* 0x004fe200078e00ff */
[----:B------:R-:W-:Y:S01]  /*8d20*/  UMOV UR14, 0x0 ;  /* 0x00000000000e7882 */ /* 0x000fe20000000000 */
[C---:B------:R-:W-:Y:S01]  /*8d30*/  VIADD R21, R12.reuse, 0x36430 ;  /* 0x000364300c157836 */ /* 0x040fe20000000000 */
[----:B------:R-:W-:Y:S01]  /*8d40*/  UMOV UR15, 0x14f00000 ;  /* 0x14f00000000f7882 */ /* 0x000fe20000000000 */
[C---:B------:R-:W-:Y:S01]  /*8d50*/  VIADD R24, R12.reuse, 0x2e000 ;  /* 0x0002e0000c187836 */ /* 0x040fe20000000000 */
[C---:B------:R-:W-:Y:S01]  /*8d60*/  IADD3 R2, P1, R3.reuse, R6, RZ ;  /* 0x0000000603027210 */ /* 0x040fe20007f3e0ff */
[----:B------:R-:W-:Y:S01]  /*8d70*/  VIADD R25, R12, 0x30200 ;  /* 0x000302000c197836 */ /* 0x000fe20000000000 */
[----:B------:R-:W2:Y:S01]  /*8d80*/  LDC.64 R22, c[0x0][0x198] ;  /* 0x00006600ff167b82 */ /* 0x000ea20000000a00 */
[C---:B------:R-:W-:Y:S01]  /*8d90*/  R2UR UR27, R3.reuse ;  /* 0x00000000031b72ca */ /* 0x040fe200000e0000 */
[----:B------:R-:W-:Y:S01]  /*8da0*/  UMOV UR26, URZ ;  /* 0x0000003f001a7c82 */ /* 0x000fe20008000000 */
[----:B------:R-:W-:Y:S01]  /*8db0*/  LEA.HI.X.SX32 R4, R3, R10, 0x1, P1 ;  /* 0x0000000a03047211 */ /* 0x000fe200008f0eff */
[----:B------:R-:W-:Y:S01]  /*8dc0*/  UMOV UR18, 0x40 ;  /* 0x0000004000127882 */ /* 0x000fe20000000000 */
        /* <DEDUP_REMOVED lines=8> */
[----:B------:R-:W-:Y:S01]  /*8e50*/  SHF.L.U32 R27, R0, 0x1f, RZ ;  /* 0x0000001f001b7819 */ /* 0x000fe200000006ff */
[----:B------:R-:W-:Y:S01]  /*8e60*/  UIADD3 UR27, UR27, UR43, URZ ;  /* 0x0000002b1b1b7290 */ /* 0x000fe2000fffe03f */
[----:B---3--:R-:W-:Y:S01]  /*8e70*/  LEA R5, P1, R2, R18, 0x2 ;  /* 0x0000001202057211 */ /* 0x008fe200078210ff */
[----:B------:R-:W-:-:S02]  /*8e80*/  UMOV UR22, 0x10 ;  /* 0x0000001000167882 */ /* 0x000fc40000000000 */
[----:B------:R-:W-:Y:S01]  /*8e90*/  UMOV UR17, UR25 ;  /* 0x0000001900117c82 */ /* 0x000fe20008000000 */
[----:B------:R-:W-:Y:S01]  /*8ea0*/  UMOV UR9, UR25 ;  /* 0x0000001900097c82 */ /* 0x000fe20008000000 */
[----:B------:R-:W-:Y:S01]  /*8eb0*/  LEA.HI.X R2, R2, R19, R4, 0x2, P1 ;  /* 0x0000001302027211 */ /* 0x000fe200008f1404 */
[----:B------:R-:W-:Y:S01]  /*8ec0*/  UMOV UR19, UR27 ;  /* 0x0000001b00137c82 */ /* 0x000fe20008000000 */
[----:B------:R-:W-:Y:S01]  /*8ed0*/  R2UR UR30, R5 ;  /* 0x00000000051e72ca */ /* 0x000fe200000e0000 */
[----:B------:R-:W-:Y:S01]  /*8ee0*/  UMOV UR11, UR27 ;  /* 0x0000001b000b7c82 */ /* 0x000fe20008000000 */
[----:B--2---:R-:W-:Y:S01]  /*8ef0*/  IMAD.MOV.U32 R13, RZ, RZ, R22 ;  /* 0x000000ffff0d7224 */ /* 0x004fe200078e0016 */
[----:B------:R-:W-:Y:S01]  /*8f00*/  R2UR UR31, R2 ;  /* 0x00000000021f72ca */ /* 0x000fe200000e0000 */
[----:B------:R-:W-:Y:S01]  /*8f10*/  IMAD.MOV.U32 R14, RZ, RZ, R23 ;  /* 0x000000ffff0e7224 */ /* 0x000fe200078e0017 */
[----:B------:R-:W-:Y:S01]  /*8f20*/  UMOV UR33, UR25 ;  /* 0x0000001900217c82 */ /* 0x000fe20008000000 */
[C---:B------:R-:W-:Y:S01]  /*8f30*/  VIADD R22, R12.reuse, 0x2a000 ;  /* 0x0002a0000c167836 */ /* 0x040fe20000000000 */
[----:B------:R-:W-:Y:S01]  /*8f40*/  IADD3 R4, P1, R13, 0x1f0, RZ ;  /* 0x000001f00d047810 */ /* 0x000fe20007f3e0ff */
[----:B------:R-:W-:-:S03]  /*8f50*/  VIADD R23, R12, 0x2c000 ;  /* 0x0002c0000c177836 */ /* 0x000fc60000000000 */
[----:B------:R-:W-:Y:S01]  /*8f60*/  R2UR UR24, R22 ;  /* 0x00000000161872ca */ /* 0x000fe200000e0000 */
[----:B------:R-:W-:Y:S01]  /*8f70*/  IMAD.X R5, RZ, RZ, R14, P1 ;  /* 0x000000ffff057224 */ /* 0x000fe200008e060e */
[----:B------:R-:W-:Y:S02]  /*8f80*/  R2UR UR6, R4 ;  /* 0x00000000040672ca */ /* 0x000fe400000e0000 */
[----:B------:R-:W-:Y:S02]  /*8f90*/  R2UR UR16, R23 ;  /* 0x00000000171072ca */ /* 0x000fe400000e0000 */
[----:B------:R-:W-:-:S13]  /*8fa0*/  R2UR UR7, R5 ;  /* 0x00000000050772ca */ /* 0x000fda00000e0000 */
[----:B------:R2:W-:Y:S01]  /*8fb0*/  UTMALDG.4D [UR24], [UR6], desc[UR14] ;  /* 0x00000e18060075b4 */ /* 0x0005e20008019000 */
[----:B------:R2:W-:Y:S01]  /*8fc0*/  UTMALDG.4D [UR16], [UR6], desc[UR14] ;  /* 0x00000e10060075b4 */ /* 0x0005e20008019000 */
[----:B------:R2:W-:Y:S01]  /*8fd0*/  UTMALDG.4D [UR8], [UR6], desc[UR14] ;  /* 0x00000e08060075b4 */ /* 0x0005e20008019000 */
[----:B------:R2:W-:Y:S01]  /*8fe0*/  UBLKCP.S.G [UR32], [UR30], UR22 ;  /* 0x000000201e0073ba */ /* 0x0005e20008000216 */
[----:B------:R-:W3:Y:S02]  /*8ff0*/  SYNCS.PHASECHK.TRANS64.TRYWAIT P1, [R12+URZ+0x36428], R27 ;  /* 0x0364281b0c0075a7 */ /* 0x000ee4000802017f */
[----:B--23--:R-:W-:Y:S05]  /*9000*/  @!P1 BRA `(.L_x_636) ;  /* 0x00000014006c9947 */ /* 0x00cfea0003800000 */
.L_x_659:
[----:B------:R-:W-:Y:S05]  /*9010*/  @P0 BRA `(.L_x_637) ;  /* 0x0000000000140947 */ /* 0x000fea0003800000 */
[----:B------:R-:W-:Y:S01]  /*9020*/  ISETP.NE.AND P1, PT, R8, RZ, PT ;  /* 0x000000ff0800720c */ /* 0x000fe20003f25270 */
[----:B--2---:R-:W-:-:S04]  /*9030*/  IMAD.MOV.U32 R27, RZ, RZ, 0x6100 ;  /* 0x00006100ff1b7424 */ /* 0x004fc800078e00ff */
[----:B------:R3:W-:Y:S08]  /*9040*/  SYNCS.ARRIVE.TRANS64 RZ, [R12+URZ+0x36418], R27 ;  /* 0x0364181b0cff79a7 */ /* 0x0007f0000800003f */
[----:B------:R-:W-:Y:S05]  /*9050*/  @!P1 BRA `(.L_x_637) ;  /* 0x0000000000049947 */ /* 0x000fea0003800000 */
[----:B------:R-:W-:Y:S01]  /*9060*/  BPT.TRAP 0x1 ;  /* 0x000000040000795c */ /* 0x000fe20000300000 */
.L_x_637:
[----:B------:R-:W-:Y:S01]  /*9070*/  VIADD R26, R3, 0x40 ;  /* 0x00000040031a7836 */ /* 0x000fe20000000000 */
[----:B------:R-:W-:Y:S01]  /*9080*/  IADD3 R2, P1, R13, 0xf0, RZ ;  /* 0x000000f00d027810 */ /* 0x000fe20007f3e0ff */
[----:B------:R-:W-:Y:S01]  /*9090*/  UMOV UR22, 0x0 ;  /* 0x0000000000167882 */ /* 0x000fe20000000000 */
[----:B------:R-:W-:Y:S01]  /*90a0*/  R2UR UR24, R12 ;  /* 0x000000000c1872ca */ /* 0x000fe200000e0000 */
[C---:B--23--:R-:W-:Y:S01]  /*90b0*/  VIADD R27, R26.reuse, UR43 ;  /* 0x0000002b1a1b7c36 */ /* 0x04cfe20008000000 */
[----:B------:R-:W-:Y:S01]  /*90c0*/  R2UR UR6, R26 ;  /* 0x000000001a0672ca */ /* 0x000fe200000e0000 */
[----:B------:R-:W-:Y:S01]  /*90d0*/  IMAD.X R3, RZ, RZ, R14, P1 ;  /* 0x000000ffff037224 */ /* 0x000fe200008e060e */
        /* <DEDUP_REMOVED lines=9> */
[----:B------:R-:W-:Y:S01]  /*9170*/  UIADD3 UR16, UR24, 0x24000, URZ ;  /* 0x0002400018107890 */ /* 0x000fe2000fffe03f */
[----:B------:R-:W-:Y:S01]  /*9180*/  SHF.L.U32 R28, RZ, 0x1f, RZ ;  /* 0x0000001fff1c7819 */ /* 0x000fe200000006ff */
[----:B------:R-:W-:-:S02]  /*9190*/  UIADD3 UR17, UR24, 0x36418, URZ ;  /* 0x0003641818117890 */ /* 0x000fc4000fffe03f */
[----:B------:R-:W-:Y:S02]  /*91a0*/  UIADD3 UR8, UR24, 0x26000, URZ ;  /* 0x0002600018087890 */ /* 0x000fe4000fffe03f */
[----:B------:R-:W-:Y:S02]  /*91b0*/  UIADD3 UR30, UR24, 0x30100, URZ ;  /* 0x00030100181e7890 */ /* 0x000fe4000fffe03f */
[----:B------:R-:W-:Y:S02]  /*91c0*/  UIADD3 UR24, UR24, 0x28000, URZ ;  /* 0x0002800018187890 */ /* 0x000fe4000fffe03f */
[----:B------:R-:W-:Y:S01]  /*91d0*/  UIMAD.WIDE UR6, UR6, 0x4, UR4 ;  /* 0x00000004060678a5 */ /* 0x000fe2000f8e0204 */
        /* <DEDUP_REMOVED lines=11> */
[----:B------:R2:W-:Y:S01]  /*9290*/  UBLKCP.S.G [UR30], [UR6], UR32 ;  /* 0x0000001e060073ba */ /* 0x0005e20008000220 */
[----:B------:R-:W3:Y:S02]  /*92a0*/  SYNCS.PHASECHK.TRANS64.TRYWAIT P1, [R12+URZ+0x36438], R28 ;  /* 0x0364381c0c0075a7 */ /* 0x000ee4000802017f */
[----:B--23--:R-:W-:Y:S05]  /*92b0*/  @!P1 BRA `(.L_x_638) ;  /* 0x0000001000d49947 */ /* 0x00cfea0003800000 */
.L_x_660:
[----:B--2---:R-:W-:Y:S01]  /*92c0*/  SHF.R.S32.HI R28, RZ, 0x1f, R26 ;  /* 0x0000001fff1c7819 */ /* 0x004fe2000001141a */
[----:B------:R-:W-:Y:S06]  /*92d0*/  @P0 BRA `(.L_x_639) ;  /* 0x0000000000140947 */ /* 0x000fec0003800000 */
[----:B------:R-:W-:Y:S01]  /*92e0*/  ISETP.NE.AND P1, PT, R8, RZ, PT ;  /* 0x000000ff0800720c */ /* 0x000fe20003f25270 */
[----:B------:R-:W-:-:S04]  /*92f0*/  IMAD.MOV.U32 R29, RZ, RZ, 0x6100 ;  /* 0x00006100ff1d7424 */ /* 0x000fc800078e00ff */
[----:B------:R2:W-:Y:S08]  /*9300*/  SYNCS.ARRIVE.TRANS64 RZ, [R12+URZ+0x36430], R29 ;  /* 0x0364301d0cff79a7 */ /* 0x0005f0000800003f */
[----:B------:R-:W-:Y:S05]  /*9310*/  @!P1 BRA `(.L_x_639) ;  /* 0x0000000000049947 */ /* 0x000fea0003800000 */
[----:B------:R-:W-:Y:S01]  /*9320*/  BPT.TRAP 0x1 ;  /* 0x000000040000795c */ /* 0x000fe20000300000 */
.L_x_639:
[----:B------:R-:W-:Y:S01]  /*9330*/  IADD3 R26, P1, R26, R6, RZ ;  /* 0x000000061a1a7210 */ /* 0x000fe20007f3e0ff */
[----:B------:R-:W-:Y:S01]  /*9340*/  UMOV UR14, 0x0 ;  /* 0x00000000000e7882 */ /* 0x000fe20000000000 */
[----:B------:R-:W-:Y:S01]  /*9350*/  R2UR UR25, R21 ;  /* 0x00000000151972ca */ /* 0x000fe200000e0000 */
[----:B------:R-:W-:Y:S01]  /*9360*/  UMOV UR15, 0x14f00000 ;  /* 0x14f00000000f7882 */ /* 0x000fe20000000000 */
[----:B------:R-:W-:Y:S01]  /*9370*/  R2UR UR27, R27 ;  /* 0x000000001b1b72ca */ /* 0x000fe200000e0000 */
[----:B------:R-:W-:Y:S01]  /*9380*/  IMAD.X R28, R28, 0x1, R10, P1 ;  /* 0x000000011c1c7824 */ /* 0x000fe200008e060a */
[----:B------:R-:W-:Y:S01]  /*9390*/  LEA R18, P1, R26, R18, 0x2 ;  /* 0x000000121a127211 */ /* 0x000fe200078210ff */
[----:B------:R-:W-:Y:S01]  /*93a0*/  UMOV UR26, URZ ;  /* 0x0000003f001a7c82 */ /* 0x000fe20008000000 */
[----:B------:R-:W-:Y:S01]  /*93b0*/  R2UR UR24, R22 ;  /* 0x00000000161872ca */ /* 0x000fe200000e0000 */
[----:B------:R-:W-:Y:S01]  /*93c0*/  UMOV UR18, 0x40 ;  /* 0x0000004000127882 */ /* 0x000fe20000000000 */
[----:B------:R-:W-:Y:S01]  /*93d0*/  LEA.HI.X R19, R26, R19, R28, 0x2, P1 ;  /* 0x000000131a137211 */ /* 0x000fe200008f141c */
[----:B------:R-:W-:Y:S01]  /*93e0*/  UMOV UR20, UR28 ;  /* 0x0000001c00147c82 */ /* 0x000fe20008000000 */
[----:B------:R-:W-:Y:S01]  /*93f0*/  R2UR UR6, R4 ;  /* 0x00000000040672ca */ /* 0x000fe200000e0000 */
        /* <DEDUP_REMOVED lines=22> */
[----:B------:R-:W4:Y:S02]  /*9560*/  SYNCS.PHASECHK.TRANS64.TRYWAIT P1, [R12+URZ+0x36420], R5 ;  /* 0x036420050c0075a7 */ /* 0x000f24000802017f */
[----:B---34-:R-:W-:Y:S05]  /*9570*/  @!P1 BRA `(.L_x_640) ;  /* 0x0000001000389947 */ /* 0x018fea0003800000 */
.L_x_662:
[----:B------:R-:W-:Y:S05]  /*9580*/  @P0 BRA `(.L_x_641) ;  /* 0x0000000000140947 */ /* 0x000fea0003800000 */
[----:B------:R-:W-:Y:S01]  /*9590*/  ISETP.NE.AND P1, PT, R8, RZ, PT ;  /* 0x000000ff0800720c */ /* 0x000fe20003f25270 */
[----:B---3--:R-:W-:-:S04]  /*95a0*/  IMAD.MOV.U32 R5, RZ, RZ, 0x6100 ;  /* 0x00006100ff057424 */ /* 0x008fc800078e00ff */
[----:B------:R4:W-:Y:S08]  /*95b0*/  SYNCS.ARRIVE.TRANS64 RZ, [R12+URZ+0x36410], R5 ;  /* 0x036410050cff79a7 */ /* 0x0009f0000800003f */
[----:B------:R-:W-:Y:S05]  /*95c0*/  @!P1 BRA `(.L_x_641) ;  /* 0x0000000000049947 */ /* 0x000fea0003800000 */
[----:B------:R-:W-:Y:S01]  /*95d0*/  BPT.TRAP 0x1 ;  /* 0x000000040000795c */ /* 0x000fe20000300000 */
.L_x_641:
        /* <DEDUP_REMOVED lines=18> */
[----:B------:R-:W-:Y:S02]  /*9700*/  UIADD3 UR19, UR32, UR43, URZ ;  /* 0x0000002b20137290 */ /* 0x000fe4000fffe03f */
[----:B------:R-:W-:Y:S02]  /*9710*/  UIADD3 UR8, UR24, 0x20000, URZ ;  /* 0x0002000018087890 */ /* 0x000fe4000fffe03f */
[----:B------:R-:W-:-:S02]  /*9720*/  UIADD3 UR40, UR24, 0x30000, URZ ;  /* 0x0003000018287890 */ /* 0x000fc4000fffe03f */
        /* <DEDUP_REMOVED lines=9> */
[----:B------:R-:W-:Y:S01]  /*97c0*/  UMOV UR41, UR17 ;  /* 0x0000001100297c82 */ /* 0x000fe20008000000 */
[----:B------:R1:W-:Y:S01]  /*97d0*/  UTMALDG.4D [UR8], [UR14], desc[UR22] ;  /* 0x000016080e0075b4 */ /* 0x0003e20008019000 */
[----:B------:R-:W-:Y:S01]  /*97e0*/  UMOV UR31, 0x10 ;  /* 0x00000010001f7882 */ /* 0x000fe20000000000 */
[----:B------:R1:W-:Y:S01]  /*97f0*/  UTMALDG.4D [UR24], [UR14], desc[UR22] ;  /* 0x000016180e0075b4 */ /* 0x0003e20008019000 */
[----:B------:R1:W-:Y:S02]  /*9800*/  UBLKCP.S.G [UR40], [UR6], UR31 ;  /* 0x00000028060073ba */ /* 0x0003e4000800021f */
[----:B-1----:R-:W-:Y:S05]  /*9810*/  @P1 BRA `(.L_x_642) ;  /* 0xfffffff400101947 */ /* 0x002fea000383ffff */
[----:B---34-:R-:W-:-:S07]  /*9820*/  IMAD.U32 R5, RZ, RZ, UR32 ;  /* 0x00000020ff057e24 */ /* 0x018fce000f8e00ff */
.L_x_633:
[----:B------:R-:W-:Y:S01]  /*9830*/  ISETP.NE.AND P1, PT, R17, RZ, PT ;  /* 0x000000ff1100720c */ /* 0x000fe20003f25270 */
[----:B------:R-:W-:-:S12]  /*9840*/  IMAD.MOV.U32 R4, RZ, RZ, 0x1 ;  /* 0x00000001ff047424 */ /* 0x000fd800078e00ff */
[----:B------:R-:W-:Y:S05]  /*9850*/  @!P1 BRA `(.L_x_632) ;  /* 0x00000004006c9947 */ /* 0x000fea0003800000 */
[----:B------:R-:W3:Y:S02]  /*9860*/  SYNCS.PHASECHK.TRANS64.TRYWAIT P1, [R12+URZ+0x36438], R11 ;  /* 0x0364380b0c0075a7 */ /* 0x000ee4000802017f */
[----:B---3--:R-:W-:Y:S05]  /*9870*/  @!P1 BRA `(.L_x_643) ;  /* 0x0000000c00909947 */ /* 0x008fea0003800000 */
.L_x_663:
[----:B------:R-:W-:Y:S05]  /*9880*/  @P0 BRA `(.L_x_644) ;  /* 0x0000000000140947 */ /* 0x000fea0003800000 */
[----:B------:R-:W-:Y:S01]  /*9890*/  ISETP.NE.AND P1, PT, R8, RZ, PT ;  /* 0x000000ff0800720c */ /* 0x000fe20003f25270 */
[----:B------:R-:W-:-:S04]  /*98a0*/  IMAD.MOV.U32 R5, RZ, RZ, 0x6100 ;  /* 0x00006100ff057424 */ /* 0x000fc800078e00ff */
[----:B------:R4:W-:Y:S08]  /*98b0*/  SYNCS.ARRIVE.TRANS64 RZ, [R12+URZ+0x36430], R5 ;  /* 0x036430050cff79a7 */ /* 0x0009f0000800003f */
[----:B------:R-:W-:Y:S05]  /*98c0*/  @!P1 BRA `(.L_x_644) ;  /* 0x0000000000049947 */ /* 0x000fea0003800000 */
[----:B------:R-:W-:Y:S01]  /*98d0*/  BPT.TRAP 0x1 ;  /* 0x000000040000795c */ /* 0x000fe20000300000 */
.L_x_644:
[----:B----4-:R-:W4:Y:S01]  /*98e0*/  LDC.64 R4, c[0x0][0x728] ;  /* 0x0001ca00ff047b82 */ /* 0x010f220000000a00 */
        /* <DEDUP_REMOVED lines=17> */
[----:B------:R-:W-:Y:S02]  /*9a00*/  UIADD3 UR19, UR19, UR43, URZ ;  /* 0x0000002b13137290 */ /* 0x000fe4000fffe03f */
[----:B------:R-:W-:Y:S01]  /*9a10*/  UIADD3 UR8, UR24, 0x2c000, URZ ;  /* 0x0002c00018087890 */ /* 0x000fe2000fffe03f */
[C---:B----4-:R-:W-:Y:S01]  /*9a20*/  LEA R4, P2, R9.reuse, R4, 0x2 ;  /* 0x0000000409047211 */ /* 0x050fe200078410ff */
[----:B------:R-:W-:Y:S01]  /*9a30*/  UIADD3 UR24, UR24, 0x2e000, URZ ;  /* 0x0002e00018187890 */ /* 0x000fe2000fffe03f */
[----:B------:R-:W-:Y:S02]  /*9a40*/  UMOV UR9, UR17 ;  /* 0x0000001100097c82 */ /* 0x000fe40008000000 */
[----:B------:R-:W-:Y:S01]  /*9a50*/  LEA.HI.X R5, R9, R5, R18, 0x2, P2 ;  /* 0x0000000509057211 */ /* 0x000fe200010f1412 */
[----:B------:R-:W-:Y:S01]  /*9a60*/  UMOV UR11, UR19 ;  /* 0x00000013000b7c82 */ /* 0x000fe20008000000 */
[----:B------:R-:W-:Y:S01]  /*9a70*/  IADD3 R9, P1, R13, 0x1f0, RZ ;  /* 0x000001f00d097810 */ /* 0x000fe20007f3e0ff */
[----:B------:R-:W-:Y:S01]  /*9a80*/  UMOV UR25, UR17 ;  /* 0x0000001100197c82 */ /* 0x000fe20008000000 */
[----:B------:R-:W-:Y:S01]  /*9a90*/  R2UR UR30, R4 ;  /* 0x00000000041e72ca */ /* 0x000fe200000e0000 */
[----:B------:R-:W-:Y:S01]  /*9aa0*/  UMOV UR27, UR19 ;  /* 0x00000013001b7c82 */ /* 0x000fe20008000000 */
[----:B------:R-:W-:Y:S01]  /*9ab0*/  R2UR UR6, R9 ;  /* 0x00000000090672ca */ /* 0x000fe200000e0000 */
[----:B------:R-:W-:Y:S01]  /*9ac0*/  IMAD.X R9, RZ, RZ, R14, P1 ;  /* 0x000000ffff097224 */ /* 0x000fe200008e060e */
[----:B------:R-:W-:Y:S01]  /*9ad0*/  R2UR UR31, R5 ;  /* 0x00000000051f72ca */ /* 0x000fe200000e0000 */
[----:B------:R-:W-:Y:S01]  /*9ae0*/  UMOV UR33, UR17 ;  /* 0x0000001100217c82 */ /* 0x000fe20008000000 */
[----:B------:R-:W-:Y:S01]  /*9af0*/  SHF.L.U32 R5, R0, 0x1f, RZ ;  /* 0x0000001f00057819 */ /* 0x000fe200000006ff */
[----:B------:R-:W-:Y:S01]  /*9b00*/  UMOV UR22, 0x10 ;  /* 0x0000001000167882 */ /* 0x000fe20000000000 */
[----:B------:R-:W-:-:S13]  /*9b10*/  R2UR UR7, R9 ;  /* 0x00000000090772ca */ /* 0x000fda00000e0000 */
[----:B------:R4:W-:Y:S01]  /*9b20*/  UTMALDG.4D [UR16], [UR6], desc[UR14] ;  /* 0x00000e10060075b4 */ /* 0x0009e20008019000 */
[----:B------:R4:W-:Y:S01]  /*9b30*/  UTMALDG.4D [UR8], [UR6], desc[UR14] ;  /* 0x00000e08060075b4 */ /* 0x0009e20008019000 */
[----:B------:R4:W-:Y:S01]  /*9b40*/  UTMALDG.4D [UR24], [UR6], desc[UR14] ;  /* 0x00000e18060075b4 */ /* 0x0009e20008019000 */
[----:B------:R4:W-:Y:S01]  /*9b50*/  UBLKCP.S.G [UR32], [UR30], UR22 ;  /* 0x000000201e0073ba */ /* 0x0009e20008000216 */
[----:B------:R-:W5:Y:S02]  /*9b60*/  SYNCS.PHASECHK.TRANS64.TRYWAIT P1, [R12+URZ+0x36428], R5 ;  /* 0x036428050c0075a7 */ /* 0x000f64000802017f */
[----:B----45:R-:W-:Y:S05]  /*9b70*/  @!P1 BRA `(.L_x_645) ;  /* 0x0000000800e49947 */ /* 0x030fea0003800000 */
.L_x_664:
[----:B------:R-:W-:Y:S01]  /*9b80*/  IMAD.MOV.U32 R4, RZ, RZ, RZ ;  /* 0x000000ffff047224 */ /* 0x000fe200078e00ff */
[----:B------:R-:W-:Y:S06]  /*9b90*/  @P0 BRA `(.L_x_646) ;  /* 0x0000000000140947 */ /* 0x000fec0003800000 */
[----:B------:R-:W-:Y:S01]  /*9ba0*/  ISETP.NE.AND P1, PT, R8, RZ, PT ;  /* 0x000000ff0800720c */ /* 0x000fe20003f25270 */
[----:B----4-:R-:W-:-:S04]  /*9bb0*/  IMAD.MOV.U32 R5, RZ, RZ, 0x6100 ;  /* 0x00006100ff057424 */ /* 0x010fc800078e00ff */
[----:B------:R4:W-:Y:S08]  /*9bc0*/  SYNCS.ARRIVE.TRANS64 RZ, [R12+URZ+0x36418], R5 ;  /* 0x036418050cff79a7 */ /* 0x0009f0000800003f */
[----:B------:R-:W-:Y:S05]  /*9bd0*/  @!P1 BRA `(.L_x_646) ;  /* 0x0000000000049947 */ /* 0x000fea0003800000 */
[----:B------:R-:W-:Y:S01]  /*9be0*/  BPT.TRAP 0x1 ;  /* 0x000000040000795c */ /* 0x000fe20000300000 */
.L_x_646:
        /* <DEDUP_REMOVED lines=17> */
[----:B------:R-:W-:Y:S02]  /*9d00*/  UIADD3 UR19, UR30, UR43, URZ ;  /* 0x0000002b1e137290 */ /* 0x000fe4000fffe03f */
[----:B----4-:R-:W-:Y:S01]  /*9d10*/  IMAD.U32 R5, RZ, RZ, UR30 ;  /* 0x0000001eff057e24 */ /* 0x010fe2000f8e00ff */
        /* <DEDUP_REMOVED lines=8> */
[----:B------:R-:W-:Y:S01]  /*9da0*/  UMOV UR27, UR19 ;  /* 0x00000013001b7c82 */ /* 0x000fe20008000000 */
[----:B------:R-:W-:Y:S01]  /*9db0*/  UMOV UR33, UR17 ;  /* 0x0000001100217c82 */ /* 0x000fe20008000000 */
[----:B------:R-:W-:Y:S01]  /*9dc0*/  UMOV UR31, 0x10 ;  /* 0x00000010001f7882 */ /* 0x000fe20000000000 */
[----:B------:R4:W-:Y:S01]  /*9dd0*/  UTMALDG.4D [UR8], [UR14], desc[UR22] ;  /* 0x000016080e0075b4 */ /* 0x0009e20008019000 */
[----:B------:R4:W-:Y:S01]  /*9de0*/  UTMALDG.4D [UR24], [UR14], desc[UR22] ;  /* 0x000016180e0075b4 */ /* 0x0009e20008019000 */
[----:B------:R4:W-:Y:S02]  /*9df0*/  UBLKCP.S.G [UR32], [UR6], UR31 ;  /* 0x00000020060073ba */ /* 0x0009e4000800021f */
[----:B----4-:R-:W-:Y:S01]  /*9e00*/  NOP ;  /* 0x0000000000007918 */ /* 0x010fe20000000000 */
.L_x_632:
[----:B------:R-:W-:-:S04]  /*9e10*/  SHF.L.U32 R3, R4, 0x1f, RZ ;  /* 0x0000001f04037819 */ /* 0x000fc800000006ff */
[----:B------:R-:W4:Y:S02]  /*9e20*/  SYNCS.PHASECHK.TRANS64.TRYWAIT P1, [R12+URZ+0x36438], R3 ;  /* 0x036438030c0075a7 */ /* 0x000f24000802017f */
[----:B----4-:R-:W-:Y:S05]  /*9e30*/  @!P1 BRA `(.L_x_647) ;  /* 0x0000000800489947 */ /* 0x010fea0003800000 */
.L_x_665:
[----:B------:R-:W-:Y:S05]  /*9e40*/  @P0 BRA `(.L_x_648) ;  /* 0x0000000000180947 */ /* 0x000fea0003800000 */
[----:B------:R-:W5:Y:S01]  /*9e50*/  S2R R2, SR_TID.X ;  /* 0x0000000000027919 */ /* 0x000f620000002100 */
[----:B----4-:R-:W-:-:S04]  /*9e60*/  IMAD.MOV.U32 R3, RZ, RZ, 0x6100 ;  /* 0x00006100ff037424 */ /* 0x010fc800078e00ff */
[----:B------:R4:W-:Y:S01]  /*9e70*/  SYNCS.ARRIVE.TRANS64 RZ, [R12+URZ+0x36430], R3 ;  /* 0x036430030cff79a7 */ /* 0x0009e2000800003f */
[----:B-----5:R-:W-:-:S13]  /*9e80*/  LOP3.LUT P0, RZ, R2, 0x1f, RZ, 0xc0, !PT ;  /* 0x0000001f02ff7812 */ /* 0x020fda000780c0ff */
[----:B----4-:R-:W-:Y:S05]  /*9e90*/  @!P0 BRA `(.L_x_648) ;  /* 0x0000000000048947 */ /* 0x010fea0003800000 */
[----:B------:R-:W-:Y:S01]  /*9ea0*/  BPT.TRAP 0x1 ;  /* 0x000000040000795c */ /* 0x000fe20000300000 */
.L_x_648:
[----:B----4-:R-:W4:Y:S01]  /*9eb0*/  LDC.64 R2, c[0x0][0x728] ;  /* 0x0001ca00ff027b82 */ /* 0x010f220000000a00 */
[----:B------:R-:W-:Y:S01]  /*9ec0*/  IADD3 R13, P1, R13, 0x1f0, RZ ;  /* 0x000001f00d0d7810 */ /* 0x000fe20007f3e0ff */
[----:B------:R-:W-:Y:S01]  /*9ed0*/  UMOV UR14, 0x0 ;  /* 0x00000000000e7882 */ /* 0x000fe20000000000 */
[C---:B------:R-:W-:Y:S01]  /*9ee0*/  IADD3 R6, P0, R5.reuse, R6, RZ ;  /* 0x0000000605067210 */ /* 0x040fe20007f1e0ff */
[----:B------:R-:W-:Y:S01]  /*9ef0*/  UMOV UR15, 0x14f00000 ;  /* 0x14f00000000f7882 */ /* 0x000fe20000000000 */
[----:B------:R-:W-:Y:S01]  /*9f00*/  R2UR UR24, R12 ;  /* 0x000000000c1872ca */ /* 0x000fe200000e0000 */
[----:B------:R-:W-:Y:S01]  /*9f10*/  IMAD.X R14, RZ, RZ, R14, P1 ;  /* 0x000000ffff0e7224 */ /* 0x000fe200008e060e */
[C---:B------:R-:W-:Y:S01]  /*9f20*/  R2UR UR19, R5.reuse ;  /* 0x00000000051372ca */ /* 0x040fe200000e0000 */
[----:B------:R-:W-:Y:S01]  /*9f30*/  UMOV UR18, URZ ;  /* 0x0000003f00127c82 */ /* 0x000fe20008000000 */
[----:B------:R-:W-:Y:S01]  /*9f40*/  LEA.HI.X.SX32 R5, R5, R10, 0x1, P0 ;  /* 0x0000000a05057211 */ /* 0x000fe200000f0eff */
        /* <DEDUP_REMOVED lines=10> */
[----:B------:R-:W-:-:S02]  /*9ff0*/  UIADD3 UR19, UR19, UR43, URZ ;  /* 0x0000002b13137290 */ /* 0x000fc4000fffe03f */
[----:B------:R-:W-:Y:S01]  /*a000*/  UIADD3 UR16, UR24, 0x2a000, URZ ;  /* 0x0002a00018107890 */ /* 0x000fe2000fffe03f */
[C---:B----4-:R-:W-:Y:S01]  /*a010*/  LEA R2, P0, R6.reuse, R2, 0x2 ;  /* 0x0000000206027211 */ /* 0x050fe200078010ff */
[----:B------:R-:W-:Y:S02]  /*a020*/  UIADD3 UR32, UR24, 0x30200, URZ ;  /* 0x0003020018207890 */ /* 0x000fe4000fffe03f */
[----:B------:R-:W-:Y:S01]  /*a030*/  UIADD3 UR8, UR24, 0x2c000, URZ ;  /* 0x0002c00018087890 */ /* 0x000fe2000fffe03f */
[----:B------:R-:W-:Y:S01]  /*a040*/  LEA.HI.X R3, R6, R3, R5, 0x2, P0 ;  /* 0x0000000306037211 */ /* 0x000fe200000f1405 */
[----:B------:R-:W-:Y:S01]  /*a050*/  UIADD3 UR24, UR24, 0x2e000, URZ ;  /* 0x0002e00018187890 */ /* 0x000fe2000fffe03f */
[----:B------:R-:W-:Y:S01]  /*a060*/  R2UR UR30, R2 ;  /* 0x00000000021e72ca */ /* 0x000fe200000e0000 */
[----:B------:R-:W-:Y:S01]  /*a070*/  UMOV UR9, UR17 ;  /* 0x0000001100097c82 */ /* 0x000fe20008000000 */
[----:B------:R-:W-:Y:S01]  /*a080*/  R2UR UR31, R3 ;  /* 0x00000000031f72ca */ /* 0x000fe200000e0000 */
[----:B------:R-:W-:Y:S01]  /*a090*/  UMOV UR11, UR19 ;  /* 0x00000013000b7c82 */ /* 0x000fe20008000000 */
        /* <DEDUP_REMOVED lines=12> */
[----:B----4-:R-:W-:-:S03]  /*a160*/  NOP ;  /* 0x0000000000007918 */ /* 0x010fc60000000000 */
.L_x_629:
[----:B------:R-:W-:Y:S05]  /*a170*/  BSYNC B0 ;  /* 0x0000000000007941 */ /* 0x000fea0003800000 */
.L_x_627:
[----:B------:R-:W-:-:S03]  /*a180*/  UMOV UR6, 0xffffffff ;  /* 0xffffffff00067882 */ /* 0x000fc60000000000 */
[----:B------:R-:W-:Y:S05]  /*a190*/  BRA.DIV UR6, `(.L_x_649) ;  /* 0x0000000606847947 */ /* 0x000fea000b800000 */
[----:B------:R-:W-:-:S13]  /*a1a0*/  ELECT P6, URZ, PT ;  /* 0x00000000003f782f */ /* 0x000fda00038c0000 */
.L_x_668:
[----:B------:R-:W-:Y:S05]  /*a1b0*/  @!P6 BRA `(.L_x_516) ;  /* 0x000000000070e947 */ /* 0x000fea0003800000 */
[----:B------:R-:W-:-:S04]  /*a1c0*/  LOP3.LUT R16, R16, 0x2, RZ, 0xfc, !PT ;  /* 0x0000000210107812 */ /* 0x000fc800078efcff */
[----:B------:R-:W-:-:S13]  /*a1d0*/  ISETP.NE.AND P2, PT, R16, 0x3, PT ;  /* 0x000000031000780c */ /* 0x000fda0003f45270 */
[----:B------:R-:W-:Y:S05]  /*a1e0*/  @!P2 BRA `(.L_x_650) ;  /* 0x000000000004a947 */ /* 0x000fea0003800000 */
[----:B--2---:R-:W-:Y:S01]  /*a1f0*/  BPT.TRAP 0x1 ;  /* 0x000000040000795c */ /* 0x004fe20000300000 */
.L_x_650:
[----:B------:R-:W4:Y:S01]  /*a200*/  S2R R3, SR_CgaCtaId ;  /* 0x0000000000037919 */ /* 0x000f220000008800 */
[----:B------:R-:W-:Y:S02]  /*a210*/  MOV R2, 0x400 ;  /* 0x0000040000027802 */ /* 0x000fe40000000f00 */
[----:B------:R-:W-:Y:S02]  /*a220*/  SHF.L.U32 R6, R0, 0x1f, RZ ;  /* 0x0000001f00067819 */ /* 0x000fe400000006ff */
[----:B----4-:R-:W-:-:S05]  /*a230*/  LEA R9, R3, R2, 0x18 ;  /* 0x0000000203097211 */ /* 0x010fca00078ec0ff */
[----:B------:R-:W-:-:S04]  /*a240*/  VIADD R2, R9, 0x36420 ;  /* 0x0003642009027836 */ /* 0x000fc80000000000 */
[C---:B------:R-:W-:Y:S02]  /*a250*/  IMAD R7, R5.reuse, 0x8, R2 ;  /* 0x0000000805077824 */ /* 0x040fe400078e0202 */
[----:B------:R-:W-:Y:S02]  /*a260*/  VIADD R5, R5, 0x1 ;  /* 0x0000000105057836 */ /* 0x000fe40000000000 */
[----:B------:R-:W4:Y:S03]  /*a270*/  SYNCS.PHASECHK.TRANS64.TRYWAIT P0, [R7+URZ], R6 ;  /* 0x00000006070075a7 */ /* 0x000f26000800017f */
[----:B------:R-:W-:-:S04]  /*a280*/  ISETP.NE.AND P1, PT, R5, 0x2, PT ;  /* 0x000000020500780c */ /* 0x000fc80003f25270 */
[----:B------:R-:W-:Y:S02]  /*a290*/  SEL R3, RZ, 0x1, P1 ;  /* 0x00000001ff037807 */ /* 0x000fe40000800000 */
[----:B------:R-:W-:Y:S02]  /*a2a0*/  SEL R5, R5, RZ, P1 ;  /* 0x000000ff05057207 */ /* 0x000fe40000800000 */
[----:B------:R-:W-:-:S03]  /*a2b0*/  LOP3.LUT R0, R0, R3, RZ, 0x3c, !PT ;  /* 0x0000000300007212 */ /* 0x000fc600078e3cff */
[----:B------:R-:W-:Y:S01]  /*a2c0*/  IMAD R5, R5, 0x8, R2 ;  /* 0x0000000805057824 */ /* 0x000fe200078e0202 */
[----:B------:R-:W-:Y:S01]  /*a2d0*/  SHF.L.U32 R0, R0, 0x1f, RZ ;  /* 0x0000001f00007819 */ /* 0x000fe200000006ff */
[----:B----4-:R-:W-:Y:S06]  /*a2e0*/  @!P0 BRA `(.L_x_651) ;  /* 0x0000000400508947 */ /* 0x010fec0003800000 */
.L_x_669:
[----:B------:R-:W5:Y:S02]  /*a2f0*/  SYNCS.PHASECHK.TRANS64.TRYWAIT P0, [R5+URZ], R0 ;  /* 0x00000000050075a7 */ /* 0x000f64000800017f */
[----:B-----5:R-:W-:Y:S05]  /*a300*/  @!P0 BRA `(.L_x_652) ;  /* 0x00000004005c8947 */ /* 0x020fea0003800000 */
.L_x_670:
[----:B------:R-:W-:Y:S05]  /*a310*/  @!P2 BRA `(.L_x_653) ;  /* 0x000000000004a947 */ /* 0x000fea0003800000 */
[----:B--2---:R-:W-:Y:S01]  /*a320*/  BPT.TRAP 0x1 ;  /* 0x000000040000795c */ /* 0x004fe20000300000 */
.L_x_653:
[----:B------:R-:W-:-:S07]  /*a330*/  SHF.L.U32 R4, R4, 0x1f, RZ ;  /* 0x0000001f04047819 */ /* 0x000fce00000006ff */
.L_x_654:
[----:B------:R1:W1:Y:S02]  /*a340*/  SYNCS.PHASECHK.TRANS64.TRYWAIT P0, [R9+URZ+0x36438], R4 ;  /* 0x03643804090075a7 */ /* 0x000264000800017f */
[----:B-1----:R-:W-:Y:S05]  /*a350*/  @!P0 NANOSLEEP.SYNCS 0x989680 ;  /* 0x009896800000895d */ /* 0x002fea0003900000 */
[----:B------:R-:W1:Y:S02]  /*a360*/  @!P0 SYNCS.PHASECHK.TRANS64 P0, [R9+URZ+0x36438], R4 ;  /* 0x03643804090085a7 */ /* 0x000e64000800007f */
[----:B-1----:R-:W-:Y:S05]  /*a370*/  @!P0 BRA `(.L_x_654) ;  /* 0xfffffffc00f08947 */ /* 0x002fea000383ffff */
.L_x_516:
[----:B--2---:R-:W-:Y:S05]  /*a380*/  BSYNC B6 ;  /* 0x0000000000067941 */ /* 0x004fea0003800000 */
.L_x_510:
[----:B------:R-:W-:Y:S05]  /*a390*/  EXIT ;  /* 0x000000000000794d */ /* 0x000fea0003800000 */
.L_x_526:
[----:B------:R-:W-:Y:S02]  /*a3a0*/  IMAD.MOV.U32 R12, RZ, RZ, RZ ;  /* 0x000000ffff0c7224 */ /* 0x000fe400078e00ff */
[----:B------:R-:W-:Y:S02]  /*a3b0*/  IMAD.MOV.U32 R11, RZ, RZ, 0x1f ;  /* 0x0000001fff0b7424 */ /* 0x000fe400078e00ff */
[----:B------:R-:W-:-:S07]  /*a3c0*/  IMAD.MOV.U32 R15, RZ, RZ, -0x1 ;  /* 0xffffffffff0f7424 */ /* 0x000fce00078e00ff */
[----:B------:R-:W-:Y:S05]  /*a3d0*/  WARPSYNC.COLLECTIVE R15, `(.L_x_655) ;  /* 0x000000000f087348 */ /* 0x000fea0003c00000 */
[----:B------:R1:W2:Y:S02]  /*a3e0*/  SHFL.IDX P6, R14, R13, R12, R11 ;  /* 0x0000000c0d0e7389 */ /* 0x0002a400000c000b */
[----:B-12---:R-:W-:Y:S01]  /*a3f0*/  ENDCOLLECTIVE ;  /* 0x000000000000791b */ /* 0x006fe20003800000 */
.L_x_655:
[----:B------:R-:W-:Y:S05]  /*a400*/  BRA `(.L_x_656) ;  /* 0xffffff6c00947947 */ /* 0x000fea000383ffff */
.L_x_528:
[----:B--2---:R-:W-:-:S04]  /*a410*/  IMAD.U32 R7, RZ, RZ, UR36 ;  /* 0x00000024ff077e24 */ /* 0x004fc8000f8e00ff */
[----:B------:R2:W3:Y:S03]  /*a420*/  SYNCS.PHASECHK.TRANS64.TRYWAIT P0, [R7+URZ+0x36400], R11 ;  /* 0x0364000b070075a7 */ /* 0x0004e6000800017f */
[----:B---3--:R-:W-:Y:S05]  /*a430*/  @!P0 NANOSLEEP.SYNCS 0x989680 ;  /* 0x009896800000895d */ /* 0x008fea0003900000 */
[----:B------:R-:W3:Y:S02]  /*a440*/  @!P0 SYNCS.PHASECHK.TRANS64 P0, [R7+URZ+0x36400], R11 ;  /* 0x0364000b070085a7 */ /* 0x000ee4000800007f */
[----:B---3--:R-:W-:Y:S05]  /*a450*/  @!P0 BRA `(.L_x_528) ;  /* 0xfffffffc00ec8947 */ /* 0x008fea000383ffff */
[----:B------:R-:W-:Y:S05]  /*a460*/  BRA `(.L_x_527) ;  /* 0xffffff6c00e47947 */ /* 0x000fea000383ffff */
.L_x_532:
[----:B--2---:R2:W3:Y:S02]  /*a470*/  SYNCS.PHASECHK.TRANS64.TRYWAIT P1, [R4+URZ+0x36410], R11 ;  /* 0x0364100b040075a7 */ /* 0x0044e4000802017f */
[----:B---3--:R-:W-:Y:S05]  /*a480*/  @!P1 NANOSLEEP.SYNCS 0x989680 ;  /* 0x009896800000995d */ /* 0x008fea0003900000 */
[----:B------:R-:W3:Y:S02]  /*a490*/  @!P1 SYNCS.PHASECHK.TRANS64 P1, [R4+URZ+0x36410], R11 ;  /* 0x0364100b040095a7 */ /* 0x000ee4000802007f */
[----:B---3--:R-:W-:Y:S05]  /*a4a0*/  @!P1 BRA `(.L_x_532) ;  /* 0xfffffffc00f09947 */ /* 0x008fea000383ffff */
[----:B------:R-:W-:Y:S05]  /*a4b0*/  BRA `(.L_x_531) ;  /* 0xffffff74008c7947 */ /* 0x000fea000383ffff */
.L_x_536:
[----:B--2---:R-:W-:-:S04]  /*a4c0*/  IMAD.U32 R120, RZ, RZ, UR36 ;  /* 0x00000024ff787e24 */ /* 0x004fc8000f8e00ff */
[----:B------:R2:W3:Y:S03]  /*a4d0*/  SYNCS.PHASECHK.TRANS64.TRYWAIT P1, [R120+URZ+0x36430], R15 ;  /* 0x0364300f780075a7 */ /* 0x0004e6000802017f */
[----:B---3--:R-:W-:Y:S05]  /*a4e0*/  @!P1 NANOSLEEP.SYNCS 0x989680 ;  /* 0x009896800000995d */ /* 0x008fea0003900000 */
[----:B------:R-:W3:Y:S02]  /*a4f0*/  @!P1 SYNCS.PHASECHK.TRANS64 P1, [R120+URZ+0x36430], R15 ;  /* 0x0364300f780095a7 */ /* 0x000ee4000802007f */
[----:B---3--:R-:W-:Y:S05]  /*a500*/  @!P1 BRA `(.L_x_536) ;  /* 0xfffffffc00ec9947 */ /* 0x008fea000383ffff */
[----:B------:R-:W-:Y:S05]  /*a510*/  BRA `(.L_x_535) ;  /* 0xffffff7c00a87947 */ /* 0x000fea000383ffff */
.L_x_630:
[----:B-1----:R1:W2:Y:S02]  /*a520*/  SYNCS.PHASECHK.TRANS64.TRYWAIT P1, [R12+URZ+0x36420], R11 ;  /* 0x0364200b0c0075a7 */ /* 0x0022a4000802017f */
[----:B--2---:R-:W-:Y:S05]  /*a530*/  @!P1 NANOSLEEP.SYNCS 0x989680 ;  /* 0x009896800000995d */ /* 0x004fea0003900000 */
[----:B------:R-:W2:Y:S02]  /*a540*/  @!P1 SYNCS.PHASECHK.TRANS64 P1, [R12+URZ+0x36420], R11 ;  /* 0x0364200b0c0095a7 */ /* 0x000ea4000802007f */
[----:B--2---:R-:W-:Y:S05]  /*a550*/  @!P1 BRA `(.L_x_630) ;  /* 0xfffffffc00f09947 */ /* 0x004fea000383ffff */
[----:B------:R-:W-:Y:S05]  /*a560*/  BRA `(.L_x_657) ;  /* 0xffffffe000107947 */ /* 0x000fea000383ffff */
.L_x_634:
[----:B-1----:R1:W2:Y:S02]  /*a570*/  SYNCS.PHASECHK.TRANS64.TRYWAIT P1, [R12+URZ+0x36438], R11 ;  /* 0x0364380b0c0075a7 */ /* 0x0022a4000802017f */
[----:B--2---:R-:W-:Y:S05]  /*a580*/  @!P1 NANOSLEEP.SYNCS 0x989680 ;  /* 0x009896800000995d */ /* 0x004fea0003900000 */
[----:B------:R-:W2:Y:S02]  /*a590*/  @!P1 SYNCS.PHASECHK.TRANS64 P1, [R12+URZ+0x36438], R11 ;  /* 0x0364380b0c0095a7 */ /* 0x000ea4000802007f */
[----:B--2---:R-:W-:Y:S05]  /*a5a0*/  @!P1 BRA `(.L_x_634) ;  /* 0xfffffffc00f09947 */ /* 0x004fea000383ffff */
[----:B------:R-:W-:Y:S05]  /*a5b0*/  BRA `(.L_x_658) ;  /* 0xffffffe400b87947 */ /* 0x000fea000383ffff */
.L_x_636:
[----:B--2---:R2:W3:Y:S02]  /*a5c0*/  SYNCS.PHASECHK.TRANS64.TRYWAIT P1, [R12+URZ+0x36428], R27 ;  /* 0x0364281b0c0075a7 */ /* 0x0044e4000802017f */
[----:B---3--:R-:W-:Y:S05]  /*a5d0*/  @!P1 NANOSLEEP.SYNCS 0x989680 ;  /* 0x009896800000995d */ /* 0x008fea0003900000 */
[----:B------:R-:W3:Y:S02]  /*a5e0*/  @!P1 SYNCS.PHASECHK.TRANS64 P1, [R12+URZ+0x36428], R27 ;  /* 0x0364281b0c0095a7 */ /* 0x000ee4000802007f */
[----:B---3--:R-:W-:Y:S05]  /*a5f0*/  @!P1 BRA `(.L_x_636) ;  /* 0xfffffffc00f09947 */ /* 0x008fea000383ffff */
[----:B------:R-:W-:Y:S05]  /*a600*/  BRA `(.L_x_659) ;  /* 0xffffffe800807947 */ /* 0x000fea000383ffff */
.L_x_638:
[----:B--2---:R2:W3:Y:S02]  /*a610*/  SYNCS.PHASECHK.TRANS64.TRYWAIT P1, [R12+URZ+0x36438], R28 ;  /* 0x0364381c0c0075a7 */ /* 0x0044e4000802017f */
[----:B---3--:R-:W-:Y:S05]  /*a620*/  @!P1 NANOSLEEP.SYNCS 0x989680 ;  /* 0x009896800000995d */ /* 0x008fea0003900000 */
[----:B------:R-:W3:Y:S02]  /*a630*/  @!P1 SYNCS.PHASECHK.TRANS64 P1, [R12+URZ+0x36438], R28 ;  /* 0x0364381c0c0095a7 */ /* 0x000ee4000802007f */
[----:B---3--:R-:W-:Y:S05]  /*a640*/  @!P1 BRA `(.L_x_638) ;  /* 0xfffffffc00f09947 */ /* 0x008fea000383ffff */
[----:B------:R-:W-:Y:S05]  /*a650*/  BRA `(.L_x_660) ;  /* 0xffffffec00187947 */ /* 0x000fea000383ffff */
.L_x_640:
[----:B------:R-:W-:-:S07]  /*a660*/  SHF.L.U32 R5, R0, 0x1f, RZ ;  /* 0x0000001f00057819 */ /* 0x000fce00000006ff */
.L_x_661:
[----:B---3--:R3:W4:Y:S02]  /*a670*/  SYNCS.PHASECHK.TRANS64.TRYWAIT P1, [R12+URZ+0x36420], R5 ;  /* 0x036420050c0075a7 */ /* 0x008724000802017f */
[----:B----4-:R-:W-:Y:S05]  /*a680*/  @!P1 NANOSLEEP.SYNCS 0x989680 ;  /* 0x009896800000995d */ /* 0x010fea0003900000 */
[----:B------:R-:W4:Y:S02]  /*a690*/  @!P1 SYNCS.PHASECHK.TRANS64 P1, [R12+URZ+0x36420], R5 ;  /* 0x036420050c0095a7 */ /* 0x000f24000802007f */
[----:B----4-:R-:W-:Y:S05]  /*a6a0*/  @!P1 BRA `(.L_x_661) ;  /* 0xfffffffc00f09947 */ /* 0x010fea000383ffff */
[----:B------:R-:W-:Y:S05]  /*a6b0*/  BRA `(.L_x_662) ;  /* 0xffffffec00b07947 */ /* 0x000fea000383ffff */
.L_x_643:
[----:B---3--:R3:W4:Y:S02]  /*a6c0*/  SYNCS.PHASECHK.TRANS64.TRYWAIT P1, [R12+URZ+0x36438], R11 ;  /* 0x0364380b0c0075a7 */ /* 0x008724000802017f */
[----:B----4-:R-:W-:Y:S05]  /*a6d0*/  @!P1 NANOSLEEP.SYNCS 0x989680 ;  /* 0x009896800000995d */ /* 0x010fea0003900000 */
[----:B------:R-:W4:Y:S02]  /*a6e0*/  @!P1 SYNCS.PHASECHK.TRANS64 P1, [R12+URZ+0x36438], R11 ;  /* 0x0364380b0c0095a7 */ /* 0x000f24000802007f */
[----:B----4-:R-:W-:Y:S05]  /*a6f0*/  @!P1 BRA `(.L_x_643) ;  /* 0xfffffffc00f09947 */ /* 0x010fea000383ffff */
[----:B------:R-:W-:Y:S05]  /*a700*/  BRA `(.L_x_663) ;  /* 0xfffffff0005c7947 */ /* 0x000fea000383ffff */
.L_x_645:
[----:B----4-:R4:W1:Y:S02]  /*a710*/  SYNCS.PHASECHK.TRANS64.TRYWAIT P1, [R12+URZ+0x36428], R5 ;  /* 0x036428050c0075a7 */ /* 0x010864000802017f */
[----:B-1----:R-:W-:Y:S05]  /*a720*/  @!P1 NANOSLEEP.SYNCS 0x989680 ;  /* 0x009896800000995d */ /* 0x002fea0003900000 */
[----:B------:R-:W1:Y:S02]  /*a730*/  @!P1 SYNCS.PHASECHK.TRANS64 P1, [R12+URZ+0x36428], R5 ;  /* 0x036428050c0095a7 */ /* 0x000e64000802007f */
[----:B-1----:R-:W-:Y:S05]  /*a740*/  @!P1 BRA `(.L_x_645) ;  /* 0xfffffffc00f09947 */ /* 0x002fea000383ffff */
[----:B------:R-:W-:Y:S05]  /*a750*/  BRA `(.L_x_664) ;  /* 0xfffffff400087947 */ /* 0x000fea000383ffff */
.L_x_647:
[----:B----4-:R4:W1:Y:S02]  /*a760*/  SYNCS.PHASECHK.TRANS64.TRYWAIT P1, [R12+URZ+0x36438], R3 ;  /* 0x036438030c0075a7 */ /* 0x010864000802017f */
[----:B-1----:R-:W-:Y:S05]  /*a770*/  @!P1 NANOSLEEP.SYNCS 0x989680 ;  /* 0x009896800000995d */ /* 0x002fea0003900000 */
[----:B------:R-:W1:Y:S02]  /*a780*/  @!P1 SYNCS.PHASECHK.TRANS64 P1, [R12+URZ+0x36438], R3 ;  /* 0x036438030c0095a7 */ /* 0x000e64000802007f */
[----:B-1----:R-:W-:Y:S05]  /*a790*/  @!P1 BRA `(.L_x_647) ;  /* 0xfffffffc00f09947 */ /* 0x002fea000383ffff */
[----:B------:R-:W-:Y:S05]  /*a7a0*/  BRA `(.L_x_665) ;  /* 0xfffffff400a47947 */ /* 0x000fea000383ffff */
.L_x_649:
[----:B------:R-:W-:Y:S01]  /*a7b0*/  BSSY B0, `(.L_x_666) ;  /* 0x0000006000007945 */ /* 0x000fe20003800000 */
[----:B------:R-:W-:-:S07]  /*a7c0*/  IMAD.MOV.U32 R15, RZ, RZ, -0x1 ;  /* 0xffffffffff0f7424 */ /* 0x000fce00078e00ff */
[----:B-123--:R-:W-:Y:S05]  /*a7d0*/  WARPSYNC.COLLECTIVE R15, `(.L_x_667) ;  /* 0x000000000f0c7348 */ /* 0x00efea0003c00000 */
[----:B------:R-:W-:Y:S02]  /*a7e0*/  ELECT P6, UR62, PT ;  /* 0x00000000003e782f */ /* 0x000fe400038c0000 */
[----:B------:R-:W-:Y:S01]  /*a7f0*/  MOV R14, UR62 ;  /* 0x0000003e000e7c02 */ /* 0x000fe20008000f00 */
[----:B-123--:R-:W-:Y:S10]  /*a800*/  ENDCOLLECTIVE ;  /* 0x000000000000791b */ /* 0x00eff40003800000 */
.L_x_667:
[----:B------:R-:W-:Y:S05]  /*a810*/  BSYNC B0 ;  /* 0x0000000000007941 */ /* 0x000fea0003800000 */
.L_x_666:
[----:B------:R-:W-:Y:S05]  /*a820*/  BRA `(.L_x_668) ;  /* 0xfffffff800607947 */ /* 0x000fea000383ffff */
.L_x_651:
[----:B----4-:R4:W1:Y:S02]  /*a830*/  SYNCS.PHASECHK.TRANS64.TRYWAIT P0, [R7+URZ], R6 ;  /* 0x00000006070075a7 */ /* 0x010864000800017f */
[----:B-1----:R-:W-:Y:S05]  /*a840*/  @!P0 NANOSLEEP.SYNCS 0x989680 ;  /* 0x009896800000895d */ /* 0x002fea0003900000 */
[----:B------:R-:W1:Y:S02]  /*a850*/  @!P0 SYNCS.PHASECHK.TRANS64 P0, [R7+URZ], R6 ;  /* 0x00000006070085a7 */ /* 0x000e64000800007f */
[----:B-1----:R-:W-:Y:S05]  /*a860*/  @!P0 BRA `(.L_x_651) ;  /* 0xfffffffc00f08947 */ /* 0x002fea000383ffff */
[----:B------:R-:W-:Y:S05]  /*a870*/  BRA `(.L_x_669) ;  /* 0xfffffff8009c7947 */ /* 0x000fea000383ffff */
.L_x_652:
[----:B------:R1:W1:Y:S02]  /*a880*/  SYNCS.PHASECHK.TRANS64.TRYWAIT P0, [R5+URZ], R0 ;  /* 0x00000000050075a7 */ /* 0x000264000800017f */
[----:B-1----:R-:W-:Y:S05]  /*a890*/  @!P0 NANOSLEEP.SYNCS 0x989680 ;  /* 0x009896800000895d */ /* 0x002fea0003900000 */
[----:B------:R-:W1:Y:S02]  /*a8a0*/  @!P0 SYNCS.PHASECHK.TRANS64 P0, [R5+URZ], R0 ;  /* 0x00000000050085a7 */ /* 0x000e64000800007f */
[----:B-1----:R-:W-:Y:S05]  /*a8b0*/  @!P0 BRA `(.L_x_652) ;  /* 0xfffffffc00f08947 */ /* 0x002fea000383ffff */
[----:B------:R-:W-:Y:S05]  /*a8c0*/  BRA `(.L_x_670) ;  /* 0xfffffff800907947 */ /* 0x000fea000383ffff */
.L_x_671:
        /* <DEDUP_REMOVED lines=11> */
.L_x_7653:


//--------------------- .text._ZN7cutlass13device_kernelIN5flash11enable_sm90INS1_16FlashAttnBwdSm90INS1_25CollectiveMainloopBwdSm90ILi2ELi1ELi1EN4cute5tupleIJNS5_1CILi1EEES8_S8_EEENS6_IJNS7_ILi64EEENS7_ILi96EEENS7_ILi192EEEEEENS_6half_tEfNS_4arch4Sm90ELb0ELb0ELb1ELb1ELb1ELb0ELb1ELb0ELi3ELi1ELi1ELi1ELb0EEENS1_21CollectiveEpilogueBwdISD_SE_SG_Li384ELb1ELb1ELi3EEENS1_19SingleTileSchedulerILb1ELb0ELb0ELi96EEEEEEEEEvNT_6ParamsE --------------------------
	.section	.text._ZN7cutlass13device_kernelIN5flash11enable_sm90INS1_16FlashAttnBwdSm90INS1_25CollectiveMainloopBwdSm90ILi2ELi1ELi1EN4cute5tupleIJNS5_1CILi1EEES8_S8_EEENS6_IJNS7_ILi64EEENS7_ILi96EEENS7_ILi192EEEEEENS_6half_tEfNS_4arch4Sm90ELb0ELb0ELb1ELb1ELb1ELb0ELb1ELb0ELi3ELi1ELi1ELi1ELb0EEENS1_21CollectiveEpilogueBwdISD_SE_SG_Li384ELb1ELb1ELi3EEENS1_19SingleTileSchedulerILb1ELb0ELb0ELi96EEEEEEEEEvNT_6ParamsE,"ax",@progbits
	.align	128
.text._ZN7cutlass13device_kernelIN5flash11enable_sm90INS1_16FlashAttnBwdSm90INS1_25CollectiveMainloopBwdSm90ILi2ELi1ELi1EN4cute5tupleIJNS5_1CILi1EEES8_S8_EEENS6_IJNS7_ILi64EEENS7_ILi96EEENS7_ILi192EEEEEENS_6half_tEfNS_4arch4Sm90ELb0ELb0ELb1ELb1ELb1ELb0ELb1ELb0ELi3ELi1ELi1ELi1ELb0EEENS1_21CollectiveEpilogueBwdISD_SE_SG_Li384ELb1ELb1ELi3EEENS1_19SingleTileSchedulerILb1ELb0ELb0ELi96EEEEEEEEEvNT_6ParamsE:
        .type           _ZN7cutlass13device_kernelIN5flash11enable_sm90INS1_16FlashAttnBwdSm90INS1_25CollectiveMainloopBwdSm90ILi2ELi1ELi1EN4cute5tupleIJNS5_1CILi1EEES8_S8_EEENS6_IJNS7_ILi64EEENS7_ILi96EEENS7_ILi192EEEEEENS_6half_tEfNS_4arch4Sm90ELb0ELb0ELb1ELb1ELb1ELb0ELb1ELb0ELi3ELi1ELi1ELi1ELb0EEENS1_21CollectiveEpilogueBwdISD_SE_SG_Li384ELb1ELb1ELi3EEENS1_19SingleTileSchedulerILb1ELb0ELb0ELi96EEEEEEEEEvNT_6ParamsE,@function
        .size           _ZN7cutlass13device_kernelIN5flash11enable_sm90INS1_16FlashAttnBwdSm90INS1_25CollectiveMainloopBwdSm90ILi2ELi1ELi1EN4cute5tupleIJNS5_1CILi1EEES8_S8_EEENS6_IJNS7_ILi64EEENS7_ILi96EEENS7_ILi192EEEEEENS_6half_tEfNS_4arch4Sm90ELb0ELb0ELb1ELb1ELb1ELb0ELb1ELb0ELi3ELi1ELi1ELi1ELb0EEENS1_21CollectiveEpilogueBwdISD_SE_SG_Li384ELb1ELb1ELi3EEENS1_19SingleTileSchedulerILb1ELb0ELb0ELi96EEEEEEEEEvNT_6ParamsE,(.L_x_7654 - _ZN7cutlass13device_kernelIN5flash11enable_sm90INS1_16FlashAttnBwdSm90INS1_25CollectiveMainloopBwdSm90ILi2ELi1ELi1EN4cute5tupleIJNS5_1CILi1EEES8_S8_EEENS6_IJNS7_ILi64EEENS7_ILi96EEENS7_ILi192EEEEEENS_6half_tEfNS_4arch4Sm90ELb0ELb0ELb1ELb1ELb1ELb0ELb1ELb0ELi3ELi1ELi1ELi1ELb0EEENS1_21CollectiveEpilogueBwdISD_SE_SG_Li384ELb1ELb1ELi3EEENS1_19SingleTileSchedulerILb1ELb0ELb0ELi96EEEEEEEEEvNT_6ParamsE)
        .other          _ZN7cutlass13device_kernelIN5flash11enable_sm90INS1_16FlashAttnBwdSm90INS1_25CollectiveMainloopBwdSm90ILi2ELi1ELi1EN4cute5tupleIJNS5_1CILi1EEES8_S8_EEENS6_IJNS7_ILi64EEENS7_ILi96EEENS7_ILi192EEEEEENS_6half_tEfNS_4arch4Sm90ELb0ELb0ELb1ELb1ELb1ELb0ELb1ELb0ELi3ELi1ELi1ELi1ELb0EEENS1_21CollectiveEpilogueBwdISD_SE_SG_Li384ELb1ELb1ELi3EEENS1_19SingleTileSchedulerILb1ELb0ELb0ELi96EEEEEEEEEvNT_6ParamsE,@"STO_CUDA_ENTRY STV_DEFAULT"
_ZN7cutlass13device_kernelIN5flash11enable_sm90INS1_16FlashAttnBwdSm90INS1_25CollectiveMainloopBwdSm90ILi2ELi1ELi1EN4cute5tupleIJNS5_1CILi1EEES8_S8_EEENS6_IJNS7_ILi64EEENS7_ILi96EEENS7_ILi192EEEEEENS_6half_tEfNS_4arch4Sm90ELb0ELb0ELb1ELb1ELb1ELb0ELb1ELb0ELi3ELi1ELi1ELi1ELb0EEENS1_21CollectiveEpilogueBwdISD_SE_SG_Li384ELb1ELb1ELi3EEENS1_19SingleTileSchedulerILb1ELb0ELb0ELi96EEEEEEEEEvNT_6ParamsE:
        /* <DEDUP_REMOVED lines=23> */
.L_x_673:
[----:B------:R-:W-:Y:S05]  /*0170*/  BSYNC B0 ;  /* 0x0000000000007941 */ /* 0x000fea0003800000 */
.L_x_672:
        /* <DEDUP_REMOVED lines=34> */
.L_x_674:
        /* <DEDUP_REMOVED lines=20> */
.L_x_675:
        /* <DEDUP_REMOVED lines=8> */
.L_x_678:
        /* <DEDUP_REMOVED lines=21> */
.L_x_679:
        /* <DEDUP_REMOVED lines=10> */
.L_x_681:
[----:B------:R-:W2:Y:S02]  /*0750*/  LDC R0, c[0x0][0x8bc] ;  /* 0x00022f00ff007b82 */ /* 0x000ea40000000800 */
.L_x_680:
        /* <DEDUP_REMOVED lines=15> */
.L_x_683:
        /* <DEDUP_REMOVED lines=10> */
.L_x_684:
        /* <DEDUP_REMOVED lines=8> */
.L_x_685:
        /* <DEDUP_REMOVED lines=9> */
.L_x_686:
        /* <DEDUP_REMOVED lines=76> */
.L_x_689:
        /* <DEDUP_REMOVED lines=15> */
.L_x_688:
        /* <DEDUP_REMOVED lines=20> */
.L_x_691:
        /* <DEDUP_REMOVED lines=15> */
.L_x_690:
        /* <DEDUP_REMOVED lines=8> */
.L_x_838:
        /* <DEDUP_REMOVED lines=26> */
.L_x_693:
        /* <DEDUP_REMOVED lines=100> */
.L_x_705:
[----:B------:R-:W-:-:S13]  /*1a40*/  ISETP.NE.AND P0, PT, R9, 0x3, PT ;  /* 0x000000030900780c */ /* 0x000fda0003f05270 */
[----:B------:R-:W-:Y:S05]  /*1a50*/  @!P0 BRA `(.L_x_695) ;  /* 0x0000000000048947 */ /* 0x000fea0003800000 */
[----:B------:R-:W-:Y:S01]  /*1a60*/  BPT.TRAP 0x1 ;  /* 0x000000040000795c */ /* 0x000fe20000300000 */
.L_x_695:
[----:B------:R-:W-:Y:S02]  /*1a70*/  LEA R4, R3, UR36, 0x3 ;  /* 0x0000002403047c11 */ /* 0x000fe4000f8e18ff */
[----:B------:R-:W-:-:S04]  /*1a80*/  SHF.L.U32 R11, R7, 0x1f, RZ ;  /* 0x0000001f070b7819 */ /* 0x000fc800000006ff */
[----:B------:R1:W2:Y:S01]  /*1a90*/  SYNCS.PHASECHK.TRANS64.TRYWAIT P1, [R4+URZ+0x36410], R11 ;  /* 0x0364100b040075a7 */ /* 0x0002a2000802017f */
[----:B------:R-:W-:Y:S05]  /*1aa0*/  @!P0 BRA `(.L_x_696) ;  /* 0x0000000000048947 */ /* 0x000fea0003800000 */
[----:B------:R-:W-:Y:S01]  /*1ab0*/  BPT.TRAP 0x1 ;  /* 0x000000040000795c */ /* 0x000fe20000300000 */
.L_x_696:
[----:B--2---:R-:W-:Y:S05]  /*1ac0*/  @P1 BRA `(.L_x_697) ;  /* 0x0000000000081947 */ /* 0x004fea0003800000 */
[----:B------:R-:W2:Y:S02]  /*1ad0*/  SYNCS.PHASECHK.TRANS64.TRYWAIT P1, [R4+URZ+0x36410], R11 ;  /* 0x0364100b040075a7 */ /* 0x000ea4000802017f */
[----:B--2---:R-:W-:Y:S05]  /*1ae0*/  @!P1 BRA `(.L_x_698) ;  /* 0x0000009000549947 */ /* 0x004fea0003800000 */
.L_x_697:
        /* <DEDUP_REMOVED lines=104> */
.L_x_699:
[----:B------:R-:W-:-:S04]  /*2170*/  SHF.L.U32 R15, R6, 0x1f, RZ ;  /* 0x0000001f060f7819 */ /* 0x000fc800000006ff */
[----:B------:R1:W1:Y:S01]  /*2180*/  SYNCS.PHASECHK.TRANS64.TRYWAIT P1, [UR36+0x36430], R15 ;  /* 0x0364300fff0075a7 */ /* 0x0002620008020164 */
[----:B------:R-:W-:Y:S05]  /*2190*/  @!P0 BRA `(.L_x_700) ;  /* 0x0000000000048947 */ /* 0x000fea0003800000 */
[----:B------:R-:W-:Y:S01]  /*21a0*/  BPT.TRAP 0x1 ;  /* 0x000000040000795c */ /* 0x000fe20000300000 */
.L_x_700:
        /* <DEDUP_REMOVED lines=33> */
.L_x_701:
        /* <DEDUP_REMOVED lines=340> */
.L_x_703:
        /* <DEDUP_REMOVED lines=60> */
.L_x_704:
        /* <DEDUP_REMOVED lines=63> */
.L_x_687:
        /* <DEDUP_REMOVED lines=129> */
.L_x_707:
        /* <DEDUP_REMOVED lines=54> */
.L_x_709:
[----:B------:R-:W-:Y:S05]  /*4c20*/  BSYNC B0 ;  /* 0x0000000000007941 */ /* 0x000fea0003800000 */
.L_x_708:
        /* <DEDUP_REMOVED lines=15> */
.L_x_711:
[----:B------:R-:W-:Y:S05]  /*4d20*/  BSYNC B0 ;  /* 0x0000000000007941 */ /* 0x000fea0003800000 */
.L_x_710:
        /* <DEDUP_REMOVED lines=18> */
.L_x_713:
[----:B------:R-:W-:Y:S05]  /*4e50*/  BSYNC B0 ;  /* 0x0000000000007941 */ /* 0x000fea0003800000 */
.L_x_712:
        /* <DEDUP_REMOVED lines=17> */
.L_x_715:
[----:B------:R-:W-:Y:S05]  /*4f70*/  BSYNC B0 ;  /* 0x0000000000007941 */ /* 0x000fea0003800000 */
.L_x_714:
        /* <DEDUP_REMOVED lines=18> */
.L_x_717:
[----:B------:R-:W-:Y:S05]  /*50a0*/  BSYNC B0 ;  /* 0x0000000000007941 */ /* 0x000fea0003800000 */
.L_x_716:
        /* <DEDUP_REMOVED lines=20> */
.L_x_719:
[----:B------:R-:W-:Y:S05]  /*51f0*/  BSYNC B0 ;  /* 0x0000000000007941 */ /* 0x000fea0003800000 */
.L_x_718:
        /* <DEDUP_REMOVED lines=26> */
.L_x_721:
[----:B------:R-:W-:Y:S05]  /*53a0*/  BSYNC B0 ;  /* 0x0000000000007941 */ /* 0x000fea0003800000 */
.L_x_720:
        /* <DEDUP_REMOVED lines=15> */
.L_x_723:
[----:B------:R-:W-:Y:S05]  /*54a0*/  BSYNC B0 ;  /* 0x0000000000007941 */ /* 0x000fea0003800000 */
.L_x_722:
        /* <DEDUP_REMOVED lines=15> */
.L_x_725:
[----:B------:R-:W-:Y:S05]  /*55a0*/  BSYNC B0 ;  /* 0x0000000000007941 */ /* 0x000fea0003800000 */
.L_x_724:
        /* <DEDUP_REMOVED lines=15> */
.L_x_727:
[----:B------:R-:W-:Y:S05]  /*56a0*/  BSYNC B0 ;  /* 0x0000000000007941 */ /* 0x000fea0003800000 */
.L_x_726:
        /* <DEDUP_REMOVED lines=15> */
.L_x_729:
[----:B------:R-:W-:Y:S05]  /*57a0*/  BSYNC B0 ;  /* 0x0000000000007941 */ /* 0x000fea0003800000 */
.L_x_728:
        /* <DEDUP_REMOVED lines=15> */
.L_x_706:
        /* <DEDUP_REMOVED lines=31> */
.L_x_730:
        /* <DEDUP_REMOVED lines=45> */
.L_x_732:
[----:B------:R-:W-:Y:S05]  /*5d60*/  BSYNC B0 ;  /* 0x0000000000007941 */ /* 0x000fea0003800000 */
.L_x_731:
        /* <DEDUP_REMOVED lines=16> */
.L_x_734:
[----:B------:R-:W-:Y:S05]  /*5e70*/  BSYNC B0 ;  /* 0x0000000000007941 */ /* 0x000fea0003800000 */
.L_x_733:
        /* <DEDUP_REMOVED lines=16> */
.L_x_736:
[----:B------:R-:W-:Y:S05]  /*5f80*/  BSYNC B0 ;  /* 0x0000000000007941 */ /* 0x000fea0003800000 */
.L_x_735:
        /* <DEDUP_REMOVED lines=17> */
.L_x_738:
[----:B------:R-:W-:Y:S05]  /*60a0*/  BSYNC B0 ;  /* 0x0000000000007941 */ /* 0x000fea0003800000 */
.L_x_737:
        /* <DEDUP_REMOVED lines=16> */
.L_x_740:
[----:B------:R-:W-:Y:S05]  /*61b0*/  BSYNC B0 ;  /* 0x0000000000007941 */ /* 0x000fea0003800000 */
.L_x_739:
        /* <DEDUP_REMOVED lines=20> */
.L_x_742:
[----:B------:R-:W-:Y:S05]  /*6300*/  BSYNC B0 ;  /* 0x0000000000007941 */ /* 0x000fea0003800000 */
.L_x_741:
        /* <DEDUP_REMOVED lines=24> */
.L_x_744:
[----:B------:R-:W-:Y:S05]  /*6490*/  BSYNC B0 ;  /* 0x0000000000007941 */ /* 0x000fea0003800000 */
.L_x_743:
        /* <DEDUP_REMOVED lines=15> */
.L_x_746:
[----:B------:R-:W-:Y:S05]  /*6590*/  BSYNC B0 ;  /* 0x0000000000007941 */ /* 0x000fea0003800000 */
.L_x_745:
        /* <DEDUP_REMOVED lines=15> */
.L_x_748:
[----:B------:R-:W-:Y:S05]  /*6690*/  BSYNC B0 ;  /* 0x0000000000007941 */ /* 0x000fea0003800000 */
.L_x_747:
        /* <DEDUP_REMOVED lines=15> */
.L_x_750:
[----:B------:R-:W-:Y:S05]  /*6790*/  BSYNC B0 ;  /* 0x0000000000007941 */ /* 0x000fea0003800000 */
.L_x_749:
        /* <DEDUP_REMOVED lines=15> */
.L_x_752:
[----:B------:R-:W-:Y:S05]  /*6890*/  BSYNC B0 ;  /* 0x0000000000007941 */ /* 0x000fea0003800000 */
.L_x_751:
        /* <DEDUP_REMOVED lines=15> */
.L_x_677:
        /* <DEDUP_REMOVED lines=9> */
[----:B------:R-:W1:Y:S01]  /*6a20*/  S2UR UR18, SR_CTAID.X ;  /* 0x00000000001279c3 */ /* 0x000e620000002500 */
[----:B------:R-:W-:-:S04]  /*6a30*/  ISETP.NE.U32.AND P0, PT, RZ, UR4, PT ;  /* 0x00000004ff007c0c */ /* 0x000fc8000bf05070 */
[----:B------:R-:W-:-:S03]  /*6a40*/  ISETP.NE.AND.EX P0, PT, RZ, UR5, PT, P0 ;  /* 0x00000005ff007c0c */ /* 0x000fc6000bf05300 */
[----:B------:R-:W2:Y:S10]  /*6a50*/  S2UR UR11, SR_CTAID.Z ;  /* 0x00000000000b79c3 */ /* 0x000eb40000002700 */
[----:B------:R-:W-:Y:S05]  /*6a60*/  @!P0 BRA `(.L_x_754) ;  /* 0x00000000001c8947 */ /* 0x000fea0003800000 */
[----:B------:R-:W-:Y:S02]  /*6a70*/  ULDC.64 UR4, c[0x0][0x8d8] ;  /* 0x0002360000047ab9 */ /* 0x000fe40000000a00 */
[----:B--2---:R-:W-:-:S06]  /*6a80*/  UIMAD.WIDE UR4, UR11, 0x4, UR4 ;  /* 0x000000040b0478a5 */ /* 0x004fcc000f8e0204 */
[----:B------:R-:W-:Y:S02]  /*6a90*/  IMAD.U32 R2, RZ, RZ, UR4 ;  /* 0x00000004ff027e24 */ /* 0x000fe4000f8e00ff */
[----:B------:R-:W-:-:S05]  /*6aa0*/  IMAD.U32 R3, RZ, RZ, UR5 ;  /* 0x00000005ff037e24 */ /* 0x000fca000f8e00ff */
[----:B------:R-:W2:Y:S02]  /*6ab0*/  LDG.E R2, desc[UR38][R2.64] ;  /* 0x0000002602027981 */ /* 0x000ea4000c1e1900 */
[----:B--2---:R-:W-:Y:S01]  /*6ac0*/  R2UR UR4, R2 ;  /* 0x00000000020472ca */ /* 0x004fe200000e0000 */
[----:B------:R-:W-:-:S14]  /*6ad0*/  BRA `(.L_x_755) ;  /* 0x0000000000387947 */ /* 0x000fdc0003800000 */
.L_x_754:
[----:B------:R-:W-:Y:S02]  /*6ae0*/  ULDC.64 UR4, c[0x0][0x8d0] ;  /* 0x0002340000047ab9 */ /* 0x000fe40000000a00 */
[----:B------:R-:W-:-:S04]  /*6af0*/  ISETP.NE.U32.AND P0, PT, RZ, UR4, PT ;  /* 0x00000004ff007c0c */ /* 0x000fc8000bf05070 */
[----:B------:R-:W-:-:S13]  /*6b00*/  ISETP.NE.AND.EX P0, PT, RZ, UR5, PT, P0 ;  /* 0x00000005ff007c0c */ /* 0x000fda000bf05300 */
[----:B------:R-:W-:Y:S05]  /*6b10*/  @!P0 BRA `(.L_x_756) ;  /* 0x0000000000248947 */ /* 0x000fea0003800000 */
[----:B------:R-:W-:Y:S02]  /*6b20*/  ULDC.64 UR4, c[0x0][0x8d0] ;  /* 0x0002340000047ab9 */ /* 0x000fe40000000a00 */
[----:B--2---:R-:W-:-:S06]  /*6b30*/  UIMAD.WIDE UR4, UR11, 0x4, UR4 ;  /* 0x000000040b0478a5 */ /* 0x004fcc000f8e0204 */
[----:B------:R-:W-:Y:S02]  /*6b40*/  IMAD.U32 R2, RZ, RZ, UR4 ;  /* 0x00000004ff027e24 */ /* 0x000fe4000f8e00ff */
[----:B------:R-:W-:-:S05]  /*6b50*/  IMAD.U32 R3, RZ, RZ, UR5 ;  /* 0x00000005ff037e24 */ /* 0x000fca000f8e00ff */
[----:B------:R-:W2:Y:S04]  /*6b60*/  LDG.E R0, desc[UR38][R2.64] ;  /* 0x0000002602007981 */ /* 0x000ea8000c1e1900 */
[----:B------:R-:W2:Y:S02]  /*6b70*/  LDG.E R5, desc[UR38][R2.64+0x4] ;  /* 0x0000042602057981 */ /* 0x000ea4000c1e1900 */
[----:B--2---:R-:W-:-:S05]  /*6b80*/  IMAD.IADD R0, R5, 0x1, -R0 ;  /* 0x0000000105007824 */ /* 0x004fca00078e0a00 */
[----:B------:R-:W-:Y:S01]  /*6b90*/  R2UR UR4, R0 ;  /* 0x00000000000472ca */ /* 0x000fe200000e0000 */
[----:B------:R-:W-:-:S14]  /*6ba0*/  BRA `(.L_x_755) ;  /* 0x0000000000047947 */ /* 0x000fdc0003800000 */
.L_x_756:
[----:B------:R-:W-:-:S05]  /*6bb0*/  ULDC UR4, c[0x0][0x8bc] ;  /* 0x00022f0000047ab9 */ /* 0x000fca0000000800 */
.L_x_755:
[----:B-1----:R-:W-:-:S04]  /*6bc0*/  UIMAD UR5, UR18, 0x60, URZ ;  /* 0x00000060120578a4 */ /* 0x002fc8000f8e023f */
[----:B------:R-:W-:-:S04]  /*6bd0*/  UISETP.GE.AND UP0, UPT, UR5, UR4, UPT ;  /* 0x000000040500728c */ /* 0x000fc8000bf06270 */
[----:B--2---:R-:W-:-:S06]  /*6be0*/  USEL UR11, UR11, 0xffffffff, !UP0 ;  /* 0xffffffff0b0b7887 */ /* 0x004fcc000c000000 */
        /* <DEDUP_REMOVED lines=36> */
.L_x_757:
[----:B-----5:R-:W-:Y:S01]  /*6e30*/  ISETP.GE.AND P0, PT, R0, 0x1, PT ;  /* 0x000000010000780c */ /* 0x020fe20003f06270 */
[----:B------:R-:W-:Y:S01]  /*6e40*/  @UP0 USHF.R.S32.HI UR7, URZ, 0x1f, UR6 ;  /* 0x0000001f3f070899 */ /* 0x000fe20008011406 */
[----:B------:R-:W-:Y:S01]  /*6e50*/  UMOV UR4, URZ ;  /* 0x0000003f00047c82 */ /* 0x000fe20008000000 */
[----:B------:R-:W-:Y:S01]  /*6e60*/  UMOV UR5, URZ ;  /* 0x0000003f00057c82 */ /* 0x000fe20008000000 */
[----:B------:R-:W-:-:S04]  /*6e70*/  @UP0 UMOV UR4, UR6 ;  /* 0x0000000600040c82 */ /* 0x000fc80008000000 */
[----:B------:R-:W-:-:S05]  /*6e80*/  @UP0 UMOV UR5, UR7 ;  /* 0x0000000700050c82 */ /* 0x000fca0008000000 */
[----:B------:R-:W-:Y:S05]  /*6e90*/  @!P0 BRA `(.L_x_682) ;  /* 0x0000003c002c8947 */ /* 0x000fea0003800000 */
[----:B------:R-:W1:Y:S01]  /*6ea0*/  S2R R4, SR_TID.X ;  /* 0x0000000000047919 */ /* 0x000e620000002100 */
        /* <DEDUP_REMOVED lines=8> */
[----:B------:R-:W-:Y:S01]  /*6f30*/  USEL UR19, UR11, URZ, !UP0 ;  /* 0x0000003f0b137287 */ /* 0x000fe2000c000000 */
[----:B------:R-:W-:Y:S01]  /*6f40*/  LEA.HI R3, R3, R2, RZ, 0x6 ;  /* 0x0000000203037211 */ /* 0x000fe200078f30ff */
[----:B------:R-:W-:-:S02]  /*6f50*/  USEL UR6, UR6, URZ, !UP0 ;  /* 0x0000003f06067287 */ /* 0x000fc4000c000000 */
[----:B------:R-:W-:Y:S01]  /*6f60*/  UIADD3 UR8, UP0, UR4, UR12, URZ ;  /* 0x0000000c04087290 */ /* 0x000fe2000ff1e03f */
[----:B------:R-:W-:Y:S01]  /*6f70*/  SHF.R.S32.HI R3, RZ, 0x6, R3 ;  /* 0x00000006ff037819 */ /* 0x000fe20000011403 */
[----:B------:R-:W-:Y:S01]  /*6f80*/  UIADD3 UR14, UR13, UR7, URZ ;  /* 0x000000070d0e7290 */ /* 0x000fe2000fffe03f */
[----:B------:R-:W-:Y:S01]  /*6f90*/  ULDC UR9, c[0x0][0x288] ;  /* 0x0000a20000097ab9 */ /* 0x000fe20000000800 */
[----:B------:R-:W-:Y:S01]  /*6fa0*/  ULDC UR10, c[0x0][0x760] ;  /* 0x0001d800000a7ab9 */ /* 0x000fe20000000800 */
[----:B------:R-:W-:Y:S01]  /*6fb0*/  ULDC.64 UR16, c[0x0][0x2e0] ;  /* 0x0000b80000107ab9 */ /* 0x000fe20000000a00 */
[----:B------:R-:W-:Y:S01]  /*6fc0*/  UIMAD UR11, UR11, UR9, URZ ;  /* 0x000000090b0b72a4 */ /* 0x000fe2000f8e023f */
[----:B------:R-:W-:Y:S01]  /*6fd0*/  VIMNMX R3, R3, 0x1, !PT ;  /* 0x0000000103037848 */ /* 0x000fe20007fe0100 */
[----:B------:R-:W-:Y:S02]  /*6fe0*/  UIMAD UR7, UR9, UR10, URZ ;  /* 0x0000000a090772a4 */ /* 0x000fe4000f8e023f */
[----:B------:R-:W-:Y:S01]  /*6ff0*/  UIADD3.X UR9, UR5, UR14, URZ, UP0, !UPT ;  /* 0x0000000e05097290 */ /* 0x000fe200087fe43f */
[----:B------:R-:W-:Y:S01]  /*7000*/  LOP3.LUT R6, R3, 0x1, RZ, 0xc0, !PT ;  /* 0x0000000103067812 */ /* 0x000fe200078ec0ff */
[----:B------:R-:W-:-:S02]  /*7010*/  UIMAD UR6, UR6, UR16, URZ ;  /* 0x00000010060672a4 */ /* 0x000fc4000f8e023f */
[----:B------:R-:W-:Y:S02]  /*7020*/  UIADD3 UR10, UP0, UR11, UR15, URZ ;  /* 0x0000000f0b0a7290 */ /* 0x000fe4000ff1e03f */
[----:B------:R-:W-:Y:S01]  /*7030*/  UIMAD UR15, UR19, UR17, UR6 ;  /* 0x00000011130f72a4 */ /* 0x000fe2000f8e0206 */
[----:B-1----:R-:W-:Y:S01]  /*7040*/  LOP3.LUT R0, R4, 0x1f, RZ, 0xc0, !PT ;  /* 0x0000001f04007812 */ /* 0x002fe200078ec0ff */
[----:B------:R-:W-:Y:S02]  /*7050*/  UIMAD.WIDE.U32 UR8, UR19, UR16, UR8 ;  /* 0x00000010130872a5 */ /* 0x000fe4000f8e0008 */
[----:B------:R-:W-:Y:S01]  /*7060*/  ULEA.HI.X.SX32 UR11, UR11, UR20, 0x1, UP0 ;  /* 0x000000140b0b7291 */ /* 0x000fe200080f0e3f */
[----:B------:R-:W-:Y:S01]  /*7070*/  ELECT P0, URZ, PT ;  /* 0x00000000003f782f */ /* 0x000fe20003800000 */
[----:B------:R-:W-:Y:S01]  /*7080*/  UIADD3 UR20, UR9, UR15, URZ ;  /* 0x0000000f09147290 */ /* 0x000fe2000fffe03f */
[----:B------:R-:W-:Y:S01]  /*7090*/  UMOV UR6, URZ ;  /* 0x0000003f00067c82 */ /* 0x000fe20008000000 */
[----:B------:R-:W-:Y:S10]  /*70a0*/  @!P1 BRA `(.L_x_758) ;  /* 0x0000000c00549947 */ /* 0x000ff40003800000 */
[----:B------:R-:W-:Y:S01]  /*70b0*/  UMOV UR13, UR14 ;  /* 0x0000000e000d7c82 */ /* 0x000fe20008000000 */
[----:B------:R-:W-:Y:S01]  /*70c0*/  ULDC.64 UR22, c[0x0][0x2c0] ;  /* 0x0000b00000167ab9 */ /* 0x000fe20000000a00 */
[----:B------:R-:W-:Y:S01]  /*70d0*/  UIMAD.WIDE.U32 UR12, UR19, UR16, UR12 ;  /* 0x00000010130c72a5 */ /* 0x000fe2000f8e000c */
[----:B------:R-:W-:Y:S01]  /*70e0*/  IMAD.IADD R4, R3, 0x1, -R6 ;  /* 0x0000000103047824 */ /* 0x000fe200078e0a06 */
[----:B------:R-:W-:Y:S02]  /*70f0*/  UMOV UR6, URZ ;  /* 0x0000003f00067c82 */ /* 0x000fe40008000000 */
[----:B------:R-:W-:-:S04]  /*7100*/  UIADD3 UR17, UP0, UR4, UR12, URZ ;  /* 0x0000000c04117290 */ /* 0x000fc8000ff1e03f */
[----:B------:R-:W-:Y:S02]  /*7110*/  UIADD3.X UR4, UR5, UR15, UR13, UP0, !UPT ;  /* 0x0000000f05047290 */ /* 0x000fe400087fe40d */
[----:B------:R-:W-:-:S04]  /*7120*/  ULEA UR16, UP0, UR17, UR22, 0x2 ;  /* 0x0000001611107291 */ /* 0x000fc8000f80103f */
[----:B------:R-:W-:Y:S02]  /*7130*/  ULEA.HI.X UR17, UR17, UR23, UR4, 0x2, UP0 ;  /* 0x0000001711117291 */ /* 0x000fe400080f1404 */
[----:B------:R-:W-:Y:S01]  /*7140*/  UIADD3 UR16, UP0, UR16, 0x4000, URZ ;  /* 0x0000400010107890 */ /* 0x000fe2000ff1e03f */
[----:B------:R-:W-:-:S03]  /*7150*/  UMOV UR4, URZ ;  /* 0x0000003f00047c82 */ /* 0x000fc60008000000 */
[----:B------:R-:W-:-:S12]  /*7160*/  UIADD3.X UR17, URZ, UR17, URZ, UP0, !UPT ;  /* 0x000000113f117290 */ /* 0x000fd800087fe43f */
.L_x_791:
        /* <DEDUP_REMOVED lines=13> */
.L_x_761:
[----:B------:R-:W2:Y:S04]  /*7240*/  LDG.E.STRONG.GPU R5, desc[UR38][R2.64] ;  /* 0x0000002602057981 */ /* 0x000ea8000c1ef900 */
[----:B--2---:R-:W-:Y:S01]  /*7250*/  CCTL.IVALL ;  /* 0x00000000ff00798f */ /* 0x004fe20002000000 */
[----:B------:R-:W-:Y:S05]  /*7260*/  YIELD ;  /* 0x0000000000007946 */ /* 0x000fea0003800000 */
[----:B------:R-:W-:-:S13]  /*7270*/  ISETP.NE.AND P1, PT, R5, UR18, PT ;  /* 0x0000001205007c0c */ /* 0x000fda000bf25270 */
[----:B------:R-:W-:Y:S05]  /*7280*/  @P1 BRA `(.L_x_761) ;  /* 0xfffffffc00ec1947 */ /* 0x000fea000383ffff */
.L_x_760:
[----:B------:R-:W-:Y:S05]  /*7290*/  BSYNC B0 ;  /* 0x0000000000007941 */ /* 0x000fea0003800000 */
.L_x_759:
[----:B------:R-:W-:-:S03]  /*72a0*/  UMOV UR5, 0xffffffff ;  /* 0xffffffff00057882 */ /* 0x000fc60000000000 */
[----:B------:R-:W-:Y:S05]  /*72b0*/  BRA.DIV UR5, `(.L_x_762) ;  /* 0x0000003a058c7947 */ /* 0x000fea000b800000 */
[----:B------:R-:W-:Y:S01]  /*72c0*/  NOP ;  /* 0x0000000000007918 */ /* 0x000fe20000000000 */
.L_x_841:
        /* <DEDUP_REMOVED lines=19> */
.L_x_764:
[----:B------:R-:W-:Y:S05]  /*7400*/  BSYNC B0 ;  /* 0x0000000000007941 */ /* 0x000fea0003800000 */
.L_x_763:
        /* <DEDUP_REMOVED lines=14> */
.L_x_766:
[----:B------:R-:W-:Y:S05]  /*74f0*/  BSYNC B0 ;  /* 0x0000000000007941 */ /* 0x000fea0003800000 */
.L_x_765:
        /* <DEDUP_REMOVED lines=15> */
.L_x_768:
[----:B------:R-:W-:Y:S05]  /*75f0*/  BSYNC B0 ;  /* 0x0000000000007941 */ /* 0x000fea0003800000 */
.L_x_767:
[----:B------:R-:W-:Y:S06]  /*7600*/  BAR.ARV 0xa, 0xa0 ;  /* 0x0282800000007b1d */ /* 0x000fec0000002000 */
[----:B------:R-:W-:Y:S04]  /*7610*/  BSSY B0, `(.L_x_769) ;  /* 0x0000003000007945 */ /* 0x000fe80003800000 */
[----:B------:R-:W-:Y:S05]  /*7620*/  @!P0 BRA `(.L_x_770) ;  /* 0x0000000000048947 */ /* 0x000fea0003800000 */
[----:B------:R-:W-:-:S04]  /*7630*/  DEPBAR.LE SB0, 0x1 ;  /* 0x000080400000791a */ /* 0x000fc80000000000 */
.L_x_770:
[----:B------:R-:W-:Y:S05]  /*7640*/  BSYNC B0 ;  /* 0x0000000000007941 */ /* 0x000fea0003800000 */
.L_x_769:
[----:B------:R-:W-:Y:S06]  /*7650*/  BAR.ARV 0xb, 0xa0 ;  /* 0x02c2800000007b1d */ /* 0x000fec0000002000 */
[----:B------:R-:W-:Y:S04]  /*7660*/  BSSY B0, `(.L_x_771) ;  /* 0x0000003000007945 */ /* 0x000fe80003800000 */
[----:B------:R-:W-:Y:S05]  /*7670*/  @!P0 BRA `(.L_x_772) ;  /* 0x0000000000048947 */ /* 0x000fea0003800000 */
[----:B------:R-:W-:-:S04]  /*7680*/  DEPBAR.LE SB0, 0x0 ;  /* 0x000080000000791a */ /* 0x000fc80000000000 */
.L_x_772:
[----:B------:R-:W-:Y:S05]  /*7690*/  BSYNC B0 ;  /* 0x0000000000007941 */ /* 0x000fea0003800000 */
.L_x_771:
        /* <DEDUP_REMOVED lines=19> */
.L_x_774:
[----:B------:R-:W-:Y:S05]  /*77d0*/  BSYNC B0 ;  /* 0x0000000000007941 */ /* 0x000fea0003800000 */
.L_x_773:
        /* <DEDUP_REMOVED lines=9> */
.L_x_777:
[----:B------:R-:W2:Y:S04]  /*7870*/  LDG.E.STRONG.GPU R5, desc[UR38][R2.64] ;  /* 0x0000002602057981 */ /* 0x000ea8000c1ef900 */
[----:B--2---:R-:W-:Y:S01]  /*7880*/  CCTL.IVALL ;  /* 0x00000000ff00798f */ /* 0x004fe20002000000 */
[----:B------:R-:W-:Y:S05]  /*7890*/  YIELD ;  /* 0x0000000000007946 */ /* 0x000fea0003800000 */
[----:B------:R-:W-:-:S13]  /*78a0*/  ISETP.NE.AND P1, PT, R5, UR18, PT ;  /* 0x0000001205007c0c */ /* 0x000fda000bf25270 */
[----:B------:R-:W-:Y:S05]  /*78b0*/  @P1 BRA `(.L_x_777) ;  /* 0xfffffffc00ec1947 */ /* 0x000fea000383ffff */
.L_x_776:
[----:B------:R-:W-:Y:S05]  /*78c0*/  BSYNC B0 ;  /* 0x0000000000007941 */ /* 0x000fea0003800000 */
.L_x_775:
[----:B------:R-:W-:-:S03]  /*78d0*/  UMOV UR5, 0xffffffff ;  /* 0xffffffff00057882 */ /* 0x000fc60000000000 */
[----:B------:R-:W-:Y:S05]  /*78e0*/  BRA.DIV UR5, `(.L_x_778) ;  /* 0x00000036051c7947 */ /* 0x000fea000b800000 */
[----:B------:R-:W-:Y:S01]  /*78f0*/  NOP ;  /* 0x0000000000007918 */ /* 0x000fe20000000000 */
.L_x_844:
[----:B------:R-:W-:Y:S05]  /*7900*/  WARPSYNC.ALL ;  /* 0x0000000000007948 */ /* 0x000fea0003800000 */
        /* <DEDUP_REMOVED lines=12> */
[----:B------:R1:W-:Y:S02]  /*79d0*/  UBLKRED.G.S.ADD.F32.RN [UR12], [UR5], UR19, desc[UR22] ;  /* 0x0000160c050073bb */ /* 0x0003e400080a1413 */
[----:B-1----:R0:W-:Y:S02]  /*79e0*/  UTMACMDFLUSH ;  /* 0x00000000000079b7 */ /* 0x0021e40000000000 */
.L_x_780:
[----:B------:R-:W-:Y:S05]  /*79f0*/  BSYNC B0 ;  /* 0x0000000000007941 */ /* 0x000fea0003800000 */
.L_x_779:
        /* <DEDUP_REMOVED lines=14> */
.L_x_782:
[----:B------:R-:W-:Y:S05]  /*7ae0*/  BSYNC B0 ;  /* 0x0000000000007941 */ /* 0x000fea0003800000 */
.L_x_781:
        /* <DEDUP_REMOVED lines=15> */
.L_x_784:
[----:B------:R-:W-:Y:S05]  /*7be0*/  BSYNC B0 ;  /* 0x0000000000007941 */ /* 0x000fea0003800000 */
.L_x_783:
[----:B------:R-:W-:Y:S06]  /*7bf0*/  BAR.ARV 0xa, 0xa0 ;  /* 0x0282800000007b1d */ /* 0x000fec0000002000 */
[----:B------:R-:W-:Y:S04]  /*7c00*/  BSSY B0, `(.L_x_785) ;  /* 0x0000003000007945 */ /* 0x000fe80003800000 */
[----:B------:R-:W-:Y:S05]  /*7c10*/  @!P0 BRA `(.L_x_786) ;  /* 0x0000000000048947 */ /* 0x000fea0003800000 */
[----:B------:R-:W-:-:S04]  /*7c20*/  DEPBAR.LE SB0, 0x1 ;  /* 0x000080400000791a */ /* 0x000fc80000000000 */
.L_x_786:
[----:B------:R-:W-:Y:S05]  /*7c30*/  BSYNC B0 ;  /* 0x0000000000007941 */ /* 0x000fea0003800000 */
.L_x_785:
[----:B------:R-:W-:Y:S06]  /*7c40*/  BAR.ARV 0xb, 0xa0 ;  /* 0x02c2800000007b1d */ /* 0x000fec0000002000 */
[----:B------:R-:W-:Y:S04]  /*7c50*/  BSSY B0, `(.L_x_787) ;  /* 0x0000003000007945 */ /* 0x000fe80003800000 */
[----:B------:R-:W-:Y:S05]  /*7c60*/  @!P0 BRA `(.L_x_788) ;  /* 0x0000000000048947 */ /* 0x000fea0003800000 */
[----:B------:R-:W-:-:S04]  /*7c70*/  DEPBAR.LE SB0, 0x0 ;  /* 0x000080000000791a */ /* 0x000fc80000000000 */
.L_x_788:
[----:B------:R-:W-:Y:S05]  /*7c80*/  BSYNC B0 ;  /* 0x0000000000007941 */ /* 0x000fea0003800000 */
.L_x_787:
        /* <DEDUP_REMOVED lines=19> */
.L_x_790:
[----:B------:R-:W-:Y:S05]  /*7dc0*/  BSYNC B0 ;  /* 0x0000000000007941 */ /* 0x000fea0003800000 */
.L_x_789:
[----:B------:R-:W-:Y:S02]  /*7dd0*/  UIADD3 UR6, UR6, 0x2, URZ ;  /* 0x0000000206067890 */ /* 0x000fe4000fffe03f */
[----:B------:R-:W-:Y:S01]  /*7de0*/  UIADD3 UR4, UR4, 0x1, URZ ;  /* 0x0000000104047890 */ /* 0x000fe2000fffe03f */
[----:B------:R-:W-:Y:S11]  /*7df0*/  @P3 BRA `(.L_x_791) ;  /* 0xfffffff000dc3947 */ /* 0x000ff6000383ffff */
.L_x_758:
        /* <DEDUP_REMOVED lines=13> */
.L_x_794:
[----:B------:R-:W2:Y:S04]  /*7ed0*/  LDG.E.STRONG.GPU R0, desc[UR38][R2.64] ;  /* 0x0000002602007981 */ /* 0x000ea8000c1ef900 */
[----:B--2---:R-:W-:Y:S01]  /*7ee0*/  CCTL.IVALL ;  /* 0x00000000ff00798f */ /* 0x004fe20002000000 */
[----:B------:R-:W-:Y:S05]  /*7ef0*/  YIELD ;  /* 0x0000000000007946 */ /* 0x000fea0003800000 */
[----:B------:R-:W-:-:S13]  /*7f00*/  ISETP.NE.AND P1, PT, R0, UR18, PT ;  /* 0x0000001200007c0c */ /* 0x000fda000bf25270 */
[----:B------:R-:W-:Y:S05]  /*7f10*/  @P1 BRA `(.L_x_794) ;  /* 0xfffffffc00ec1947 */ /* 0x000fea000383ffff */
.L_x_793:
[----:B------:R-:W-:Y:S05]  /*7f20*/  BSYNC B0 ;  /* 0x0000000000007941 */ /* 0x000fea0003800000 */
.L_x_792:
[----:B------:R-:W-:-:S03]  /*7f30*/  UMOV UR4, 0xffffffff ;  /* 0xffffffff00047882 */ /* 0x000fc60000000000 */
[----:B------:R-:W-:Y:S05]  /*7f40*/  BRA.DIV UR4, `(.L_x_795) ;  /* 0x0000002e04a07947 */ /* 0x000fea000b800000 */
[----:B------:R-:W-:Y:S01]  /*7f50*/  NOP ;  /* 0x0000000000007918 */ /* 0x000fe20000000000 */
.L_x_847:
        /* <DEDUP_REMOVED lines=22> */
.L_x_797:
[----:B------:R-:W-:Y:S05]  /*80c0*/  BSYNC B0 ;  /* 0x0000000000007941 */ /* 0x000fea0003800000 */
.L_x_796:
[----:B------:R-:W-:Y:S06]  /*80d0*/  BAR.SYNC.DEFER_BLOCKING 0xe, 0xa0 ;  /* 0x0382800000007b1d */ /* 0x000fec0000010000 */
[----:B------:R-:W-:Y:S04]  /*80e0*/  BSSY B0, `(.L_x_798) ;  /* 0x0000012000007945 */ /* 0x000fe80003800000 */
[----:B------:R-:W-:Y:S05]  /*80f0*/  @!P0 BRA `(.L_x_799) ;  /* 0x0000000000408947 */ /* 0x000fea0003800000 */
[----:B------:R-:W1:Y:S01]  /*8100*/  S2UR UR14, SR_CgaCtaId ;  /* 0x00000000000e79c3 */ /* 0x000e620000008800 */
[----:B------:R-:W-:Y:S01]  /*8110*/  R2UR UR4, R6 ;  /* 0x00000000060472ca */ /* 0x000fe200000e0000 */
[----:B------:R-:W-:Y:S01]  /*8120*/  UMOV UR5, 0x400 ;  /* 0x0000040000057882 */ /* 0x000fe20000000000 */
[----:B------:R-:W-:Y:S01]  /*8130*/  ULDC.64 UR12, c[0x0][0x2c0] ;  /* 0x0000b000000c7ab9 */ /* 0x000fe20000000a00 */
[----:B------:R-:W-:Y:S01]  /*8140*/  UMOV UR16, 0x0 ;  /* 0x0000000000107882 */ /* 0x000fe20000000000 */
[----:B------:R-:W-:-:S09]  /*8150*/  UMOV UR17, 0x14f00000 ;  /* 0x14f0000000117882 */ /* 0x000fd20000000000 */
[----:B------:R-:W-:-:S04]  /*8160*/  UIADD3 UR4, UR4, 0x1000, URZ ;  /* 0x0000100004047890 */ /* 0x000fc8000fffe03f */
[----:B------:R-:W-:Y:S02]  /*8170*/  UIADD3 UR15, UP0, UR4, UR8, URZ ;  /* 0x00000008040f7290 */ /* 0x000fe4000ff1e03f */
[----:B-1----:R-:W-:Y:S02]  /*8180*/  ULEA UR14, UR14, UR5, 0x18 ;  /* 0x000000050e0e7291 */ /* 0x002fe4000f8ec03f */
[----:B------:R-:W-:Y:S02]  /*8190*/  ULEA.HI.X.SX32 UR5, UR4, UR20, 0x1, UP0 ;  /* 0x0000001404057291 */ /* 0x000fe400080f0e3f */
[----:B------:R-:W-:Y:S02]  /*81a0*/  ULEA UR4, UP0, UR15, UR12, 0x2 ;  /* 0x0000000c0f047291 */ /* 0x000fe4000f80103f */
[----:B------:R-:W-:Y:S02]  /*81b0*/  UIADD3 UR14, UR14, 0x16000, URZ ;  /* 0x000160000e0e7890 */ /* 0x000fe4000fffe03f */
[----:B------:R-:W-:Y:S01]  /*81c0*/  ULEA.HI.X UR5, UR15, UR13, UR5, 0x2, UP0 ;  /* 0x0000000d0f057291 */ /* 0x000fe200080f1405 */
[----:B------:R-:W-:-:S08]  /*81d0*/  UMOV UR12, 0x400 ;  /* 0x00000400000c7882 */ /* 0x000fd00000000000 */
[----:B------:R1:W-:Y:S02]  /*81e0*/  UBLKRED.G.S.ADD.F32.RN [UR4], [UR14], UR12, desc[UR16] ;  /* 0x000010040e0073bb */ /* 0x0003e400080a140c */
[----:B-1----:R0:W-:Y:S02]  /*81f0*/  UTMACMDFLUSH ;  /* 0x00000000000079b7 */ /* 0x0021e40000000000 */
.L_x_799:
[----:B------:R-:W-:Y:S05]  /*8200*/  BSYNC B0 ;  /* 0x0000000000007941 */ /* 0x000fea0003800000 */
.L_x_798:
        /* <DEDUP_REMOVED lines=17> */
[----:B------:R1:W-:Y:S01]  /*8320*/  UBLKRED.G.S.ADD.F32.RN [UR4], [UR14], UR12, desc[UR16] ;  /* 0x000010040e0073bb */ /* 0x0003e200080a140c */
[----:B------:R0:W-:Y:S01]  /*8330*/  UTMACMDFLUSH ;  /* 0x00000000000079b7 */ /* 0x0001e20000000000 */
[----:B-1----:R-:W-:-:S04]  /*8340*/  DEPBAR.LE SB0, 0x2 ;  /* 0x000080800000791a */ /* 0x002fc80000000000 */
.L_x_801:
[----:B------:R-:W-:Y:S05]  /*8350*/  BSYNC B0 ;  /* 0x0000000000007941 */ /* 0x000fea0003800000 */
.L_x_800:
[----:B------:R-:W-:Y:S06]  /*8360*/  BAR.ARV 0xa, 0xa0 ;  /* 0x0282800000007b1d */ /* 0x000fec0000002000 */
[----:B------:R-:W-:Y:S04]  /*8370*/  BSSY B0, `(.L_x_802) ;  /* 0x0000003000007945 */ /* 0x000fe80003800000 */
[----:B------:R-:W-:Y:S05]  /*8380*/  @!P0 BRA `(.L_x_803) ;  /* 0x0000000000048947 */ /* 0x000fea0003800000 */
[----:B------:R-:W-:-:S04]  /*8390*/  DEPBAR.LE SB0, 0x1 ;  /* 0x000080400000791a */ /* 0x000fc80000000000 */
.L_x_803:
[----:B------:R-:W-:Y:S05]  /*83a0*/  BSYNC B0 ;  /* 0x0000000000007941 */ /* 0x000fea0003800000 */
.L_x_802:
[----:B------:R-:W-:Y:S06]  /*83b0*/  BAR.ARV 0xb, 0xa0 ;  /* 0x02c2800000007b1d */ /* 0x000fec0000002000 */
[----:B------:R-:W-:Y:S04]  /*83c0*/  BSSY B0, `(.L_x_804) ;  /* 0x0000003000007945 */ /* 0x000fe80003800000 */
[----:B------:R-:W-:Y:S05]  /*83d0*/  @!P0 BRA `(.L_x_805) ;  /* 0x0000000000048947 */ /* 0x000fea0003800000 */
[----:B------:R-:W-:-:S04]  /*83e0*/  DEPBAR.LE SB0, 0x0 ;  /* 0x000080000000791a */ /* 0x000fc80000000000 */
.L_x_805:
[----:B------:R-:W-:Y:S05]  /*83f0*/  BSYNC B0 ;  /* 0x0000000000007941 */ /* 0x000fea0003800000 */
.L_x_804:
        /* <DEDUP_REMOVED lines=19> */
.L_x_753:
        /* <DEDUP_REMOVED lines=10> */
.L_x_806:
        /* <DEDUP_REMOVED lines=10> */
.L_x_808:
[----:B------:R-:W3:Y:S02]  /*8670*/  LDC R0, c[0x0][0x8bc] ;  /* 0x00022f00ff007b82 */ /* 0x000ee40000000800 */
.L_x_807:
[----:B------:R-:W1:Y:S01]  /*8680*/  S2R R9, SR_CTAID.X ;  /* 0x0000000000097919 */ /* 0x000e620000002500 */
[----:B------:R-:W-:Y:S02]  /*8690*/  IMAD.MOV.U32 R5, RZ, RZ, RZ ;  /* 0x000000ffff057224 */ /* 0x000fe400078e00ff */
[----:B------:R-:W-:Y:S02]  /*86a0*/  IMAD.MOV.U32 R4, RZ, RZ, 0x1 ;  /* 0x00000001ff047424 */ /* 0x000fe400078e00ff */
[----:B-1----:R-:W-:-:S05]  /*86b0*/  IMAD R9, R9, 0x60, RZ ;  /* 0x0000006009097824 */ /* 0x002fca00078e02ff */
[----:B---3-5:R-:W-:Y:S01]  /*86c0*/  ISETP.GE.AND P0, PT, R9, R0, PT ;  /* 0x000000000900720c */ /* 0x028fe20003f06270 */
[----:B------:R-:W-:-:S03]  /*86d0*/  IMAD.MOV.U32 R0, RZ, RZ, 0x1 ;  /* 0x00000001ff007424 */ /* 0x000fc600078e00ff */
[----:B------:R-:W-:-:S04]  /*86e0*/  SEL R11, R11, 0xffffffff, !P0 ;  /* 0xffffffff0b0b7807 */ /* 0x000fc80004000000 */
[----:B------:R-:W-:-:S13]  /*86f0*/  ISETP.GE.AND P0, PT, R11, RZ, PT ;  /* 0x000000ff0b00720c */ /* 0x000fda0003f06270 */
[----:B------:R-:W-:Y:S05]  /*8700*/  @!P0 BRA `(.L_x_809) ;  /* 0x0000002000908947 */ /* 0x000fea0003800000 */
[----:B------:R-:W1:Y:S08]  /*8710*/  LDC.64 R4, c[0x0][0x778] ;  /* 0x0001de00ff047b82 */ /* 0x000e700000000a00 */
[----:B------:R-:W3:Y:S08]  /*8720*/  LDC.64 R6, c[0x0][0x780] ;  /* 0x0001e000ff067b82 */ /* 0x000ef00000000a00 */
[----:B------:R-:W2:Y:S01]  /*8730*/  LDC.64 R12, c[0x0][0x770] ;  /* 0x0001dc00ff0c7b82 */ /* 0x000ea20000000a00 */
[----:B-1----:R-:W-:-:S07]  /*8740*/  ISETP.NE.U32.AND P0, PT, R4, RZ, PT ;  /* 0x000000ff0400720c */ /* 0x002fce0003f05070 */
[----:B----4-:R-:W1:Y:S01]  /*8750*/  LDC.64 R2, c[0x0][0x770] ;  /* 0x0001dc00ff027b82 */ /* 0x010e620000000a00 */
[----:B------:R-:W-:Y:S02]  /*8760*/  ISETP.NE.AND.EX P0, PT, R5, RZ, PT, P0 ;  /* 0x000000ff0500720c */ /* 0x000fe40003f05300 */
[----:B---3--:R-:W-:-:S04]  /*8770*/  ISETP.NE.U32.AND P2, PT, R6, RZ, PT ;  /* 0x000000ff0600720c */ /* 0x008fc80003f45070 */
[----:B------:R-:W-:Y:S02]  /*8780*/  ISETP.NE.AND.EX P2, PT, R7, RZ, PT, P2 ;  /* 0x000000ff0700720c */ /* 0x000fe40003f45320 */
[----:B--2---:R-:W-:-:S05]  /*8790*/  ISETP.NE.U32.AND P1, PT, R12, RZ, PT ;  /* 0x000000ff0c00720c */ /* 0x004fca0003f25070 */
[----:B------:R-:W2:Y:S01]  /*87a0*/  @P0 LDC.64 R4, c[0x0][0x778] ;  /* 0x0001de00ff040b82 */ /* 0x000ea20000000a00 */
[----:B------:R-:W-:-:S07]  /*87b0*/  ISETP.NE.AND.EX P1, PT, R13, RZ, PT, P1 ;  /* 0x000000ff0d00720c */ /* 0x000fce0003f25310 */
[----:B------:R-:W3:Y:S01]  /*87c0*/  @P2 LDC.64 R6, c[0x0][0x780] ;  /* 0x0001e000ff062b82 */ /* 0x000ee20000000a00 */
[----:B-1----:R-:W-:-:S05]  /*87d0*/  IMAD.WIDE R2, R11, 0x4, R2 ;  /* 0x000000040b027825 */ /* 0x002fca00078e0202 */
[----:B------:R-:W4:Y:S01]  /*87e0*/  @P1 LDG.E R18, desc[UR38][R2.64] ;  /* 0x0000002602121981 */ /* 0x000f22000c1e1900 */
[----:B------:R-:W-:Y:S01]  /*87f0*/  IMAD.MOV.U32 R10, RZ, RZ, RZ ;  /* 0x000000ffff0a7224 */ /* 0x000fe200078e00ff */
[----:B------:R-:W-:Y:S02]  /*8800*/  ULDC UR4, c[0x0][0x280] ;  /* 0x0000a00000047ab9 */ /* 0x000fe40000000800 */
[----:B------:R-:W4:Y:S01]  /*8810*/  @P1 LDG.E R14, desc[UR38][R2.64] ;  /* 0x00000026020e1981 */ /* 0x000f22000c1e1900 */
[----:B--2---:R-:W-:-:S04]  /*8820*/  @P0 IMAD.WIDE R4, R11, 0x4, R4 ;  /* 0x000000040b040825 */ /* 0x004fc800078e0204 */
[----:B------:R-:W-:Y:S01]  /*8830*/  IMAD.U32 R8, RZ, RZ, UR4 ;  /* 0x00000004ff087e24 */ /* 0x000fe2000f8e00ff */
[----:B------:R3:W5:Y:S02]  /*8840*/  @P0 LDG.E R10, desc[UR38][R4.64] ;  /* 0x00000026040a0981 */ /* 0x000764000c1e1900 */
[----:B---3--:R-:W-:-:S05]  /*8850*/  @P2 IMAD.WIDE R4, R11, 0x4, R6 ;  /* 0x000000040b042825 */ /* 0x008fca00078e0206 */
[----:B------:R1:W5:Y:S01]  /*8860*/  @P2 LDG.E R8, desc[UR38][R4.64] ;  /* 0x0000002604082981 */ /* 0x000362000c1e1900 */
[----:B------:R-:W-:Y:S01]  /*8870*/  VOTEU.ANY UP0, P1 ;  /* 0x00000000003f7886 */ /* 0x000fe20000800100 */
[----:B----4-:R-:W-:Y:S01]  /*8880*/  @P1 IMAD R6, R11, 0x40, R18 ;  /* 0x000000400b061824 */ /* 0x010fe200078e0212 */
        /* <DEDUP_REMOVED lines=9> */
.L_x_810:
        /* <DEDUP_REMOVED lines=70> */
.L_x_848:
        /* <DEDUP_REMOVED lines=9> */
.L_x_813:
        /* <DEDUP_REMOVED lines=98> */
.L_x_824:
[----:B-1----:R-:W-:-:S05]  /*9430*/  IMAD.MOV.U32 R11, RZ, RZ, 0x1 ;  /* 0x00000001ff0b7424 */ /* 0x002fca00078e00ff */
[----:B------:R-:W-:-:S04]  /*9440*/  SHF.L.U32 R11, R11, 0x1f, RZ ;  /* 0x0000001f0b0b7819 */ /* 0x000fc800000006ff */
[----:B------:R-:W1:Y:S02]  /*9450*/  SYNCS.PHASECHK.TRANS64.TRYWAIT P1, [R12+URZ+0x36438], R11 ;  /* 0x0364380b0c0075a7 */ /* 0x000e64000802017f */
[----:B-1234-:R-:W-:Y:S05]  /*9460*/  @!P1 BRA `(.L_x_816) ;  /* 0x0000001800889947 */ /* 0x01efea0003800000 */
.L_x_849:
[----:B------:R-:W-:Y:S05]  /*9470*/  @P0 BRA `(.L_x_817) ;  /* 0x0000000000140947 */ /* 0x000fea0003800000 */
[----:B------:R-:W-:Y:S01]  /*9480*/  ISETP.NE.AND P1, PT, R8, RZ, PT ;  /* 0x000000ff0800720c */ /* 0x000fe20003f25270 */
[----:B------:R-:W-:-:S04]  /*9490*/  IMAD.MOV.U32 R3, RZ, RZ, 0x6100 ;  /* 0x00006100ff037424 */ /* 0x000fc800078e00ff */
[----:B------:R2:W-:Y:S08]  /*94a0*/  SYNCS.ARRIVE.TRANS64 RZ, [R12+URZ+0x36430], R3 ;  /* 0x036430030cff79a7 */ /* 0x0005f0000800003f */
[----:B------:R-:W-:Y:S05]  /*94b0*/  @!P1 BRA `(.L_x_817) ;  /* 0x0000000000049947 */ /* 0x000fea0003800000 */
[----:B------:R-:W-:Y:S01]  /*94c0*/  BPT.TRAP 0x1 ;  /* 0x000000040000795c */ /* 0x000fe20000300000 */
.L_x_817:
        /* <DEDUP_REMOVED lines=49> */
.L_x_850:
[----:B------:R-:W-:Y:S05]  /*97e0*/  @P0 BRA `(.L_x_819) ;  /* 0x0000000000140947 */ /* 0x000fea0003800000 */
[----:B------:R-:W-:Y:S01]  /*97f0*/  ISETP.NE.AND P1, PT, R8, RZ, PT ;  /* 0x000000ff0800720c */ /* 0x000fe20003f25270 */
[----:B--2---:R-:W-:-:S04]  /*9800*/  IMAD.MOV.U32 R27, RZ, RZ, 0x6100 ;  /* 0x00006100ff1b7424 */ /* 0x004fc800078e00ff */
[----:B------:R3:W-:Y:S08]  /*9810*/  SYNCS.ARRIVE.TRANS64 RZ, [R12+URZ+0x36418], R27 ;  /* 0x0364181b0cff79a7 */ /* 0x0007f0000800003f */
[----:B------:R-:W-:Y:S05]  /*9820*/  @!P1 BRA `(.L_x_819) ;  /* 0x0000000000049947 */ /* 0x000fea0003800000 */
[----:B------:R-:W-:Y:S01]  /*9830*/  BPT.TRAP 0x1 ;  /* 0x000000040000795c */ /* 0x000fe20000300000 */
.L_x_819:
        /* <DEDUP_REMOVED lines=37> */
.L_x_851:
[----:B--2---:R-:W-:Y:S01]  /*9a90*/  SHF.R.S32.HI R28, RZ, 0x1f, R26 ;  /* 0x0000001fff1c7819 */ /* 0x004fe2000001141a */
[----:B------:R-:W-:Y:S06]  /*9aa0*/  @P0 BRA `(.L_x_821) ;  /* 0x0000000000140947 */ /* 0x000fec0003800000 */
[----:B------:R-:W-:Y:S01]  /*9ab0*/  ISETP.NE.AND P1, PT, R8, RZ, PT ;  /* 0x000000ff0800720c */ /* 0x000fe20003f25270 */
[----:B------:R-:W-:-:S04]  /*9ac0*/  IMAD.MOV.U32 R29, RZ, RZ, 0x6100 ;  /* 0x00006100ff1d7424 */ /* 0x000fc800078e00ff */
[----:B------:R2:W-:Y:S08]  /*9ad0*/  SYNCS.ARRIVE.TRANS64 RZ, [R12+URZ+0x36430], R29 ;  /* 0x0364301d0cff79a7 */ /* 0x0005f0000800003f */
[----:B------:R-:W-:Y:S05]  /*9ae0*/  @!P1 BRA `(.L_x_821) ;  /* 0x0000000000049947 */ /* 0x000fea0003800000 */
[----:B------:R-:W-:Y:S01]  /*9af0*/  BPT.TRAP 0x1 ;  /* 0x000000040000795c */ /* 0x000fe20000300000 */
.L_x_821:
        /* <DEDUP_REMOVED lines=37> */
.L_x_853:
[----:B------:R-:W-:Y:S05]  /*9d50*/  @P0 BRA `(.L_x_823) ;  /* 0x0000000000140947 */ /* 0x000fea0003800000 */
[----:B------:R-:W-:Y:S01]  /*9d60*/  ISETP.NE.AND P1, PT, R8, RZ, PT ;  /* 0x000000ff0800720c */ /* 0x000fe20003f25270 */
[----:B---3--:R-:W-:-:S04]  /*9d70*/  IMAD.MOV.U32 R5, RZ, RZ, 0x6100 ;  /* 0x00006100ff057424 */ /* 0x008fc800078e00ff */
[----:B------:R4:W-:Y:S08]  /*9d80*/  SYNCS.ARRIVE.TRANS64 RZ, [R12+URZ+0x36410], R5 ;  /* 0x036410050cff79a7 */ /* 0x0009f0000800003f */
[----:B------:R-:W-:Y:S05]  /*9d90*/  @!P1 BRA `(.L_x_823) ;  /* 0x0000000000049947 */ /* 0x000fea0003800000 */
[----:B------:R-:W-:Y:S01]  /*9da0*/  BPT.TRAP 0x1 ;  /* 0x000000040000795c */ /* 0x000fe20000300000 */
.L_x_823:
        /* <DEDUP_REMOVED lines=37> */
.L_x_815:
[----:B------:R-:W-:Y:S01]  /*a000*/  ISETP.NE.AND P1, PT, R17, RZ, PT ;  /* 0x000000ff1100720c */ /* 0x000fe20003f25270 */
[----:B------:R-:W-:-:S12]  /*a010*/  IMAD.MOV.U32 R4, RZ, RZ, 0x1 ;  /* 0x00000001ff047424 */ /* 0x000fd800078e00ff */
[----:B------:R-:W-:Y:S05]  /*a020*/  @!P1 BRA `(.L_x_814) ;  /* 0x00000004006c9947 */ /* 0x000fea0003800000 */
[----:B------:R-:W3:Y:S02]  /*a030*/  SYNCS.PHASECHK.TRANS64.TRYWAIT P1, [R12+URZ+0x36438], R11 ;  /* 0x0364380b0c0075a7 */ /* 0x000ee4000802017f */
[----:B---3--:R-:W-:Y:S05]  /*a040*/  @!P1 BRA `(.L_x_825) ;  /* 0x0000000c00e49947 */ /* 0x008fea0003800000 */
.L_x_854:
[----:B------:R-:W-:Y:S05]  /*a050*/  @P0 BRA `(.L_x_826) ;  /* 0x0000000000140947 */ /* 0x000fea0003800000 */
[----:B------:R-:W-:Y:S01]  /*a060*/  ISETP.NE.AND P1, PT, R8, RZ, PT ;  /* 0x000000ff0800720c */ /* 0x000fe20003f25270 */
[----:B------:R-:W-:-:S04]  /*a070*/  IMAD.MOV.U32 R5, RZ, RZ, 0x6100 ;  /* 0x00006100ff057424 */ /* 0x000fc800078e00ff */
[----:B------:R4:W-:Y:S08]  /*a080*/  SYNCS.ARRIVE.TRANS64 RZ, [R12+URZ+0x36430], R5 ;  /* 0x036430050cff79a7 */ /* 0x0009f0000800003f */
[----:B------:R-:W-:Y:S05]  /*a090*/  @!P1 BRA `(.L_x_826) ;  /* 0x0000000000049947 */ /* 0x000fea0003800000 */
[----:B------:R-:W-:Y:S01]  /*a0a0*/  BPT.TRAP 0x1 ;  /* 0x000000040000795c */ /* 0x000fe20000300000 */
.L_x_826:
        /* <DEDUP_REMOVED lines=42> */
.L_x_855:
[----:B------:R-:W-:Y:S01]  /*a350*/  IMAD.MOV.U32 R4, RZ, RZ, RZ ;  /* 0x000000ffff047224 */ /* 0x000fe200078e00ff */
[----:B------:R-:W-:Y:S06]  /*a360*/  @P0 BRA `(.L_x_828) ;  /* 0x0000000000140947 */ /* 0x000fec0003800000 */
[----:B------:R-:W-:Y:S01]  /*a370*/  ISETP.NE.AND P1, PT, R8, RZ, PT ;  /* 0x000000ff0800720c */ /* 0x000fe20003f25270 */
[----:B----4-:R-:W-:-:S04]  /*a380*/  IMAD.MOV.U32 R5, RZ, RZ, 0x6100 ;  /* 0x00006100ff057424 */ /* 0x010fc800078e00ff */
[----:B------:R4:W-:Y:S08]  /*a390*/  SYNCS.ARRIVE.TRANS64 RZ, [R12+URZ+0x36418], R5 ;  /* 0x036418050cff79a7 */ /* 0x0009f0000800003f */
[----:B------:R-:W-:Y:S05]  /*a3a0*/  @!P1 BRA `(.L_x_828) ;  /* 0x0000000000049947 */ /* 0x000fea0003800000 */
[----:B------:R-:W-:Y:S01]  /*a3b0*/  BPT.TRAP 0x1 ;  /* 0x000000040000795c */ /* 0x000fe20000300000 */
.L_x_828:
        /* <DEDUP_REMOVED lines=34> */
.L_x_814:
[----:B------:R-:W-:-:S04]  /*a5e0*/  SHF.L.U32 R3, R4, 0x1f, RZ ;  /* 0x0000001f04037819 */ /* 0x000fc800000006ff */
[----:B------:R-:W4:Y:S02]  /*a5f0*/  SYNCS.PHASECHK.TRANS64.TRYWAIT P1, [R12+URZ+0x36438], R3 ;  /* 0x036438030c0075a7 */ /* 0x000f24000802017f */
[----:B----4-:R-:W-:Y:S05]  /*a600*/  @!P1 BRA `(.L_x_829) ;  /* 0x00000008009c9947 */ /* 0x010fea0003800000 */
.L_x_856:
[----:B------:R-:W-:Y:S05]  /*a610*/  @P0 BRA `(.L_x_830) ;  /* 0x0000000000180947 */ /* 0x000fea0003800000 */
[----:B------:R-:W5:Y:S01]  /*a620*/  S2R R2, SR_TID.X ;  /* 0x0000000000027919 */ /* 0x000f620000002100 */
[----:B----4-:R-:W-:-:S04]  /*a630*/  IMAD.MOV.U32 R3, RZ, RZ, 0x6100 ;  /* 0x00006100ff037424 */ /* 0x010fc800078e00ff */
[----:B------:R4:W-:Y:S01]  /*a640*/  SYNCS.ARRIVE.TRANS64 RZ, [R12+URZ+0x36430], R3 ;  /* 0x036430030cff79a7 */ /* 0x0009e2000800003f */
[----:B-----5:R-:W-:-:S13]  /*a650*/  LOP3.LUT P0, RZ, R2, 0x1f, RZ, 0xc0, !PT ;  /* 0x0000001f02ff7812 */ /* 0x020fda000780c0ff */
[----:B----4-:R-:W-:Y:S05]  /*a660*/  @!P0 BRA `(.L_x_830) ;  /* 0x0000000000048947 */ /* 0x010fea0003800000 */
[----:B------:R-:W-:Y:S01]  /*a670*/  BPT.TRAP 0x1 ;  /* 0x000000040000795c */ /* 0x000fe20000300000 */
.L_x_830:
        /* <DEDUP_REMOVED lines=44> */
.L_x_811:
[----:B------:R-:W-:Y:S05]  /*a940*/  BSYNC B0 ;  /* 0x0000000000007941 */ /* 0x000fea0003800000 */
.L_x_809:
[----:B------:R-:W-:-:S03]  /*a950*/  UMOV UR6, 0xffffffff ;  /* 0xffffffff00067882 */ /* 0x000fc60000000000 */
[----:B------:R-:W-:Y:S05]  /*a960*/  BRA.DIV UR6, `(.L_x_831) ;  /* 0x0000000606d87947 */ /* 0x000fea000b800000 */
[----:B------:R-:W-:-:S13]  /*a970*/  ELECT P6, URZ, PT ;  /* 0x00000000003f782f */ /* 0x000fda00038c0000 */
.L_x_859:
[----:B------:R-:W-:Y:S05]  /*a980*/  @!P6 BRA `(.L_x_682) ;  /* 0x000000000070e947 */ /* 0x000fea0003800000 */
[----:B------:R-:W-:-:S04]  /*a990*/  LOP3.LUT R16, R16, 0x2, RZ, 0xfc, !PT ;  /* 0x0000000210107812 */ /* 0x000fc800078efcff */
[----:B------:R-:W-:-:S13]  /*a9a0*/  ISETP.NE.AND P2, PT, R16, 0x3, PT ;  /* 0x000000031000780c */ /* 0x000fda0003f45270 */
[----:B------:R-:W-:Y:S05]  /*a9b0*/  @!P2 BRA `(.L_x_832) ;  /* 0x000000000004a947 */ /* 0x000fea0003800000 */
[----:B--2---:R-:W-:Y:S01]  /*a9c0*/  BPT.TRAP 0x1 ;  /* 0x000000040000795c */ /* 0x004fe20000300000 */
.L_x_832:
[----:B----4-:R-:W4:Y:S01]  /*a9d0*/  S2R R3, SR_CgaCtaId ;  /* 0x0000000000037919 */ /* 0x010f220000008800 */
        /* <DEDUP_REMOVED lines=14> */
.L_x_860:
[----:B------:R-:W5:Y:S02]  /*aac0*/  SYNCS.PHASECHK.TRANS64.TRYWAIT P0, [R5+URZ], R0 ;  /* 0x00000000050075a7 */ /* 0x000f64000800017f */
[----:B-----5:R-:W-:Y:S05]  /*aad0*/  @!P0 BRA `(.L_x_834) ;  /* 0x0000000400b08947 */ /* 0x020fea0003800000 */
.L_x_861:
[----:B------:R-:W-:Y:S05]  /*aae0*/  @!P2 BRA `(.L_x_835) ;  /* 0x000000000004a947 */ /* 0x000fea0003800000 */
[----:B--2---:R-:W-:Y:S01]  /*aaf0*/  BPT.TRAP 0x1 ;  /* 0x000000040000795c */ /* 0x004fe20000300000 */
.L_x_835:
[----:B------:R-:W-:-:S07]  /*ab00*/  SHF.L.U32 R4, R4, 0x1f, RZ ;  /* 0x0000001f04047819 */ /* 0x000fce00000006ff */
.L_x_836:
[----:B------:R1:W1:Y:S02]  /*ab10*/  SYNCS.PHASECHK.TRANS64.TRYWAIT P0, [R9+URZ+0x36438], R4 ;  /* 0x03643804090075a7 */ /* 0x000264000800017f */
[----:B-1----:R-:W-:Y:S05]  /*ab20*/  @!P0 NANOSLEEP.SYNCS 0x989680 ;  /* 0x009896800000895d */ /* 0x002fea0003900000 */
[----:B------:R-:W1:Y:S02]  /*ab30*/  @!P0 SYNCS.PHASECHK.TRANS64 P0, [R9+URZ+0x36438], R4 ;  /* 0x03643804090085a7 */ /* 0x000e64000800007f */
[----:B-1----:R-:W-:Y:S05]  /*ab40*/  @!P0 BRA `(.L_x_836) ;  /* 0xfffffffc00f08947 */ /* 0x002fea000383ffff */
.L_x_682:
[----:B--2---:R-:W-:Y:S05]  /*ab50*/  BSYNC B6 ;  /* 0x0000000000067941 */ /* 0x004fea0003800000 */
.L_x_676:
[----:B------:R-:W-:Y:S05]  /*ab60*/  EXIT ;  /* 0x000000000000794d */ /* 0x000fea0003800000 */
.L_x_692:
[----:B------:R-:W-:Y:S02]  /*ab70*/  IMAD.MOV.U32 R12, RZ, RZ, RZ ;  /* 0x000000ffff0c7224 */ /* 0x000fe400078e00ff */
[----:B------:R-:W-:Y:S02]  /*ab80*/  IMAD.MOV.U32 R11, RZ, RZ, 0x1f ;  /* 0x0000001fff0b7424 */ /* 0x000fe400078e00ff */
[----:B------:R-:W-:-:S07]  /*ab90*/  IMAD.MOV.U32 R15, RZ, RZ, -0x1 ;  /* 0xffffffffff0f7424 */ /* 0x000fce00078e00ff */
[----:B------:R-:W-:Y:S05]  /*aba0*/  WARPSYNC.COLLECTIVE R15, `(.L_x_837) ;  /* 0x000000000f087348 */ /* 0x000fea0003c00000 */
[----:B------:R1:W2:Y:S02]  /*abb0*/  SHFL.IDX P6, R14, R13, R12, R11 ;  /* 0x0000000c0d0e7389 */ /* 0x0002a400000c000b */
[----:B-12---:R-:W-:Y:S01]  /*abc0*/  ENDCOLLECTIVE ;  /* 0x000000000000791b */ /* 0x006fe20003800000 */
.L_x_837:
[----:B------:R-:W-:Y:S05]  /*abd0*/  BRA `(.L_x_838) ;  /* 0xffffff6400a07947 */ /* 0x000fea000383ffff */
.L_x_694:
[----:B--2---:R-:W-:-:S04]  /*abe0*/  IMAD.U32 R7, RZ, RZ, UR36 ;  /* 0x00000024ff077e24 */ /* 0x004fc8000f8e00ff */
[----:B------:R2:W3:Y:S03]  /*abf0*/  SYNCS.PHASECHK.TRANS64.TRYWAIT P0, [R7+URZ+0x36400], R11 ;  /* 0x0364000b070075a7 */ /* 0x0004e6000800017f */
[----:B---3--:R-:W-:Y:S05]  /*ac00*/  @!P0 NANOSLEEP.SYNCS 0x989680 ;  /* 0x009896800000895d */ /* 0x008fea0003900000 */
[----:B------:R-:W3:Y:S02]  /*ac10*/  @!P0 SYNCS.PHASECHK.TRANS64 P0, [R7+URZ+0x36400], R11 ;  /* 0x0364000b070085a7 */ /* 0x000ee4000800007f */
[----:B---3--:R-:W-:Y:S05]  /*ac20*/  @!P0 BRA `(.L_x_694) ;  /* 0xfffffffc00ec8947 */ /* 0x008fea000383ffff */
[----:B------:R-:W-:Y:S05]  /*ac30*/  BRA `(.L_x_693) ;  /* 0xffffff6400f07947 */ /* 0x000fea000383ffff */
.L_x_698:
[----:B--2---:R2:W3:Y:S02]  /*ac40*/  SYNCS.PHASECHK.TRANS64.TRYWAIT P1, [R4+URZ+0x36410], R11 ;  /* 0x0364100b040075a7 */ /* 0x0044e4000802017f */
[----:B---3--:R-:W-:Y:S05]  /*ac50*/  @!P1 NANOSLEEP.SYNCS 0x989680 ;  /* 0x009896800000995d */ /* 0x008fea0003900000 */
[----:B------:R-:W3:Y:S02]  /*ac60*/  @!P1 SYNCS.PHASECHK.TRANS64 P1, [R4+URZ+0x36410], R11 ;  /* 0x0364100b040095a7 */ /* 0x000ee4000802007f */
[----:B---3--:R-:W-:Y:S05]  /*ac70*/  @!P1 BRA `(.L_x_698) ;  /* 0xfffffffc00f09947 */ /* 0x008fea000383ffff */
[----:B------:R-:W-:Y:S05]  /*ac80*/  BRA `(.L_x_697) ;  /* 0xffffff6c00987947 */ /* 0x000fea000383ffff */
.L_x_702:
[----:B--2---:R-:W-:-:S04]  /*ac90*/  IMAD.U32 R120, RZ, RZ, UR36 ;  /* 0x00000024ff787e24 */ /* 0x004fc8000f8e00ff */
[----:B------:R2:W3:Y:S03]  /*aca0*/  SYNCS.PHASECHK.TRANS64.TRYWAIT P1, [R120+URZ+0x36430], R15 ;  /* 0x0364300f780075a7 */ /* 0x0004e6000802017f */
[----:B---3--:R-:W-:Y:S05]  /*acb0*/  @!P1 NANOSLEEP.SYNCS 0x989680 ;  /* 0x009896800000995d */ /* 0x008fea0003900000 */
[----:B------:R-:W3:Y:S02]  /*acc0*/  @!P1 SYNCS.PHASECHK.TRANS64 P1, [R120+URZ+0x36430], R15 ;  /* 0x0364300f780095a7 */ /* 0x000ee4000802007f */
[----:B---3--:R-:W-:Y:S05]  /*acd0*/  @!P1 BRA `(.L_x_702) ;  /* 0xfffffffc00ec9947 */ /* 0x008fea000383ffff */
[----:B------:R-:W-:Y:S05]  /*ace0*/  BRA `(.L_x_701) ;  /* 0xffffff7400b47947 */ /* 0x000fea000383ffff */
.L_x_762:
[----:B------:R-:W-:Y:S01]  /*acf0*/  BSSY B0, `(.L_x_839) ;  /* 0x0000005000007945 */ /* 0x000fe20003800000 */
[----:B------:R-:W-:-:S07]  /*ad00*/  IMAD.MOV.U32 R15, RZ, RZ, -0x1 ;  /* 0xffffffffff0f7424 */ /* 0x000fce00078e00ff */
[----:B------:R-:W-:Y:S05]  /*ad10*/  WARPSYNC.COLLECTIVE R15, `(.L_x_840) ;  /* 0x000000000f087348 */ /* 0x000fea0003c00000 */
[----:B------:R-:W-:Y:S01]  /*ad20*/  NOP ;  /* 0x0000000000007918 */ /* 0x000fe20000000000 */
[----:B------:R-:W-:Y:S01]  /*ad30*/  ENDCOLLECTIVE ;  /* 0x000000000000791b */ /* 0x000fe20003800000 */
.L_x_840:
[----:B------:R-:W-:Y:S05]  /*ad40*/  BSYNC B0 ;  /* 0x0000000000007941 */ /* 0x000fea0003800000 */
.L_x_839:
[----:B------:R-:W-:Y:S05]  /*ad50*/  BRA `(.L_x_841) ;  /* 0xffffffc4005c7947 */ /* 0x000fea000383ffff */
.L_x_778:
[----:B------:R-:W-:Y:S01]  /*ad60*/  BSSY B0, `(.L_x_842) ;  /* 0x0000005000007945 */ /* 0x000fe20003800000 */
[----:B------:R-:W-:-:S07]  /*ad70*/  IMAD.MOV.U32 R15, RZ, RZ, -0x1 ;  /* 0xffffffffff0f7424 */ /* 0x000fce00078e00ff */
[----:B------:R-:W-:Y:S05]  /*ad80*/  WARPSYNC.COLLECTIVE R15, `(.L_x_843) ;  /* 0x000000000f087348 */ /* 0x000fea0003c00000 */
[----:B------:R-:W-:Y:S01]  /*ad90*/  NOP ;  /* 0x0000000000007918 */ /* 0x000fe20000000000 */
[----:B------:R-:W-:Y:S01]  /*ada0*/  ENDCOLLECTIVE ;  /* 0x000000000000791b */ /* 0x000fe20003800000 */
.L_x_843:
[----:B------:R-:W-:Y:S05]  /*adb0*/  BSYNC B0 ;  /* 0x0000000000007941 */ /* 0x000fea0003800000 */
.L_x_842:
[----:B------:R-:W-:Y:S05]  /*adc0*/  BRA `(.L_x_844) ;  /* 0xffffffc800cc7947 */ /* 0x000fea000383ffff */
.L_x_795:
[----:B------:R-:W-:Y:S01]  /*add0*/  BSSY B0, `(.L_x_845) ;  /* 0x0000005000007945 */ /* 0x000fe20003800000 */
[----:B------:R-:W-:-:S07]  /*ade0*/  IMAD.MOV.U32 R15, RZ, RZ, -0x1 ;  /* 0xffffffffff0f7424 */ /* 0x000fce00078e00ff */
[----:B------:R-:W-:Y:S05]  /*adf0*/  WARPSYNC.COLLECTIVE R15, `(.L_x_846) ;  /* 0x000000000f087348 */ /* 0x000fea0003c00000 */
[----:B------:R-:W-:Y:S01]  /*ae00*/  NOP ;  /* 0x0000000000007918 */ /* 0x000fe20000000000 */
[----:B------:R-:W-:Y:S01]  /*ae10*/  ENDCOLLECTIVE ;  /* 0x000000000000791b */ /* 0x000fe20003800000 */
.L_x_846:
[----:B------:R-:W-:Y:S05]  /*ae20*/  BSYNC B0 ;  /* 0x0000000000007941 */ /* 0x000fea0003800000 */
.L_x_845:
[----:B------:R-:W-:Y:S05]  /*ae30*/  BRA `(.L_x_847) ;  /* 0xffffffd000487947 */ /* 0x000fea000383ffff */
.L_x_812:
[----:B-1----:R1:W2:Y:S02]  /*ae40*/  SYNCS.PHASECHK.TRANS64.TRYWAIT P1, [R12+URZ+0x36420], R11 ;  /* 0x0364200b0c0075a7 */ /* 0x0022a4000802017f */
[----:B--2---:R-:W-:Y:S05]  /*ae50*/  @!P1 NANOSLEEP.SYNCS 0x989680 ;  /* 0x009896800000995d */ /* 0x004fea0003900000 */
[----:B------:R-:W2:Y:S02]  /*ae60*/  @!P1 SYNCS.PHASECHK.TRANS64 P1, [R12+URZ+0x36420], R11 ;  /* 0x0364200b0c0095a7 */ /* 0x000ea4000802007f */
[----:B--2---:R-:W-:Y:S05]  /*ae70*/  @!P1 BRA `(.L_x_812) ;  /* 0xfffffffc00f09947 */ /* 0x004fea000383ffff */
[----:B------:R-:W-:Y:S05]  /*ae80*/  BRA `(.L_x_848) ;  /* 0xffffffdc00bc7947 */ /* 0x000fea000383ffff */
.L_x_816:
[----:B-1----:R1:W2:Y:S02]  /*ae90*/  SYNCS.PHASECHK.TRANS64.TRYWAIT P1, [R12+URZ+0x36438], R11 ;  /* 0x0364380b0c0075a7 */ /* 0x0022a4000802017f */
[----:B--2---:R-:W-:Y:S05]  /*aea0*/  @!P1 NANOSLEEP.SYNCS 0x989680 ;  /* 0x009896800000995d */ /* 0x004fea0003900000 */
[----:B------:R-:W2:Y:S02]  /*aeb0*/  @!P1 SYNCS.PHASECHK.TRANS64 P1, [R12+URZ+0x36438], R11 ;  /* 0x0364380b0c0095a7 */ /* 0x000ea4000802007f */
[----:B--2---:R-:W-:Y:S05]  /*aec0*/  @!P1 BRA `(.L_x_816) ;  /* 0xfffffffc00f09947 */ /* 0x004fea000383ffff */
[----:B------:R-:W-:Y:S05]  /*aed0*/  BRA `(.L_x_849) ;  /* 0xffffffe400647947 */ /* 0x000fea000383ffff */
.L_x_818:
[----:B--2---:R2:W3:Y:S02]  /*aee0*/  SYNCS.PHASECHK.TRANS64.TRYWAIT P1, [R12+URZ+0x36428], R27 ;  /* 0x0364281b0c0075a7 */ /* 0x0044e4000802017f */
[----:B---3--:R-:W-:Y:S05]  /*aef0*/  @!P1 NANOSLEEP.SYNCS 0x989680 ;  /* 0x009896800000995d */ /* 0x008fea0003900000 */
[----:B------:R-:W3:Y:S02]  /*af00*/  @!P1 SYNCS.PHASECHK.TRANS64 P1, [R12+URZ+0x36428], R27 ;  /* 0x0364281b0c0095a7 */ /* 0x000ee4000802007f */
[----:B---3--:R-:W-:Y:S05]  /*af10*/  @!P1 BRA `(.L_x_818) ;  /* 0xfffffffc00f09947 */ /* 0x008fea000383ffff */
[----:B------:R-:W-:Y:S05]  /*af20*/  BRA `(.L_x_850) ;  /* 0xffffffe8002c7947 */ /* 0x000fea000383ffff */
.L_x_820:
[----:B--2---:R2:W3:Y:S02]  /*af30*/  SYNCS.PHASECHK.TRANS64.TRYWAIT P1, [R12+URZ+0x36438], R28 ;  /* 0x0364381c0c0075a7 */ /* 0x0044e4000802017f */
[----:B---3--:R-:W-:Y:S05]  /*af40*/  @!P1 NANOSLEEP.SYNCS 0x989680 ;  /* 0x009896800000995d */ /* 0x008fea0003900000 */
[----:B------:R-:W3:Y:S02]  /*af50*/  @!P1 SYNCS.PHASECHK.TRANS64 P1, [R12+URZ+0x36438], R28 ;  /* 0x0364381c0c0095a7 */ /* 0x000ee4000802007f */
[----:B---3--:R-:W-:Y:S05]  /*af60*/  @!P1 BRA `(.L_x_820) ;  /* 0xfffffffc00f09947 */ /* 0x008fea000383ffff */
[----:B------:R-:W-:Y:S05]  /*af70*/  BRA `(.L_x_851) ;  /* 0xffffffe800c47947 */ /* 0x000fea000383ffff */
.L_x_822:
[----:B------:R-:W-:-:S07]  /*af80*/  SHF.L.U32 R5, R0, 0x1f, RZ ;  /* 0x0000001f00057819 */ /* 0x000fce00000006ff */
.L_x_852:
[----:B---3--:R3:W4:Y:S02]  /*af90*/  SYNCS.PHASECHK.TRANS64.TRYWAIT P1, [R12+URZ+0x36420], R5 ;  /* 0x036420050c0075a7 */ /* 0x008724000802017f */
[----:B----4-:R-:W-:Y:S05]  /*afa0*/  @!P1 NANOSLEEP.SYNCS 0x989680 ;  /* 0x009896800000995d */ /* 0x010fea0003900000 */
[----:B------:R-:W4:Y:S02]  /*afb0*/  @!P1 SYNCS.PHASECHK.TRANS64 P1, [R12+URZ+0x36420], R5 ;  /* 0x036420050c0095a7 */ /* 0x000f24000802007f */
[----:B----4-:R-:W-:Y:S05]  /*afc0*/  @!P1 BRA `(.L_x_852) ;  /* 0xfffffffc00f09947 */ /* 0x010fea000383ffff */
[----:B------:R-:W-:Y:S05]  /*afd0*/  BRA `(.L_x_853) ;  /* 0xffffffec005c7947 */ /* 0x000fea000383ffff */
.L_x_825:
[----:B---3--:R3:W4:Y:S02]  /*afe0*/  SYNCS.PHASECHK.TRANS64.TRYWAIT P1, [R12+URZ+0x36438], R11 ;  /* 0x0364380b0c0075a7 */ /* 0x008724000802017f */
[----:B----4-:R-:W-:Y:S05]  /*aff0*/  @!P1 NANOSLEEP.SYNCS 0x989680 ;  /* 0x009896800000995d */ /* 0x010fea0003900000 */
[----:B------:R-:W4:Y:S02]  /*b000*/  @!P1 SYNCS.PHASECHK.TRANS64 P1, [R12+URZ+0x36438], R11 ;  /* 0x0364380b0c0095a7 */ /* 0x000f24000802007f */
[----:B----4-:R-:W-:Y:S05]  /*b010*/  @!P1 BRA `(.L_x_825) ;  /* 0xfffffffc00f09947 */ /* 0x010fea000383ffff */
[----:B------:R-:W-:Y:S05]  /*b020*/  BRA `(.L_x_854) ;  /* 0xfffffff000087947 */ /* 0x000fea000383ffff */
.L_x_827:
[----:B----4-:R4:W1:Y:S02]  /*b030*/  SYNCS.PHASECHK.TRANS64.TRYWAIT P1, [R12+URZ+0x36428], R5 ;  /* 0x036428050c0075a7 */ /* 0x010864000802017f */
[----:B-1----:R-:W-:Y:S05]  /*b040*/  @!P1 NANOSLEEP.SYNCS 0x989680 ;  /* 0x009896800000995d */ /* 0x002fea0003900000 */
[----:B------:R-:W1:Y:S02]  /*b050*/  @!P1 SYNCS.PHASECHK.TRANS64 P1, [R12+URZ+0x36428], R5 ;  /* 0x036428050c0095a7 */ /* 0x000e64000802007f */
[----:B-1----:R-:W-:Y:S05]  /*b060*/  @!P1 BRA `(.L_x_827) ;  /* 0xfffffffc00f09947 */ /* 0x002fea000383ffff */
[----:B------:R-:W-:Y:S05]  /*b070*/  BRA `(.L_x_855) ;  /* 0xfffffff000b47947 */ /* 0x000fea000383ffff */
.L_x_829:
[----:B----4-:R4:W1:Y:S02]  /*b080*/  SYNCS.PHASECHK.TRANS64.TRYWAIT P1, [R12+URZ+0x36438], R3 ;  /* 0x036438030c0075a7 */ /* 0x010864000802017f */
[----:B-1----:R-:W-:Y:S05]  /*b090*/  @!P1 NANOSLEEP.SYNCS 0x989680 ;  /* 0x009896800000995d */ /* 0x002fea0003900000 */
[----:B------:R-:W1:Y:S02]  /*b0a0*/  @!P1 SYNCS.PHASECHK.TRANS64 P1, [R12+URZ+0x36438], R3 ;  /* 0x036438030c0095a7 */ /* 0x000e64000802007f */
[----:B-1----:R-:W-:Y:S05]  /*b0b0*/  @!P1 BRA `(.L_x_829) ;  /* 0xfffffffc00f09947 */ /* 0x002fea000383ffff */
[----:B------:R-:W-:Y:S05]  /*b0c0*/  BRA `(.L_x_856) ;  /* 0xfffffff400507947 */ /* 0x000fea000383ffff */
.L_x_831:
[----:B------:R-:W-:Y:S01]  /*b0d0*/  BSSY B0, `(.L_x_857) ;  /* 0x0000006000007945 */ /* 0x000fe20003800000 */
[----:B------:R-:W-:-:S07]  /*b0e0*/  IMAD.MOV.U32 R15, RZ, RZ, -0x1 ;  /* 0xffffffffff0f7424 */ /* 0x000fce00078e00ff */
[----:B-1234-:R-:W-:Y:S05]  /*b0f0*/  WARPSYNC.COLLECTIVE R15, `(.L_x_858) ;  /* 0x000000000f0c7348 */ /* 0x01efea0003c00000 */
[----:B------:R-:W-:Y:S02]  /*b100*/  ELECT P6, UR62, PT ;  /* 0x00000000003e782f */ /* 0x000fe400038c0000 */
[----:B------:R-:W-:Y:S01]  /*b110*/  MOV R14, UR62 ;  /* 0x0000003e000e7c02 */ /* 0x000fe20008000f00 */
[----:B-1234-:R-:W-:Y:S10]  /*b120*/  ENDCOLLECTIVE ;  /* 0x000000000000791b */ /* 0x01eff40003800000 */
.L_x_858:
[----:B------:R-:W-:Y:S05]  /*b130*/  BSYNC B0 ;  /* 0x0000000000007941 */ /* 0x000fea0003800000 */
.L_x_857:
[----:B------:R-:W-:Y:S05]  /*b140*/  BRA `(.L_x_859) ;  /* 0xfffffff8000c7947 */ /* 0x000fea000383ffff */
.L_x_833:
[----:B----4-:R4:W1:Y:S02]  /*b150*/  SYNCS.PHASECHK.TRANS64.TRYWAIT P0, [R7+URZ], R6 ;  /* 0x00000006070075a7 */ /* 0x010864000800017f */
[----:B-1----:R-:W-:Y:S05]  /*b160*/  @!P0 NANOSLEEP.SYNCS 0x989680 ;  /* 0x009896800000895d */ /* 0x002fea0003900000 */
[----:B------:R-:W1:Y:S02]  /*b170*/  @!P0 SYNCS.PHASECHK.TRANS64 P0, [R7+URZ], R6 ;  /* 0x00000006070085a7 */ /* 0x000e64000800007f */
[----:B-1----:R-:W-:Y:S05]  /*b180*/  @!P0 BRA `(.L_x_833) ;  /* 0xfffffffc00f08947 */ /* 0x002fea000383ffff */
[----:B------:R-:W-:Y:S05]  /*b190*/  BRA `(.L_x_860) ;  /* 0xfffffff800487947 */ /* 0x000fea000383ffff */
.L_x_834:
[----:B------:R1:W1:Y:S02]  /*b1a0*/  SYNCS.PHASECHK.TRANS64.TRYWAIT P0, [R5+URZ], R0 ;  /* 0x00000000050075a7 */ /* 0x000264000800017f */
[----:B-1----:R-:W-:Y:S05]  /*b1b0*/  @!P0 NANOSLEEP.SYNCS 0x989680 ;  /* 0x009896800000895d */ /* 0x002fea0003900000 */
[----:B------:R-:W1:Y:S02]  /*b1c0*/  @!P0 SYNCS.PHASECHK.TRANS64 P0, [R5+URZ], R0 ;  /* 0x00000000050085a7 */ /* 0x000e64000800007f */
[----:B-1----:R-:W-:Y:S05]  /*b1d0*/  @!P0 BRA `(.L_x_834) ;  /* 0xfffffffc00f08947 */ /* 0x002fea000383ffff */
[----:B------:R-:W-:Y:S05]  /*b1e0*/  BRA `(.L_x_861) ;  /* 0xfffffff8003c7947 */ /* 0x000fea000383ffff */
.L_x_862:
        /* <DEDUP_REMOVED lines=9> */
.L_x_7654:


//--------------------- .text._ZN7cutlass13device_kernelIN5flash11enable_sm90INS1_16FlashAttnBwdSm90INS1_25CollectiveMainloopBwdSm90ILi2ELi1ELi1EN4cute5tupleIJNS5_1CILi1EEES8_S8_EEENS6_IJNS7_ILi64EEENS7_ILi96EEENS7_ILi192EEEEEENS_6half_tEfNS_4arch4Sm90ELb0ELb0ELb1ELb1ELb0ELb0ELb1ELb0ELi3ELi1ELi1ELi1ELb0EEENS1_24CollectiveEpilogueBwdGQAISD_fSG_Li384ELb1ELb0EEENS1_19SingleTileSchedulerILb1ELb0ELb0ELi96EEEEEEEEEvNT_6ParamsE --------------------------
	.section	.text._ZN7cutlass13device_kernelIN5flash11enable_sm90INS1_16FlashAttnBwdSm90INS1_25CollectiveMainloopBwdSm90ILi2ELi1ELi1EN4cute5tupleIJNS5_1CILi1EEES8_S8_EEENS6_IJNS7_ILi64EEENS7_ILi96EEENS7_ILi192EEEEEENS_6half_tEfNS_4arch4Sm90ELb0ELb0ELb1ELb1ELb0ELb0ELb1ELb0ELi3ELi1ELi1ELi1ELb0EEENS1_24CollectiveEpilogueBwdGQAISD_fSG_Li384ELb1ELb0EEENS1_19SingleTileSchedulerILb1ELb0ELb0ELi96EEEEEEEEEvNT_6ParamsE,"ax",@progbits
	.align	128
.text._ZN7cutlass13device_kernelIN5flash11enable_sm90INS1_16FlashAttnBwdSm90INS1_25CollectiveMainloopBwdSm90ILi2ELi1ELi1EN4cute5tupleIJNS5_1CILi1EEES8_S8_EEENS6_IJNS7_ILi64EEENS7_ILi96EEENS7_ILi192EEEEEENS_6half_tEfNS_4arch4Sm90ELb0ELb0ELb1ELb1ELb0ELb0ELb1ELb0ELi3ELi1ELi1ELi1ELb0EEENS1_24CollectiveEpilogueBwdGQAISD_fSG_Li384ELb1ELb0EEENS1_19SingleTileSchedulerILb1ELb0ELb0ELi96EEEEEEEEEvNT_6ParamsE:
        .type           _ZN7cutlass13device_kernelIN5flash11enable_sm90INS1_16FlashAttnBwdSm90INS1_25CollectiveMainloopBwdSm90ILi2ELi1ELi1EN4cute5tupleIJNS5_1CILi1EEES8_S8_EEENS6_IJNS7_ILi64EEENS7_ILi96EEENS7_ILi192EEEEEENS_6half_tEfNS_4arch4Sm90ELb0ELb0ELb1ELb1ELb0ELb0ELb1ELb0ELi3ELi1ELi1ELi1ELb0EEENS1_24CollectiveEpilogueBwdGQAISD_fSG_Li384ELb1ELb0EEENS1_19SingleTileSchedulerILb1ELb0ELb0ELi96EEEEEEEEEvNT_6ParamsE,@function
        .size           _ZN7cutlass13device_kernelIN5flash11enable_sm90INS1_16FlashAttnBwdSm90INS1_25CollectiveMainloopBwdSm90ILi2ELi1ELi1EN4cute5tupleIJNS5_1CILi1EEES8_S8_EEENS6_IJNS7_ILi64EEENS7_ILi96EEENS7_ILi192EEEEEENS_6half_tEfNS_4arch4Sm90ELb0ELb0ELb1ELb1ELb0ELb0ELb1ELb0ELi3ELi1ELi1ELi1ELb0EEENS1_24CollectiveEpilogueBwdGQAISD_fSG_Li384ELb1ELb0EEENS1_19SingleTileSchedulerILb1ELb0ELb0ELi96EEEEEEEEEvNT_6ParamsE,(.L_x_7655 - _ZN7cutlass13device_kernelIN5flash11enable_sm90INS1_16FlashAttnBwdSm90INS1_25CollectiveMainloopBwdSm90ILi2ELi1ELi1EN4cute5tupleIJNS5_1CILi1EEES8_S8_EEENS6_IJNS7_ILi64EEENS7_ILi96EEENS7_ILi192EEEEEENS_6half_tEfNS_4arch4Sm90ELb0ELb0ELb1ELb1ELb0ELb0ELb1ELb0ELi3ELi1ELi1ELi1ELb0EEENS1_24CollectiveEpilogueBwdGQAISD_fSG_Li384ELb1ELb0EEENS1_19SingleTileSchedulerILb1ELb0ELb0ELi96EEEEEEEEEvNT_6ParamsE)
        .other          _ZN7cutlass13device_kernelIN5flash11enable_sm90INS1_16FlashAttnBwdSm90INS1_25CollectiveMainloopBwdSm90ILi2ELi1ELi1EN4cute5tupleIJNS5_1CILi1EEES8_S8_EEENS6_IJNS7_ILi64EEENS7_ILi96EEENS7_ILi192EEEEEENS_6half_tEfNS_4arch4Sm90ELb0ELb0ELb1ELb1ELb0ELb0ELb1ELb0ELi3ELi1ELi1ELi1ELb0EEENS1_24CollectiveEpilogueBwdGQAISD_fSG_Li384ELb1ELb0EEENS1_19SingleTileSchedulerILb1ELb0ELb0ELi96EEEEEEEEEvNT_6ParamsE,@"STO_CUDA_ENTRY STV_DEFAULT"
_ZN7cutlass13device_kernelIN5flash11enable_sm90INS1_16FlashAttnBwdSm90INS1_25CollectiveMainloopBwdSm90ILi2ELi1ELi1EN4cute5tupleIJNS5_1CILi1EEES8_S8_EEENS6_IJNS7_ILi64EEENS7_ILi96EEENS7_ILi192EEEEEENS_6half_tEfNS_4arch4Sm90ELb0ELb0ELb1ELb1ELb0ELb0ELb1ELb0ELi3ELi1ELi1ELi1ELb0EEENS1_24CollectiveEpilogueBwdGQAISD_fSG_Li384ELb1ELb0EEENS1_19SingleTileSchedulerILb1ELb0ELb0ELi96EEEEEEEEEvNT_6ParamsE:
        /* <DEDUP_REMOVED lines=23> */
.L_x_864:
[----:B------:R-:W-:Y:S05]  /*0170*/  BSYNC B0 ;  /* 0x0000000000007941 */ /* 0x000fea0003800000 */
.L_x_863:
        /* <DEDUP_REMOVED lines=34> */
.L_x_865:
        /* <DEDUP_REMOVED lines=20> */
.L_x_866:
        /* <DEDUP_REMOVED lines=8> */
.L_x_869:
        /* <DEDUP_REMOVED lines=21> */
.L_x_870:
        /* <DEDUP_REMOVED lines=10> */
.L_x_872:
[----:B------:R-:W2:Y:S02]  /*0750*/  LDC R0, c[0x0][0x8c4] ;  /* 0x00023100ff007b82 */ /* 0x000ea40000000800 */
.L_x_871:
        /* <DEDUP_REMOVED lines=15> */
.L_x_874:
        /* <DEDUP_REMOVED lines=10> */
.L_x_875:
        /* <DEDUP_REMOVED lines=8> */
.L_x_876:
        /* <DEDUP_REMOVED lines=9> */
.L_x_877:
        /* <DEDUP_REMOVED lines=76> */
.L_x_880:
        /* <DEDUP_REMOVED lines=15> */
.L_x_879:
        /* <DEDUP_REMOVED lines=20> */
.L_x_882:
        /* <DEDUP_REMOVED lines=15> */
.L_x_881:
        /* <DEDUP_REMOVED lines=8> */
.L_x_970:
        /* <DEDUP_REMOVED lines=26> */
.L_x_884:
        /* <DEDUP_REMOVED lines=100> */
.L_x_896:
[----:B------:R-:W-:-:S13]  /*1a40*/  ISETP.NE.AND P0, PT, R9, 0x3, PT ;  /* 0x000000030900780c */ /* 0x000fda0003f05270 */
[----:B------:R-:W-:Y:S05]  /*1a50*/  @!P0 BRA `(.L_x_886) ;  /* 0x0000000000048947 */ /* 0x000fea0003800000 */
[----:B------:R-:W-:Y:S01]  /*1a60*/  BPT.TRAP 0x1 ;  /* 0x000000040000795c */ /* 0x000fe20000300000 */
.L_x_886:
[----:B------:R-:W-:Y:S02]  /*1a70*/  LEA R4, R3, UR36, 0x3 ;  /* 0x0000002403047c11 */ /* 0x000fe4000f8e18ff */
[----:B------:R-:W-:-:S04]  /*1a80*/  SHF.L.U32 R11, R7, 0x1f, RZ ;  /* 0x0000001f070b7819 */ /* 0x000fc800000006ff */
[----:B------:R1:W2:Y:S01]  /*1a90*/  SYNCS.PHASECHK.TRANS64.TRYWAIT P1, [R4+URZ+0x36410], R11 ;  /* 0x0364100b040075a7 */ /* 0x0002a2000802017f */
[----:B------:R-:W-:Y:S05]  /*1aa0*/  @!P0 BRA `(.L_x_887) ;  /* 0x0000000000048947 */ /* 0x000fea0003800000 */
[----:B------:R-:W-:Y:S01]  /*1ab0*/  BPT.TRAP 0x1 ;  /* 0x000000040000795c */ /* 0x000fe20000300000 */
.L_x_887:
[----:B--2---:R-:W-:Y:S05]  /*1ac0*/  @P1 BRA `(.L_x_888) ;  /* 0x0000000000081947 */ /* 0x004fea0003800000 */
[----:B------:R-:W2:Y:S02]  /*1ad0*/  SYNCS.PHASECHK.TRANS64.TRYWAIT P1, [R4+URZ+0x36410], R11 ;  /* 0x0364100b040075a7 */ /* 0x000ea4000802017f */
[----:B--2---:R-:W-:Y:S05]  /*1ae0*/  @!P1 BRA `(.L_x_889) ;  /* 0x0000006800649947 */ /* 0x004fea0003800000 */
.L_x_888:
        /* <DEDUP_REMOVED lines=104> */
.L_x_890:
[----:B------:R-:W-:-:S04]  /*2170*/  SHF.L.U32 R15, R6, 0x1f, RZ ;  /* 0x0000001f060f7819 */ /* 0x000fc800000006ff */
[----:B------:R1:W1:Y:S01]  /*2180*/  SYNCS.PHASECHK.TRANS64.TRYWAIT P1, [UR36+0x36430], R15 ;  /* 0x0364300fff0075a7 */ /* 0x0002620008020164 */
[----:B------:R-:W-:Y:S05]  /*2190*/  @!P0 BRA `(.L_x_891) ;  /* 0x0000000000048947 */ /* 0x000fea0003800000 */
[----:B------:R-:W-:Y:S01]  /*21a0*/  BPT.TRAP 0x1 ;  /* 0x000000040000795c */ /* 0x000fe20000300000 */
.L_x_891:
        /* <DEDUP_REMOVED lines=33> */
.L_x_892:
        /* <DEDUP_REMOVED lines=340> */
.L_x_894:
        /* <DEDUP_REMOVED lines=60> */
.L_x_895:
        /* <DEDUP_REMOVED lines=63> */
.L_x_878:
[----:B------:R-:W-:Y:S05]  /*40b0*/  @P0 BRA `(.L_x_873) ;  /* 0x0000004000b40947 */ /* 0x000fea0003800000 */
[----:B------:R-:W3:Y:S01]  /*40c0*/  LDL.LU R120, [R1+0x8] ;  /* 0x0000080001787983 */ /* 0x000ee20000300800 */
[----:B-12---:R-:W1:Y:S01]  /*40d0*/  LDC.64 R2, c[0x0][0x878] ;  /* 0x00021e00ff027b82 */ /* 0x006e620000000a00 */
[----:B------:R-:W2:Y:S01]  /*40e0*/  S2R R0, SR_TID.X ;  /* 0x0000000000007919 */ /* 0x000ea20000002100 */
[----:B------:R-:W4:Y:S06]  /*40f0*/  S2R R6, SR_CTAID.Y ;  /* 0x0000000000067919 */ /* 0x000f2c0000002600 */
[----:B------:R-:W5:Y:S01]  /*4100*/  S2UR UR5, SR_CgaCtaId ;  /* 0x00000000000579c3 */ /* 0x000f620000008800 */
[----:B------:R-:W4:Y:S07]  /*4110*/  S2R R10, SR_CTAID.X ;  /* 0x00000000000a7919 */ /* 0x000f2e0000002500 */
[----:B------:R-:W4:Y:S01]  /*4120*/  LDC.64 R12, c[0x0][0x818] ;  /* 0x00020600ff0c7b82 */ /* 0x000f220000000a00 */
[----:B-1----:R-:W-:-:S07]  /*4130*/  ISETP.NE.U32.AND P0, PT, R2, RZ, PT ;  /* 0x000000ff0200720c */ /* 0x002fce0003f05070 */
[----:B------:R-:W1:Y:S01]  /*4140*/  LDC.64 R16, c[0x0][0x840] ;  /* 0x00021000ff107b82 */ /* 0x000e620000000a00 */
[----:B------:R-:W-:-:S07]  /*4150*/  ISETP.NE.AND.EX P0, PT, R3, RZ, PT, P0 ;  /* 0x000000ff0300720c */ /* 0x000fce0003f05300 */
[----:B------:R-:W5:Y:S08]  /*4160*/  LDC R2, c[0x0][0x850] ;  /* 0x00021400ff027b82 */ /* 0x000f700000000800 */
[----:B------:R-:W3:Y:S01]  /*4170*/  @P0 LDC.64 R4, c[0x0][0x878] ;  /* 0x00021e00ff040b82 */ /* 0x000ee20000000a00 */
[----:B------:R-:W-:-:S07]  /*4180*/  UMOV UR4, 0x400 ;  /* 0x0000040000047882 */ /* 0x000fce0000000000 */
[----:B------:R-:W1:Y:S08]  /*4190*/  LDC.64 R14, c[0x0][0x820] ;  /* 0x00020800ff0e7b82 */ /* 0x000e700000000a00 */
[----:B------:R-:W1:Y:S08]  /*41a0*/  LDC.64 R18, c[0x0][0x848] ;  /* 0x00021200ff127b82 */ /* 0x000e700000000a00 */
[----:B------:R-:W1:Y:S08]  /*41b0*/  LDC.64 R20, c[0x0][0x800] ;  /* 0x00020000ff147b82 */ /* 0x000e700000000a00 */
[----:B------:R-:W1:Y:S01]  /*41c0*/  LDC.64 R22, c[0x0][0x828] ;  /* 0x00020a00ff167b82 */ /* 0x000e620000000a00 */
[----:B---3--:R-:W-:-:S06]  /*41d0*/  @P0 IMAD.WIDE R4, R120, 0x4, R4 ;  /* 0x0000000478040825 */ /* 0x008fcc00078e0204 */
[----:B------:R-:W3:Y:S01]  /*41e0*/  @P0 LDG.E R4, desc[UR38][R4.64] ;  /* 0x0000002604040981 */ /* 0x000ee2000c1e1900 */
[----:B------:R-:W-:Y:S01]  /*41f0*/  BAR.SYNC.DEFER_BLOCKING 0x1, 0x180 ;  /* 0x0046000000007b1d */ /* 0x000fe20000010000 */
[----:B-----5:R-:W-:Y:S01]  /*4200*/  ISETP.NE.AND P1, PT, R2, 0x1, PT ;  /* 0x000000010200780c */ /* 0x020fe20003f25270 */
[----:B--2---:R-:W-:Y:S01]  /*4210*/  VIADD R2, R0, 0xffffff80 ;  /* 0xffffff8000027836 */ /* 0x004fe20000000000 */
[----:B------:R-:W-:-:S03]  /*4220*/  ULEA UR4, UR5, UR4, 0x18 ;  /* 0x0000000405047291 */ /* 0x000fc6000f8ec03f */
[----:B------:R-:W-:Y:S01]  /*4230*/  BSSY B0, `(.L_x_897) ;  /* 0x0000052000007945 */ /* 0x000fe20003800000 */
[----:B------:R-:W-:-:S04]  /*4240*/  SHF.R.S32.HI R3, RZ, 0x1f, R2 ;  /* 0x0000001fff037819 */ /* 0x000fc80000011402 */
[----:B------:R-:W-:-:S03]  /*4250*/  LEA.HI R7, R3, R2, RZ, 0x7 ;  /* 0x0000000203077211 */ /* 0x000fc600078f38ff */
[----:B------:R-:W2:Y:S01]  /*4260*/  @P1 LDC R9, c[0x0][0x854] ;  /* 0x00021500ff091b82 */ /* 0x000ea20000000800 */
[----:B------:R-:W-:Y:S02]  /*4270*/  LOP3.LUT R3, R7, 0x3fffff80, RZ, 0xc0, !PT ;  /* 0x3fffff8007037812 */ /* 0x000fe400078ec0ff */
[----:B------:R-:W-:-:S03]  /*4280*/  SHF.R.S32.HI R8, RZ, 0x7, R7 ;  /* 0x00000007ff087819 */ /* 0x000fc60000011407 */
[----:B------:R-:W-:Y:S02]  /*4290*/  IMAD.IADD R3, R2, 0x1, -R3 ;  /* 0x0000000102037824 */ /* 0x000fe400078e0a03 */
[----:B------:R-:W5:Y:S02]  /*42a0*/  @P1 LDC R11, c[0x0][0x858] ;  /* 0x00021600ff0b1b82 */ /* 0x000f640000000800 */
[----:B------:R-:W-:Y:S02]  /*42b0*/  IMAD R7, R8, 0x600, R3 ;  /* 0x0000060008077824 */ /* 0x000fe400078e0203 */
[----:B----4-:R-:W-:Y:S02]  /*42c0*/  IMAD.MOV.U32 R3, RZ, RZ, R6 ;  /* 0x000000ffff037224 */ /* 0x010fe400078e0006 */
[----:B------:R-:W-:-:S05]  /*42d0*/  IMAD.SHL.U32 R7, R7, 0x4, RZ ;  /* 0x0000000407077824 */ /* 0x000fca00078e00ff */
[----:B------:R-:W-:Y:S01]  /*42e0*/  LEA R8, R7, UR4, 0x2 ;  /* 0x0000000407087c11 */ /* 0x000fe2000f8e10ff */
[----:B------:R-:W-:-:S04]  /*42f0*/  IMAD R7, R10, 0x4800, RZ ;  /* 0x000048000a077824 */ /* 0x000fc800078e02ff */
        /* <DEDUP_REMOVED lines=17> */
[----:B-1----:R-:W1:Y:S01]  /*4410*/  FENCE.VIEW.ASYNC.S ;  /* 0x00000000000073c6 */ /* 0x002e620000000000 */
[----:B---3--:R-:W-:-:S04]  /*4420*/  @P0 IMAD R4, R120, 0x60, R4 ;  /* 0x0000006078040824 */ /* 0x008fc800078e0204 */
[----:B------:R-:W-:-:S04]  /*4430*/  @P0 IMAD.HI R5, R4, 0x2aaaaaab, RZ ;  /* 0x2aaaaaab04050827 */ /* 0x000fc800078e02ff */
[----:B--2---:R-:W-:Y:S01]  /*4440*/  @P1 IMAD.HI.U32 R4, R6, R9, RZ ;  /* 0x0000000906041227 */ /* 0x004fe200078e00ff */
[----:B------:R-:W-:-:S04]  /*4450*/  @P0 SHF.R.U32.HI R6, RZ, 0x1f, R5 ;  /* 0x0000001fff060819 */ /* 0x000fc80000011605 */
[----:B------:R-:W-:Y:S02]  /*4460*/  @P0 LEA.HI.SX32 R6, R5, R6, 0x1c ;  /* 0x0000000605060211 */ /* 0x000fe400078fe2ff */
[----:B-----5:R-:W-:-:S03]  /*4470*/  @P1 SHF.R.U32.HI R3, RZ, R11, R4 ;  /* 0x0000000bff031219 */ /* 0x020fc60000011604 */
[----:B------:R-:W-:Y:S01]  /*4480*/  @P0 IMAD R4, R6, 0x4800, RZ ;  /* 0x0000480006040824 */ /* 0x000fe200078e02ff */
[----:B------:R-:W-:-:S04]  /*4490*/  SHF.R.S32.HI R9, RZ, 0x1f, R3 ;  /* 0x0000001fff097819 */ /* 0x000fc80000011403 */
[----:B------:R-:W-:Y:S02]  /*44a0*/  @P0 SHF.R.S32.HI R5, RZ, 0x1f, R4 ;  /* 0x0000001fff050819 */ /* 0x000fe40000011404 */
[----:B------:R-:W-:Y:S01]  /*44b0*/  @!P0 CS2R R4, SRZ ;  /* 0x0000000000048805 */ /* 0x000fe2000001ff00 */
[----:B------:R-:W-:Y:S01]  /*44c0*/  IMAD R10, R9, R16, RZ ;  /* 0x00000010090a7224 */ /* 0x000fe200078e02ff */
[----:B-1----:R-:W-:Y:S04]  /*44d0*/  BAR.SYNC.DEFER_BLOCKING 0x1, 0x180 ;  /* 0x0046000000007b1d */ /* 0x002fe80000010000 */
[----:B------:R-:W-:Y:S01]  /*44e0*/  IADD3 R6, P1, R7, R4, RZ ;  /* 0x0000000407067210 */ /* 0x000fe20007f3e0ff */
[----:B------:R-:W-:Y:S01]  /*44f0*/  IMAD R4, R9, R12, RZ ;  /* 0x0000000c09047224 */ /* 0x000fe200078e02ff */
[----:B------:R-:W-:-:S02]  /*4500*/  SEL R9, R120, RZ, !P0 ;  /* 0x000000ff78097207 */ /* 0x000fc40004000000 */
[----:B------:R-:W-:Y:S01]  /*4510*/  LEA.HI.X.SX32 R7, R7, R5, 0x1, P1 ;  /* 0x0000000507077211 */ /* 0x000fe200008f0eff */
[C---:B------:R-:W-:Y:S02]  /*4520*/  IMAD R11, R3.reuse, R13, R4 ;  /* 0x0000000d030b7224 */ /* 0x040fe400078e0204 */
[C---:B------:R-:W-:Y:S02]  /*4530*/  IMAD R13, R3.reuse, R17, R10 ;  /* 0x00000011030d7224 */ /* 0x040fe400078e020a */
[----:B------:R-:W-:-:S04]  /*4540*/  IMAD.WIDE.U32 R4, R3, R12, R6 ;  /* 0x0000000c03047225 */ /* 0x000fc800078e0006 */
[----:B------:R-:W-:Y:S01]  /*4550*/  IMAD.WIDE.U32 R6, R3, R16, R6 ;  /* 0x0000001003067225 */ /* 0x000fe200078e0006 */
[----:B------:R-:W-:-:S03]  /*4560*/  SHF.R.S32.HI R3, RZ, 0x1f, R120 ;  /* 0x0000001fff037819 */ /* 0x000fc60000011478 */
[----:B------:R-:W-:Y:S01]  /*4570*/  IMAD.IADD R5, R5, 0x1, R11 ;  /* 0x0000000105057824 */ /* 0x000fe200078e020b */
[----:B------:R-:W-:Y:S01]  /*4580*/  SEL R3, R3, RZ, !P0 ;  /* 0x000000ff03037207 */ /* 0x000fe20004000000 */
[----:B------:R-:W-:Y:S01]  /*4590*/  IMAD.IADD R7, R7, 0x1, R13 ;  /* 0x0000000107077824 */ /* 0x000fe200078e020d */
[----:B------:R-:W-:Y:S01]  /*45a0*/  ISETP.NE.AND P0, PT, R2, RZ, PT ;  /* 0x000000ff0200720c */ /* 0x000fe20003f05270 */
[----:B------:R-:W-:-:S04]  /*45b0*/  IMAD.WIDE.U32 R4, R9, R14, R4 ;  /* 0x0000000e09047225 */ /* 0x000fc800078e0004 */
[C---:B------:R-:W-:Y:S01]  /*45c0*/  IMAD R10, R3.reuse, R14, RZ ;  /* 0x0000000e030a7224 */ /* 0x040fe200078e02ff */
[----:B------:R-:W-:Y:S01]  /*45d0*/  LEA R20, P1, R4, R20, 0x2 ;  /* 0x0000001404147211 */ /* 0x000fe200078210ff */
[-C--:B------:R-:W-:Y:S02]  /*45e0*/  IMAD R12, R3, R18.reuse, RZ ;  /* 0x00000012030c7224 */ /* 0x080fe400078e02ff */
[----:B------:R-:W-:-:S04]  /*45f0*/  IMAD.WIDE.U32 R6, R9, R18, R6 ;  /* 0x0000001209067225 */ /* 0x000fc800078e0006 */
[C---:B------:R-:W-:Y:S01]  /*4600*/  IMAD R3, R9.reuse, R15, R10 ;  /* 0x0000000f09037224 */ /* 0x040fe200078e020a */
[----:B------:R-:W-:Y:S01]  /*4610*/  LEA R22, P2, R6, R22, 0x2 ;  /* 0x0000001606167211 */ /* 0x000fe200078410ff */
[----:B------:R-:W-:Y:S02]  /*4620*/  IMAD R9, R9, R19, R12 ;  /* 0x0000001309097224 */ /* 0x000fe400078e020c */
[----:B------:R-:W-:Y:S02]  /*4630*/  IMAD.IADD R3, R5, 0x1, R3 ;  /* 0x0000000105037824 */ /* 0x000fe400078e0203 */
[----:B------:R-:W-:-:S03]  /*4640*/  IMAD.IADD R2, R7, 0x1, R9 ;  /* 0x0000000107027824 */ /* 0x000fc600078e0209 */
[----:B------:R-:W-:Y:S02]  /*4650*/  LEA.HI.X R3, R4, R21, R3, 0x2, P1 ;  /* 0x0000001504037211 */ /* 0x000fe400008f1403 */
[----:B------:R-:W-:Y:S01]  /*4660*/  LEA.HI.X R2, R6, R23, R2, 0x2, P2 ;  /* 0x0000001706027211 */ /* 0x000fe200010f1402 */
[----:B----4-:R-:W-:Y:S06]  /*4670*/  @P0 BRA `(.L_x_898) ;  /* 0x0000000000340947 */ /* 0x010fec0003800000 */
[----:B------:R-:W-:Y:S01]  /*4680*/  R2UR UR6, R22 ;  /* 0x00000000160672ca */ /* 0x000fe200000e0000 */
[----:B------:R-:W-:Y:S01]  /*4690*/  UMOV UR5, 0x1200 ;  /* 0x0000120000057882 */ /* 0x000fe20000000000 */
[----:B------:R-:W-:Y:S01]  /*46a0*/  R2UR UR7, R2 ;  /* 0x00000000020772ca */ /* 0x000fe200000e0000 */
[----:B------:R-:W-:Y:S01]  /*46b0*/  UMOV UR8, 0x0 ;  /* 0x0000000000087882 */ /* 0x000fe20000000000 */
[----:B------:R-:W-:Y:S01]  /*46c0*/  PLOP3.LUT P0, PT, PT, PT, PT, 0x80, 0x0 ;  /* 0x000000000000781c */ /* 0x000fe20003f0f070 */
[----:B------:R-:W-:-:S12]  /*46d0*/  UMOV UR9, 0x14f00000 ;  /* 0x14f0000000097882 */ /* 0x000fd80000000000 */
.L_x_899:
[----:B------:R-:W-:Y:S01]  /*46e0*/  @P0 ELECT P1, URZ, PT ;  /* 0x00000000003f082f */ /* 0x000fe20003820000 */
[----:B------:R1:W-:-:S12]  /*46f0*/  UBLKRED.G.S.ADD.F32.RN [UR6], [UR4], UR5, desc[UR8] ;  /* 0x00000806040073bb */ /* 0x0003d800080a1405 */
[----:B------:R-:W-:Y:S02]  /*4700*/  @P1 PLOP3.LUT P0, PT, P1, PT, PT, 0x8, 0x0 ;  /* 0x000000000000181c */ /* 0x000fe40000f0e170 */
[----:B------:R-:W-:-:S11]  /*4710*/  PLOP3.LUT P1, PT, PT, PT, PT, 0x8, 0x0 ;  /* 0x000000000000781c */ /* 0x000fd60003f2e170 */
[----:B-1----:R-:W-:Y:S05]  /*4720*/  @P0 BRA.U.ANY `(.L_x_899) ;  /* 0xfffffffd00ec0947 */ /* 0x002fea000393ffff */
[----:B------:R0:W-:Y:S01]  /*4730*/  UTMACMDFLUSH ;  /* 0x00000000000079b7 */ /* 0x0001e20000000000 */
[----:B------:R-:W-:-:S04]  /*4740*/  DEPBAR.LE SB0, 0x0 ;  /* 0x000080000000791a */ /* 0x000fc80000000000 */
.L_x_898:
[----:B------:R-:W-:Y:S05]  /*4750*/  BSYNC B0 ;  /* 0x0000000000007941 */ /* 0x000fea0003800000 */
.L_x_897:
[----:B------:R-:W-:Y:S01]  /*4760*/  BAR.SYNC.DEFER_BLOCKING 0x1, 0x180 ;  /* 0x0046000000007b1d */ /* 0x000fe20000010000 */
[----:B------:R-:W-:-:S05]  /*4770*/  ISETP.NE.AND P0, PT, R0, 0x80, PT ;  /* 0x000000800000780c */ /* 0x000fca0003f05270 */
        /* <DEDUP_REMOVED lines=26> */
.L_x_900:
        /* <DEDUP_REMOVED lines=8> */
.L_x_868:
        /* <DEDUP_REMOVED lines=20> */
.L_x_902:
        /* <DEDUP_REMOVED lines=13> */
.L_x_904:
[----:B------:R-:W-:-:S05]  /*4bb0*/  ULDC UR5, c[0x0][0x8c4] ;  /* 0x0002310000057ab9 */ /* 0x000fca0000000800 */
.L_x_903:
        /* <DEDUP_REMOVED lines=40> */
.L_x_905:
        /* <DEDUP_REMOVED lines=53> */
.L_x_927:
        /* <DEDUP_REMOVED lines=23> */
.L_x_908:
[----:B------:R-:W-:Y:S05]  /*5300*/  BSYNC B0 ;  /* 0x0000000000007941 */ /* 0x000fea0003800000 */
.L_x_907:
        /* <DEDUP_REMOVED lines=12> */
.L_x_910:
[----:B------:R-:W-:Y:S05]  /*53d0*/  BSYNC B0 ;  /* 0x0000000000007941 */ /* 0x000fea0003800000 */
.L_x_909:
        /* <DEDUP_REMOVED lines=13> */
.L_x_912:
[----:B------:R-:W-:Y:S05]  /*54b0*/  BSYNC B0 ;  /* 0x0000000000007941 */ /* 0x000fea0003800000 */
.L_x_911:
[----:B------:R-:W-:Y:S06]  /*54c0*/  BAR.ARV 0xa, 0xa0 ;  /* 0x0282800000007b1d */ /* 0x000fec0000002000 */
[----:B------:R-:W-:Y:S04]  /*54d0*/  BSSY B0, `(.L_x_913) ;  /* 0x0000003000007945 */ /* 0x000fe80003800000 */
[----:B------:R-:W-:Y:S05]  /*54e0*/  @!P0 BRA `(.L_x_914) ;  /* 0x0000000000048947 */ /* 0x000fea0003800000 */
[----:B------:R-:W-:-:S04]  /*54f0*/  DEPBAR.LE SB0, 0x1 ;  /* 0x000080400000791a */ /* 0x000fc80000000000 */
.L_x_914:
[----:B------:R-:W-:Y:S05]  /*5500*/  BSYNC B0 ;  /* 0x0000000000007941 */ /* 0x000fea0003800000 */
.L_x_913:
[----:B------:R-:W-:Y:S06]  /*5510*/  BAR.ARV 0xb, 0xa0 ;  /* 0x02c2800000007b1d */ /* 0x000fec0000002000 */
[----:B------:R-:W-:Y:S04]  /*5520*/  BSSY B0, `(.L_x_915) ;  /* 0x0000003000007945 */ /* 0x000fe80003800000 */
[----:B------:R-:W-:Y:S05]  /*5530*/  @!P0 BRA `(.L_x_916) ;  /* 0x0000000000048947 */ /* 0x000fea0003800000 */
[----:B------:R-:W-:-:S04]  /*5540*/  DEPBAR.LE SB0, 0x0 ;  /* 0x000080000000791a */ /* 0x000fc80000000000 */
.L_x_916:
[----:B------:R-:W-:Y:S05]  /*5550*/  BSYNC B0 ;  /* 0x0000000000007941 */ /* 0x000fea0003800000 */
.L_x_915:
        /* <DEDUP_REMOVED lines=13> */
.L_x_918:
[----:B------:R-:W-:Y:S05]  /*5630*/  BSYNC B0 ;  /* 0x0000000000007941 */ /* 0x000fea0003800000 */
.L_x_917:
        /* <DEDUP_REMOVED lines=12> */
.L_x_920:
[----:B------:R-:W-:Y:S05]  /*5700*/  BSYNC B0 ;  /* 0x0000000000007941 */ /* 0x000fea0003800000 */
.L_x_919:
        /* <DEDUP_REMOVED lines=13> */
.L_x_922:
[----:B------:R-:W-:Y:S05]  /*57e0*/  BSYNC B0 ;  /* 0x0000000000007941 */ /* 0x000fea0003800000 */
.L_x_921:
[----:B------:R-:W-:Y:S06]  /*57f0*/  BAR.ARV 0xa, 0xa0 ;  /* 0x0282800000007b1d */ /* 0x000fec0000002000 */
[----:B------:R-:W-:Y:S04]  /*5800*/  BSSY B0, `(.L_x_923) ;  /* 0x0000003000007945 */ /* 0x000fe80003800000 */
[----:B------:R-:W-:Y:S05]  /*5810*/  @!P0 BRA `(.L_x_924) ;  /* 0x0000000000048947 */ /* 0x000fea0003800000 */
[----:B------:R-:W-:-:S04]  /*5820*/  DEPBAR.LE SB0, 0x1 ;  /* 0x000080400000791a */ /* 0x000fc80000000000 */
.L_x_924:
[----:B------:R-:W-:Y:S05]  /*5830*/  BSYNC B0 ;  /* 0x0000000000007941 */ /* 0x000fea0003800000 */
.L_x_923:
[----:B------:R-:W-:Y:S01]  /*5840*/  VIADD R0, R0, 0xfffffffe ;  /* 0xfffffffe00007836 */ /* 0x000fe20000000000 */
[----:B------:R-:W-:Y:S06]  /*5850*/  BAR.ARV 0xb, 0xa0 ;  /* 0x02c2800000007b1d */ /* 0x000fec0000002000 */
[----:B------:R-:W-:Y:S01]  /*5860*/  BSSY B0, `(.L_x_925) ;  /* 0x0000004000007945 */ /* 0x000fe20003800000 */
[----:B------:R-:W-:-:S03]  /*5870*/  ISETP.NE.AND P1, PT, R0, RZ, PT ;  /* 0x000000ff0000720c */ /* 0x000fc60003f25270 */
[----:B------:R-:W-:Y:S10]  /*5880*/  @!P0 BRA `(.L_x_926) ;  /* 0x0000000000048947 */ /* 0x000ff40003800000 */
[----:B------:R-:W-:-:S04]  /*5890*/  DEPBAR.LE SB0, 0x0 ;  /* 0x000080000000791a */ /* 0x000fc80000000000 */
.L_x_926:
[----:B------:R-:W-:Y:S05]  /*58a0*/  BSYNC B0 ;  /* 0x0000000000007941 */ /* 0x000fea0003800000 */
.L_x_925:
[----:B------:R-:W-:Y:S06]  /*58b0*/  BAR.ARV 0xc, 0xa0 ;  /* 0x0302800000007b1d */ /* 0x000fec0000002000 */
[----:B------:R-:W-:Y:S02]  /*58c0*/  UIADD3 UR5, UR5, 0x2, URZ ;  /* 0x0000000205057890 */ /* 0x000fe4000fffe03f */
[----:B------:R-:W-:Y:S01]  /*58d0*/  UIADD3 UR4, UR4, 0x1, URZ ;  /* 0x0000000104047890 */ /* 0x000fe2000fffe03f */
[----:B------:R-:W-:Y:S11]  /*58e0*/  @P1 BRA `(.L_x_927) ;  /* 0xfffffff800281947 */ /* 0x000ff6000383ffff */
[----:B------:R-:W-:-:S12]  /*58f0*/  UIADD3 UR6, UR20, 0x6000, URZ ;  /* 0x0000600014067890 */ /* 0x000fd8000fffe03f */
.L_x_906:
        /* <DEDUP_REMOVED lines=19> */
.L_x_929:
[----:B------:R-:W-:Y:S05]  /*5a30*/  BSYNC B0 ;  /* 0x0000000000007941 */ /* 0x000fea0003800000 */
.L_x_928:
        /* <DEDUP_REMOVED lines=18> */
.L_x_931:
[----:B------:R-:W-:Y:S05]  /*5b60*/  BSYNC B0 ;  /* 0x0000000000007941 */ /* 0x000fea0003800000 */
.L_x_930:
        /* <DEDUP_REMOVED lines=19> */
.L_x_933:
[----:B------:R-:W-:Y:S05]  /*5ca0*/  BSYNC B0 ;  /* 0x0000000000007941 */ /* 0x000fea0003800000 */
.L_x_932:
[----:B------:R-:W-:Y:S06]  /*5cb0*/  BAR.ARV 0xa, 0xa0 ;  /* 0x0282800000007b1d */ /* 0x000fec0000002000 */
[----:B------:R-:W-:Y:S04]  /*5cc0*/  BSSY B0, `(.L_x_934) ;  /* 0x0000003000007945 */ /* 0x000fe80003800000 */
[----:B------:R-:W-:Y:S05]  /*5cd0*/  @!P0 BRA `(.L_x_935) ;  /* 0x0000000000048947 */ /* 0x000fea0003800000 */
[----:B------:R-:W-:-:S04]  /*5ce0*/  DEPBAR.LE SB0, 0x1 ;  /* 0x000080400000791a */ /* 0x000fc80000000000 */
.L_x_935:
[----:B------:R-:W-:Y:S05]  /*5cf0*/  BSYNC B0 ;  /* 0x0000000000007941 */ /* 0x000fea0003800000 */
.L_x_934:
[----:B------:R-:W-:Y:S06]  /*5d00*/  BAR.ARV 0xb, 0xa0 ;  /* 0x02c2800000007b1d */ /* 0x000fec0000002000 */
[----:B------:R-:W-:Y:S04]  /*5d10*/  BSSY B0, `(.L_x_936) ;  /* 0x0000003000007945 */ /* 0x000fe80003800000 */
[----:B------:R-:W-:Y:S05]  /*5d20*/  @!P0 BRA `(.L_x_937) ;  /* 0x0000000000048947 */ /* 0x000fea0003800000 */
[----:B------:R-:W-:-:S04]  /*5d30*/  DEPBAR.LE SB0, 0x0 ;  /* 0x000080000000791a */ /* 0x000fc80000000000 */
.L_x_937:
[----:B------:R-:W-:Y:S05]  /*5d40*/  BSYNC B0 ;  /* 0x0000000000007941 */ /* 0x000fea0003800000 */
.L_x_936:
[----:B------:R-:W-:Y:S06]  /*5d50*/  BAR.ARV 0xc, 0xa0 ;  /* 0x0302800000007b1d */ /* 0x000fec0000002000 */
[----:B------:R-:W-:Y:S05]  /*5d60*/  BRA `(.L_x_873) ;  /* 0x0000002400887947 */ /* 0x000fea0003800000 */
.L_x_901:
        /* <DEDUP_REMOVED lines=10> */
.L_x_938:
        /* <DEDUP_REMOVED lines=10> */
.L_x_940:
[----:B------:R-:W3:Y:S02]  /*5eb0*/  LDC R0, c[0x0][0x8c4] ;  /* 0x00023100ff007b82 */ /* 0x000ee40000000800 */
.L_x_939:
        /* <DEDUP_REMOVED lines=42> */
.L_x_942:
        /* <DEDUP_REMOVED lines=70> */
.L_x_971:
        /* <DEDUP_REMOVED lines=9> */
.L_x_945:
        /* <DEDUP_REMOVED lines=98> */
.L_x_956:
[----:B-1----:R-:W-:-:S05]  /*6c70*/  IMAD.MOV.U32 R11, RZ, RZ, 0x1 ;  /* 0x00000001ff0b7424 */ /* 0x002fca00078e00ff */
[----:B------:R-:W-:-:S04]  /*6c80*/  SHF.L.U32 R11, R11, 0x1f, RZ ;  /* 0x0000001f0b0b7819 */ /* 0x000fc800000006ff */
[----:B------:R-:W1:Y:S02]  /*6c90*/  SYNCS.PHASECHK.TRANS64.TRYWAIT P1, [R12+URZ+0x36438], R11 ;  /* 0x0364380b0c0075a7 */ /* 0x000e64000802017f */
[----:B-1234-:R-:W-:Y:S05]  /*6ca0*/  @!P1 BRA `(.L_x_948) ;  /* 0x0000001800349947 */ /* 0x01efea0003800000 */
.L_x_972:
[----:B------:R-:W-:Y:S05]  /*6cb0*/  @P0 BRA `(.L_x_949) ;  /* 0x0000000000140947 */ /* 0x000fea0003800000 */
[----:B------:R-:W-:Y:S01]  /*6cc0*/  ISETP.NE.AND P1, PT, R8, RZ, PT ;  /* 0x000000ff0800720c */ /* 0x000fe20003f25270 */
[----:B------:R-:W-:-:S04]  /*6cd0*/  IMAD.MOV.U32 R3, RZ, RZ, 0x6100 ;  /* 0x00006100ff037424 */ /* 0x000fc800078e00ff */
[----:B------:R2:W-:Y:S08]  /*6ce0*/  SYNCS.ARRIVE.TRANS64 RZ, [R12+URZ+0x36430], R3 ;  /* 0x036430030cff79a7 */ /* 0x0005f0000800003f */
[----:B------:R-:W-:Y:S05]  /*6cf0*/  @!P1 BRA `(.L_x_949) ;  /* 0x0000000000049947 */ /* 0x000fea0003800000 */
[----:B------:R-:W-:Y:S01]  /*6d00*/  BPT.TRAP 0x1 ;  /* 0x000000040000795c */ /* 0x000fe20000300000 */
.L_x_949:
        /* <DEDUP_REMOVED lines=49> */
.L_x_973:
[----:B------:R-:W-:Y:S05]  /*7020*/  @P0 BRA `(.L_x_951) ;  /* 0x0000000000140947 */ /* 0x000fea0003800000 */
[----:B------:R-:W-:Y:S01]  /*7030*/  ISETP.NE.AND P1, PT, R8, RZ, PT ;  /* 0x000000ff0800720c */ /* 0x000fe20003f25270 */
[----:B--2---:R-:W-:-:S04]  /*7040*/  IMAD.MOV.U32 R27, RZ, RZ, 0x6100 ;  /* 0x00006100ff1b7424 */ /* 0x004fc800078e00ff */
[----:B------:R3:W-:Y:S08]  /*7050*/  SYNCS.ARRIVE.TRANS64 RZ, [R12+URZ+0x36418], R27 ;  /* 0x0364181b0cff79a7 */ /* 0x0007f0000800003f */
[----:B------:R-:W-:Y:S05]  /*7060*/  @!P1 BRA `(.L_x_951) ;  /* 0x0000000000049947 */ /* 0x000fea0003800000 */
[----:B------:R-:W-:Y:S01]  /*7070*/  BPT.TRAP 0x1 ;  /* 0x000000040000795c */ /* 0x000fe20000300000 */
.L_x_951:
        /* <DEDUP_REMOVED lines=37> */
.L_x_974:
[----:B--2---:R-:W-:Y:S01]  /*72d0*/  SHF.R.S32.HI R28, RZ, 0x1f, R26 ;  /* 0x0000001fff1c7819 */ /* 0x004fe2000001141a */
[----:B------:R-:W-:Y:S06]  /*72e0*/  @P0 BRA `(.L_x_953) ;  /* 0x0000000000140947 */ /* 0x000fec0003800000 */
[----:B------:R-:W-:Y:S01]  /*72f0*/  ISETP.NE.AND P1, PT, R8, RZ, PT ;  /* 0x000000ff0800720c */ /* 0x000fe20003f25270 */
[----:B------:R-:W-:-:S04]  /*7300*/  IMAD.MOV.U32 R29, RZ, RZ, 0x6100 ;  /* 0x00006100ff1d7424 */ /* 0x000fc800078e00ff */
[----:B------:R2:W-:Y:S08]  /*7310*/  SYNCS.ARRIVE.TRANS64 RZ, [R12+URZ+0x36430], R29 ;  /* 0x0364301d0cff79a7 */ /* 0x0005f0000800003f */
[----:B------:R-:W-:Y:S05]  /*7320*/  @!P1 BRA `(.L_x_953) ;  /* 0x0000000000049947 */ /* 0x000fea0003800000 */
[----:B------:R-:W-:Y:S01]  /*7330*/  BPT.TRAP 0x1 ;  /* 0x000000040000795c */ /* 0x000fe20000300000 */
.L_x_953:
        /* <DEDUP_REMOVED lines=37> */
.L_x_976:
[----:B------:R-:W-:Y:S05]  /*7590*/  @P0 BRA `(.L_x_955) ;  /* 0x0000000000140947 */ /* 0x000fea0003800000 */
[----:B------:R-:W-:Y:S01]  /*75a0*/  ISETP.NE.AND P1, PT, R8, RZ, PT ;  /* 0x000000ff0800720c */ /* 0x000fe20003f25270 */
[----:B---3--:R-:W-:-:S04]  /*75b0*/  IMAD.MOV.U32 R5, RZ, RZ, 0x6100 ;  /* 0x00006100ff057424 */ /* 0x008fc800078e00ff */
[----:B------:R4:W-:Y:S08]  /*75c0*/  SYNCS.ARRIVE.TRANS64 RZ, [R12+URZ+0x36410], R5 ;  /* 0x036410050cff79a7 */ /* 0x0009f0000800003f */
[----:B------:R-:W-:Y:S05]  /*75d0*/  @!P1 BRA `(.L_x_955) ;  /* 0x0000000000049947 */ /* 0x000fea0003800000 */
[----:B------:R-:W-:Y:S01]  /*75e0*/  BPT.TRAP 0x1 ;  /* 0x000000040000795c */ /* 0x000fe20000300000 */
.L_x_955:
        /* <DEDUP_REMOVED lines=37> */
.L_x_947:
[----:B------:R-:W-:Y:S01]  /*7840*/  ISETP.NE.AND P1, PT, R17, RZ, PT ;  /* 0x000000ff1100720c */ /* 0x000fe20003f25270 */
[----:B------:R-:W-:-:S12]  /*7850*/  IMAD.MOV.U32 R4, RZ, RZ, 0x1 ;  /* 0x00000001ff047424 */ /* 0x000fd800078e00ff */
[----:B------:R-:W-:Y:S05]  /*7860*/  @!P1 BRA `(.L_x_946) ;  /* 0x00000004006c9947 */ /* 0x000fea0003800000 */
[----:B------:R-:W3:Y:S02]  /*7870*/  SYNCS.PHASECHK.TRANS64.TRYWAIT P1, [R12+URZ+0x36438], R11 ;  /* 0x0364380b0c0075a7 */ /* 0x000ee4000802017f */
[----:B---3--:R-:W-:Y:S05]  /*7880*/  @!P1 BRA `(.L_x_957) ;  /* 0x0000000c00909947 */ /* 0x008fea0003800000 */
.L_x_977:
[----:B------:R-:W-:Y:S05]  /*7890*/  @P0 BRA `(.L_x_958) ;  /* 0x0000000000140947 */ /* 0x000fea0003800000 */
[----:B------:R-:W-:Y:S01]  /*78a0*/  ISETP.NE.AND P1, PT, R8, RZ, PT ;  /* 0x000000ff0800720c */ /* 0x000fe20003f25270 */
[----:B------:R-:W-:-:S04]  /*78b0*/  IMAD.MOV.U32 R5, RZ, RZ, 0x6100 ;  /* 0x00006100ff057424 */ /* 0x000fc800078e00ff */
[----:B------:R4:W-:Y:S08]  /*78c0*/  SYNCS.ARRIVE.TRANS64 RZ, [R12+URZ+0x36430], R5 ;  /* 0x036430050cff79a7 */ /* 0x0009f0000800003f */
[----:B------:R-:W-:Y:S05]  /*78d0*/  @!P1 BRA `(.L_x_958) ;  /* 0x0000000000049947 */ /* 0x000fea0003800000 */
[----:B------:R-:W-:Y:S01]  /*78e0*/  BPT.TRAP 0x1 ;  /* 0x000000040000795c */ /* 0x000fe20000300000 */
.L_x_958:
        /* <DEDUP_REMOVED lines=42> */
.L_x_978:
[----:B------:R-:W-:Y:S01]  /*7b90*/  IMAD.MOV.U32 R4, RZ, RZ, RZ ;  /* 0x000000ffff047224 */ /* 0x000fe200078e00ff */
[----:B------:R-:W-:Y:S06]  /*7ba0*/  @P0 BRA `(.L_x_960) ;  /* 0x0000000000140947 */ /* 0x000fec0003800000 */
[----:B------:R-:W-:Y:S01]  /*7bb0*/  ISETP.NE.AND P1, PT, R8, RZ, PT ;  /* 0x000000ff0800720c */ /* 0x000fe20003f25270 */
[----:B----4-:R-:W-:-:S04]  /*7bc0*/  IMAD.MOV.U32 R5, RZ, RZ, 0x6100 ;  /* 0x00006100ff057424 */ /* 0x010fc800078e00ff */
[----:B------:R4:W-:Y:S08]  /*7bd0*/  SYNCS.ARRIVE.TRANS64 RZ, [R12+URZ+0x36418], R5 ;  /* 0x036418050cff79a7 */ /* 0x0009f0000800003f */
[----:B------:R-:W-:Y:S05]  /*7be0*/  @!P1 BRA `(.L_x_960) ;  /* 0x0000000000049947 */ /* 0x000fea0003800000 */
[----:B------:R-:W-:Y:S01]  /*7bf0*/  BPT.TRAP 0x1 ;  /* 0x000000040000795c */ /* 0x000fe20000300000 */
.L_x_960:
        /* <DEDUP_REMOVED lines=34> */
.L_x_946:
[----:B------:R-:W-:-:S04]  /*7e20*/  SHF.L.U32 R3, R4, 0x1f, RZ ;  /* 0x0000001f04037819 */ /* 0x000fc800000006ff */
[----:B------:R-:W4:Y:S02]  /*7e30*/  SYNCS.PHASECHK.TRANS64.TRYWAIT P1, [R12+URZ+0x36438], R3 ;  /* 0x036438030c0075a7 */ /* 0x000f24000802017f */
[----:B----4-:R-:W-:Y:S05]  /*7e40*/  @!P1 BRA `(.L_x_961) ;  /* 0x0000000800489947 */ /* 0x010fea0003800000 */
.L_x_979:
[----:B------:R-:W-:Y:S05]  /*7e50*/  @P0 BRA `(.L_x_962) ;  /* 0x0000000000180947 */ /* 0x000fea0003800000 */
[----:B------:R-:W5:Y:S01]  /*7e60*/  S2R R2, SR_TID.X ;  /* 0x0000000000027919 */ /* 0x000f620000002100 */
[----:B----4-:R-:W-:-:S04]  /*7e70*/  IMAD.MOV.U32 R3, RZ, RZ, 0x6100 ;  /* 0x00006100ff037424 */ /* 0x010fc800078e00ff */
[----:B------:R4:W-:Y:S01]  /*7e80*/  SYNCS.ARRIVE.TRANS64 RZ, [R12+URZ+0x36430], R3 ;  /* 0x036430030cff79a7 */ /* 0x0009e2000800003f */
[----:B-----5:R-:W-:-:S13]  /*7e90*/  LOP3.LUT P0, RZ, R2, 0x1f, RZ, 0xc0, !PT ;  /* 0x0000001f02ff7812 */ /* 0x020fda000780c0ff */
[----:B----4-:R-:W-:Y:S05]  /*7ea0*/  @!P0 BRA `(.L_x_962) ;  /* 0x0000000000048947 */ /* 0x010fea0003800000 */
[----:B------:R-:W-:Y:S01]  /*7eb0*/  BPT.TRAP 0x1 ;  /* 0x000000040000795c */ /* 0x000fe20000300000 */
.L_x_962:
        /* <DEDUP_REMOVED lines=44> */
.L_x_943:
[----:B------:R-:W-:Y:S05]  /*8180*/  BSYNC B0 ;  /* 0x0000000000007941 */ /* 0x000fea0003800000 */
.L_x_941:
[----:B------:R-:W-:-:S03]  /*8190*/  UMOV UR6, 0xffffffff ;  /* 0xffffffff00067882 */ /* 0x000fc60000000000 */
[----:B------:R-:W-:Y:S05]  /*81a0*/  BRA.DIV UR6, `(.L_x_963) ;  /* 0x0000000606847947 */ /* 0x000fea000b800000 */
[----:B------:R-:W-:-:S13]  /*81b0*/  ELECT P6, URZ, PT ;  /* 0x00000000003f782f */ /* 0x000fda00038c0000 */
.L_x_982:
[----:B------:R-:W-:Y:S05]  /*81c0*/  @!P6 BRA `(.L_x_873) ;  /* 0x000000000070e947 */ /* 0x000fea0003800000 */
[----:B------:R-:W-:-:S04]  /*81d0*/  LOP3.LUT R16, R16, 0x2, RZ, 0xfc, !PT ;  /* 0x0000000210107812 */ /* 0x000fc800078efcff */
[----:B------:R-:W-:-:S13]  /*81e0*/  ISETP.NE.AND P2, PT, R16, 0x3, PT ;  /* 0x000000031000780c */ /* 0x000fda0003f45270 */
[----:B------:R-:W-:Y:S05]  /*81f0*/  @!P2 BRA `(.L_x_964) ;  /* 0x000000000004a947 */ /* 0x000fea0003800000 */
[----:B--2---:R-:W-:Y:S01]  /*8200*/  BPT.TRAP 0x1 ;  /* 0x000000040000795c */ /* 0x004fe20000300000 */
.L_x_964:
        /* <DEDUP_REMOVED lines=15> */
.L_x_983:
[----:B------:R-:W5:Y:S02]  /*8300*/  SYNCS.PHASECHK.TRANS64.TRYWAIT P0, [R5+URZ], R0 ;  /* 0x00000000050075a7 */ /* 0x000f64000800017f */
[----:B-----5:R-:W-:Y:S05]  /*8310*/  @!P0 BRA `(.L_x_966) ;  /* 0x00000004005c8947 */ /* 0x020fea0003800000 */
.L_x_984:
[----:B------:R-:W-:Y:S05]  /*8320*/  @!P2 BRA `(.L_x_967) ;  /* 0x000000000004a947 */ /* 0x000fea0003800000 */
[----:B--2---:R-:W-:Y:S01]  /*8330*/  BPT.TRAP 0x1 ;  /* 0x000000040000795c */ /* 0x004fe20000300000 */
.L_x_967:
[----:B------:R-:W-:-:S07]  /*8340*/  SHF.L.U32 R4, R4, 0x1f, RZ ;  /* 0x0000001f04047819 */ /* 0x000fce00000006ff */
.L_x_968:
[----:B------:R1:W1:Y:S02]  /*8350*/  SYNCS.PHASECHK.TRANS64.TRYWAIT P0, [R9+URZ+0x36438], R4 ;  /* 0x03643804090075a7 */ /* 0x000264000800017f */
[----:B-1----:R-:W-:Y:S05]  /*8360*/  @!P0 NANOSLEEP.SYNCS 0x989680 ;  /* 0x009896800000895d */ /* 0x002fea0003900000 */
[----:B------:R-:W1:Y:S02]  /*8370*/  @!P0 SYNCS.PHASECHK.TRANS64 P0, [R9+URZ+0x36438], R4 ;  /* 0x03643804090085a7 */ /* 0x000e64000800007f */
[----:B-1----:R-:W-:Y:S05]  /*8380*/  @!P0 BRA `(.L_x_968) ;  /* 0xfffffffc00f08947 */ /* 0x002fea000383ffff */
.L_x_873:
[----:B--2---:R-:W-:Y:S05]  /*8390*/  BSYNC B6 ;  /* 0x0000000000067941 */ /* 0x004fea0003800000 */
.L_x_867:
[----:B------:R-:W-:Y:S05]  /*83a0*/  EXIT ;  /* 0x000000000000794d */ /* 0x000fea0003800000 */
.L_x_883:
[----:B------:R-:W-:Y:S02]  /*83b0*/  IMAD.MOV.U32 R12, RZ, RZ, RZ ;  /* 0x000000ffff0c7224 */ /* 0x000fe400078e00ff */
[----:B------:R-:W-:Y:S02]  /*83c0*/  IMAD.MOV.U32 R11, RZ, RZ, 0x1f ;  /* 0x0000001fff0b7424 */ /* 0x000fe400078e00ff */
[----:B------:R-:W-:-:S07]  /*83d0*/  IMAD.MOV.U32 R15, RZ, RZ, -0x1 ;  /* 0xffffffffff0f7424 */ /* 0x000fce00078e00ff */
[----:B------:R-:W-:Y:S05]  /*83e0*/  WARPSYNC.COLLECTIVE R15, `(.L_x_969) ;  /* 0x000000000f087348 */ /* 0x000fea0003c00000 */
[----:B------:R1:W2:Y:S02]  /*83f0*/  SHFL.IDX P6, R14, R13, R12, R11 ;  /* 0x0000000c0d0e7389 */ /* 0x0002a400000c000b */
[----:B-12---:R-:W-:Y:S01]  /*8400*/  ENDCOLLECTIVE ;  /* 0x000000000000791b */ /* 0x006fe20003800000 */
.L_x_969:
[----:B------:R-:W-:Y:S05]  /*8410*/  BRA `(.L_x_970) ;  /* 0xffffff8c00907947 */ /* 0x000fea000383ffff */
.L_x_885:
[----:B--2---:R-:W-:-:S04]  /*8420*/  IMAD.U32 R7, RZ, RZ, UR36 ;  /* 0x00000024ff077e24 */ /* 0x004fc8000f8e00ff */
[----:B------:R2:W3:Y:S03]  /*8430*/  SYNCS.PHASECHK.TRANS64.TRYWAIT P0, [R7+URZ+0x36400], R11 ;  /* 0x0364000b070075a7 */ /* 0x0004e6000800017f */
[----:B---3--:R-:W-:Y:S05]  /*8440*/  @!P0 NANOSLEEP.SYNCS 0x989680 ;  /* 0x009896800000895d */ /* 0x008fea0003900000 */
[----:B------:R-:W3:Y:S02]  /*8450*/  @!P0 SYNCS.PHASECHK.TRANS64 P0, [R7+URZ+0x36400], R11 ;  /* 0x0364000b070085a7 */ /* 0x000ee4000800007f */
[----:B---3--:R-:W-:Y:S05]  /*8460*/  @!P0 BRA `(.L_x_885) ;  /* 0xfffffffc00ec8947 */ /* 0x008fea000383ffff */
[----:B------:R-:W-:Y:S05]  /*8470*/  BRA `(.L_x_884) ;  /* 0xffffff8c00e07947 */ /* 0x000fea000383ffff */
.L_x_889:
[----:B--2---:R2:W3:Y:S02]  /*8480*/  SYNCS.PHASECHK.TRANS64.TRYWAIT P1, [R4+URZ+0x36410], R11 ;  /* 0x0364100b040075a7 */ /* 0x0044e4000802017f */
[----:B---3--:R-:W-:Y:S05]  /*8490*/  @!P1 NANOSLEEP.SYNCS 0x989680 ;  /* 0x009896800000995d */ /* 0x008fea0003900000 */
[----:B------:R-:W3:Y:S02]  /*84a0*/  @!P1 SYNCS.PHASECHK.TRANS64 P1, [R4+URZ+0x36410], R11 ;  /* 0x0364100b040095a7 */ /* 0x000ee4000802007f */
[----:B---3--:R-:W-:Y:S05]  /*84b0*/  @!P1 BRA `(.L_x_889) ;  /* 0xfffffffc00f09947 */ /* 0x008fea000383ffff */
[----:B------:R-:W-:Y:S05]  /*84c0*/  BRA `(.L_x_888) ;  /* 0xffffff9400887947 */ /* 0x000fea000383ffff */
.L_x_893:
[----:B--2---:R-:W-:-:S04]  /*84d0*/  IMAD.U32 R120, RZ, RZ, UR36 ;  /* 0x00000024ff787e24 */ /* 0x004fc8000f8e00ff */
[----:B------:R2:W3:Y:S03]  /*84e0*/  SYNCS.PHASECHK.TRANS64.TRYWAIT P1, [R120+URZ+0x36430], R15 ;  /* 0x0364300f780075a7 */ /* 0x0004e6000802017f */
[----:B---3--:R-:W-:Y:S05]  /*84f0*/  @!P1 NANOSLEEP.SYNCS 0x989680 ;  /* 0x009896800000995d */ /* 0x008fea0003900000 */
[----:B------:R-:W3:Y:S02]  /*8500*/  @!P1 SYNCS.PHASECHK.TRANS64 P1, [R120+URZ+0x36430], R15 ;  /* 0x0364300f780095a7 */ /* 0x000ee4000802007f */
[----:B---3--:R-:W-:Y:S05]  /*8510*/  @!P1 BRA `(.L_x_893) ;  /* 0xfffffffc00ec9947 */ /* 0x008fea000383ffff */
[----:B------:R-:W-:Y:S05]  /*8520*/  BRA `(.L_x_892) ;  /* 0xffffff9c00a47947 */ /* 0x000fea000383ffff */
.L_x_944:
[----:B-1----:R1:W2:Y:S02]  /*8530*/  SYNCS.PHASECHK.TRANS64.TRYWAIT P1, [R12+URZ+0x36420], R11 ;  /* 0x0364200b0c0075a7 */ /* 0x0022a4000802017f */
[----:B--2---:R-:W-:Y:S05]  /*8540*/  @!P1 NANOSLEEP.SYNCS 0x989680 ;  /* 0x009896800000995d */ /* 0x004fea0003900000 */
[----:B------:R-:W2:Y:S02]  /*8550*/  @!P1 SYNCS.PHASECHK.TRANS64 P1, [R12+URZ+0x36420], R11 ;  /* 0x0364200b0c0095a7 */ /* 0x000ea4000802007f */
[----:B--2---:R-:W-:Y:S05]  /*8560*/  @!P1 BRA `(.L_x_944) ;  /* 0xfffffffc00f09947 */ /* 0x004fea000383ffff */
[----:B------:R-:W-:Y:S05]  /*8570*/  BRA `(.L_x_971) ;  /* 0xffffffe000107947 */ /* 0x000fea000383ffff */
.L_x_948:
[----:B-1----:R1:W2:Y:S02]  /*8580*/  SYNCS.PHASECHK.TRANS64.TRYWAIT P1, [R12+URZ+0x36438], R11 ;  /* 0x0364380b0c0075a7 */ /* 0x0022a4000802017f */
[----:B--2---:R-:W-:Y:S05]  /*8590*/  @!P1 NANOSLEEP.SYNCS 0x989680 ;  /* 0x009896800000995d */ /* 0x004fea0003900000 */
[----:B------:R-:W2:Y:S02]  /*85a0*/  @!P1 SYNCS.PHASECHK.TRANS64 P1, [R12+URZ+0x36438], R11 ;  /* 0x0364380b0c0095a7 */ /* 0x000ea4000802007f */
[----:B--2---:R-:W-:Y:S05]  /*85b0*/  @!P1 BRA `(.L_x_948) ;  /* 0xfffffffc00f09947 */ /* 0x004fea000383ffff */
[----:B------:R-:W-:Y:S05]  /*85c0*/  BRA `(.L_x_972) ;  /* 0xffffffe400b87947 */ /* 0x000fea000383ffff */
.L_x_950:
[----:B--2---:R2:W3:Y:S02]  /*85d0*/  SYNCS.PHASECHK.TRANS64.TRYWAIT P1, [R12+URZ+0x36428], R27 ;  /* 0x0364281b0c0075a7 */ /* 0x0044e4000802017f */
[----:B---3--:R-:W-:Y:S05]  /*85e0*/  @!P1 NANOSLEEP.SYNCS 0x989680 ;  /* 0x009896800000995d */ /* 0x008fea0003900000 */
[----:B------:R-:W3:Y:S02]  /*85f0*/  @!P1 SYNCS.PHASECHK.TRANS64 P1, [R12+URZ+0x36428], R27 ;  /* 0x0364281b0c0095a7 */ /* 0x000ee4000802007f */
[----:B---3--:R-:W-:Y:S05]  /*8600*/  @!P1 BRA `(.L_x_950) ;  /* 0xfffffffc00f09947 */ /* 0x008fea000383ffff */
[----:B------:R-:W-:Y:S05]  /*8610*/  BRA `(.L_x_973) ;  /* 0xffffffe800807947 */ /* 0x000fea000383ffff */
.L_x_952:
[----:B--2---:R2:W3:Y:S02]  /*8620*/  SYNCS.PHASECHK.TRANS64.TRYWAIT P1, [R12+URZ+0x36438], R28 ;  /* 0x0364381c0c0075a7 */ /* 0x0044e4000802017f */
[----:B---3--:R-:W-:Y:S05]  /*8630*/  @!P1 NANOSLEEP.SYNCS 0x989680 ;  /* 0x009896800000995d */ /* 0x008fea0003900000 */
[----:B------:R-:W3:Y:S02]  /*8640*/  @!P1 SYNCS.PHASECHK.TRANS64 P1, [R12+URZ+0x36438], R28 ;  /* 0x0364381c0c0095a7 */ /* 0x000ee4000802007f */
[----:B---3--:R-:W-:Y:S05]  /*8650*/  @!P1 BRA `(.L_x_952) ;  /* 0xfffffffc00f09947 */ /* 0x008fea000383ffff */
[----:B------:R-:W-:Y:S05]  /*8660*/  BRA `(.L_x_974) ;  /* 0xffffffec00187947 */ /* 0x000fea000383ffff */
.L_x_954:
[----:B------:R-:W-:-:S07]  /*8670*/  SHF.L.U32 R5, R0, 0x1f, RZ ;  /* 0x0000001f00057819 */ /* 0x000fce00000006ff */
.L_x_975:
[----:B---3--:R3:W4:Y:S02]  /*8680*/  SYNCS.PHASECHK.TRANS64.TRYWAIT P1, [R12+URZ+0x36420], R5 ;  /* 0x036420050c0075a7 */ /* 0x008724000802017f */
[----:B----4-:R-:W-:Y:S05]  /*8690*/  @!P1 NANOSLEEP.SYNCS 0x989680 ;  /* 0x009896800000995d */ /* 0x010fea0003900000 */
[----:B------:R-:W4:Y:S02]  /*86a0*/  @!P1 SYNCS.PHASECHK.TRANS64 P1, [R12+URZ+0x36420], R5 ;  /* 0x036420050c0095a7 */ /* 0x000f24000802007f */
[----:B----4-:R-:W-:Y:S05]  /*86b0*/  @!P1 BRA `(.L_x_975) ;  /* 0xfffffffc00f09947 */ /* 0x010fea000383ffff */
[----:B------:R-:W-:Y:S05]  /*86c0*/  BRA `(.L_x_976) ;  /* 0xffffffec00b07947 */ /* 0x000fea000383ffff */
.L_x_957:
[----:B---3--:R3:W4:Y:S02]  /*86d0*/  SYNCS.PHASECHK.TRANS64.TRYWAIT P1, [R12+URZ+0x36438], R11 ;  /* 0x0364380b0c0075a7 */ /* 0x008724000802017f */
[----:B----4-:R-:W-:Y:S05]  /*86e0*/  @!P1 NANOSLEEP.SYNCS 0x989680 ;  /* 0x009896800000995d */ /* 0x010fea0003900000 */
[----:B------:R-:W4:Y:S02]  /*86f0*/  @!P1 SYNCS.PHASECHK.TRANS64 P1, [R12+URZ+0x36438], R11 ;  /* 0x0364380b0c0095a7 */ /* 0x000f24000802007f */
[----:B----4-:R-:W-:Y:S05]  /*8700*/  @!P1 BRA `(.L_x_957) ;  /* 0xfffffffc00f09947 */ /* 0x010fea000383ffff */
[----:B------:R-:W-:Y:S05]  /*8710*/  BRA `(.L_x_977) ;  /* 0xfffffff0005c7947 */ /* 0x000fea000383ffff */
.L_x_959:
[----:B----4-:R4:W1:Y:S02]  /*8720*/  SYNCS.PHASECHK.TRANS64.TRYWAIT P1, [R12+URZ+0x36428], R5 ;  /* 0x036428050c0075a7 */ /* 0x010864000802017f */
[----:B-1----:R-:W-:Y:S05]  /*8730*/  @!P1 NANOSLEEP.SYNCS 0x989680 ;  /* 0x009896800000995d */ /* 0x002fea0003900000 */
[----:B------:R-:W1:Y:S02]  /*8740*/  @!P1 SYNCS.PHASECHK.TRANS64 P1, [R12+URZ+0x36428], R5 ;  /* 0x036428050c0095a7 */ /* 0x000e64000802007f */
[----:B-1----:R-:W-:Y:S05]  /*8750*/  @!P1 BRA `(.L_x_959) ;  /* 0xfffffffc00f09947 */ /* 0x002fea000383ffff */
[----:B------:R-:W-:Y:S05]  /*8760*/  BRA `(.L_x_978) ;  /* 0xfffffff400087947 */ /* 0x000fea000383ffff */
.L_x_961:
[----:B----4-:R4:W1:Y:S02]  /*8770*/  SYNCS.PHASECHK.TRANS64.TRYWAIT P1, [R12+URZ+0x36438], R3 ;  /* 0x036438030c0075a7 */ /* 0x010864000802017f */
[----:B-1----:R-:W-:Y:S05]  /*8780*/  @!P1 NANOSLEEP.SYNCS 0x989680 ;  /* 0x009896800000995d */ /* 0x002fea0003900000 */
[----:B------:R-:W1:Y:S02]  /*8790*/  @!P1 SYNCS.PHASECHK.TRANS64 P1, [R12+URZ+0x36438], R3 ;  /* 0x036438030c0095a7 */ /* 0x000e64000802007f */
[----:B-1----:R-:W-:Y:S05]  /*87a0*/  @!P1 BRA `(.L_x_961) ;  /* 0xfffffffc00f09947 */ /* 0x002fea000383ffff */
[----:B------:R-:W-:Y:S05]  /*87b0*/  BRA `(.L_x_979) ;  /* 0xfffffff400a47947 */ /* 0x000fea000383ffff */
.L_x_963:
[----:B------:R-:W-:Y:S01]  /*87c0*/  BSSY B0, `(.L_x_980) ;  /* 0x0000006000007945 */ /* 0x000fe20003800000 */
[----:B------:R-:W-:-:S07]  /*87d0*/  IMAD.MOV.U32 R15, RZ, RZ, -0x1 ;  /* 0xffffffffff0f7424 */ /* 0x000fce00078e00ff */
[----:B-1234-:R-:W-:Y:S05]  /*87e0*/  WARPSYNC.COLLECTIVE R15, `(.L_x_981) ;  /* 0x000000000f0c7348 */ /* 0x01efea0003c00000 */
[----:B------:R-:W-:Y:S02]  /*87f0*/  ELECT P6, UR62, PT ;  /* 0x00000000003e782f */ /* 0x000fe400038c0000 */
[----:B------:R-:W-:Y:S01]  /*8800*/  MOV R14, UR62 ;  /* 0x0000003e000e7c02 */ /* 0x000fe20008000f00 */
[----:B-1234-:R-:W-:Y:S10]  /*8810*/  ENDCOLLECTIVE ;  /* 0x000000000000791b */ /* 0x01eff40003800000 */
.L_x_981:
[----:B------:R-:W-:Y:S05]  /*8820*/  BSYNC B0 ;  /* 0x0000000000007941 */ /* 0x000fea0003800000 */
.L_x_980:
[----:B------:R-:W-:Y:S05]  /*8830*/  BRA `(.L_x_982) ;  /* 0xfffffff800607947 */ /* 0x000fea000383ffff */
.L_x_965:
[----:B----4-:R4:W1:Y:S02]  /*8840*/  SYNCS.PHASECHK.TRANS64.TRYWAIT P0, [R7+URZ], R6 ;  /* 0x00000006070075a7 */ /* 0x010864000800017f */
[----:B-1----:R-:W-:Y:S05]  /*8850*/  @!P0 NANOSLEEP.SYNCS 0x989680 ;  /* 0x009896800000895d */ /* 0x002fea0003900000 */
[----:B------:R-:W1:Y:S02]  /*8860*/  @!P0 SYNCS.PHASECHK.TRANS64 P0, [R7+URZ], R6 ;  /* 0x00000006070085a7 */ /* 0x000e64000800007f */
[----:B-1----:R-:W-:Y:S05]  /*8870*/  @!P0 BRA `(.L_x_965) ;  /* 0xfffffffc00f08947 */ /* 0x002fea000383ffff */
[----:B------:R-:W-:Y:S05]  /*8880*/  BRA `(.L_x_983) ;  /* 0xfffffff8009c7947 */ /* 0x000fea000383ffff */
.L_x_966:
[----:B------:R1:W1:Y:S02]  /*8890*/  SYNCS.PHASECHK.TRANS64.TRYWAIT P0, [R5+URZ], R0 ;  /* 0x00000000050075a7 */ /* 0x000264000800017f */
[----:B-1----:R-:W-:Y:S05]  /*88a0*/  @!P0 NANOSLEEP.SYNCS 0x989680 ;  /* 0x009896800000895d */ /* 0x002fea0003900000 */
[----:B------:R-:W1:Y:S02]  /*88b0*/  @!P0 SYNCS.PHASECHK.TRANS64 P0, [R5+URZ], R0 ;  /* 0x00000000050085a7 */ /* 0x000e64000800007f */
[----:B-1----:R-:W-:Y:S05]  /*88c0*/  @!P0 BRA `(.L_x_966) ;  /* 0xfffffffc00f08947 */ /* 0x002fea000383ffff */
[----:B------:R-:W-:Y:S05]  /*88d0*/  BRA `(.L_x_984) ;  /* 0xfffffff800907947 */ /* 0x000fea000383ffff */
.L_x_985:
        /* <DEDUP_REMOVED lines=10> */
.L_x_7655:


//--------------------- .text._ZN7cutlass13device_kernelIN5flash11enable_sm90INS1_16FlashAttnBwdSm90INS1_25CollectiveMainloopBwdSm90ILi2ELi1ELi1EN4cute5tupleIJNS5_1CILi1EEES8_S8_EEENS6_IJNS7_ILi64EEENS7_ILi96EEENS7_ILi192EEEEEENS_6half_tEfNS_4arch4Sm90ELb0ELb0ELb1ELb1ELb1ELb0ELb1ELb0ELi3ELi1ELi1ELi1ELb0EEENS1_24CollectiveEpilogueBwdGQAISD_fSG_Li384ELb1ELb1EEENS1_19SingleTileSchedulerILb1ELb0ELb0ELi96EEEEEEEEEvNT_6ParamsE --------------------------
	.section	.text._ZN7cutlass13device_kernelIN5flash11enable_sm90INS1_16FlashAttnBwdSm90INS1_25CollectiveMainloopBwdSm90ILi2ELi1ELi1EN4cute5tupleIJNS5_1CILi1EEES8_S8_EEENS6_IJNS7_ILi64EEENS7_ILi96EEENS7_ILi192EEEEEENS_6half_tEfNS_4arch4Sm90ELb0ELb0ELb1ELb1ELb1ELb0ELb1ELb0ELi3ELi1ELi1ELi1ELb0EEENS1_24CollectiveEpilogueBwdGQAISD_fSG_Li384ELb1ELb1EEENS1_19SingleTileSchedulerILb1ELb0ELb0ELi96EEEEEEEEEvNT_6ParamsE,"ax",@progbits
	.align	128
.text._ZN7cutlass13device_kernelIN5flash11enable_sm90INS1_16FlashAttnBwdSm90INS1_25CollectiveMainloopBwdSm90ILi2ELi1ELi1EN4cute5tupleIJNS5_1CILi1EEES8_S8_EEENS6_IJNS7_ILi64EEENS7_ILi96EEENS7_ILi192EEEEEENS_6half_tEfNS_4arch4Sm90ELb0ELb0ELb1ELb1ELb1ELb0ELb1ELb0ELi3ELi1ELi1ELi1ELb0EEENS1_24CollectiveEpilogueBwdGQAISD_fSG_Li384ELb1ELb1EEENS1_19SingleTileSchedulerILb1ELb0ELb0ELi96EEEEEEEEEvNT_6ParamsE:
        .type           _ZN7cutlass13device_kernelIN5flash11enable_sm90INS1_16FlashAttnBwdSm90INS1_25CollectiveMainloopBwdSm90ILi2ELi1ELi1EN4cute5tupleIJNS5_1CILi1EEES8_S8_EEENS6_IJNS7_ILi64EEENS7_ILi96EEENS7_ILi192EEEEEENS_6half_tEfNS_4arch4Sm90ELb0ELb0ELb1ELb1ELb1ELb0ELb1ELb0ELi3ELi1ELi1ELi1ELb0EEENS1_24CollectiveEpilogueBwdGQAISD_fSG_Li384ELb1ELb1EEENS1_19SingleTileSchedulerILb1ELb0ELb0ELi96EEEEEEEEEvNT_6ParamsE,@function
        .size           _ZN7cutlass13device_kernelIN5flash11enable_sm90INS1_16FlashAttnBwdSm90INS1_25CollectiveMainloopBwdSm90ILi2ELi1ELi1EN4cute5tupleIJNS5_1CILi1EEES8_S8_EEENS6_IJNS7_ILi64EEENS7_ILi96EEENS7_ILi192EEEEEENS_6half_tEfNS_4arch4Sm90ELb0ELb0ELb1ELb1ELb1ELb0ELb1ELb0ELi3ELi1ELi1ELi1ELb0EEENS1_24CollectiveEpilogueBwdGQAISD_fSG_Li384ELb1ELb1EEENS1_19SingleTileSchedulerILb1ELb0ELb0ELi96EEEEEEEEEvNT_6ParamsE,(.L_x_7656 - _ZN7cutlass13device_kernelIN5flash11enable_sm90INS1_16FlashAttnBwdSm90INS1_25CollectiveMainloopBwdSm90ILi2ELi1ELi1EN4cute5tupleIJNS5_1CILi1EEES8_S8_EEENS6_IJNS7_ILi64EEENS7_ILi96EEENS7_ILi192EEEEEENS_6half_tEfNS_4arch4Sm90ELb0ELb0ELb1ELb1ELb1ELb0ELb1ELb0ELi3ELi1ELi1ELi1ELb0EEENS1_24CollectiveEpilogueBwdGQAISD_fSG_Li384ELb1ELb1EEENS1_19SingleTileSchedulerILb1ELb0ELb0ELi96EEEEEEEEEvNT_6ParamsE)
        .other          _ZN7cutlass13device_kernelIN5flash11enable_sm90INS1_16FlashAttnBwdSm90INS1_25CollectiveMainloopBwdSm90ILi2ELi1ELi1EN4cute5tupleIJNS5_1CILi1EEES8_S8_EEENS6_IJNS7_ILi64EEENS7_ILi96EEENS7_ILi192EEEEEENS_6half_tEfNS_4arch4Sm90ELb0ELb0ELb1ELb1ELb1ELb0ELb1ELb0ELi3ELi1ELi1ELi1ELb0EEENS1_24CollectiveEpilogueBwdGQAISD_fSG_Li384ELb1ELb1EEENS1_19SingleTileSchedulerILb1ELb0ELb0ELi96EEEEEEEEEvNT_6ParamsE,@"STO_CUDA_ENTRY STV_DEFAULT"
_ZN7cutlass13device_kernelIN5flash11enable_sm90INS1_16FlashAttnBwdSm90INS1_25CollectiveMainloopBwdSm90ILi2ELi1ELi1EN4cute5tupleIJNS5_1CILi1EEES8_S8_EEENS6_IJNS7_ILi64EEENS7_ILi96EEENS7_ILi192EEEEEENS_6half_tEfNS_4arch4Sm90ELb0ELb0ELb1ELb1ELb1ELb0ELb1ELb0ELi3ELi1ELi1ELi1ELb0EEENS1_24CollectiveEpilogueBwdGQAISD_fSG_Li384ELb1ELb1EEENS1_19SingleTileSchedulerILb1ELb0ELb0ELi96EEEEEEEEEvNT_6ParamsE:
        /* <DEDUP_REMOVED lines=23> */
.L_x_987:
[----:B------:R-:W-:Y:S05]  /*0170*/  BSYNC B0 ;  /* 0x0000000000007941 */ /* 0x000fea0003800000 */
.L_x_986:
        /* <DEDUP_REMOVED lines=34> */
.L_x_988:
        /* <DEDUP_REMOVED lines=20> */
.L_x_989:
        /* <DEDUP_REMOVED lines=8> */
.L_x_992:
        /* <DEDUP_REMOVED lines=21> */
.L_x_993:
        /* <DEDUP_REMOVED lines=10> */
.L_x_995:
[----:B------:R-:W2:Y:S02]  /*0750*/  LDC R0, c[0x0][0x8c4] ;  /* 0x00023100ff007b82 */ /* 0x000ea40000000800 */
.L_x_994:
        /* <DEDUP_REMOVED lines=15> */
.L_x_997:
        /* <DEDUP_REMOVED lines=10> */
.L_x_998:
        /* <DEDUP_REMOVED lines=8> */
.L_x_999:
        /* <DEDUP_REMOVED lines=9> */
.L_x_1000:
        /* <DEDUP_REMOVED lines=76> */
.L_x_1003:
        /* <DEDUP_REMOVED lines=15> */
.L_x_1002:
        /* <DEDUP_REMOVED lines=20> */
.L_x_1005:
        /* <DEDUP_REMOVED lines=15> */
.L_x_1004:
        /* <DEDUP_REMOVED lines=8> */
.L_x_1121:
        /* <DEDUP_REMOVED lines=26> */
.L_x_1007:
        /* <DEDUP_REMOVED lines=100> */
.L_x_1019:
[----:B------:R-:W-:-:S13]  /*1a40*/  ISETP.NE.AND P0, PT, R9, 0x3, PT ;  /* 0x000000030900780c */ /* 0x000fda0003f05270 */
[----:B------:R-:W-:Y:S05]  /*1a50*/  @!P0 BRA `(.L_x_1009) ;  /* 0x0000000000048947 */ /* 0x000fea0003800000 */
[----:B------:R-:W-:Y:S01]  /*1a60*/  BPT.TRAP 0x1 ;  /* 0x000000040000795c */ /* 0x000fe20000300000 */
.L_x_1009:
[----:B------:R-:W-:Y:S02]  /*1a70*/  LEA R4, R3, UR36, 0x3 ;  /* 0x0000002403047c11 */ /* 0x000fe4000f8e18ff */
[----:B------:R-:W-:-:S04]  /*1a80*/  SHF.L.U32 R11, R7, 0x1f, RZ ;  /* 0x0000001f070b7819 */ /* 0x000fc800000006ff */
[----:B------:R1:W2:Y:S01]  /*1a90*/  SYNCS.PHASECHK.TRANS64.TRYWAIT P1, [R4+URZ+0x36410], R11 ;  /* 0x0364100b040075a7 */ /* 0x0002a2000802017f */
[----:B------:R-:W-:Y:S05]  /*1aa0*/  @!P0 BRA `(.L_x_1010) ;  /* 0x0000000000048947 */ /* 0x000fea0003800000 */
[----:B------:R-:W-:Y:S01]  /*1ab0*/  BPT.TRAP 0x1 ;  /* 0x000000040000795c */ /* 0x000fe20000300000 */
.L_x_1010:
[----:B--2---:R-:W-:Y:S05]  /*1ac0*/  @P1 BRA `(.L_x_1011) ;  /* 0x0000000000081947 */ /* 0x004fea0003800000 */
[----:B------:R-:W2:Y:S02]  /*1ad0*/  SYNCS.PHASECHK.TRANS64.TRYWAIT P1, [R4+URZ+0x36410], R11 ;  /* 0x0364100b040075a7 */ /* 0x000ea4000802017f */
[----:B--2---:R-:W-:Y:S05]  /*1ae0*/  @!P1 BRA `(.L_x_1012) ;  /* 0x00000074007c9947 */ /* 0x004fea0003800000 */
.L_x_1011:
        /* <DEDUP_REMOVED lines=104> */
.L_x_1013:
[----:B------:R-:W-:-:S04]  /*2170*/  SHF.L.U32 R15, R6, 0x1f, RZ ;  /* 0x0000001f060f7819 */ /* 0x000fc800000006ff */
[----:B------:R1:W1:Y:S01]  /*2180*/  SYNCS.PHASECHK.TRANS64.TRYWAIT P1, [UR36+0x36430], R15 ;  /* 0x0364300fff0075a7 */ /* 0x0002620008020164 */
[----:B------:R-:W-:Y:S05]  /*2190*/  @!P0 BRA `(.L_x_1014) ;  /* 0x0000000000048947 */ /* 0x000fea0003800000 */
[----:B------:R-:W-:Y:S01]  /*21a0*/  BPT.TRAP 0x1 ;  /* 0x000000040000795c */ /* 0x000fe20000300000 */
.L_x_1014:
        /* <DEDUP_REMOVED lines=33> */
.L_x_1015:
        /* <DEDUP_REMOVED lines=340> */
.L_x_1017:
        /* <DEDUP_REMOVED lines=60> */
.L_x_1018:
        /* <DEDUP_REMOVED lines=63> */
.L_x_1001:
[----:B------:R-:W-:Y:S05]  /*40b0*/  @P0 BRA `(.L_x_996) ;  /* 0x0000004c00cc0947 */ /* 0x000fea0003800000 */
[----:B------:R-:W3:Y:S01]  /*40c0*/  LDL.LU R120, [R1+0x8] ;  /* 0x0000080001787983 */ /* 0x000ee20000300800 */
[----:B-12---:R-:W1:Y:S01]  /*40d0*/  LDC.64 R2, c[0x0][0x878] ;  /* 0x00021e00ff027b82 */ /* 0x006e620000000a00 */
[----:B------:R-:W-:Y:S01]  /*40e0*/  ULDC UR7, c[0x0][0x870] ;  /* 0x00021c0000077ab9 */ /* 0x000fe20000000800 */
[----:B------:R-:W-:Y:S01]  /*40f0*/  ULDC UR6, c[0x0][0x80c] ;  /* 0x0002030000067ab9 */ /* 0x000fe20000000800 */
[----:B------:R-:W2:Y:S01]  /*4100*/  S2R R8, SR_TID.X ;  /* 0x0000000000087919 */ /* 0x000ea20000002100 */
[----:B------:R-:W4:Y:S01]  /*4110*/  S2R R0, SR_CTAID.Y ;  /* 0x0000000000007919 */ /* 0x000f220000002600 */
[----:B------:R-:W5:Y:S03]  /*4120*/  S2R R16, SR_CTAID.X ;  /* 0x0000000000107919 */ /* 0x000f660000002500 */
[----:B------:R-:W2:Y:S01]  /*4130*/  S2UR UR5, SR_CgaCtaId ;  /* 0x00000000000579c3 */ /* 0x000ea20000008800 */
[----:B------:R-:W-:-:S07]  /*4140*/  UMOV UR4, 0x400 ;  /* 0x0000040000047882 */ /* 0x000fce0000000000 */
[----:B------:R-:W5:Y:S01]  /*4150*/  LDC.64 R18, c[0x0][0x820] ;  /* 0x00020800ff127b82 */ /* 0x000f620000000a00 */
[----:B-1----:R-:W-:-:S04]  /*4160*/  ISETP.NE.U32.AND P0, PT, R2, RZ, PT ;  /* 0x000000ff0200720c */ /* 0x002fc80003f05070 */
[----:B------:R-:W-:-:S03]  /*4170*/  ISETP.NE.AND.EX P0, PT, R3, RZ, PT, P0 ;  /* 0x000000ff0300720c */ /* 0x000fc60003f05300 */
[----:B------:R-:W1:Y:S08]  /*4180*/  LDC.64 R20, c[0x0][0x848] ;  /* 0x00021200ff147b82 */ /* 0x000e700000000a00 */
[----:B------:R-:W2:Y:S08]  /*4190*/  LDC R3, c[0x0][0x850] ;  /* 0x00021400ff037b82 */ /* 0x000eb00000000800 */
[----:B------:R-:W3:Y:S08]  /*41a0*/  @P0 LDC.64 R4, c[0x0][0x878] ;  /* 0x00021e00ff040b82 */ /* 0x000ef00000000a00 */
[----:B------:R-:W1:Y:S01]  /*41b0*/  LDC.64 R22, c[0x0][0x800] ;  /* 0x00020000ff167b82 */ /* 0x000e620000000a00 */
[----:B---3--:R-:W-:-:S06]  /*41c0*/  @P0 IMAD.WIDE R4, R120, 0x4, R4 ;  /* 0x0000000478040825 */ /* 0x008fcc00078e0204 */
[----:B------:R3:W5:Y:S01]  /*41d0*/  @P0 LDG.E R5, desc[UR38][R4.64] ;  /* 0x0000002604050981 */ /* 0x000762000c1e1900 */
[----:B------:R-:W-:Y:S01]  /*41e0*/  BAR.SYNC.DEFER_BLOCKING 0x1, 0x180 ;  /* 0x0046000000007b1d */ /* 0x000fe20000010000 */
[----:B--2---:R-:W-:Y:S01]  /*41f0*/  ISETP.NE.AND P2, PT, R3, 0x1, PT ;  /* 0x000000010300780c */ /* 0x004fe20003f45270 */
[C---:B------:R-:W-:Y:S01]  /*4200*/  VIADD R15, R8.reuse, 0xffffff80 ;  /* 0xffffff80080f7836 */ /* 0x040fe20000000000 */
[----:B------:R-:W-:Y:S01]  /*4210*/  ISETP.NE.AND P1, PT, R8, 0x80, PT ;  /* 0x000000800800780c */ /* 0x000fe20003f25270 */
[----:B------:R-:W-:Y:S02]  /*4220*/  ULEA UR4, UR5, UR4, 0x18 ;  /* 0x0000000405047291 */ /* 0x000fe4000f8ec03f */
[----:B------:R-:W-:Y:S01]  /*4230*/  BSSY B0, `(.L_x_1020) ;  /* 0x0000052000007945 */ /* 0x000fe20003800000 */
[----:B------:R-:W-:-:S04]  /*4240*/  SHF.R.S32.HI R2, RZ, 0x1f, R15 ;  /* 0x0000001fff027819 */ /* 0x000fc8000001140f */
[----:B------:R-:W-:-:S03]  /*4250*/  LEA.HI R6, R2, R15, RZ, 0x7 ;  /* 0x0000000f02067211 */ /* 0x000fc600078f38ff */
[----:B------:R-:W3:Y:S01]  /*4260*/  @P2 LDC R7, c[0x0][0x854] ;  /* 0x00021500ff072b82 */ /* 0x000ee20000000800 */
[----:B------:R-:W-:Y:S02]  /*4270*/  LOP3.LUT R2, R6, 0x3fffff80, RZ, 0xc0, !PT ;  /* 0x3fffff8006027812 */ /* 0x000fe400078ec0ff */
[----:B------:R-:W-:-:S03]  /*4280*/  SHF.R.S32.HI R11, RZ, 0x7, R6 ;  /* 0x00000007ff0b7819 */ /* 0x000fc60000011406 */
[----:B------:R-:W-:Y:S02]  /*4290*/  IMAD.IADD R6, R15, 0x1, -R2 ;  /* 0x000000010f067824 */ /* 0x000fe400078e0a02 */
[----:B------:R-:W2:Y:S01]  /*42a0*/  @P2 LDC R9, c[0x0][0x858] ;  /* 0x00021600ff092b82 */ /* 0x000ea20000000800 */
[----:B----4-:R-:W-:Y:S02]  /*42b0*/  IMAD.MOV.U32 R2, RZ, RZ, R0 ;  /* 0x000000ffff027224 */ /* 0x010fe400078e0000 */
[----:B------:R-:W-:-:S04]  /*42c0*/  IMAD R10, R11, 0x600, R6 ;  /* 0x000006000b0a7824 */ /* 0x000fc800078e0206 */
[----:B------:R-:W-:Y:S02]  /*42d0*/  IMAD.SHL.U32 R10, R10, 0x4, RZ ;  /* 0x000000040a0a7824 */ /* 0x000fe400078e00ff */
[----:B---3--:R-:W-:-:S04]  /*42e0*/  @P2 IMAD.HI.U32 R4, R0, R7, RZ ;  /* 0x0000000700042227 */ /* 0x008fc800078e00ff */
[----:B-----5:R-:W-:Y:S01]  /*42f0*/  IMAD R7, R16, UR7, RZ ;  /* 0x0000000710077c24 */ /* 0x020fe2000f8e02ff */
[----:B--2---:R-:W-:Y:S01]  /*4300*/  @P2 SHF.R.U32.HI R2, RZ, R9, R4 ;  /* 0x00000009ff022219 */ /* 0x004fe20000011604 */
[----:B------:R-:W-:Y:S01]  /*4310*/  IMAD R9, R120, UR6, RZ ;  /* 0x0000000678097c24 */ /* 0x000fe2000f8e02ff */
[----:B------:R-:W-:Y:S01]  /*4320*/  ISETP.NE.AND P2, PT, R15, RZ, PT ;  /* 0x000000ff0f00720c */ /* 0x000fe20003f45270 */
[----:B------:R-:W-:Y:S01]  /*4330*/  IMAD R11, R7, UR6, RZ ;  /* 0x00000006070b7c24 */ /* 0x000fe2000f8e02ff */
[--C-:B------:R-:W-:Y:S01]  /*4340*/  SHF.R.S32.HI R13, RZ, 0x1f, R2.reuse ;  /* 0x0000001fff0d7819 */ /* 0x100fe20000011402 */
[----:B------:R-:W-:Y:S01]  /*4350*/  ULDC.64 UR6, c[0x0][0x868] ;  /* 0x00021a0000067ab9 */ /* 0x000fe20000000a00 */
[----:B------:R-:W-:Y:S02]  /*4360*/  SHF.R.S32.HI R12, RZ, 0x1f, R9 ;  /* 0x0000001fff0c7819 */ /* 0x000fe40000011409 */
[----:B------:R-:W-:Y:S02]  /*4370*/  IADD3 R14, P3, P4, R11, R9, R2 ;  /* 0x000000090b0e7210 */ /* 0x000fe40007c7e002 */
[----:B------:R-:W-:-:S04]  /*4380*/  SHF.R.S32.HI R11, RZ, 0x1f, R11 ;  /* 0x0000001fff0b7819 */ /* 0x000fc8000001140b */
[----:B------:R-:W-:Y:S01]  /*4390*/  IADD3.X R15, R11, R12, R13, P3, P4 ;  /* 0x0000000c0b0f7210 */ /* 0x000fe20001fe840d */
[----:B------:R-:W-:Y:S02]  /*43a0*/  @P0 IMAD R6, R120, 0x60, R5 ;  /* 0x0000006078060824 */ /* 0x000fe400078e0205 */
[----:B------:R-:W2:Y:S02]  /*43b0*/  LDC.64 R4, c[0x0][0x818] ;  /* 0x00020600ff047b82 */ /* 0x000ea40000000a00 */
[----:B------:R-:W-:-:S05]  /*43c0*/  @P0 IMAD.HI R8, R6, 0x2aaaaaab, RZ ;  /* 0x2aaaaaab06080827 */ /* 0x000fca00078e02ff */
[----:B------:R-:W-:Y:S01]  /*43d0*/  @P0 SHF.R.U32.HI R9, RZ, 0x1f, R8 ;  /* 0x0000001fff090819 */ /* 0x000fe20000011608 */
[----:B------:R-:W3:Y:S03]  /*43e0*/  LDC.64 R6, c[0x0][0x840] ;  /* 0x00021000ff067b82 */ /* 0x000ee60000000a00 */
[----:B------:R-:W-:Y:S02]  /*43f0*/  @P0 LEA.HI.SX32 R9, R8, R9, 0x1c ;  /* 0x0000000908090211 */ /* 0x000fe400078fe2ff */
[----:B------:R-:W-:-:S03]  /*4400*/  LEA R8, R10, UR4, 0x2 ;  /* 0x000000040a087c11 */ /* 0x000fc6000f8e10ff */
[----:B------:R-:W-:Y:S02]  /*4410*/  @P0 IMAD R10, R9, 0x4800, RZ ;  /* 0x00004800090a0824 */ /* 0x000fe400078e02ff */
[----:B------:R-:W-:Y:S01]  /*4420*/  IMAD R9, R16, 0x4800, RZ ;  /* 0x0000480010097824 */ /* 0x000fe200078e02ff */
[----:B------:R4:W-:Y:S02]  /*4430*/  STS.128 [R8], R24 ;  /* 0x0000001808007388 */ /* 0x0009e40000000c00 */
[----:B------:R-:W-:Y:S02]  /*4440*/  @P0 SHF.R.S32.HI R11, RZ, 0x1f, R10 ;  /* 0x0000001fff0b0819 */ /* 0x000fe4000001140a */
[----:B------:R-:W-:Y:S01]  /*4450*/  @!P0 CS2R R10, SRZ ;  /* 0x00000000000a8805 */ /* 0x000fe2000001ff00 */
[----:B------:R1:W-:Y:S01]  /*4460*/  STS.128 [R8+0x800], R28 ;  /* 0x0008001c08007388 */ /* 0x0003e20000000c00 */
[----:B--2---:R-:W-:-:S03]  /*4470*/  IMAD R12, R13, R4, RZ ;  /* 0x000000040d0c7224 */ /* 0x004fc600078e02ff */
[----:B------:R2:W-:Y:S01]  /*4480*/  STS.128 [R8+0x1000], R32 ;  /* 0x0010002008007388 */ /* 0x0005e20000000c00 */
[----:B------:R-:W-:-:S03]  /*4490*/  IADD3 R10, P3, R9, R10, RZ ;  /* 0x0000000a090a7210 */ /* 0x000fc60007f7e0ff */
[----:B------:R2:W-:Y:S01]  /*44a0*/  STS.128 [R8+0x1800], R36 ;  /* 0x0018002408007388 */ /* 0x0005e20000000c00 */
[----:B---3--:R-:W-:Y:S01]  /*44b0*/  IMAD R16, R13, R6, RZ ;  /* 0x000000060d107224 */ /* 0x008fe200078e02ff */
[----:B------:R-:W-:Y:S01]  /*44c0*/  LEA.HI.X.SX32 R11, R9, R11, 0x1, P3 ;  /* 0x0000000b090b7211 */ /* 0x000fe200018f0eff */
[C---:B------:R-:W-:Y:S01]  /*44d0*/  IMAD R13, R2.reuse, R5, R12 ;  /* 0x00000005020d7224 */ /* 0x040fe200078e020c */
[----:B----4-:R-:W3:Y:S01]  /*44e0*/  LDC.64 R24, c[0x0][0x828] ;  /* 0x00020a00ff187b82 */ /* 0x010ee20000000a00 */
[----:B------:R-:W-:Y:S01]  /*44f0*/  SHF.R.S32.HI R9, RZ, 0x1f, R120 ;  /* 0x0000001fff097819 */ /* 0x000fe20000011478 */
[----:B------:R2:W-:Y:S01]  /*4500*/  STS.128 [R8+0x2000], R40 ;  /* 0x0020002808007388 */ /* 0x0005e20000000c00 */
[----:B------:R-:W-:Y:S01]  /*4510*/  IMAD R17, R2, R7, R16 ;  /* 0x0000000702117224 */ /* 0x000fe200078e0210 */
[----:B------:R-:W-:Y:S01]  /*4520*/  SHF.L.U64.HI R16, R14, 0x2, R15 ;  /* 0x000000020e107819 */ /* 0x000fe2000001020f */
[C-C-:B------:R-:W-:Y:S01]  /*4530*/  IMAD.WIDE.U32 R4, R2.reuse, R4, R10.reuse ;  /* 0x0000000402047225 */ /* 0x140fe200078e000a */
[----:B------:R2:W-:Y:S03]  /*4540*/  STS.128 [R8+0x2800], R44 ;  /* 0x0028002c08007388 */ /* 0x0005e60000000c00 */
[----:B------:R-:W-:Y:S01]  /*4550*/  IMAD.WIDE.U32 R6, R2, R6, R10 ;  /* 0x0000000602067225 */ /* 0x000fe200078e000a */
[----:B------:R2:W-:Y:S01]  /*4560*/  STS.128 [R8+0x3000], R48 ;  /* 0x0030003008007388 */ /* 0x0005e20000000c00 */
[----:B------:R-:W-:-:S02]  /*4570*/  SEL R11, R9, RZ, !P0 ;  /* 0x000000ff090b7207 */ /* 0x000fc40004000000 */
[----:B------:R-:W-:Y:S01]  /*4580*/  SEL R9, R120, RZ, !P0 ;  /* 0x000000ff78097207 */ /* 0x000fe20004000000 */
[----:B------:R2:W-:Y:S01]  /*4590*/  STS.128 [R8+0x3800], R52 ;  /* 0x0038003408007388 */ /* 0x0005e20000000c00 */
[----:B------:R-:W-:Y:S02]  /*45a0*/  IMAD.SHL.U32 R14, R14, 0x4, RZ ;  /* 0x000000040e0e7824 */ /* 0x000fe400078e00ff */
[----:B------:R-:W-:Y:S01]  /*45b0*/  IMAD R10, R11, R18, RZ ;  /* 0x000000120b0a7224 */ /* 0x000fe200078e02ff */
[----:B------:R2:W-:Y:S01]  /*45c0*/  STS.128 [R8+0x4000], R56 ;  /* 0x0040003808007388 */ /* 0x0005e20000000c00 */
[----:B------:R-:W-:Y:S02]  /*45d0*/  IMAD.IADD R5, R5, 0x1, R13 ;  /* 0x0000000105057824 */ /* 0x000fe400078e020d */
[----:B------:R-:W-:Y:S01]  /*45e0*/  IMAD.IADD R7, R7, 0x1, R17 ;  /* 0x0000000107077824 */ /* 0x000fe200078e0211 */
[----:B------:R2:W-:Y:S01]  /*45f0*/  STS.128 [R8+0x4800], R60 ;  /* 0x0048003c08007388 */ /* 0x0005e20000000c00 */
[----:B------:R-:W-:Y:S01]  /*4600*/  IMAD R13, R9, R19, R10 ;  /* 0x00000013090d7224 */ /* 0x000fe200078e020a */
[----:B------:R-:W-:Y:S01]  /*4610*/  IADD3 R10, P0, R14, UR6, RZ ;  /* 0x000000060e0a7c10 */ /* 0x000fe2000ff1e0ff */
[----:B-1----:R-:W-:Y:S01]  /*4620*/  IMAD R12, R11, R20, RZ ;  /* 0x000000140b0c7224 */ /* 0x002fe200078e02ff */
[----:B------:R2:W-:Y:S01]  /*4630*/  STS.128 [R8+0x5000], R64 ;  /* 0x0050004008007388 */ /* 0x0005e20000000c00 */
[----:B------:R-:W-:Y:S01]  /*4640*/  IMAD.WIDE.U32 R4, R9, R18, R4 ;  /* 0x0000001209047225 */ /* 0x000fe200078e0004 */
[----:B------:R-:W-:-:S02]  /*4650*/  IADD3.X R11, R16, UR7, RZ, P0, !PT ;  /* 0x00000007100b7c10 */ /* 0x000fc400087fe4ff */
[----:B------:R2:W-:Y:S01]  /*4660*/  STS.128 [R8+0x5800], R68 ;  /* 0x0058004408007388 */ /* 0x0005e20000000c00 */
[----:B------:R-:W-:Y:S01]  /*4670*/  IMAD.WIDE.U32 R6, R9, R20, R6 ;  /* 0x0000001409067225 */ /* 0x000fe200078e0006 */
[----:B------:R-:W-:-:S03]  /*4680*/  LEA R22, P3, R4, R22, 0x2 ;  /* 0x0000001604167211 */ /* 0x000fc600078610ff */
[----:B------:R-:W-:Y:S01]  /*4690*/  IMAD.MOV R2, RZ, RZ, -R2 ;  /* 0x000000ffff027224 */ /* 0x000fe200078e0a02 */
[----:B---3--:R-:W-:Y:S01]  /*46a0*/  LEA R24, P4, R6, R24, 0x2 ;  /* 0x0000001806187211 */ /* 0x008fe200078810ff */
[----:B------:R-:W-:Y:S02]  /*46b0*/  IMAD R9, R9, R21, R12 ;  /* 0x0000001509097224 */ /* 0x000fe400078e020c */
[----:B------:R-:W-:Y:S02]  /*46c0*/  IMAD R17, R3, R2, R0 ;  /* 0x0000000203117224 */ /* 0x000fe400078e0200 */
[----:B------:R-:W-:Y:S02]  /*46d0*/  IMAD.IADD R3, R5, 0x1, R13 ;  /* 0x0000000105037824 */ /* 0x000fe400078e020d */
[----:B------:R-:W-:Y:S01]  /*46e0*/  IMAD.IADD R2, R7, 0x1, R9 ;  /* 0x0000000107027824 */ /* 0x000fe200078e0209 */
[----:B--2---:R-:W-:Y:S06]  /*46f0*/  @P2 BRA `(.L_x_1021) ;  /* 0x0000000000142947 */ /* 0x004fec0003800000 */
.L_x_1022:
[----:B------:R-:W2:Y:S04]  /*4700*/  LDG.E.STRONG.GPU R0, desc[UR38][R10.64] ;  /* 0x000000260a007981 */ /* 0x000ea8000c1ef900 */
[----:B--2---:R-:W-:Y:S01]  /*4710*/  CCTL.IVALL ;  /* 0x00000000ff00798f */ /* 0x004fe20002000000 */
[----:B------:R-:W-:Y:S05]  /*4720*/  YIELD ;  /* 0x0000000000007946 */ /* 0x000fea0003800000 */
[----:B------:R-:W-:-:S13]  /*4730*/  ISETP.NE.AND P0, PT, R0, R17, PT ;  /* 0x000000110000720c */ /* 0x000fda0003f05270 */
[----:B------:R-:W-:Y:S05]  /*4740*/  @P0 BRA `(.L_x_1022) ;  /* 0xfffffffc00ec0947 */ /* 0x000fea000383ffff */
.L_x_1021:
[----:B------:R-:W-:Y:S05]  /*4750*/  BSYNC B0 ;  /* 0x0000000000007941 */ /* 0x000fea0003800000 */
.L_x_1020:
[----:B------:R-:W-:Y:S01]  /*4760*/  UMOV UR5, 0xffffffff ;  /* 0xffffffff00057882 */ /* 0x000fe20000000000 */
[----:B------:R-:W-:Y:S02]  /*4770*/  LEA.HI.X R23, R4, R23, R3, 0x2, P3 ;  /* 0x0000001704177211 */ /* 0x000fe400018f1403 */
[----:B------:R-:W-:Y:S01]  /*4780*/  LEA.HI.X R2, R6, R25, R2, 0x2, P4 ;  /* 0x0000001906027211 */ /* 0x000fe200020f1402 */
[----:B------:R-:W-:Y:S06]  /*4790*/  BRA.DIV UR5, `(.L_x_1023) ;  /* 0x0000004a057c7947 */ /* 0x000fec000b800000 */
[----:B------:R-:W-:Y:S01]  /*47a0*/  NOP ;  /* 0x0000000000007918 */ /* 0x000fe20000000000 */
.L_x_1124:
        /* <DEDUP_REMOVED lines=16> */
.L_x_1026:
[----:B------:R-:W-:Y:S01]  /*48b0*/  @P0 ELECT P2, URZ, PT ;  /* 0x00000000003f082f */ /* 0x000fe20003840000 */
[----:B------:R1:W-:-:S12]  /*48c0*/  UBLKRED.G.S.ADD.F32.RN [UR6], [UR4], UR5, desc[UR8] ;  /* 0x00000806040073bb */ /* 0x0003d800080a1405 */
[----:B------:R-:W-:Y:S02]  /*48d0*/  @P2 PLOP3.LUT P0, PT, P2, PT, PT, 0x8, 0x0 ;  /* 0x000000000000281c */ /* 0x000fe4000170e170 */
[----:B------:R-:W-:-:S11]  /*48e0*/  PLOP3.LUT P2, PT, PT, PT, PT, 0x8, 0x0 ;  /* 0x000000000000781c */ /* 0x000fd60003f4e170 */
[----:B-1----:R-:W-:Y:S05]  /*48f0*/  @P0 BRA.U.ANY `(.L_x_1026) ;  /* 0xfffffffd00ec0947 */ /* 0x002fea000393ffff */
[----:B------:R0:W-:Y:S01]  /*4900*/  UTMACMDFLUSH ;  /* 0x00000000000079b7 */ /* 0x0001e20000000000 */
[----:B------:R-:W-:-:S04]  /*4910*/  DEPBAR.LE SB0, 0x0 ;  /* 0x000080000000791a */ /* 0x000fc80000000000 */
.L_x_1025:
[----:B------:R-:W-:Y:S05]  /*4920*/  BSYNC B0 ;  /* 0x0000000000007941 */ /* 0x000fea0003800000 */
.L_x_1024:
        /* <DEDUP_REMOVED lines=14> */
.L_x_1028:
[----:B------:R-:W-:Y:S05]  /*4a10*/  BSYNC B0 ;  /* 0x0000000000007941 */ /* 0x000fea0003800000 */
.L_x_1027:
        /* <DEDUP_REMOVED lines=18> */
.L_x_1031:
[----:B------:R-:W2:Y:S04]  /*4b40*/  LDG.E.STRONG.GPU R0, desc[UR38][R2.64] ;  /* 0x0000002602007981 */ /* 0x000ea8000c1ef900 */
[----:B--2---:R-:W-:Y:S01]  /*4b50*/  CCTL.IVALL ;  /* 0x00000000ff00798f */ /* 0x004fe20002000000 */
[----:B------:R-:W-:Y:S05]  /*4b60*/  YIELD ;  /* 0x0000000000007946 */ /* 0x000fea0003800000 */
[----:B------:R-:W-:-:S13]  /*4b70*/  ISETP.NE.AND P0, PT, R0, R17, PT ;  /* 0x000000110000720c */ /* 0x000fda0003f05270 */
[----:B------:R-:W-:Y:S05]  /*4b80*/  @P0 BRA `(.L_x_1031) ;  /* 0xfffffffc00ec0947 */ /* 0x000fea000383ffff */
.L_x_1030:
[----:B------:R-:W-:Y:S05]  /*4b90*/  BSYNC B0 ;  /* 0x0000000000007941 */ /* 0x000fea0003800000 */
.L_x_1029:
[----:B------:R-:W-:-:S03]  /*4ba0*/  UMOV UR5, 0xffffffff ;  /* 0xffffffff00057882 */ /* 0x000fc60000000000 */
[----:B------:R-:W-:Y:S05]  /*4bb0*/  BRA.DIV UR5, `(.L_x_1032) ;  /* 0x0000004605907947 */ /* 0x000fea000b800000 */
[----:B------:R-:W-:Y:S01]  /*4bc0*/  NOP ;  /* 0x0000000000007918 */ /* 0x000fe20000000000 */
.L_x_1127:
        /* <DEDUP_REMOVED lines=16> */
.L_x_1035:
[----:B------:R-:W-:Y:S01]  /*4cd0*/  @P0 ELECT P2, URZ, PT ;  /* 0x00000000003f082f */ /* 0x000fe20003840000 */
[----:B------:R2:W-:-:S12]  /*4ce0*/  UBLKRED.G.S.ADD.F32.RN [UR6], [UR4], UR5, desc[UR8] ;  /* 0x00000806040073bb */ /* 0x0005d800080a1405 */
[----:B------:R-:W-:Y:S02]  /*4cf0*/  @P2 PLOP3.LUT P0, PT, P2, PT, PT, 0x8, 0x0 ;  /* 0x000000000000281c */ /* 0x000fe4000170e170 */
[----:B------:R-:W-:-:S11]  /*4d00*/  PLOP3.LUT P2, PT, PT, PT, PT, 0x8, 0x0 ;  /* 0x000000000000781c */ /* 0x000fd60003f4e170 */
[----:B--2---:R-:W-:Y:S05]  /*4d10*/  @P0 BRA.U.ANY `(.L_x_1035) ;  /* 0xfffffffd00ec0947 */ /* 0x004fea000393ffff */
[----:B------:R0:W-:Y:S01]  /*4d20*/  UTMACMDFLUSH ;  /* 0x00000000000079b7 */ /* 0x0001e20000000000 */
[----:B------:R-:W-:-:S04]  /*4d30*/  DEPBAR.LE SB0, 0x0 ;  /* 0x000080000000791a */ /* 0x000fc80000000000 */
.L_x_1034:
[----:B------:R-:W-:Y:S05]  /*4d40*/  BSYNC B0 ;  /* 0x0000000000007941 */ /* 0x000fea0003800000 */
.L_x_1033:
        /* <DEDUP_REMOVED lines=14> */
.L_x_991:
        /* <DEDUP_REMOVED lines=21> */
.L_x_1037:
        /* <DEDUP_REMOVED lines=13> */
.L_x_1039:
[----:B------:R-:W-:-:S05]  /*5050*/  ULDC UR4, c[0x0][0x8c4] ;  /* 0x0002310000047ab9 */ /* 0x000fca0000000800 */
.L_x_1038:
        /* <DEDUP_REMOVED lines=39> */
.L_x_1040:
        /* <DEDUP_REMOVED lines=34> */
[----:B------:R-:W-:Y:S01]  /*54f0*/  UIMAD.WIDE.U32 UR8, UR17, UR22, UR8 ;  /* 0x00000016110872a5 */ /* 0x000fe2000f8e0008 */
[----:B------:R-:W-:Y:S01]  /*5500*/  ELECT P0, URZ, PT ;  /* 0x00000000003f782f */ /* 0x000fe20003800000 */
[----:B------:R-:W-:Y:S02]  /*5510*/  ULEA.HI.X.SX32 UR11, UR11, UR14, 0x1, UP0 ;  /* 0x0000000e0b0b7291 */ /* 0x000fe400080f0e3f */
        /* <DEDUP_REMOVED lines=15> */
.L_x_1074:
        /* <DEDUP_REMOVED lines=13> */
.L_x_1044:
[----:B------:R-:W2:Y:S04]  /*56e0*/  LDG.E.STRONG.GPU R5, desc[UR38][R2.64] ;  /* 0x0000002602057981 */ /* 0x000ea8000c1ef900 */
[----:B--2---:R-:W-:Y:S01]  /*56f0*/  CCTL.IVALL ;  /* 0x00000000ff00798f */ /* 0x004fe20002000000 */
[----:B------:R-:W-:Y:S05]  /*5700*/  YIELD ;  /* 0x0000000000007946 */ /* 0x000fea0003800000 */
[----:B------:R-:W-:-:S13]  /*5710*/  ISETP.NE.AND P1, PT, R5, UR18, PT ;  /* 0x0000001205007c0c */ /* 0x000fda000bf25270 */
[----:B------:R-:W-:Y:S05]  /*5720*/  @P1 BRA `(.L_x_1044) ;  /* 0xfffffffc00ec1947 */ /* 0x000fea000383ffff */
.L_x_1043:
[----:B------:R-:W-:Y:S05]  /*5730*/  BSYNC B0 ;  /* 0x0000000000007941 */ /* 0x000fea0003800000 */
.L_x_1042:
[----:B------:R-:W-:-:S03]  /*5740*/  UMOV UR5, 0xffffffff ;  /* 0xffffffff00057882 */ /* 0x000fc60000000000 */
[----:B------:R-:W-:Y:S05]  /*5750*/  BRA.DIV UR5, `(.L_x_1045) ;  /* 0x0000003a05c47947 */ /* 0x000fea000b800000 */
[----:B------:R-:W-:Y:S01]  /*5760*/  NOP ;  /* 0x0000000000007918 */ /* 0x000fe20000000000 */
.L_x_1130:
        /* <DEDUP_REMOVED lines=19> */
.L_x_1047:
[----:B------:R-:W-:Y:S05]  /*58a0*/  BSYNC B0 ;  /* 0x0000000000007941 */ /* 0x000fea0003800000 */
.L_x_1046:
        /* <DEDUP_REMOVED lines=14> */
.L_x_1049:
[----:B------:R-:W-:Y:S05]  /*5990*/  BSYNC B0 ;  /* 0x0000000000007941 */ /* 0x000fea0003800000 */
.L_x_1048:
        /* <DEDUP_REMOVED lines=15> */
.L_x_1051:
[----:B------:R-:W-:Y:S05]  /*5a90*/  BSYNC B0 ;  /* 0x0000000000007941 */ /* 0x000fea0003800000 */
.L_x_1050:
[----:B------:R-:W-:Y:S06]  /*5aa0*/  BAR.ARV 0xa, 0xa0 ;  /* 0x0282800000007b1d */ /* 0x000fec0000002000 */
[----:B------:R-:W-:Y:S04]  /*5ab0*/  BSSY B0, `(.L_x_1052) ;  /* 0x0000003000007945 */ /* 0x000fe80003800000 */
[----:B------:R-:W-:Y:S05]  /*5ac0*/  @!P0 BRA `(.L_x_1053) ;  /* 0x0000000000048947 */ /* 0x000fea0003800000 */
[----:B------:R-:W-:-:S04]  /*5ad0*/  DEPBAR.LE SB0, 0x1 ;  /* 0x000080400000791a */ /* 0x000fc80000000000 */
.L_x_1053:
[----:B------:R-:W-:Y:S05]  /*5ae0*/  BSYNC B0 ;  /* 0x0000000000007941 */ /* 0x000fea0003800000 */
.L_x_1052:
[----:B------:R-:W-:Y:S06]  /*5af0*/  BAR.ARV 0xb, 0xa0 ;  /* 0x02c2800000007b1d */ /* 0x000fec0000002000 */
[----:B------:R-:W-:Y:S04]  /*5b00*/  BSSY B0, `(.L_x_1054) ;  /* 0x0000003000007945 */ /* 0x000fe80003800000 */
[----:B------:R-:W-:Y:S05]  /*5b10*/  @!P0 BRA `(.L_x_1055) ;  /* 0x0000000000048947 */ /* 0x000fea0003800000 */
[----:B------:R-:W-:-:S04]  /*5b20*/  DEPBAR.LE SB0, 0x0 ;  /* 0x000080000000791a */ /* 0x000fc80000000000 */
.L_x_1055:
[----:B------:R-:W-:Y:S05]  /*5b30*/  BSYNC B0 ;  /* 0x0000000000007941 */ /* 0x000fea0003800000 */
.L_x_1054:
        /* <DEDUP_REMOVED lines=19> */
.L_x_1057:
[----:B------:R-:W-:Y:S05]  /*5c70*/  BSYNC B0 ;  /* 0x0000000000007941 */ /* 0x000fea0003800000 */
.L_x_1056:
        /* <DEDUP_REMOVED lines=9> */
.L_x_1060:
[----:B------:R-:W2:Y:S04]  /*5d10*/  LDG.E.STRONG.GPU R5, desc[UR38][R2.64] ;  /* 0x0000002602057981 */ /* 0x000ea8000c1ef900 */
[----:B--2---:R-:W-:Y:S01]  /*5d20*/  CCTL.IVALL ;  /* 0x00000000ff00798f */ /* 0x004fe20002000000 */
[----:B------:R-:W-:Y:S05]  /*5d30*/  YIELD ;  /* 0x0000000000007946 */ /* 0x000fea0003800000 */
[----:B------:R-:W-:-:S13]  /*5d40*/  ISETP.NE.AND P1, PT, R5, UR18, PT ;  /* 0x0000001205007c0c */ /* 0x000fda000bf25270 */
[----:B------:R-:W-:Y:S05]  /*5d50*/  @P1 BRA `(.L_x_1060) ;  /* 0xfffffffc00ec1947 */ /* 0x000fea000383ffff */
.L_x_1059:
[----:B------:R-:W-:Y:S05]  /*5d60*/  BSYNC B0 ;  /* 0x0000000000007941 */ /* 0x000fea0003800000 */
.L_x_1058:
[----:B------:R-:W-:-:S03]  /*5d70*/  UMOV UR5, 0xffffffff ;  /* 0xffffffff00057882 */ /* 0x000fc60000000000 */
[----:B------:R-:W-:Y:S05]  /*5d80*/  BRA.DIV UR5, `(.L_x_1061) ;  /* 0x0000003605547947 */ /* 0x000fea000b800000 */
[----:B------:R-:W-:Y:S01]  /*5d90*/  NOP ;  /* 0x0000000000007918 */ /* 0x000fe20000000000 */
.L_x_1133:
        /* <DEDUP_REMOVED lines=15> */
.L_x_1063:
[----:B------:R-:W-:Y:S05]  /*5e90*/  BSYNC B0 ;  /* 0x0000000000007941 */ /* 0x000fea0003800000 */
.L_x_1062:
        /* <DEDUP_REMOVED lines=14> */
.L_x_1065:
[----:B------:R-:W-:Y:S05]  /*5f80*/  BSYNC B0 ;  /* 0x0000000000007941 */ /* 0x000fea0003800000 */
.L_x_1064:
        /* <DEDUP_REMOVED lines=15> */
.L_x_1067:
[----:B------:R-:W-:Y:S05]  /*6080*/  BSYNC B0 ;  /* 0x0000000000007941 */ /* 0x000fea0003800000 */
.L_x_1066:
[----:B------:R-:W-:Y:S06]  /*6090*/  BAR.ARV 0xa, 0xa0 ;  /* 0x0282800000007b1d */ /* 0x000fec0000002000 */
[----:B------:R-:W-:Y:S04]  /*60a0*/  BSSY B0, `(.L_x_1068) ;  /* 0x0000003000007945 */ /* 0x000fe80003800000 */
[----:B------:R-:W-:Y:S05]  /*60b0*/  @!P0 BRA `(.L_x_1069) ;  /* 0x0000000000048947 */ /* 0x000fea0003800000 */
[----:B------:R-:W-:-:S04]  /*60c0*/  DEPBAR.LE SB0, 0x1 ;  /* 0x000080400000791a */ /* 0x000fc80000000000 */
.L_x_1069:
[----:B------:R-:W-:Y:S05]  /*60d0*/  BSYNC B0 ;  /* 0x0000000000007941 */ /* 0x000fea0003800000 */
.L_x_1068:
[----:B------:R-:W-:Y:S06]  /*60e0*/  BAR.ARV 0xb, 0xa0 ;  /* 0x02c2800000007b1d */ /* 0x000fec0000002000 */
[----:B------:R-:W-:Y:S04]  /*60f0*/  BSSY B0, `(.L_x_1070) ;  /* 0x0000003000007945 */ /* 0x000fe80003800000 */
[----:B------:R-:W-:Y:S05]  /*6100*/  @!P0 BRA `(.L_x_1071) ;  /* 0x0000000000048947 */ /* 0x000fea0003800000 */
[----:B------:R-:W-:-:S04]  /*6110*/  DEPBAR.LE SB0, 0x0 ;  /* 0x000080000000791a */ /* 0x000fc80000000000 */
.L_x_1071:
[----:B------:R-:W-:Y:S05]  /*6120*/  BSYNC B0 ;  /* 0x0000000000007941 */ /* 0x000fea0003800000 */
.L_x_1070:
        /* <DEDUP_REMOVED lines=19> */
.L_x_1073:
[----:B------:R-:W-:Y:S05]  /*6260*/  BSYNC B0 ;  /* 0x0000000000007941 */ /* 0x000fea0003800000 */
.L_x_1072:
[----:B------:R-:W-:Y:S02]  /*6270*/  UIADD3 UR6, UR6, 0x2, URZ ;  /* 0x0000000206067890 */ /* 0x000fe4000fffe03f */
[----:B------:R-:W-:Y:S01]  /*6280*/  UIADD3 UR4, UR4, 0x1, URZ ;  /* 0x0000000104047890 */ /* 0x000fe2000fffe03f */
[----:B------:R-:W-:Y:S11]  /*6290*/  @P3 BRA `(.L_x_1074) ;  /* 0xfffffff000dc3947 */ /* 0x000ff6000383ffff */
.L_x_1041:
        /* <DEDUP_REMOVED lines=13> */
.L_x_1077:
[----:B------:R-:W2:Y:S04]  /*6370*/  LDG.E.STRONG.GPU R0, desc[UR38][R2.64] ;  /* 0x0000002602007981 */ /* 0x000ea8000c1ef900 */
[----:B--2---:R-:W-:Y:S01]  /*6380*/  CCTL.IVALL ;  /* 0x00000000ff00798f */ /* 0x004fe20002000000 */
[----:B------:R-:W-:Y:S05]  /*6390*/  YIELD ;  /* 0x0000000000007946 */ /* 0x000fea0003800000 */
[----:B------:R-:W-:-:S13]  /*63a0*/  ISETP.NE.AND P1, PT, R0, UR18, PT ;  /* 0x0000001200007c0c */ /* 0x000fda000bf25270 */
[----:B------:R-:W-:Y:S05]  /*63b0*/  @P1 BRA `(.L_x_1077) ;  /* 0xfffffffc00ec1947 */ /* 0x000fea000383ffff */
.L_x_1076:
[----:B------:R-:W-:Y:S05]  /*63c0*/  BSYNC B0 ;  /* 0x0000000000007941 */ /* 0x000fea0003800000 */
.L_x_1075:
[----:B------:R-:W-:-:S03]  /*63d0*/  UMOV UR4, 0xffffffff ;  /* 0xffffffff00047882 */ /* 0x000fc60000000000 */
[----:B------:R-:W-:Y:S05]  /*63e0*/  BRA.DIV UR4, `(.L_x_1078) ;  /* 0x0000002e04d87947 */ /* 0x000fea000b800000 */
[----:B------:R-:W-:Y:S01]  /*63f0*/  NOP ;  /* 0x0000000000007918 */ /* 0x000fe20000000000 */
.L_x_1136:
        /* <DEDUP_REMOVED lines=22> */
.L_x_1080:
[----:B------:R-:W-:Y:S05]  /*6560*/  BSYNC B0 ;  /* 0x0000000000007941 */ /* 0x000fea0003800000 */
.L_x_1079:
        /* <DEDUP_REMOVED lines=19> */
.L_x_1082:
[----:B------:R-:W-:Y:S05]  /*66a0*/  BSYNC B0 ;  /* 0x0000000000007941 */ /* 0x000fea0003800000 */
.L_x_1081:
        /* <DEDUP_REMOVED lines=20> */
.L_x_1084:
[----:B------:R-:W-:Y:S05]  /*67f0*/  BSYNC B0 ;  /* 0x0000000000007941 */ /* 0x000fea0003800000 */
.L_x_1083:
[----:B------:R-:W-:Y:S06]  /*6800*/  BAR.ARV 0xa, 0xa0 ;  /* 0x0282800000007b1d */ /* 0x000fec0000002000 */
[----:B------:R-:W-:Y:S04]  /*6810*/  BSSY B0, `(.L_x_1085) ;  /* 0x0000003000007945 */ /* 0x000fe80003800000 */
[----:B------:R-:W-:Y:S05]  /*6820*/  @!P0 BRA `(.L_x_1086) ;  /* 0x0000000000048947 */ /* 0x000fea0003800000 */
[----:B------:R-:W-:-:S04]  /*6830*/  DEPBAR.LE SB0, 0x1 ;  /* 0x000080400000791a */ /* 0x000fc80000000000 */
.L_x_1086:
[----:B------:R-:W-:Y:S05]  /*6840*/  BSYNC B0 ;  /* 0x0000000000007941 */ /* 0x000fea0003800000 */
.L_x_1085:
[----:B------:R-:W-:Y:S06]  /*6850*/  BAR.ARV 0xb, 0xa0 ;  /* 0x02c2800000007b1d */ /* 0x000fec0000002000 */
[----:B------:R-:W-:Y:S04]  /*6860*/  BSSY B0, `(.L_x_1087) ;  /* 0x0000003000007945 */ /* 0x000fe80003800000 */
[----:B------:R-:W-:Y:S05]  /*6870*/  @!P0 BRA `(.L_x_1088) ;  /* 0x0000000000048947 */ /* 0x000fea0003800000 */
[----:B------:R-:W-:-:S04]  /*6880*/  DEPBAR.LE SB0, 0x0 ;  /* 0x000080000000791a */ /* 0x000fc80000000000 */
.L_x_1088:
[----:B------:R-:W-:Y:S05]  /*6890*/  BSYNC B0 ;  /* 0x0000000000007941 */ /* 0x000fea0003800000 */
.L_x_1087:
        /* <DEDUP_REMOVED lines=19> */
.L_x_1036:
        /* <DEDUP_REMOVED lines=10> */
.L_x_1089:
        /* <DEDUP_REMOVED lines=10> */
.L_x_1091:
[----:B------:R-:W3:Y:S02]  /*6b10*/  LDC R0, c[0x0][0x8c4] ;  /* 0x00023100ff007b82 */ /* 0x000ee40000000800 */
.L_x_1090:
        /* <DEDUP_REMOVED lines=42> */
.L_x_1093:
        /* <DEDUP_REMOVED lines=70> */
.L_x_1137:
        /* <DEDUP_REMOVED lines=9> */
.L_x_1096:
        /* <DEDUP_REMOVED lines=98> */
.L_x_1107:
[----:B-1----:R-:W-:-:S05]  /*78d0*/  IMAD.MOV.U32 R11, RZ, RZ, 0x1 ;  /* 0x00000001ff0b7424 */ /* 0x002fca00078e00ff */
[----:B------:R-:W-:-:S04]  /*78e0*/  SHF.L.U32 R11, R11, 0x1f, RZ ;  /* 0x0000001f0b0b7819 */ /* 0x000fc800000006ff */
[----:B------:R-:W1:Y:S02]  /*78f0*/  SYNCS.PHASECHK.TRANS64.TRYWAIT P1, [R12+URZ+0x36438], R11 ;  /* 0x0364380b0c0075a7 */ /* 0x000e64000802017f */
[----:B-1234-:R-:W-:Y:S05]  /*7900*/  @!P1 BRA `(.L_x_1099) ;  /* 0x0000001800c09947 */ /* 0x01efea0003800000 */
.L_x_1138:
[----:B------:R-:W-:Y:S05]  /*7910*/  @P0 BRA `(.L_x_1100) ;  /* 0x0000000000140947 */ /* 0x000fea0003800000 */
[----:B------:R-:W-:Y:S01]  /*7920*/  ISETP.NE.AND P1, PT, R8, RZ, PT ;  /* 0x000000ff0800720c */ /* 0x000fe20003f25270 */
[----:B------:R-:W-:-:S04]  /*7930*/  IMAD.MOV.U32 R3, RZ, RZ, 0x6100 ;  /* 0x00006100ff037424 */ /* 0x000fc800078e00ff */
[----:B------:R2:W-:Y:S08]  /*7940*/  SYNCS.ARRIVE.TRANS64 RZ, [R12+URZ+0x36430], R3 ;  /* 0x036430030cff79a7 */ /* 0x0005f0000800003f */
[----:B------:R-:W-:Y:S05]  /*7950*/  @!P1 BRA `(.L_x_1100) ;  /* 0x0000000000049947 */ /* 0x000fea0003800000 */
[----:B------:R-:W-:Y:S01]  /*7960*/  BPT.TRAP 0x1 ;  /* 0x000000040000795c */ /* 0x000fe20000300000 */
.L_x_1100:
        /* <DEDUP_REMOVED lines=49> */
.L_x_1139:
[----:B------:R-:W-:Y:S05]  /*7c80*/  @P0 BRA `(.L_x_1102) ;  /* 0x0000000000140947 */ /* 0x000fea0003800000 */
[----:B------:R-:W-:Y:S01]  /*7c90*/  ISETP.NE.AND P1, PT, R8, RZ, PT ;  /* 0x000000ff0800720c */ /* 0x000fe20003f25270 */
[----:B--2---:R-:W-:-:S04]  /*7ca0*/  IMAD.MOV.U32 R27, RZ, RZ, 0x6100 ;  /* 0x00006100ff1b7424 */ /* 0x004fc800078e00ff */
[----:B------:R3:W-:Y:S08]  /*7cb0*/  SYNCS.ARRIVE.TRANS64 RZ, [R12+URZ+0x36418], R27 ;  /* 0x0364181b0cff79a7 */ /* 0x0007f0000800003f */
[----:B------:R-:W-:Y:S05]  /*7cc0*/  @!P1 BRA `(.L_x_1102) ;  /* 0x0000000000049947 */ /* 0x000fea0003800000 */
[----:B------:R-:W-:Y:S01]  /*7cd0*/  BPT.TRAP 0x1 ;  /* 0x000000040000795c */ /* 0x000fe20000300000 */
.L_x_1102:
        /* <DEDUP_REMOVED lines=37> */
.L_x_1140:
[----:B--2---:R-:W-:Y:S01]  /*7f30*/  SHF.R.S32.HI R28, RZ, 0x1f, R26 ;  /* 0x0000001fff1c7819 */ /* 0x004fe2000001141a */
[----:B------:R-:W-:Y:S06]  /*7f40*/  @P0 BRA `(.L_x_1104) ;  /* 0x0000000000140947 */ /* 0x000fec0003800000 */
[----:B------:R-:W-:Y:S01]  /*7f50*/  ISETP.NE.AND P1, PT, R8, RZ, PT ;  /* 0x000000ff0800720c */ /* 0x000fe20003f25270 */
[----:B------:R-:W-:-:S04]  /*7f60*/  IMAD.MOV.U32 R29, RZ, RZ, 0x6100 ;  /* 0x00006100ff1d7424 */ /* 0x000fc800078e00ff */
[----:B------:R2:W-:Y:S08]  /*7f70*/  SYNCS.ARRIVE.TRANS64 RZ, [R12+URZ+0x36430], R29 ;  /* 0x0364301d0cff79a7 */ /* 0x0005f0000800003f */
[----:B------:R-:W-:Y:S05]  /*7f80*/  @!P1 BRA `(.L_x_1104) ;  /* 0x0000000000049947 */ /* 0x000fea0003800000 */
[----:B------:R-:W-:Y:S01]  /*7f90*/  BPT.TRAP 0x1 ;  /* 0x000000040000795c */ /* 0x000fe20000300000 */
.L_x_1104:
        /* <DEDUP_REMOVED lines=37> */
.L_x_1142:
[----:B------:R-:W-:Y:S05]  /*81f0*/  @P0 BRA `(.L_x_1106) ;  /* 0x0000000000140947 */ /* 0x000fea0003800000 */
[----:B------:R-:W-:Y:S01]  /*8200*/  ISETP.NE.AND P1, PT, R8, RZ, PT ;  /* 0x000000ff0800720c */ /* 0x000fe20003f25270 */
[----:B---3--:R-:W-:-:S04]  /*8210*/  IMAD.MOV.U32 R5, RZ, RZ, 0x6100 ;  /* 0x00006100ff057424 */ /* 0x008fc800078e00ff */
[----:B------:R4:W-:Y:S08]  /*8220*/  SYNCS.ARRIVE.TRANS64 RZ, [R12+URZ+0x36410], R5 ;  /* 0x036410050cff79a7 */ /* 0x0009f0000800003f */
[----:B------:R-:W-:Y:S05]  /*8230*/  @!P1 BRA `(.L_x_1106) ;  /* 0x0000000000049947 */ /* 0x000fea0003800000 */
[----:B------:R-:W-:Y:S01]  /*8240*/  BPT.TRAP 0x1 ;  /* 0x000000040000795c */ /* 0x000fe20000300000 */
.L_x_1106:
        /* <DEDUP_REMOVED lines=37> */
.L_x_1098:
[----:B------:R-:W-:Y:S01]  /*84a0*/  ISETP.NE.AND P1, PT, R17, RZ, PT ;  /* 0x000000ff1100720c */ /* 0x000fe20003f25270 */
[----:B------:R-:W-:-:S12]  /*84b0*/  IMAD.MOV.U32 R4, RZ, RZ, 0x1 ;  /* 0x00000001ff047424 */ /* 0x000fd800078e00ff */
[----:B------:R-:W-:Y:S05]  /*84c0*/  @!P1 BRA `(.L_x_1097) ;  /* 0x00000004006c9947 */ /* 0x000fea0003800000 */
[----:B------:R-:W3:Y:S02]  /*84d0*/  SYNCS.PHASECHK.TRANS64.TRYWAIT P1, [R12+URZ+0x36438], R11 ;  /* 0x0364380b0c0075a7 */ /* 0x000ee4000802017f */
[----:B---3--:R-:W-:Y:S05]  /*84e0*/  @!P1 BRA `(.L_x_1108) ;  /* 0x00000010001c9947 */ /* 0x008fea0003800000 */
.L_x_1143:
[----:B------:R-:W-:Y:S05]  /*84f0*/  @P0 BRA `(.L_x_1109) ;  /* 0x0000000000140947 */ /* 0x000fea0003800000 */
[----:B------:R-:W-:Y:S01]  /*8500*/  ISETP.NE.AND P1, PT, R8, RZ, PT ;  /* 0x000000ff0800720c */ /* 0x000fe20003f25270 */
[----:B------:R-:W-:-:S04]  /*8510*/  IMAD.MOV.U32 R5, RZ, RZ, 0x6100 ;  /* 0x00006100ff057424 */ /* 0x000fc800078e00ff */
[----:B------:R4:W-:Y:S08]  /*8520*/  SYNCS.ARRIVE.TRANS64 RZ, [R12+URZ+0x36430], R5 ;  /* 0x036430050cff79a7 */ /* 0x0009f0000800003f */
[----:B------:R-:W-:Y:S05]  /*8530*/  @!P1 BRA `(.L_x_1109) ;  /* 0x0000000000049947 */ /* 0x000fea0003800000 */
[----:B------:R-:W-:Y:S01]  /*8540*/  BPT.TRAP 0x1 ;  /* 0x000000040000795c */ /* 0x000fe20000300000 */
.L_x_1109:
        /* <DEDUP_REMOVED lines=42> */
.L_x_1144:
[----:B------:R-:W-:Y:S01]  /*87f0*/  IMAD.MOV.U32 R4, RZ, RZ, RZ ;  /* 0x000000ffff047224 */ /* 0x000fe200078e00ff */
[----:B------:R-:W-:Y:S06]  /*8800*/  @P0 BRA `(.L_x_1111) ;  /* 0x0000000000140947 */ /* 0x000fec0003800000 */
[----:B------:R-:W-:Y:S01]  /*8810*/  ISETP.NE.AND P1, PT, R8, RZ, PT ;  /* 0x000000ff0800720c */ /* 0x000fe20003f25270 */
[----:B----4-:R-:W-:-:S04]  /*8820*/  IMAD.MOV.U32 R5, RZ, RZ, 0x6100 ;  /* 0x00006100ff057424 */ /* 0x010fc800078e00ff */
[----:B------:R4:W-:Y:S08]  /*8830*/  SYNCS.ARRIVE.TRANS64 RZ, [R12+URZ+0x36418], R5 ;  /* 0x036418050cff79a7 */ /* 0x0009f0000800003f */
[----:B------:R-:W-:Y:S05]  /*8840*/  @!P1 BRA `(.L_x_1111) ;  /* 0x0000000000049947 */ /* 0x000fea0003800000 */
[----:B------:R-:W-:Y:S01]  /*8850*/  BPT.TRAP 0x1 ;  /* 0x000000040000795c */ /* 0x000fe20000300000 */
.L_x_1111:
        /* <DEDUP_REMOVED lines=34> */
.L_x_1097:
[----:B------:R-:W-:-:S04]  /*8a80*/  SHF.L.U32 R3, R4, 0x1f, RZ ;  /* 0x0000001f04037819 */ /* 0x000fc800000006ff */
[----:B------:R-:W4:Y:S02]  /*8a90*/  SYNCS.PHASECHK.TRANS64.TRYWAIT P1, [R12+URZ+0x36438], R3 ;  /* 0x036438030c0075a7 */ /* 0x000f24000802017f */
[----:B----4-:R-:W-:Y:S05]  /*8aa0*/  @!P1 BRA `(.L_x_1112) ;  /* 0x0000000800d49947 */ /* 0x010fea0003800000 */
.L_x_1145:
[----:B------:R-:W-:Y:S05]  /*8ab0*/  @P0 BRA `(.L_x_1113) ;  /* 0x0000000000180947 */ /* 0x000fea0003800000 */
[----:B------:R-:W5:Y:S01]  /*8ac0*/  S2R R2, SR_TID.X ;  /* 0x0000000000027919 */ /* 0x000f620000002100 */
[----:B----4-:R-:W-:-:S04]  /*8ad0*/  IMAD.MOV.U32 R3, RZ, RZ, 0x6100 ;  /* 0x00006100ff037424 */ /* 0x010fc800078e00ff */
[----:B------:R4:W-:Y:S01]  /*8ae0*/  SYNCS.ARRIVE.TRANS64 RZ, [R12+URZ+0x36430], R3 ;  /* 0x036430030cff79a7 */ /* 0x0009e2000800003f */
[----:B-----5:R-:W-:-:S13]  /*8af0*/  LOP3.LUT P0, RZ, R2, 0x1f, RZ, 0xc0, !PT ;  /* 0x0000001f02ff7812 */ /* 0x020fda000780c0ff */
[----:B----4-:R-:W-:Y:S05]  /*8b00*/  @!P0 BRA `(.L_x_1113) ;  /* 0x0000000000048947 */ /* 0x010fea0003800000 */
[----:B------:R-:W-:Y:S01]  /*8b10*/  BPT.TRAP 0x1 ;  /* 0x000000040000795c */ /* 0x000fe20000300000 */
.L_x_1113:
        /* <DEDUP_REMOVED lines=44> */
.L_x_1094:
[----:B------:R-:W-:Y:S05]  /*8de0*/  BSYNC B0 ;  /* 0x0000000000007941 */ /* 0x000fea0003800000 */
.L_x_1092:
[----:B------:R-:W-:-:S03]  /*8df0*/  UMOV UR6, 0xffffffff ;  /* 0xffffffff00067882 */ /* 0x000fc60000000000 */
[----:B------:R-:W-:Y:S05]  /*8e00*/  BRA.DIV UR6, `(.L_x_1114) ;  /* 0x0000000a06107947 */ /* 0x000fea000b800000 */
[----:B------:R-:W-:-:S13]  /*8e10*/  ELECT P6, URZ, PT ;  /* 0x00000000003f782f */ /* 0x000fda00038c0000 */
.L_x_1148:
[----:B------:R-:W-:Y:S05]  /*8e20*/  @!P6 BRA `(.L_x_996) ;  /* 0x000000000070e947 */ /* 0x000fea0003800000 */
[----:B------:R-:W-:-:S04]  /*8e30*/  LOP3.LUT R16, R16, 0x2, RZ, 0xfc, !PT ;  /* 0x0000000210107812 */ /* 0x000fc800078efcff */
[----:B------:R-:W-:-:S13]  /*8e40*/  ISETP.NE.AND P2, PT, R16, 0x3, PT ;  /* 0x000000031000780c */ /* 0x000fda0003f45270 */
[----:B------:R-:W-:Y:S05]  /*8e50*/  @!P2 BRA `(.L_x_1115) ;  /* 0x000000000004a947 */ /* 0x000fea0003800000 */
[----:B--2---:R-:W-:Y:S01]  /*8e60*/  BPT.TRAP 0x1 ;  /* 0x000000040000795c */ /* 0x004fe20000300000 */
.L_x_1115:
        /* <DEDUP_REMOVED lines=15> */
.L_x_1149:
[----:B------:R-:W5:Y:S02]  /*8f60*/  SYNCS.PHASECHK.TRANS64.TRYWAIT P0, [R5+URZ], R0 ;  /* 0x00000000050075a7 */ /* 0x000f64000800017f */
[----:B-----5:R-:W-:Y:S05]  /*8f70*/  @!P0 BRA `(.L_x_1117) ;  /* 0x0000000400e88947 */ /* 0x020fea0003800000 */
.L_x_1150:
[----:B------:R-:W-:Y:S05]  /*8f80*/  @!P2 BRA `(.L_x_1118) ;  /* 0x000000000004a947 */ /* 0x000fea0003800000 */
[----:B--2---:R-:W-:Y:S01]  /*8f90*/  BPT.TRAP 0x1 ;  /* 0x000000040000795c */ /* 0x004fe20000300000 */
.L_x_1118:
[----:B------:R-:W-:-:S07]  /*8fa0*/  SHF.L.U32 R4, R4, 0x1f, RZ ;  /* 0x0000001f04047819 */ /* 0x000fce00000006ff */
.L_x_1119:
[----:B------:R1:W1:Y:S02]  /*8fb0*/  SYNCS.PHASECHK.TRANS64.TRYWAIT P0, [R9+URZ+0x36438], R4 ;  /* 0x03643804090075a7 */ /* 0x000264000800017f */
[----:B-1----:R-:W-:Y:S05]  /*8fc0*/  @!P0 NANOSLEEP.SYNCS 0x989680 ;  /* 0x009896800000895d */ /* 0x002fea0003900000 */
[----:B------:R-:W1:Y:S02]  /*8fd0*/  @!P0 SYNCS.PHASECHK.TRANS64 P0, [R9+URZ+0x36438], R4 ;  /* 0x03643804090085a7 */ /* 0x000e64000800007f */
[----:B-1----:R-:W-:Y:S05]  /*8fe0*/  @!P0 BRA `(.L_x_1119) ;  /* 0xfffffffc00f08947 */ /* 0x002fea000383ffff */
.L_x_996:
[----:B--2---:R-:W-:Y:S05]  /*8ff0*/  BSYNC B6 ;  /* 0x0000000000067941 */ /* 0x004fea0003800000 */
.L_x_990:
[----:B------:R-:W-:Y:S05]  /*9000*/  EXIT ;  /* 0x000000000000794d */ /* 0x000fea0003800000 */
.L_x_1006:
[----:B------:R-:W-:Y:S02]  /*9010*/  IMAD.MOV.U32 R12, RZ, RZ, RZ ;  /* 0x000000ffff0c7224 */ /* 0x000fe400078e00ff */
[----:B------:R-:W-:Y:S02]  /*9020*/  IMAD.MOV.U32 R11, RZ, RZ, 0x1f ;  /* 0x0000001fff0b7424 */ /* 0x000fe400078e00ff */
[----:B------:R-:W-:-:S07]  /*9030*/  IMAD.MOV.U32 R15, RZ, RZ, -0x1 ;  /* 0xffffffffff0f7424 */ /* 0x000fce00078e00ff */
[----:B------:R-:W-:Y:S05]  /*9040*/  WARPSYNC.COLLECTIVE R15, `(.L_x_1120) ;  /* 0x000000000f087348 */ /* 0x000fea0003c00000 */
[----:B------:R1:W2:Y:S02]  /*9050*/  SHFL.IDX P6, R14, R13, R12, R11 ;  /* 0x0000000c0d0e7389 */ /* 0x0002a400000c000b */
[----:B-12---:R-:W-:Y:S01]  /*9060*/  ENDCOLLECTIVE ;  /* 0x000000000000791b */ /* 0x006fe20003800000 */
.L_x_1120:
[----:B------:R-:W-:Y:S05]  /*9070*/  BRA `(.L_x_1121) ;  /* 0xffffff8000787947 */ /* 0x000fea000383ffff */
.L_x_1008:
[----:B--2---:R-:W-:-:S04]  /*9080*/  IMAD.U32 R7, RZ, RZ, UR36 ;  /* 0x00000024ff077e24 */ /* 0x004fc8000f8e00ff */
[----:B------:R2:W3:Y:S03]  /*9090*/  SYNCS.PHASECHK.TRANS64.TRYWAIT P0, [R7+URZ+0x36400], R11 ;  /* 0x0364000b070075a7 */ /* 0x0004e6000800017f */
[----:B---3--:R-:W-:Y:S05]  /*90a0*/  @!P0 NANOSLEEP.SYNCS 0x989680 ;  /* 0x009896800000895d */ /* 0x008fea0003900000 */
[----:B------:R-:W3:Y:S02]  /*90b0*/  @!P0 SYNCS.PHASECHK.TRANS64 P0, [R7+URZ+0x36400], R11 ;  /* 0x0364000b070085a7 */ /* 0x000ee4000800007f */
[----:B---3--:R-:W-:Y:S05]  /*90c0*/  @!P0 BRA `(.L_x_1008) ;  /* 0xfffffffc00ec8947 */ /* 0x008fea000383ffff */
[----:B------:R-:W-:Y:S05]  /*90d0*/  BRA `(.L_x_1007) ;  /* 0xffffff8000c87947 */ /* 0x000fea000383ffff */
.L_x_1012:
[----:B--2---:R2:W3:Y:S02]  /*90e0*/  SYNCS.PHASECHK.TRANS64.TRYWAIT P1, [R4+URZ+0x36410], R11 ;  /* 0x0364100b040075a7 */ /* 0x0044e4000802017f */
[----:B---3--:R-:W-:Y:S05]  /*90f0*/  @!P1 NANOSLEEP.SYNCS 0x989680 ;  /* 0x009896800000995d */ /* 0x008fea0003900000 */
[----:B------:R-:W3:Y:S02]  /*9100*/  @!P1 SYNCS.PHASECHK.TRANS64 P1, [R4+URZ+0x36410], R11 ;  /* 0x0364100b040095a7 */ /* 0x000ee4000802007f */
[----:B---3--:R-:W-:Y:S05]  /*9110*/  @!P1 BRA `(.L_x_1012) ;  /* 0xfffffffc00f09947 */ /* 0x008fea000383ffff */
[----:B------:R-:W-:Y:S05]  /*9120*/  BRA `(.L_x_1011) ;  /* 0xffffff8800707947 */ /* 0x000fea000383ffff */
.L_x_1016:
[----:B--2---:R-:W-:-:S04]  /*9130*/  IMAD.U32 R120, RZ, RZ, UR36 ;  /* 0x00000024ff787e24 */ /* 0x004fc8000f8e00ff */
[----:B------:R2:W3:Y:S03]  /*9140*/  SYNCS.PHASECHK.TRANS64.TRYWAIT P1, [R120+URZ+0x36430], R15 ;  /* 0x0364300f780075a7 */ /* 0x0004e6000802017f */
[----:B---3--:R-:W-:Y:S05]  /*9150*/  @!P1 NANOSLEEP.SYNCS 0x989680 ;  /* 0x009896800000995d */ /* 0x008fea0003900000 */
[----:B------:R-:W3:Y:S02]  /*9160*/  @!P1 SYNCS.PHASECHK.TRANS64 P1, [R120+URZ+0x36430], R15 ;  /* 0x0364300f780095a7 */ /* 0x000ee4000802007f */
[----:B---3--:R-:W-:Y:S05]  /*9170*/  @!P1 BRA `(.L_x_1016) ;  /* 0xfffffffc00ec9947 */ /* 0x008fea000383ffff */
[----:B------:R-:W-:Y:S05]  /*9180*/  BRA `(.L_x_1015) ;  /* 0xffffff90008c7947 */ /* 0x000fea000383ffff */
.L_x_1023:
[----:B------:R-:W-:Y:S01]  /*9190*/  BSSY B0, `(.L_x_1122) ;  /* 0x0000005000007945 */ /* 0x000fe20003800000 */
[----:B------:R-:W-:-:S07]  /*91a0*/  IMAD.MOV.U32 R15, RZ, RZ, -0x1 ;  /* 0xffffffffff0f7424 */ /* 0x000fce00078e00ff */
[----:B------:R-:W-:Y:S05]  /*91b0*/  WARPSYNC.COLLECTIVE R15, `(.L_x_1123) ;  /* 0x000000000f087348 */ /* 0x000fea0003c00000 */
[----:B------:R-:W-:Y:S01]  /*91c0*/  NOP ;  /* 0x0000000000007918 */ /* 0x000fe20000000000 */
[----:B------:R-:W-:Y:S01]  /*91d0*/  ENDCOLLECTIVE ;  /* 0x000000000000791b */ /* 0x000fe20003800000 */
.L_x_1123:
[----:B------:R-:W-:Y:S05]  /*91e0*/  BSYNC B0 ;  /* 0x0000000000007941 */ /* 0x000fea0003800000 */
.L_x_1122:
[----:B------:R-:W-:Y:S05]  /*91f0*/  BRA `(.L_x_1124) ;  /* 0xffffffb4006c7947 */ /* 0x000fea000383ffff */
.L_x_1032:
[----:B------:R-:W-:Y:S01]  /*9200*/  BSSY B0, `(.L_x_1125) ;  /* 0x0000005000007945 */ /* 0x000fe20003800000 */
[----:B------:R-:W-:-:S07]  /*9210*/  IMAD.MOV.U32 R15, RZ, RZ, -0x1 ;  /* 0xffffffffff0f7424 */ /* 0x000fce00078e00ff */
[----:B-1----:R-:W-:Y:S05]  /*9220*/  WARPSYNC.COLLECTIVE R15, `(.L_x_1126) ;  /* 0x000000000f087348 */ /* 0x002fea0003c00000 */
[----:B------:R-:W-:Y:S01]  /*9230*/  NOP ;  /* 0x0000000000007918 */ /* 0x000fe20000000000 */
[----:B-1----:R-:W-:Y:S01]  /*9240*/  ENDCOLLECTIVE ;  /* 0x000000000000791b */ /* 0x002fe20003800000 */
.L_x_1126:
[----:B------:R-:W-:Y:S05]  /*9250*/  BSYNC B0 ;  /* 0x0000000000007941 */ /* 0x000fea0003800000 */
.L_x_1125:
[----:B------:R-:W-:Y:S05]  /*9260*/  BRA `(.L_x_1127) ;  /* 0xffffffb800587947 */ /* 0x000fea000383ffff */
.L_x_1045:
[----:B------:R-:W-:Y:S01]  /*9270*/  BSSY B0, `(.L_x_1128) ;  /* 0x0000005000007945 */ /* 0x000fe20003800000 */
[----:B------:R-:W-:-:S07]  /*9280*/  IMAD.MOV.U32 R15, RZ, RZ, -0x1 ;  /* 0xffffffffff0f7424 */ /* 0x000fce00078e00ff */
[----:B------:R-:W-:Y:S05]  /*9290*/  WARPSYNC.COLLECTIVE R15, `(.L_x_1129) ;  /* 0x000000000f087348 */ /* 0x000fea0003c00000 */
[----:B------:R-:W-:Y:S01]  /*92a0*/  NOP ;  /* 0x0000000000007918 */ /* 0x000fe20000000000 */
[----:B------:R-:W-:Y:S01]  /*92b0*/  ENDCOLLECTIVE ;  /* 0x000000000000791b */ /* 0x000fe20003800000 */
.L_x_1129:
[----:B------:R-:W-:Y:S05]  /*92c0*/  BSYNC B0 ;  /* 0x0000000000007941 */ /* 0x000fea0003800000 */
.L_x_1128:
[----:B------:R-:W-:Y:S05]  /*92d0*/  BRA `(.L_x_1130) ;  /* 0xffffffc400247947 */ /* 0x000fea000383ffff */
.L_x_1061:
[----:B------:R-:W-:Y:S01]  /*92e0*/  BSSY B0, `(.L_x_1131) ;  /* 0x0000005000007945 */ /* 0x000fe20003800000 */
[----:B------:R-:W-:-:S07]  /*92f0*/  IMAD.MOV.U32 R15, RZ, RZ, -0x1 ;  /* 0xffffffffff0f7424 */ /* 0x000fce00078e00ff */
[----:B------:R-:W-:Y:S05]  /*9300*/  WARPSYNC.COLLECTIVE R15, `(.L_x_1132) ;  /* 0x000000000f087348 */ /* 0x000fea0003c00000 */
[----:B------:R-:W-:Y:S01]  /*9310*/  NOP ;  /* 0x0000000000007918 */ /* 0x000fe20000000000 */
[----:B------:R-:W-:Y:S01]  /*9320*/  ENDCOLLECTIVE ;  /* 0x000000000000791b */ /* 0x000fe20003800000 */
.L_x_1132:
[----:B------:R-:W-:Y:S05]  /*9330*/  BSYNC B0 ;  /* 0x0000000000007941 */ /* 0x000fea0003800000 */
.L_x_1131:
[----:B------:R-:W-:Y:S05]  /*9340*/  BRA `(.L_x_1133) ;  /* 0xffffffc800947947 */ /* 0x000fea000383ffff */
.L_x_1078:
[----:B------:R-:W-:Y:S01]  /*9350*/  BSSY B0, `(.L_x_1134) ;  /* 0x0000005000007945 */ /* 0x000fe20003800000 */
[----:B------:R-:W-:-:S07]  /*9360*/  IMAD.MOV.U32 R15, RZ, RZ, -0x1 ;  /* 0xffffffffff0f7424 */ /* 0x000fce00078e00ff */
[----:B------:R-:W-:Y:S05]  /*9370*/  WARPSYNC.COLLECTIVE R15, `(.L_x_1135) ;  /* 0x000000000f087348 */ /* 0x000fea0003c00000 */
[----:B------:R-:W-:Y:S01]  /*9380*/  NOP ;  /* 0x0000000000007918 */ /* 0x000fe20000000000 */
[----:B------:R-:W-:Y:S01]  /*9390*/  ENDCOLLECTIVE ;  /* 0x000000000000791b */ /* 0x000fe20003800000 */
.L_x_1135:
[----:B------:R-:W-:Y:S05]  /*93a0*/  BSYNC B0 ;  /* 0x0000000000007941 */ /* 0x000fea0003800000 */
.L_x_1134:
[----:B------:R-:W-:Y:S05]  /*93b0*/  BRA `(.L_x_1136) ;  /* 0xffffffd000107947 */ /* 0x000fea000383ffff */
.L_x_1095:
[----:B-1----:R1:W2:Y:S02]  /*93c0*/  SYNCS.PHASECHK.TRANS64.TRYWAIT P1, [R12+URZ+0x36420], R11 ;  /* 0x0364200b0c0075a7 */ /* 0x0022a4000802017f */
[----:B--2---:R-:W-:Y:S05]  /*93d0*/  @!P1 NANOSLEEP.SYNCS 0x989680 ;  /* 0x009896800000995d */ /* 0x004fea0003900000 */
[----:B------:R-:W2:Y:S02]  /*93e0*/  @!P1 SYNCS.PHASECHK.TRANS64 P1, [R12+URZ+0x36420], R11 ;  /* 0x0364200b0c0095a7 */ /* 0x000ea4000802007f */
[----:B--2---:R-:W-:Y:S05]  /*93f0*/  @!P1 BRA `(.L_x_1095) ;  /* 0xfffffffc00f09947 */ /* 0x004fea000383ffff */
[----:B------:R-:W-:Y:S05]  /*9400*/  BRA `(.L_x_1137) ;  /* 0xffffffdc00847947 */ /* 0x000fea000383ffff */
.L_x_1099:
[----:B-1----:R1:W2:Y:S02]  /*9410*/  SYNCS.PHASECHK.TRANS64.TRYWAIT P1, [R12+URZ+0x36438], R11 ;  /* 0x0364380b0c0075a7 */ /* 0x0022a4000802017f */
[----:B--2---:R-:W-:Y:S05]  /*9420*/  @!P1 NANOSLEEP.SYNCS 0x989680 ;  /* 0x009896800000995d */ /* 0x004fea0003900000 */
[----:B------:R-:W2:Y:S02]  /*9430*/  @!P1 SYNCS.PHASECHK.TRANS64 P1, [R12+URZ+0x36438], R11 ;  /* 0x0364380b0c0095a7 */ /* 0x000ea4000802007f */
[----:B--2---:R-:W-:Y:S05]  /*9440*/  @!P1 BRA `(.L_x_1099) ;  /* 0xfffffffc00f09947 */ /* 0x004fea000383ffff */
[----:B------:R-:W-:Y:S05]  /*9450*/  BRA `(.L_x_1138) ;  /* 0xffffffe4002c7947 */ /* 0x000fea000383ffff */
.L_x_1101:
[----:B--2---:R2:W3:Y:S02]  /*9460*/  SYNCS.PHASECHK.TRANS64.TRYWAIT P1, [R12+URZ+0x36428], R27 ;  /* 0x0364281b0c0075a7 */ /* 0x0044e4000802017f */
[----:B---3--:R-:W-:Y:S05]  /*9470*/  @!P1 NANOSLEEP.SYNCS 0x989680 ;  /* 0x009896800000995d */ /* 0x008fea0003900000 */
[----:B------:R-:W3:Y:S02]  /*9480*/  @!P1 SYNCS.PHASECHK.TRANS64 P1, [R12+URZ+0x36428], R27 ;  /* 0x0364281b0c0095a7 */ /* 0x000ee4000802007f */
[----:B---3--:R-:W-:Y:S05]  /*9490*/  @!P1 BRA `(.L_x_1101) ;  /* 0xfffffffc00f09947 */ /* 0x008fea000383ffff */
[----:B------:R-:W-:Y:S05]  /*94a0*/  BRA `(.L_x_1139) ;  /* 0xffffffe400f47947 */ /* 0x000fea000383ffff */
.L_x_1103:
[----:B--2---:R2:W3:Y:S02]  /*94b0*/  SYNCS.PHASECHK.TRANS64.TRYWAIT P1, [R12+URZ+0x36438], R28 ;  /* 0x0364381c0c0075a7 */ /* 0x0044e4000802017f */
[----:B---3--:R-:W-:Y:S05]  /*94c0*/  @!P1 NANOSLEEP.SYNCS 0x989680 ;  /* 0x009896800000995d */ /* 0x008fea0003900000 */
[----:B------:R-:W3:Y:S02]  /*94d0*/  @!P1 SYNCS.PHASECHK.TRANS64 P1, [R12+URZ+0x36438], R28 ;  /* 0x0364381c0c0095a7 */ /* 0x000ee4000802007f */
[----:B---3--:R-:W-:Y:S05]  /*94e0*/  @!P1 BRA `(.L_x_1103) ;  /* 0xfffffffc00f09947 */ /* 0x008fea000383ffff */
[----:B------:R-:W-:Y:S05]  /*94f0*/  BRA `(.L_x_1140) ;  /* 0xffffffe8008c7947 */ /* 0x000fea000383ffff */
.L_x_1105:
[----:B------:R-:W-:-:S07]  /*9500*/  SHF.L.U32 R5, R0, 0x1f, RZ ;  /* 0x0000001f00057819 */ /* 0x000fce00000006ff */
.L_x_1141:
[----:B---3--:R3:W4:Y:S02]  /*9510*/  SYNCS.PHASECHK.TRANS64.TRYWAIT P1, [R12+URZ+0x36420], R5 ;  /* 0x036420050c0075a7 */ /* 0x008724000802017f */
[----:B----4-:R-:W-:Y:S05]  /*9520*/  @!P1 NANOSLEEP.SYNCS 0x989680 ;  /* 0x009896800000995d */ /* 0x010fea0003900000 */
[----:B------:R-:W4:Y:S02]  /*9530*/  @!P1 SYNCS.PHASECHK.TRANS64 P1, [R12+URZ+0x36420], R5 ;  /* 0x036420050c0095a7 */ /* 0x000f24000802007f */
[----:B----4-:R-:W-:Y:S05]  /*9540*/  @!P1 BRA `(.L_x_1141) ;  /* 0xfffffffc00f09947 */ /* 0x010fea000383ffff */
[----:B------:R-:W-:Y:S05]  /*9550*/  BRA `(.L_x_1142) ;  /* 0xffffffec00247947 */ /* 0x000fea000383ffff */
.L_x_1108:
[----:B---3--:R3:W4:Y:S02]  /*9560*/  SYNCS.PHASECHK.TRANS64.TRYWAIT P1, [R12+URZ+0x36438], R11 ;  /* 0x0364380b0c0075a7 */ /* 0x008724000802017f */
[----:B----4-:R-:W-:Y:S05]  /*9570*/  @!P1 NANOSLEEP.SYNCS 0x989680 ;  /* 0x009896800000995d */ /* 0x010fea0003900000 */
[----:B------:R-:W4:Y:S02]  /*9580*/  @!P1 SYNCS.PHASECHK.TRANS64 P1, [R12+URZ+0x36438], R11 ;  /* 0x0364380b0c0095a7 */ /* 0x000f24000802007f */
[----:B----4-:R-:W-:Y:S05]  /*9590*/  @!P1 BRA `(.L_x_1108) ;  /* 0xfffffffc00f09947 */ /* 0x010fea000383ffff */
[----:B------:R-:W-:Y:S05]  /*95a0*/  BRA `(.L_x_1143) ;  /* 0xffffffec00d07947 */ /* 0x000fea000383ffff */
.L_x_1110:
[----:B----4-:R4:W1:Y:S02]  /*95b0*/  SYNCS.PHASECHK.TRANS64.TRYWAIT P1, [R12+URZ+0x36428], R5 ;  /* 0x036428050c0075a7 */ /* 0x010864000802017f */
[----:B-1----:R-:W-:Y:S05]  /*95c0*/  @!P1 NANOSLEEP.SYNCS 0x989680 ;  /* 0x009896800000995d */ /* 0x002fea0003900000 */
[----:B------:R-:W1:Y:S02]  /*95d0*/  @!P1 SYNCS.PHASECHK.TRANS64 P1, [R12+URZ+0x36428], R5 ;  /* 0x036428050c0095a7 */ /* 0x000e64000802007f */
[----:B-1----:R-:W-:Y:S05]  /*95e0*/  @!P1 BRA `(.L_x_1110) ;  /* 0xfffffffc00f09947 */ /* 0x002fea000383ffff */
[----:B------:R-:W-:Y:S05]  /*95f0*/  BRA `(.L_x_1144) ;  /* 0xfffffff0007c7947 */ /* 0x000fea000383ffff */
.L_x_1112:
[----:B----4-:R4:W1:Y:S02]  /*9600*/  SYNCS.PHASECHK.TRANS64.TRYWAIT P1, [R12+URZ+0x36438], R3 ;  /* 0x036438030c0075a7 */ /* 0x010864000802017f */
[----:B-1----:R-:W-:Y:S05]  /*9610*/  @!P1 NANOSLEEP.SYNCS 0x989680 ;  /* 0x009896800000995d */ /* 0x002fea0003900000 */
[----:B------:R-:W1:Y:S02]  /*9620*/  @!P1 SYNCS.PHASECHK.TRANS64 P1, [R12+URZ+0x36438], R3 ;  /* 0x036438030c0095a7 */ /* 0x000e64000802007f */
[----:B-1----:R-:W-:Y:S05]  /*9630*/  @!P1 BRA `(.L_x_1112) ;  /* 0xfffffffc00f09947 */ /* 0x002fea000383ffff */
[----:B------:R-:W-:Y:S05]  /*9640*/  BRA `(.L_x_1145) ;  /* 0xfffffff400187947 */ /* 0x000fea000383ffff */
.L_x_1114:
[----:B------:R-:W-:Y:S01]  /*9650*/  BSSY B0, `(.L_x_1146) ;  /* 0x0000006000007945 */ /* 0x000fe20003800000 */
[----:B------:R-:W-:-:S07]  /*9660*/  IMAD.MOV.U32 R15, RZ, RZ, -0x1 ;  /* 0xffffffffff0f7424 */ /* 0x000fce00078e00ff */
[----:B-123--:R-:W-:Y:S05]  /*9670*/  WARPSYNC.COLLECTIVE R15, `(.L_x_1147) ;  /* 0x000000000f0c7348 */ /* 0x00efea0003c00000 */
[----:B------:R-:W-:Y:S02]  /*9680*/  ELECT P6, UR62, PT ;  /* 0x00000000003e782f */ /* 0x000fe400038c0000 */
[----:B------:R-:W-:Y:S01]  /*9690*/  MOV R14, UR62 ;  /* 0x0000003e000e7c02 */ /* 0x000fe20008000f00 */
[----:B-123--:R-:W-:Y:S10]  /*96a0*/  ENDCOLLECTIVE ;  /* 0x000000000000791b */ /* 0x00eff40003800000 */
.L_x_1147:
[----:B------:R-:W-:Y:S05]  /*96b0*/  BSYNC B0 ;  /* 0x0000000000007941 */ /* 0x000fea0003800000 */
.L_x_1146:
[----:B------:R-:W-:Y:S05]  /*96c0*/  BRA `(.L_x_1148) ;  /* 0xfffffff400d47947 */ /* 0x000fea000383ffff */
.L_x_1116:
[----:B----4-:R4:W1:Y:S02]  /*96d0*/  SYNCS.PHASECHK.TRANS64.TRYWAIT P0, [R7+URZ], R6 ;  /* 0x00000006070075a7 */ /* 0x010864000800017f */
[----:B-1----:R-:W-:Y:S05]  /*96e0*/  @!P0 NANOSLEEP.SYNCS 0x989680 ;  /* 0x009896800000895d */ /* 0x002fea0003900000 */
[----:B------:R-:W1:Y:S02]  /*96f0*/  @!P0 SYNCS.PHASECHK.TRANS64 P0, [R7+URZ], R6 ;  /* 0x00000006070085a7 */ /* 0x000e64000800007f */
[----:B-1----:R-:W-:Y:S05]  /*9700*/  @!P0 BRA `(.L_x_1116) ;  /* 0xfffffffc00f08947 */ /* 0x002fea000383ffff */
[----:B------:R-:W-:Y:S05]  /*9710*/  BRA `(.L_x_1149) ;  /* 0xfffffff800107947 */ /* 0x000fea000383ffff */
.L_x_1117:
[----:B------:R1:W1:Y:S02]  /*9720*/  SYNCS.PHASECHK.TRANS64.TRYWAIT P0, [R5+URZ], R0 ;  /* 0x00000000050075a7 */ /* 0x000264000800017f */
[----:B-1----:R-:W-:Y:S05]  /*9730*/  @!P0 NANOSLEEP.SYNCS 0x989680 ;  /* 0x009896800000895d */ /* 0x002fea0003900000 */
[----:B------:R-:W1:Y:S02]  /*9740*/  @!P0 SYNCS.PHASECHK.TRANS64 P0, [R5+URZ], R0 ;  /* 0x00000000050085a7 */ /* 0x000e64000800007f */
[----:B-1----:R-:W-:Y:S05]  /*9750*/  @!P0 BRA `(.L_x_1117) ;  /* 0xfffffffc00f08947 */ /* 0x002fea000383ffff */
[----:B------:R-:W-:Y:S05]  /*9760*/  BRA `(.L_x_1150) ;  /* 0xfffffff800047947 */ /* 0x000fea000383ffff */
.L_x_1151:
        /* <DEDUP_REMOVED lines=9> */
.L_x_7656:


//--------------------- .text._ZN7cutlass13device_kernelIN5flash11enable_sm90INS1_16FlashAttnBwdSm90INS1_25CollectiveMainloopBwdSm90ILi2ELi1ELi1EN4cute5tupleIJNS5_1CILi1EEES8_S8_EEENS6_IJNS7_ILi64EEENS7_ILi96EEENS7_ILi192EEEEEENS_6half_tEfNS_4arch4Sm90ELb0ELb1ELb1ELb0ELb0ELb0ELb1ELb0ELi3ELi1ELi1ELi1ELb0EEENS1_21CollectiveEpilogueBwdISD_SE_SG_Li384ELb0ELb1ELi3EEENS1_19SingleTileSchedulerILb0ELb0ELb0ELi96EEEEEEEEEvNT_6ParamsE --------------------------
	.section	.text._ZN7cutlass13device_kernelIN5flash11enable_sm90INS1_16FlashAttnBwdSm90INS1_25CollectiveMainloopBwdSm90ILi2ELi1ELi1EN4cute5tupleIJNS5_1CILi1EEES8_S8_EEENS6_IJNS7_ILi64EEENS7_ILi96EEENS7_ILi192EEEEEENS_6half_tEfNS_4arch4Sm90ELb0ELb1ELb1ELb0ELb0ELb0ELb1ELb0ELi3ELi1ELi1ELi1ELb0EEENS1_21CollectiveEpilogueBwdISD_SE_SG_Li384ELb0ELb1ELi3EEENS1_19SingleTileSchedulerILb0ELb0ELb0ELi96EEEEEEEEEvNT_6ParamsE,"ax",@progbits
	.align	128
.text._ZN7cutlass13device_kernelIN5flash11enable_sm90INS1_16FlashAttnBwdSm90INS1_25CollectiveMainloopBwdSm90ILi2ELi1ELi1EN4cute5tupleIJNS5_1CILi1EEES8_S8_EEENS6_IJNS7_ILi64EEENS7_ILi96EEENS7_ILi192EEEEEENS_6half_tEfNS_4arch4Sm90ELb0ELb1ELb1ELb0ELb0ELb0ELb1ELb0ELi3ELi1ELi1ELi1ELb0EEENS1_21CollectiveEpilogueBwdISD_SE_SG_Li384ELb0ELb1ELi3EEENS1_19SingleTileSchedulerILb0ELb0ELb0ELi96EEEEEEEEEvNT_6ParamsE:
        .type           _ZN7cutlass13device_kernelIN5flash11enable_sm90INS1_16FlashAttnBwdSm90INS1_25CollectiveMainloopBwdSm90ILi2ELi1ELi1EN4cute5tupleIJNS5_1CILi1EEES8_S8_EEENS6_IJNS7_ILi64EEENS7_ILi96EEENS7_ILi192EEEEEENS_6half_tEfNS_4arch4Sm90ELb0ELb1ELb1ELb0ELb0ELb0ELb1ELb0ELi3ELi1ELi1ELi1ELb0EEENS1_21CollectiveEpilogueBwdISD_SE_SG_Li384ELb0ELb1ELi3EEENS1_19SingleTileSchedulerILb0ELb0ELb0ELi96EEEEEEEEEvNT_6ParamsE,@function
        .size           _ZN7cutlass13device_kernelIN5flash11enable_sm90INS1_16FlashAttnBwdSm90INS1_25CollectiveMainloopBwdSm90ILi2ELi1ELi1EN4cute5tupleIJNS5_1CILi1EEES8_S8_EEENS6_IJNS7_ILi64EEENS7_ILi96EEENS7_ILi192EEEEEENS_6half_tEfNS_4arch4Sm90ELb0ELb1ELb1ELb0ELb0ELb0ELb1ELb0ELi3ELi1ELi1ELi1ELb0EEENS1_21CollectiveEpilogueBwdISD_SE_SG_Li384ELb0ELb1ELi3EEENS1_19SingleTileSchedulerILb0ELb0ELb0ELi96EEEEEEEEEvNT_6ParamsE,(.L_x_7657 - _ZN7cutlass13device_kernelIN5flash11enable_sm90INS1_16FlashAttnBwdSm90INS1_25CollectiveMainloopBwdSm90ILi2ELi1ELi1EN4cute5tupleIJNS5_1CILi1EEES8_S8_EEENS6_IJNS7_ILi64EEENS7_ILi96EEENS7_ILi192EEEEEENS_6half_tEfNS_4arch4Sm90ELb0ELb1ELb1ELb0ELb0ELb0ELb1ELb0ELi3ELi1ELi1ELi1ELb0EEENS1_21CollectiveEpilogueBwdISD_SE_SG_Li384ELb0ELb1ELi3EEENS1_19SingleTileSchedulerILb0ELb0ELb0ELi96EEEEEEEEEvNT_6ParamsE)
        .other          _ZN7cutlass13device_kernelIN5flash11enable_sm90INS1_16FlashAttnBwdSm90INS1_25CollectiveMainloopBwdSm90ILi2ELi1ELi1EN4cute5tupleIJNS5_1CILi1EEES8_S8_EEENS6_IJNS7_ILi64EEENS7_ILi96EEENS7_ILi192EEEEEENS_6half_tEfNS_4arch4Sm90ELb0ELb1ELb1ELb0ELb0ELb0ELb1ELb0ELi3ELi1ELi1ELi1ELb0EEENS1_21CollectiveEpilogueBwdISD_SE_SG_Li384ELb0ELb1ELi3EEENS1_19SingleTileSchedulerILb0ELb0ELb0ELi96EEEEEEEEEvNT_6ParamsE,@"STO_CUDA_ENTRY STV_DEFAULT"
_ZN7cutlass13device_kernelIN5flash11enable_sm90INS1_16FlashAttnBwdSm90INS1_25CollectiveMainloopBwdSm90ILi2ELi1ELi1EN4cute5tupleIJNS5_1CILi1EEES8_S8_EEENS6_IJNS7_ILi64EEENS7_ILi96EEENS7_ILi192EEEEEENS_6half_tEfNS_4arch4Sm90ELb0ELb1ELb1ELb0ELb0ELb0ELb1ELb0ELi3ELi1ELi1ELi1ELb0EEENS1_21CollectiveEpilogueBwdISD_SE_SG_Li384ELb0ELb1ELi3EEENS1_19SingleTileSchedulerILb0ELb0ELb0ELi96EEEEEEEEEvNT_6ParamsE:
[----:B------:R-:W1:Y:S02]  /*0000*/  LDC R1, c[0x0][0x28] ;  /* 0x00000a00ff017b82 */ /* 0x000e640000000800 */
[----:B-1----:R-:W-:Y:S01]  /*0010*/  VIADD R1, R1, 0xfffffff0 ;  /* 0xfffffff001017836 */ /* 0x002fe20000000000 */
[----:B------:R-:W1:Y:S01]  /*0020*/  S2R R3, SR_TID.X ;  /* 0x0000000000037919 */ /* 0x000e620000002100 */
[----:B------:R-:W-:Y:S01]  /*0030*/  ELECT P0, URZ, PT ;  /* 0x00000000003f782f */ /* 0x000fe20003800000 */
[----:B------:R-:W-:Y:S01]  /*0040*/  BSSY B0, `(.L_x_1152) ;  /* 0x000001a000007945 */ /* 0x000fe20003800000 */
[--C-:B-1----:R-:W-:Y:S02]  /*0050*/  SHF.R.U32.HI R0, RZ, 0x5, R3.reuse ;  /* 0x00000005ff007819 */ /* 0x102fe40000011603 */
[----:B------:R-:W-:-:S03]  /*0060*/  SHF.R.U32.HI R3, RZ, 0x7, R3 ;  /* 0x00000007ff037819 */ /* 0x000fc60000011603 */
        /* <DEDUP_REMOVED lines=23> */
.L_x_1153:
[----:B------:R-:W-:Y:S05]  /*01e0*/  BSYNC B0 ;  /* 0x0000000000007941 */ /* 0x000fea0003800000 */
.L_x_1152:
[----:B------:R-:W-:Y:S01]  /*01f0*/  VOTEU.ANY UP0, P0 ;  /* 0x00000000003f7886 */ /* 0x000fe20000000100 */
[----:B------:R-:W1:Y:S01]  /*0200*/  SHFL.IDX PT, R3, R3, RZ, 0x1f ;  /* 0x00001fff03037589 */ /* 0x000e6200000e0000 */
[----:B------:R-:W-:Y:S01]  /*0210*/  UMOV UR4, 0x1 ;  /* 0x0000000100047882 */ /* 0x000fe20000000000 */
[----:B------:R-:W-:Y:S01]  /*0220*/  VOTEU.ANY UP1, P0 ;  /* 0x00000000003f7886 */ /* 0x000fe20000020100 */
[----:B------:R-:W-:Y:S01]  /*0230*/  UMOV UR38, 0x1 ;  /* 0x0000000100267882 */ /* 0x000fe20000000000 */
[----:B------:R-:W2:Y:S01]  /*0240*/  @UP0 S2UR UR7, SR_CgaCtaId ;  /* 0x00000000000709c3 */ /* 0x000ea20000008800 */
[----:B------:R-:W3:Y:S01]  /*0250*/  SHFL.IDX PT, R2, R0, RZ, 0x1f ;  /* 0x00001fff00027589 */ /* 0x000ee200000e0000 */
[----:B------:R-:W-:Y:S01]  /*0260*/  @UP0 UMOV UR6, 0x400 ;  /* 0x0000040000060882 */ /* 0x000fe20000000000 */
[----:B------:R-:W-:-:S04]  /*0270*/  @UP0 UIADD3 UR4, -UR4, 0x100000, URZ ;  /* 0x0010000004040890 */ /* 0x000fc8000fffe13f */
[----:B------:R-:W-:Y:S02]  /*0280*/  @UP0 USHF.L.U32 UR5, UR4, 0xb, URZ ;  /* 0x0000000b04050899 */ /* 0x000fe4000800063f */
[----:B------:R-:W-:Y:S01]  /*0290*/  @UP0 USHF.L.U32 UR4, UR4, 0x1, URZ ;  /* 0x0000000104040899 */ /* 0x000fe2000800063f */
[----:B-1----:R-:W-:Y:S01]  /*02a0*/  R2UR UR8, R3 ;  /* 0x00000000030872ca */ /* 0x002fe200000e0000 */
[----:B--2---:R-:W-:Y:S01]  /*02b0*/  @UP0 ULEA UR6, UR7, UR6, 0x18 ;  /* 0x0000000607060291 */ /* 0x004fe2000f8ec03f */
[----:B---3--:R-:W-:-:S11]  /*02c0*/  ISETP.NE.AND P1, PT, R2, RZ, PT ;  /* 0x000000ff0200720c */ /* 0x008fd60003f25270 */
[----:B------:R-:W-:Y:S01]  /*02d0*/  UISETP.NE.AND UP0, UPT, UR8, URZ, UPT ;  /* 0x0000003f0800728c */ /* 0x000fe2000bf05270 */
[----:B------:R-:W1:Y:S02]  /*02e0*/  FENCE.VIEW.ASYNC.S ;  /* 0x00000000000073c6 */ /* 0x000e640000000000 */
[----:B-1----:R1:W2:Y:S01]  /*02f0*/  @UP1 SYNCS.EXCH.64 URZ, [UR6+0x36400], UR4 ;  /* 0x03640004063f15b2 */ /* 0x0022a20008000100 */
[----:B------:R-:W-:Y:S01]  /*0300*/  USEL UR38, UR38, 0x2, !UP0 ;  /* 0x0000000226267887 */ /* 0x000fe2000c000000 */
[----:B------:R-:W-:Y:S11]  /*0310*/  @P1 BRA `(.L_x_1154) ;  /* 0x0000000000481947 */ /* 0x000ff60003800000 */
[----:B-1----:R-:W1:Y:S01]  /*0320*/  S2UR UR5, SR_CgaCtaId ;  /* 0x00000000000579c3 */ /* 0x002e620000008800 */
        /* <DEDUP_REMOVED lines=15> */
[----:B------:R3:W1:Y:S02]  /*0420*/  SYNCS.EXCH.64 URZ, [UR8+0x36428], UR4 ;  /* 0x03642804083f75b2 */ /* 0x0006640008000100 */
[----:B---3--:R-:W-:Y:S01]  /*0430*/  NOP ;  /* 0x0000000000007918 */ /* 0x008fe20000000000 */
.L_x_1154:
        /* <DEDUP_REMOVED lines=20> */
.L_x_1155:
[----:B------:R-:W-:Y:S01]  /*0580*/  PLOP3.LUT P0, PT, PT, PT, UP0, 0x80, 0x0 ;  /* 0x000000000000781c */ /* 0x000fe20003f0f008 */
[----:B------:R-:W-:Y:S01]  /*0590*/  NOP ;  /* 0x0000000000007918 */ /* 0x000fe20000000000 */
[----:B-12-4-:R-:W-:Y:S11]  /*05a0*/  BAR.SYNC.DEFER_BLOCKING 0x0 ;  /* 0x0000000000007b1d */ /* 0x016ff60000010000 */
[----:B------:R-:W-:Y:S05]  /*05b0*/  @!P0 BRA `(.L_x_1156) ;  /* 0x0000005c00608947 */ /* 0x000fea0003800000 */
.L_x_1157:
        /* <DEDUP_REMOVED lines=14> */
[----:B------:R-:W1:Y:S01]  /*06a0*/  S2UR UR7, SR_CTAID.X ;  /* 0x00000000000779c3 */ /* 0x000e620000002500 */
[----:B------:R-:W-:Y:S01]  /*06b0*/  ULDC UR8, c[0x0][0x280] ;  /* 0x0000a00000087ab9 */ /* 0x000fe20000000800 */
[----:B------:R-:W-:Y:S01]  /*06c0*/  ULDC UR6, c[0x0][0x290] ;  /* 0x0000a40000067ab9 */ /* 0x000fe20000000800 */
[----:B------:R-:W-:Y:S01]  /*06d0*/  ULDC UR4, c[0x0][0x74c] ;  /* 0x0001d30000047ab9 */ /* 0x000fe20000000800 */
        /* <DEDUP_REMOVED lines=19> */
[----:B------:R-:W-:Y:S01]  /*0810*/  CS2R R34, SRZ ;  /* 0x0000000000227805 */ /* 0x000fe2000001ff00 */
[----:B-1----:R-:W-:Y:S02]  /*0820*/  UIMAD UR5, UR7, 0x60, UR8 ;  /* 0x00000060070578a4 */ /* 0x002fe4000f8e0208 */
[----:B------:R-:W-:Y:S02]  /*0830*/  ISETP.LE.AND P1, PT, RZ, UR7, PT ;  /* 0x00000007ff007c0c */ /* 0x000fe4000bf23270 */
[----:B------:R-:W-:-:S02]  /*0840*/  CS2R R32, SRZ ;  /* 0x0000000000207805 */ /* 0x000fc4000001ff00 */
[----:B------:R-:W-:Y:S01]  /*0850*/  CS2R R30, SRZ ;  /* 0x00000000001e7805 */ /* 0x000fe2000001ff00 */
[----:B------:R-:W-:Y:S01]  /*0860*/  UIADD3 UR4, -UR4, UR5, -UR6 ;  /* 0x0000000504047290 */ /* 0x000fe2000fffe906 */
[----:B------:R-:W-:Y:S02]  /*0870*/  CS2R R28, SRZ ;  /* 0x00000000001c7805 */ /* 0x000fe4000001ff00 */
[----:B------:R-:W-:Y:S02]  /*0880*/  CS2R R26, SRZ ;  /* 0x00000000001a7805 */ /* 0x000fe4000001ff00 */
[----:B------:R-:W-:Y:S01]  /*0890*/  CS2R R24, SRZ ;  /* 0x0000000000187805 */ /* 0x000fe2000001ff00 */
[----:B------:R-:W-:Y:S01]  /*08a0*/  USHF.R.S32.HI UR5, URZ, 0x1f, UR4 ;  /* 0x0000001f3f057899 */ /* 0x000fe20008011404 */
[----:B------:R-:W-:Y:S02]  /*08b0*/  CS2R R118, SRZ ;  /* 0x0000000000767805 */ /* 0x000fe4000001ff00 */
[----:B------:R-:W-:-:S02]  /*08c0*/  CS2R R116, SRZ ;  /* 0x0000000000747805 */ /* 0x000fc4000001ff00 */
[----:B------:R-:W-:Y:S01]  /*08d0*/  CS2R R114, SRZ ;  /* 0x0000000000727805 */ /* 0x000fe2000001ff00 */
[----:B------:R-:W-:Y:S01]  /*08e0*/  ULEA.HI UR5, UR5, UR4, URZ, 0x6 ;  /* 0x0000000405057291 */ /* 0x000fe2000f8f303f */
[----:B------:R-:W-:Y:S01]  /*08f0*/  CS2R R112, SRZ ;  /* 0x0000000000707805 */ /* 0x000fe2000001ff00 */
[----:B------:R-:W-:Y:S01]  /*0900*/  UIADD3 UR4, UR8, 0x3f, URZ ;  /* 0x0000003f08047890 */ /* 0x000fe2000fffe03f */
[----:B------:R-:W-:Y:S01]  /*0910*/  CS2R R110, SRZ ;  /* 0x00000000006e7805 */ /* 0x000fe2000001ff00 */
[----:B------:R-:W-:Y:S01]  /*0920*/  USHF.R.S32.HI UR6, URZ, 0x6, UR5 ;  /* 0x000000063f067899 */ /* 0x000fe20008011405 */
[----:B------:R-:W-:Y:S01]  /*0930*/  CS2R R108, SRZ ;  /* 0x00000000006c7805 */ /* 0x000fe2000001ff00 */
[----:B------:R-:W-:Y:S01]  /*0940*/  USHF.R.S32.HI UR5, URZ, 0x1f, UR4 ;  /* 0x0000001f3f057899 */ /* 0x000fe20008011404 */
[----:B------:R-:W-:Y:S01]  /*0950*/  CS2R R106, SRZ ;  /* 0x00000000006a7805 */ /* 0x000fe2000001ff00 */
[----:B------:R-:W-:Y:S01]  /*0960*/  UISETP.LT.AND UP0, UPT, URZ, UR6, UPT ;  /* 0x000000063f00728c */ /* 0x000fe2000bf01270 */
[----:B------:R-:W-:Y:S01]  /*0970*/  CS2R R104, SRZ ;  /* 0x0000000000687805 */ /* 0x000fe2000001ff00 */
[----:B------:R-:W-:Y:S01]  /*0980*/  ULEA.HI UR5, UR5, UR4, URZ, 0x6 ;  /* 0x0000000405057291 */ /* 0x000fe2000f8f303f */
[----:B------:R-:W-:Y:S01]  /*0990*/  CS2R R102, SRZ ;  /* 0x0000000000667805 */ /* 0x000fe2000001ff00 */
[----:B------:R-:W-:Y:S01]  /*09a0*/  USEL UR39, URZ, UR6, !UP0 ;  /* 0x000000063f277287 */ /* 0x000fe2000c000000 */
[----:B------:R-:W-:Y:S01]  /*09b0*/  CS2R R100, SRZ ;  /* 0x0000000000647805 */ /* 0x000fe2000001ff00 */
[----:B------:R-:W-:Y:S01]  /*09c0*/  USHF.R.S32.HI UR36, URZ, 0x6, UR5 ;  /* 0x000000063f247899 */ /* 0x000fe20008011405 */
[----:B------:R-:W-:-:S02]  /*09d0*/  CS2R R98, SRZ ;  /* 0x0000000000627805 */ /* 0x000fc4000001ff00 */
[----:B------:R-:W-:Y:S02]  /*09e0*/  CS2R R96, SRZ ;  /* 0x0000000000607805 */ /* 0x000fe4000001ff00 */
[----:B------:R-:W-:Y:S02]  /*09f0*/  CS2R R94, SRZ ;  /* 0x00000000005e7805 */ /* 0x000fe4000001ff00 */
[----:B------:R-:W-:Y:S02]  /*0a00*/  CS2R R92, SRZ ;  /* 0x00000000005c7805 */ /* 0x000fe4000001ff00 */
[----:B------:R-:W-:Y:S02]  /*0a10*/  CS2R R90, SRZ ;  /* 0x00000000005a7805 */ /* 0x000fe4000001ff00 */
[----:B------:R-:W-:Y:S02]  /*0a20*/  CS2R R88, SRZ ;  /* 0x0000000000587805 */ /* 0x000fe4000001ff00 */
[----:B------:R-:W-:-:S02]  /*0a30*/  CS2R R86, SRZ ;  /* 0x0000000000567805 */ /* 0x000fc4000001ff00 */
[----:B------:R-:W-:Y:S01]  /*0a40*/  CS2R R84, SRZ ;  /* 0x0000000000547805 */ /* 0x000fe2000001ff00 */
[----:B------:R-:W-:Y:S01]  /*0a50*/  IMAD.MOV.U32 R83, RZ, RZ, RZ ;  /* 0x000000ffff537224 */ /* 0x000fe200078e00ff */
[----:B------:R-:W-:Y:S06]  /*0a60*/  @!P1 BRA `(.L_x_1158) ;  /* 0x0000000000289947 */ /* 0x000fec0003800000 */
[----:B------:R-:W-:Y:S01]  /*0a70*/  UIMAD UR4, UR7, 0x60, UR8 ;  /* 0x00000060070478a4 */ /* 0x000fe2000f8e0208 */
[----:B------:R-:W-:-:S03]  /*0a80*/  ULDC UR5, c[0x0][0x290] ;  /* 0x0000a40000057ab9 */ /* 0x000fc60000000800 */
[----:B------:R-:W-:-:S03]  /*0a90*/  UIADD3 UR4, -UR5, 0x9f, UR4 ;  /* 0x0000009f05047890 */ /* 0x000fc6000fffe104 */
[----:B------:R-:W-:Y:S02]  /*0aa0*/  ULDC UR5, c[0x0][0x748] ;  /* 0x0001d20000057ab9 */ /* 0x000fe40000000800 */
[----:B------:R-:W-:-:S04]  /*0ab0*/  UIADD3 UR4, UR4, UR5, URZ ;  /* 0x0000000504047290 */ /* 0x000fc8000fffe03f */
[----:B------:R-:W-:-:S04]  /*0ac0*/  USHF.R.S32.HI UR5, URZ, 0x1f, UR4 ;  /* 0x0000001f3f057899 */ /* 0x000fc80008011404 */
[----:B------:R-:W-:-:S04]  /*0ad0*/  ULEA.HI UR5, UR5, UR4, URZ, 0x6 ;  /* 0x0000000405057291 */ /* 0x000fc8000f8f303f */
[----:B------:R-:W-:-:S04]  /*0ae0*/  USHF.R.S32.HI UR5, URZ, 0x6, UR5 ;  /* 0x000000063f057899 */ /* 0x000fc80008011405 */
[----:B------:R-:W-:-:S04]  /*0af0*/  UISETP.LT.AND UP0, UPT, UR36, UR5, UPT ;  /* 0x000000052400728c */ /* 0x000fc8000bf01270 */
[----:B------:R-:W-:-:S12]  /*0b00*/  USEL UR36, UR36, UR5, UP0 ;  /* 0x0000000524247287 */ /* 0x000fd80008000000 */
.L_x_1158:
[----:B------:R-:W-:Y:S01]  /*0b10*/  UISETP.GT.AND UP0, UPT, UR36, UR39, UPT ;  /* 0x000000272400728c */ /* 0x000fe2000bf04270 */
[----:B------:R-:W-:Y:S01]  /*0b20*/  IMAD.MOV.U32 R82, RZ, RZ, RZ ;  /* 0x000000ffff527224 */ /* 0x000fe200078e00ff */
[----:B------:R-:W-:Y:S02]  /*0b30*/  CS2R R80, SRZ ;  /* 0x0000000000507805 */ /* 0x000fe4000001ff00 */
[----:B------:R-:W-:Y:S02]  /*0b40*/  CS2R R78, SRZ ;  /* 0x00000000004e7805 */ /* 0x000fe4000001ff00 */
[----:B------:R-:W-:Y:S02]  /*0b50*/  CS2R R76, SRZ ;  /* 0x00000000004c7805 */ /* 0x000fe4000001ff00 */
[----:B------:R-:W-:Y:S02]  /*0b60*/  CS2R R74, SRZ ;  /* 0x00000000004a7805 */ /* 0x000fe4000001ff00 */
[----:B------:R-:W-:-:S02]  /*0b70*/  PLOP3.LUT P1, PT, PT, PT, UP0, 0x80, 0x0 ;  /* 0x000000000000781c */ /* 0x000fc40003f2f008 */
[----:B------:R-:W-:-:S11]  /*0b80*/  CS2R R72, SRZ ;  /* 0x0000000000487805 */ /* 0x000fd6000001ff00 */
[----:B------:R-:W-:Y:S05]  /*0b90*/  @!P1 BRA `(.L_x_1159) ;  /* 0x0000003800909947 */ /* 0x000fea0003800000 */
[----:B------:R-:W1:Y:S01]  /*0ba0*/  S2UR UR4, SR_CgaCtaId ;  /* 0x00000000000479c3 */ /* 0x000e620000008800 */
[----:B------:R-:W-:Y:S01]  /*0bb0*/  UMOV UR37, 0x400 ;  /* 0x0000040000257882 */ /* 0x000fe20000000000 */
[----:B------:R-:W-:Y:S01]  /*0bc0*/  ULDC UR43, c[0x0][0x290] ;  /* 0x0000a400002b7ab9 */ /* 0x000fe20000000800 */
[----:B------:R-:W-:Y:S01]  /*0bd0*/  ULDC UR44, c[0x0][0x750] ;  /* 0x0001d400002c7ab9 */ /* 0x000fe20000000800 */
[----:B------:R-:W-:Y:S01]  /*0be0*/  ULDC UR45, c[0x0][0x75c] ;  /* 0x0001d700002d7ab9 */ /* 0x000fe20000000800 */
[----:B------:R-:W-:Y:S01]  /*0bf0*/  ULDC UR46, c[0x0][0x744] ;  /* 0x0001d100002e7ab9 */ /* 0x000fe20000000800 */
[----:B------:R-:W-:Y:S01]  /*0c00*/  ULDC.64 UR40, c[0x0][0x748] ;  /* 0x0001d20000287ab9 */ /* 0x000fe20000000a00 */
        /* <DEDUP_REMOVED lines=21> */
.L_x_1161:
        /* <DEDUP_REMOVED lines=15> */
.L_x_1160:
        /* <DEDUP_REMOVED lines=20> */
.L_x_1163:
        /* <DEDUP_REMOVED lines=15> */
.L_x_1162:
        /* <DEDUP_REMOVED lines=8> */
.L_x_1283:
[----:B------:R-:W-:Y:S02]  /*1100*/  SHF.L.U32 R10, RZ, 0x1f, RZ ;  /* 0x0000001fff0a7819 */ /* 0x000fe400000006ff */
[CC--:B------:R-:W-:Y:S02]  /*1110*/  LEA.HI R4, R3.reuse, R0.reuse, RZ, 0x4 ;  /* 0x0000000003047211 */ /* 0x0c0fe400078f20ff */
[----:B------:R-:W3:Y:S01]  /*1120*/  SYNCS.PHASECHK.TRANS64.TRYWAIT P0, [UR37+0x36400], R10 ;  /* 0x0364000aff0075a7 */ /* 0x000ee20008000165 */
[----:B------:R-:W-:Y:S01]  /*1130*/  LEA.HI R6, R3, R0, RZ, 0x5 ;  /* 0x0000000003067211 */ /* 0x000fe200078f28ff */
[----:B--2---:R-:W-:Y:S01]  /*1140*/  IMAD.HI R3, R14, 0x55555556, RZ ;  /* 0x555555560e037827 */ /* 0x004fe200078e02ff */
[----:B------:R-:W-:Y:S02]  /*1150*/  LOP3.LUT R7, R4, 0xfffffff0, RZ, 0xc0, !PT ;  /* 0xfffffff004077812 */ /* 0x000fe400078ec0ff */
[--C-:B------:R-:W-:Y:S02]  /*1160*/  SHF.R.S32.HI R9, RZ, 0x5, R6.reuse ;  /* 0x00000005ff097819 */ /* 0x100fe40000011406 */
[----:B------:R-:W-:Y:S01]  /*1170*/  SHF.R.S32.HI R6, RZ, 0x1f, R6 ;  /* 0x0000001fff067819 */ /* 0x000fe20000011406 */
[----:B------:R-:W-:Y:S01]  /*1180*/  IMAD.IADD R7, R0, 0x1, -R7 ;  /* 0x0000000100077824 */ /* 0x000fe200078e0a07 */
[----:B------:R-:W-:-:S02]  /*1190*/  LOP3.LUT R5, R2, 0xffffff80, RZ, 0xc0, !PT ;  /* 0xffffff8002057812 */ /* 0x000fc400078ec0ff */
[----:B------:R-:W-:Y:S02]  /*11a0*/  LEA.HI R3, R3, R3, RZ, 0x1 ;  /* 0x0000000303037211 */ /* 0x000fe400078f08ff */
[----:B------:R-:W-:Y:S01]  /*11b0*/  LEA.HI R6, R6, R9, RZ, 0x2 ;  /* 0x0000000906067211 */ /* 0x000fe200078f10ff */
[----:B------:R-:W-:Y:S01]  /*11c0*/  IMAD.IADD R0, R0, 0x1, -R5 ;  /* 0x0000000100007824 */ /* 0x000fe200078e0a05 */
[----:B------:R-:W-:Y:S01]  /*11d0*/  LEA.HI R2, R7, R7, RZ, 0x1 ;  /* 0x0000000707027211 */ /* 0x000fe200078f08ff */
[----:B------:R-:W-:Y:S01]  /*11e0*/  IMAD R8, R3, -0x3, R14 ;  /* 0xfffffffd03087824 */ /* 0x000fe200078e020e */
[----:B------:R-:W-:Y:S01]  /*11f0*/  LOP3.LUT R6, R6, 0x3ffffc, RZ, 0xc0, !PT ;  /* 0x003ffffc06067812 */ /* 0x000fe200078ec0ff */
[----:B---3--:R-:W-:Y:S06]  /*1200*/  @P0 BRA `(.L_x_1165) ;  /* 0x0000000000080947 */ /* 0x008fec0003800000 */
[----:B------:R-:W2:Y:S02]  /*1210*/  SYNCS.PHASECHK.TRANS64.TRYWAIT P0, [UR37+0x36400], R10 ;  /* 0x0364000aff0075a7 */ /* 0x000ea40008000165 */
[----:B--2---:R-:W-:Y:S05]  /*1220*/  @!P0 BRA `(.L_x_1166) ;  /* 0x0000008800088947 */ /* 0x004fea0003800000 */
.L_x_1165:
[----:B------:R-:W-:Y:S01]  /*1230*/  IMAD.IADD R12, R9, 0x1, -R6 ;  /* 0x00000001090c7824 */ /* 0x000fe200078e0a06 */
[--C-:B------:R-:W-:Y:S01]  /*1240*/  SHF.R.S32.HI R5, RZ, 0x1, R2.reuse ;  /* 0x00000001ff057819 */ /* 0x100fe20000011402 */
[C---:B------:R-:W-:Y:S01]  /*1250*/  IMAD.HI R11, R13.reuse, 0x55555556, RZ ;  /* 0x555555560d0b7827 */ /* 0x040fe200078e02ff */
[----:B------:R-:W-:Y:S01]  /*1260*/  SHF.R.S32.HI R6, RZ, 0x1f, R2 ;  /* 0x0000001fff067819 */ /* 0x000fe20000011402 */
[----:B------:R-:W-:Y:S01]  /*1270*/  ULDC UR4, c[0x0][0x290] ;  /* 0x0000a40000047ab9 */ /* 0x000fe20000000800 */
[----:B--2---:R-:W-:Y:S01]  /*1280*/  SHF.R.S32.HI R10, RZ, 0x1f, R7 ;  /* 0x0000001fff0a7819 */ /* 0x004fe20000011407 */
[----:B------:R-:W-:Y:S01]  /*1290*/  IMAD R15, R13, 0x400, R0 ;  /* 0x000004000d0f7824 */ /* 0x000fe200078e0200 */
[----:B------:R-:W-:Y:S01]  /*12a0*/  LEA.HI R6, R6, R5, RZ, 0x2 ;  /* 0x0000000506067211 */ /* 0x000fe200078f10ff */
[----:B------:R-:W-:Y:S01]  /*12b0*/  ULDC UR5, c[0x0][0x280] ;  /* 0x0000a00000057ab9 */ /* 0x000fe20000000800 */
[----:B------:R-:W-:Y:S02]  /*12c0*/  LEA.HI R10, R10, R7, RZ, 0x3 ;  /* 0x000000070a0a7211 */ /* 0x000fe400078f18ff */
[----:B------:R-:W-:-:S02]  /*12d0*/  CS2R R70, SRZ ;  /* 0x0000000000467805 */ /* 0x000fc4000001ff00 */
[----:B------:R-:W-:Y:S02]  /*12e0*/  LOP3.LUT R2, R2, 0x7fffffe, RZ, 0xc0, !PT ;  /* 0x07fffffe02027812 */ /* 0x000fe400078ec0ff */
[----:B------:R-:W-:Y:S02]  /*12f0*/  CS2R R68, SRZ ;  /* 0x0000000000447805 */ /* 0x000fe4000001ff00 */
[----:B------:R-:W-:Y:S01]  /*1300*/  LOP3.LUT R6, R6, 0xfffffffc, RZ, 0xc0, !PT ;  /* 0xfffffffc06067812 */ /* 0x000fe200078ec0ff */
[----:B------:R-:W-:Y:S01]  /*1310*/  IMAD.SHL.U32 R10, R10, 0x20, RZ ;  /* 0x000000200a0a7824 */ /* 0x000fe200078e00ff */
[----:B------:R-:W-:Y:S01]  /*1320*/  SHF.R.S32.HI R3, RZ, 0x1f, R0 ;  /* 0x0000001fff037819 */ /* 0x000fe20000011400 */
[----:B------:R-:W-:Y:S01]  /*1330*/  IMAD.IADD R9, R7, 0x1, -R2 ;  /* 0x0000000107097824 */ /* 0x000fe200078e0a02 */
[----:B------:R-:W-:Y:S01]  /*1340*/  LEA.HI R14, R11, R11, RZ, 0x1 ;  /* 0x0000000b0b0e7211 */ /* 0x000fe200078f08ff */
[----:B------:R-:W-:Y:S01]  /*1350*/  IMAD.IADD R7, R5, 0x1, -R6 ;  /* 0x0000000105077824 */ /* 0x000fe200078e0a06 */
[----:B------:R-:W-:-:S02]  /*1360*/  LOP3.LUT R10, R10, 0x7fffff00, RZ, 0xc0, !PT ;  /* 0x7fffff000a0a7812 */ /* 0x000fc400078ec0ff */
[----:B------:R-:W-:Y:S02]  /*1370*/  CS2R R66, SRZ ;  /* 0x0000000000427805 */ /* 0x000fe4000001ff00 */
[----:B------:R-:W-:Y:S01]  /*1380*/  SHF.R.S32.HI R4, RZ, 0x4, R4 ;  /* 0x00000004ff047819 */ /* 0x000fe20000011404 */
[----:B------:R-:W-:Y:S01]  /*1390*/  IMAD.SHL.U32 R6, R7, 0x40, RZ ;  /* 0x0000004007067824 */ /* 0x000fe200078e00ff */
[CC--:B------:R-:W-:Y:S01]  /*13a0*/  LEA.HI R2, R3.reuse, R0.reuse, RZ, 0x2 ;  /* 0x0000000003027211 */ /* 0x0c0fe200078f10ff */
[----:B------:R-:W-:Y:S01]  /*13b0*/  IMAD R14, R14, -0x3, R13 ;  /* 0xfffffffd0e0e7824 */ /* 0x000fe200078e020d */
[----:B------:R-:W-:Y:S01]  /*13c0*/  LEA.HI R3, R3, R0, RZ, 0x5 ;  /* 0x0000000003037211 */ /* 0x000fe200078f28ff */
[----:B------:R-:W-:Y:S01]  /*13d0*/  IMAD R10, R13, 0x800, R10 ;  /* 0x000008000d0a7824 */ /* 0x000fe200078e020a */
[----:B-1----:R-:W-:Y:S01]  /*13e0*/  LOP3.LUT R13, R2, 0x7ffffffc, RZ, 0xc0, !PT ;  /* 0x7ffffffc020d7812 */ /* 0x002fe200078ec0ff */
[----:B------:R-:W-:Y:S01]  /*13f0*/  IMAD.SHL.U32 R11, R4, 0x8, RZ ;  /* 0x00000008040b7824 */ /* 0x000fe200078e00ff */
[----:B------:R-:W-:Y:S01]  /*1400*/  LOP3.LUT R6, R6, 0xc0, RZ, 0xc0, !PT ;  /* 0x000000c006067812 */ /* 0x000fe200078ec0ff */
[----:B------:R-:W-:Y:S01]  /*1410*/  IMAD R9, R9, 0x20, R10 ;  /* 0x0000002009097824 */ /* 0x000fe200078e020a */
[----:B------:R-:W-:Y:S01]  /*1420*/  SHF.R.S32.HI R4, RZ, 0x2, R2 ;  /* 0x00000002ff047819 */ /* 0x000fe20000011402 */
[----:B------:R-:W-:Y:S01]  /*1430*/  IMAD.IADD R13, R0, 0x1, -R13 ;  /* 0x00000001000d7824 */ /* 0x000fe200078e0a0d */
[----:B------:R-:W-:Y:S01]  /*1440*/  LOP3.LUT R11, R6, 0x8, R11, 0xf8, !PT ;  /* 0x00000008060b7812 */ /* 0x000fe200078ef80b */
[----:B------:R-:W-:Y:S01]  /*1450*/  IMAD R9, R12, 0x200, R9 ;  /* 0x000002000c097824 */ /* 0x000fe200078e0209 */
[----:B------:R-:W-:Y:S01]  /*1460*/  SHF.R.U32.HI R0, RZ, 0x3, R6 ;  /* 0x00000003ff007819 */ /* 0x000fe20000011606 */
[----:B------:R-:W-:Y:S01]  /*1470*/  IMAD R13, R14, 0x10, R13 ;  /* 0x000000100e0d7824 */ /* 0x000fe200078e020d */
[----:B------:R-:W-:Y:S01]  /*1480*/  SHF.R.S32.HI R5, RZ, 0x1f, R2 ;  /* 0x0000001fff057819 */ /* 0x000fe20000011402 */
[----:B------:R-:W-:Y:S01]  /*1490*/  IMAD.MOV.U32 R12, RZ, RZ, 0x20 ;  /* 0x00000020ff0c7424 */ /* 0x000fe200078e00ff */
[----:B------:R-:W-:Y:S01]  /*14a0*/  LOP3.LUT R0, R11, R0, RZ, 0x3c, !PT ;  /* 0x000000000b007212 */ /* 0x000fe200078e3cff */
[----:B------:R-:W-:Y:S01]  /*14b0*/  IMAD.MOV.U32 R2, RZ, RZ, RZ ;  /* 0x000000ffff027224 */ /* 0x000fe200078e00ff */
[----:B------:R-:W-:-:S02]  /*14c0*/  LEA.HI R5, R5, R4, RZ, 0x3 ;  /* 0x0000000405057211 */ /* 0x000fc400078f18ff */
[----:B------:R-:W-:Y:S02]  /*14d0*/  CS2R R64, SRZ ;  /* 0x0000000000407805 */ /* 0x000fe4000001ff00 */
[----:B------:R-:W-:Y:S01]  /*14e0*/  SHF.R.S32.HI R3, RZ, 0x5, R3 ;  /* 0x00000005ff037819 */ /* 0x000fe20000011403 */
[----:B------:R-:W-:Y:S01]  /*14f0*/  IMAD.IADD R9, R9, 0x1, R0 ;  /* 0x0000000109097824 */ /* 0x000fe200078e0200 */
[----:B------:R-:W-:Y:S01]  /*1500*/  LOP3.LUT R5, R5, 0xfffffff8, RZ, 0xc0, !PT ;  /* 0xfffffff805057812 */ /* 0x000fe200078ec0ff */
[----:B------:R-:W1:Y:S01]  /*1510*/  S2R R0, SR_CTAID.X ;  /* 0x0000000000007919 */ /* 0x000e620000002500 */
[----:B------:R-:W-:Y:S01]  /*1520*/  LOP3.LUT P0, RZ, R7, 0x2, RZ, 0xc0, !PT ;  /* 0x0000000207ff7812 */ /* 0x000fe2000780c0ff */
[----:B------:R-:W-:Y:S01]  /*1530*/  IMAD.MOV.U32 R7, RZ, RZ, RZ ;  /* 0x000000ffff077224 */ /* 0x000fe200078e00ff */
[----:B------:R-:W-:Y:S01]  /*1540*/  LEA R157, R9, UR37, 0x1 ;  /* 0x00000025099d7c11 */ /* 0x000fe2000f8e08ff */
[----:B------:R-:W-:Y:S01]  /*1550*/  IMAD.IADD R6, R4, 0x1, -R5 ;  /* 0x0000000104067824 */ /* 0x000fe200078e0a05 */
[----:B------:R-:W-:Y:S01]  /*1560*/  SEL R12, R12, 0xffffffe0, !P0 ;  /* 0xffffffe00c0c7807 */ /* 0x000fe20004000000 */
[----:B------:R-:W-:Y:S01]  /*1570*/  IMAD.MOV.U32 R4, RZ, RZ, RZ ;  /* 0x000000ffff047224 */ /* 0x000fe200078e00ff */
[----:B------:R-:W-:Y:S01]  /*1580*/  CS2R R62, SRZ ;  /* 0x00000000003e7805 */ /* 0x000fe2000001ff00 */
[----:B------:R-:W-:Y:S01]  /*1590*/  IMAD R6, R3, 0x10, R6 ;  /* 0x0000001003067824 */ /* 0x000fe200078e0206 */
[----:B------:R-:W-:Y:S01]  /*15a0*/  CS2R R60, SRZ ;  /* 0x00000000003c7805 */ /* 0x000fe2000001ff00 */
[----:B------:R-:W-:Y:S01]  /*15b0*/  IMAD.SHL.U32 R3, R13, 0x2, RZ ;  /* 0x000000020d037824 */ /* 0x000fe200078e00ff */
        /* <DEDUP_REMOVED lines=21> */
[----:B-1----:R-:W-:Y:S01]  /*1710*/  IMAD R16, R0, -0x60, RZ ;  /* 0xffffffa000107824 */ /* 0x002fe200078e02ff */
[----:B------:R-:W-:Y:S01]  /*1720*/  CS2R R112, SRZ ;  /* 0x0000000000707805 */ /* 0x000fe2000001ff00 */
[----:B------:R-:W-:Y:S01]  /*1730*/  IMAD.SHL.U32 R0, R15, 0x4, RZ ;  /* 0x000000040f007824 */ /* 0x000fe200078e00ff */
[----:B------:R-:W-:Y:S01]  /*1740*/  CS2R R110, SRZ ;  /* 0x00000000006e7805 */ /* 0x000fe2000001ff00 */
[C---:B------:R-:W-:Y:S01]  /*1750*/  IMAD.IADD R9, R16.reuse, 0x1, -R3 ;  /* 0x0000000110097824 */ /* 0x040fe200078e0a03 */
[----:B------:R-:W-:Y:S02]  /*1760*/  IADD3.X R10, R16, UR4, RZ, PT, !PT ;  /* 0x00000004100a7c10 */ /* 0x000fe4000bffe4ff */
[----:B------:R-:W-:-:S02]  /*1770*/  CS2R R108, SRZ ;  /* 0x00000000006c7805 */ /* 0x000fc4000001ff00 */
[----:B------:R-:W-:Y:S02]  /*1780*/  CS2R R106, SRZ ;  /* 0x00000000006a7805 */ /* 0x000fe4000001ff00 */
[----:B------:R-:W-:Y:S02]  /*1790*/  CS2R R104, SRZ ;  /* 0x0000000000687805 */ /* 0x000fe4000001ff00 */
[----:B------:R-:W-:Y:S02]  /*17a0*/  IADD3 R5, R10, -UR5, -R3 ;  /* 0x800000050a057c10 */ /* 0x000fe4000fffe803 */
[----:B------:R-:W-:Y:S02]  /*17b0*/  CS2R R102, SRZ ;  /* 0x0000000000667805 */ /* 0x000fe4000001ff00 */
[----:B------:R-:W-:Y:S02]  /*17c0*/  IADD3 R10, -R3, UR4, R16 ;  /* 0x00000004030a7c10 */ /* 0x000fe4000fffe110 */
[----:B------:R-:W-:-:S02]  /*17d0*/  CS2R R100, SRZ ;  /* 0x0000000000647805 */ /* 0x000fc4000001ff00 */
[----:B------:R-:W-:Y:S02]  /*17e0*/  IADD3 R3, R12, 0x30400, R157 ;  /* 0x000304000c037810 */ /* 0x000fe40007ffe09d */
[----:B------:R-:W-:Y:S02]  /*17f0*/  CS2R R98, SRZ ;  /* 0x0000000000627805 */ /* 0x000fe4000001ff00 */
[----:B------:R-:W-:Y:S01]  /*1800*/  CS2R R96, SRZ ;  /* 0x0000000000607805 */ /* 0x000fe2000001ff00 */
[----:B------:R1:W-:Y:S01]  /*1810*/  STL [R1+0x8], R10 ;  /* 0x0000080a01007387 */ /* 0x0003e20000100800 */
[----:B------:R-:W-:Y:S02]  /*1820*/  CS2R R94, SRZ ;  /* 0x00000000005e7805 */ /* 0x000fe4000001ff00 */
[----:B------:R-:W-:Y:S02]  /*1830*/  CS2R R92, SRZ ;  /* 0x00000000005c7805 */ /* 0x000fe4000001ff00 */
[----:B------:R-:W-:Y:S01]  /*1840*/  CS2R R90, SRZ ;  /* 0x00000000005a7805 */ /* 0x000fe2000001ff00 */
[----:B------:R1:W-:Y:S01]  /*1850*/  STL [R1], R3 ;  /* 0x0000000301007387 */ /* 0x0003e20000100800 */
[----:B------:R-:W-:-:S02]  /*1860*/  CS2R R88, SRZ ;  /* 0x0000000000587805 */ /* 0x000fc4000001ff00 */
[----:B------:R-:W-:Y:S02]  /*1870*/  CS2R R86, SRZ ;  /* 0x0000000000567805 */ /* 0x000fe4000001ff00 */
[----:B------:R-:W-:Y:S01]  /*1880*/  CS2R R84, SRZ ;  /* 0x0000000000547805 */ /* 0x000fe2000001ff00 */
[----:B------:R1:W-:Y:S01]  /*1890*/  STL [R1+0x4], R9 ;  /* 0x0000040901007387 */ /* 0x0003e20000100800 */
[----:B------:R-:W-:Y:S02]  /*18a0*/  CS2R R82, SRZ ;  /* 0x0000000000527805 */ /* 0x000fe4000001ff00 */
[----:B------:R-:W-:Y:S02]  /*18b0*/  CS2R R80, SRZ ;  /* 0x0000000000507805 */ /* 0x000fe4000001ff00 */
[----:B------:R-:W-:Y:S02]  /*18c0*/  CS2R R78, SRZ ;  /* 0x00000000004e7805 */ /* 0x000fe4000001ff00 */
[----:B------:R-:W-:-:S02]  /*18d0*/  CS2R R76, SRZ ;  /* 0x00000000004c7805 */ /* 0x000fc4000001ff00 */
[----:B------:R-:W-:Y:S02]  /*18e0*/  CS2R R74, SRZ ;  /* 0x00000000004a7805 */ /* 0x000fe4000001ff00 */
[----:B------:R-:W-:Y:S02]  /*18f0*/  CS2R R72, SRZ ;  /* 0x0000000000487805 */ /* 0x000fe4000001ff00 */
[----:B-1----:R-:W-:-:S07]  /*1900*/  LEA R0, R0, UR37, 0x2 ;  /* 0x0000002500007c11 */ /* 0x002fce000f8e10ff */
.L_x_1185:
[----:B------:R-:W-:Y:S01]  /*1910*/  IMAD.U32 R3, RZ, RZ, UR38 ;  /* 0x00000026ff037e24 */ /* 0x000fe2000f8e00ff */
[----:B------:R-:W-:Y:S05]  /*1920*/  YIELD ;  /* 0x0000000000007946 */ /* 0x000fea0003800000 */
[----:B------:R-:W-:-:S04]  /*1930*/  LOP3.LUT R3, R3, 0x1, RZ, 0xfc, !PT ;  /* 0x0000000103037812 */ /* 0x000fc800078efcff */
[----:B------:R-:W-:-:S13]  /*1940*/  ISETP.NE.AND P0, PT, R3, 0x3, PT ;  /* 0x000000030300780c */ /* 0x000fda0003f05270 */
[----:B------:R-:W-:Y:S05]  /*1950*/  @!P0 BRA `(.L_x_1167) ;  /* 0x0000000000048947 */ /* 0x000fea0003800000 */
[----:B------:R-:W-:Y:S01]  /*1960*/  BPT.TRAP 0x1 ;  /* 0x000000040000795c */ /* 0x000fe20000300000 */
.L_x_1167:
[----:B------:R-:W-:Y:S02]  /*1970*/  LEA R3, R2, UR37, 0x3 ;  /* 0x0000002502037c11 */ /* 0x000fe4000f8e18ff */
[----:B------:R-:W-:-:S04]  /*1980*/  SHF.L.U32 R10, R7, 0x1f, RZ ;  /* 0x0000001f070a7819 */ /* 0x000fc800000006ff */
[----:B------:R1:W2:Y:S01]  /*1990*/  SYNCS.PHASECHK.TRANS64.TRYWAIT P1, [R3+URZ+0x36410], R10 ;  /* 0x0364100a030075a7 */ /* 0x0002a2000802017f */
[----:B------:R-:W-:Y:S05]  /*19a0*/  @!P0 BRA `(.L_x_1168) ;  /* 0x0000000000048947 */ /* 0x000fea0003800000 */
[----:B------:R-:W-:Y:S01]  /*19b0*/  BPT.TRAP 0x1 ;  /* 0x000000040000795c */ /* 0x000fe20000300000 */
.L_x_1168:
[----:B--2---:R-:W-:Y:S05]  /*19c0*/  @P1 BRA `(.L_x_1169) ;  /* 0x0000000000081947 */ /* 0x004fea0003800000 */
[----:B------:R-:W2:Y:S02]  /*19d0*/  SYNCS.PHASECHK.TRANS64.TRYWAIT P1, [R3+URZ+0x36410], R10 ;  /* 0x0364100a030075a7 */ /* 0x000ea4000802017f */
[----:B--2---:R-:W-:Y:S05]  /*19e0*/  @!P1 BRA `(.L_x_1170) ;  /* 0x0000008000309947 */ /* 0x004fea0003800000 */
.L_x_1169:
        /* <DEDUP_REMOVED lines=12> */
[----:B-12---:R-:W-:-:S02]  /*1ab0*/  LEA R10, R9, UR37, 0x2 ;  /* 0x00000025090a7c11 */ /* 0x006fc4000f8e10ff */
        /* <DEDUP_REMOVED lines=86> */
[----:B------:R1:W2:Y:S04]  /*2020*/  LDS R23, [R10+0x30000] ;  /* 0x030000000a177984 */ /* 0x0002a80000000800 */
[----:B------:R1:W3:Y:S01]  /*2030*/  LDS R9, [R10+0x30020] ;  /* 0x030020000a097984 */ /* 0x0002e20000000800 */
[----:B------:R-:W-:Y:S05]  /*2040*/  @!P0 BRA `(.L_x_1171) ;  /* 0x0000000000048947 */ /* 0x000fea0003800000 */
[----:B------:R-:W-:Y:S01]  /*2050*/  BPT.TRAP 0x1 ;  /* 0x000000040000795c */ /* 0x000fe20000300000 */
.L_x_1171:
[----:B-1----:R-:W-:-:S04]  /*2060*/  SHF.L.U32 R10, R4, 0x1f, RZ ;  /* 0x0000001f040a7819 */ /* 0x002fc800000006ff */
[----:B------:R1:W4:Y:S01]  /*2070*/  SYNCS.PHASECHK.TRANS64.TRYWAIT P1, [UR37+0x36430], R10 ;  /* 0x0364300aff0075a7 */ /* 0x0003220008020165 */
[----:B------:R-:W-:Y:S05]  /*2080*/  @!P0 BRA `(.L_x_1172) ;  /* 0x0000000000048947 */ /* 0x000fea0003800000 */
[----:B------:R-:W-:Y:S01]  /*2090*/  BPT.TRAP 0x1 ;  /* 0x000000040000795c */ /* 0x000fe20000300000 */
.L_x_1172:
[----:B----4-:R-:W-:Y:S05]  /*20a0*/  @P1 BRA `(.L_x_1173) ;  /* 0x0000000000081947 */ /* 0x010fea0003800000 */
[----:B------:R-:W4:Y:S02]  /*20b0*/  SYNCS.PHASECHK.TRANS64.TRYWAIT P1, [UR37+0x36430], R10 ;  /* 0x0364300aff0075a7 */ /* 0x000f240008020165 */
[----:B----4-:R-:W-:Y:S05]  /*20c0*/  @!P1 BRA `(.L_x_1174) ;  /* 0x00000078008c9947 */ /* 0x010fea0003800000 */
.L_x_1173:
[----:B------:R-:W-:Y:S01]  /*20d0*/  UIADD3 UR5, UR37, 0x2a000, URZ ;  /* 0x0002a00025057890 */ /* 0x000fe2000fffe03f */
[----:B------:R-:W5:Y:S01]  /*20e0*/  LDL R152, [R1+0x8] ;  /* 0x0000080001987983 */ /* 0x000f620000100800 */
[----:B------:R-:W-:Y:S01]  /*20f0*/  UIADD3 UR4, UR4, 0x9000, URZ ;  /* 0x0000900004047890 */ /* 0x000fe2000fffe03f */
[----:B------:R-:W-:Y:S01]  /*2100*/  WARPGROUP.ARRIVE ;  /* 0x00000000000079c5 */ /* 0x000fe20000000000 */
[----:B------:R-:W-:Y:S01]  /*2110*/  USHF.R.U32.HI UR5, URZ, 0x4, UR5 ;  /* 0x000000043f057899 */ /* 0x000fe20008011605 */
[----:B-1--4-:R-:W-:Y:S01]  /*2120*/  FMUL.FTZ R10, R136, UR45 ;  /* 0x0000002d880a7c20 */ /* 0x012fe20008410000 */
[----:B------:R-:W-:Y:S01]  /*2130*/  USHF.R.U32.HI UR4, URZ, 0x4, UR4 ;  /* 0x000000043f047899 */ /* 0x000fe20008011604 */
[----:B------:R-:W-:Y:S01]  /*2140*/  FMUL.FTZ R11, R137, UR45 ;  /* 0x0000002d890b7c20 */ /* 0x000fe20008410000 */
[----:B------:R-:W-:Y:S01]  /*2150*/  ULOP3.LUT UR5, UR5, 0x3fff, URZ, 0xc0, !UPT ;  /* 0x00003fff05057892 */ /* 0x000fe2000f8ec03f */
[----:B------:R-:W-:Y:S01]  /*2160*/  FMUL.FTZ R12, R138, UR45 ;  /* 0x0000002d8a0c7c20 */ /* 0x000fe20008410000 */
[----:B------:R-:W-:Y:S01]  /*2170*/  ULOP3.LUT UR6, UR4, 0x3fff, URZ, 0xc0, !UPT ;  /* 0x00003fff04067892 */ /* 0x000fe2000f8ec03f */
[----:B------:R-:W-:Y:S01]  /*2180*/  FMUL.FTZ R15, R141, UR45 ;  /* 0x0000002d8d0f7c20 */ /* 0x000fe20008410000 */
[----:B------:R-:W-:Y:S01]  /*2190*/  ULOP3.LUT UR4, UR5, 0x10000, URZ, 0xfc, !UPT ;  /* 0x0001000005047892 */ /* 0x000fe2000f8efc3f */
[----:B------:R-:W-:Y:S01]  /*21a0*/  FMUL.FTZ R13, R139, UR45 ;  /* 0x0000002d8b0d7c20 */ /* 0x000fe20008410000 */
[----:B------:R-:W-:Y:S01]  /*21b0*/  ULOP3.LUT UR6, UR6, 0x10000, URZ, 0xfc, !UPT ;  /* 0x0001000006067892 */ /* 0x000fe2000f8efc3f */
[----:B------:R-:W-:Y:S01]  /*21c0*/  FMUL.FTZ R14, R140, UR45 ;  /* 0x0000002d8c0e7c20 */ /* 0x000fe20008410000 */
[----:B------:R-:W-:Y:S01]  /*21d0*/  UMOV UR5, 0x40000040 ;  /* 0x4000004000057882 */ /* 0x000fe20000000000 */
[----:B------:R-:W-:Y:S01]  /*21e0*/  UMOV UR7, 0x40000040 ;  /* 0x4000004000077882 */ /* 0x000fe20000000000 */
[----:B------:R-:W-:Y:S01]  /*21f0*/  UIADD3 UR10, UR6, 0x2, URZ ;  /* 0x00000002060a7890 */ /* 0x000fe2000fffe03f */
[----:B------:R-:W-:Y:S01]  /*2200*/  FMUL.FTZ R17, R142, UR45 ;  /* 0x0000002d8e117c20 */ /* 0x000fe20008410000 */
[----:B------:R-:W-:Y:S01]  /*2210*/  UIADD3 UR8, UR4, 0x2, URZ ;  /* 0x0000000204087890 */ /* 0x000fe2000fffe03f */
[----:B------:R-:W-:Y:S01]  /*2220*/  FMUL.FTZ R18, R143, UR45 ;  /* 0x0000002d8f127c20 */ /* 0x000fe20008410000 */
[----:B------:R-:W-:Y:S01]  /*2230*/  UMOV UR11, 0x40000040 ;  /* 0x40000040000b7882 */ /* 0x000fe20000000000 */
[----:B------:R-:W-:Y:S01]  /*2240*/  HGMMA.64x32x16.F32 R120, gdesc[UR4], RZ, !UPT, gsb0 ;  /* 0x00600000047879f0 */ /* 0x000fe2000c0008ff */
[----:B------:R-:W-:Y:S01]  /*2250*/  UMOV UR9, 0x40000040 ;  /* 0x4000004000097882 */ /* 0x000fe20000000000 */
[----:B------:R-:W-:Y:S01]  /*2260*/  UMOV UR7, 0x40000040 ;  /* 0x4000004000077882 */ /* 0x000fe20000000000 */
[----:B------:R-:W-:Y:S01]  /*2270*/  UMOV UR5, 0x40000040 ;  /* 0x4000004000057882 */ /* 0x000fe20000000000 */
[----:B------:R-:W-:Y:S01]  /*2280*/  UISETP.GE.AND UP0, UPT, UR44, 0x1, UPT ;  /* 0x000000012c00788c */ /* 0x000fe2000bf06270 */
        /* <DEDUP_REMOVED lines=8> */
[----:B------:R-:W-:Y:S01]  /*2310*/  PLOP3.LUT P2, PT, PT, PT, UP0, 0x80, 0x0 ;  /* 0x000000000000781c */ /* 0x000fe20003f4f008 */
[----:B------:R-:W1:Y:S01]  /*2320*/  MUFU.TANH R10, R10 ;  /* 0x0000000a000a7308 */ /* 0x000e620000002400 */
[----:B------:R-:W-:-:S04]  /*2330*/  IMAD.U32 R139, RZ, RZ, UR39 ;  /* 0x00000027ff8b7e24 */ /* 0x000fc8000f8e00ff */
[----:B------:R-:W-:Y:S02]  /*2340*/  IMAD R140, R139, 0x40, R6 ;  /* 0x000000408b8c7824 */ /* 0x000fe400078e0206 */
[----:B------:R-:W-:Y:S01]  /*2350*/  VIADD R139, R5, UR41 ;  /* 0x00000029058b7c36 */ /* 0x000fe20008000000 */
[----:B------:R-:W4:Y:S08]  /*2360*/  MUFU.TANH R11, R11 ;  /* 0x0000000b000b7308 */ /* 0x000f300000002400 */
[----:B------:R-:W1:Y:S08]  /*2370*/  MUFU.TANH R12, R12 ;  /* 0x0000000c000c7308 */ /* 0x000e700000002400 */
[----:B------:R-:W1:Y:S08]  /*2380*/  MUFU.TANH R13, R13 ;  /* 0x0000000d000d7308 */ /* 0x000e700000002400 */
[----:B------:R-:W1:Y:S08]  /*2390*/  MUFU.TANH R14, R14 ;  /* 0x0000000e000e7308 */ /* 0x000e700000002400 */
[----:B------:R-:W1:Y:S01]  /*23a0*/  MUFU.TANH R15, R15 ;  /* 0x0000000f000f7308 */ /* 0x000e620000002400 */
[----:B------:R-:W-:-:S02]  /*23b0*/  WARPGROUP.DEPBAR.LE gsb0, 0x0 ;  /* 0x00008000000079c5 */ /* 0x000fc40000010000 */
[----:B------:R-:W-:-:S05]  /*23c0*/  WARPGROUP.ARRIVE ;  /* 0x00000000000079c5 */ /* 0x000fca0000000000 */
[----:B------:R-:W1:Y:S01]  /*23d0*/  MUFU.TANH R17, R17 ;  /* 0x0000001100117308 */ /* 0x000e620000002400 */
[----:B------:R-:W-:Y:S01]  /*23e0*/  HGMMA.64x32x16.F32 R120, gdesc[UR8], R120, gsb0 ;  /* 0x00600000087879f0 */ /* 0x000fe20008000878 */
[----:B------:R-:W-:Y:S02]  /*23f0*/  UIADD3 UR10, UR6, 0x4, URZ ;  /* 0x00000004060a7890 */ /* 0x000fe4000fffe03f */
[----:B------:R-:W-:-:S04]  /*2400*/  UIADD3 UR8, UR4, 0x4, URZ ;  /* 0x0000000404087890 */ /* 0x000fc8000fffe03f */
[----:B------:R-:W1:Y:S01]  /*2410*/  MUFU.TANH R18, R18 ;  /* 0x0000001200127308 */ /* 0x000e620000002400 */
[----:B------:R-:W-:Y:S01]  /*2420*/  UMOV UR11, 0x40000040 ;  /* 0x40000040000b7882 */ /* 0x000fe20000000000 */
[----:B------:R-:W-:-:S06]  /*2430*/  UMOV UR9, 0x40000040 ;  /* 0x4000004000097882 */ /* 0x000fcc0000000000 */
[----:B------:R-:W1:Y:S08]  /*2440*/  MUFU.TANH R20, R20 ;  /* 0x0000001400147308 */ /* 0x000e700000002400 */
[----:B------:R-:W1:Y:S08]  /*2450*/  MUFU.TANH R21, R21 ;  /* 0x0000001500157308 */ /* 0x000e700000002400 */
        /* <DEDUP_REMOVED lines=27> */
[----:B-----5:R-:W-:Y:S01]  /*2610*/  VIADDMNMX R147, R140, R139, R152, PT ;  /* 0x0000008b8c937246 */ /* 0x020fe20003800198 */
        /* <DEDUP_REMOVED lines=35> */
[----:B------:R-:W-:Y:S02]  /*2850*/  UIADD3 UR6, UR6, 0x606, URZ ;  /* 0x0000060606067890 */ /* 0x000fe4000fffe03f */
[----:B------:R-:W-:Y:S01]  /*2860*/  UIADD3 UR4, UR4, 0x406, URZ ;  /* 0x0000040604047890 */ /* 0x000fe2000fffe03f */
[----:B------:R-:W-:Y:S02]  /*2870*/  WARPGROUP.DEPBAR.LE gsb0, 0x0 ;  /* 0x00008000000079c5 */ /* 0x000fe40000010000 */
[----:B------:R-:W-:-:S06]  /*2880*/  WARPGROUP.ARRIVE ;  /* 0x00000000000079c5 */ /* 0x000fcc0000000000 */
[----:B------:R-:W-:Y:S03]  /*2890*/  HGMMA.64x32x16.F32 R120, gdesc[UR8], R120, gsb0 ;  /* 0x00600000087879f0 */ /* 0x000fe60008000878 */
[----:B------:R-:W-:Y:S02]  /*28a0*/  WARPGROUP.DEPBAR.LE gsb0, 0x0 ;  /* 0x00008000000079c5 */ /* 0x000fe40000010000 */
[----:B------:R-:W-:-:S06]  /*28b0*/  WARPGROUP.ARRIVE ;  /* 0x00000000000079c5 */ /* 0x000fcc0000000000 */
[----:B------:R-:W-:Y:S01]  /*28c0*/  HGMMA.64x32x16.F32 R120, gdesc[UR4], R120, gsb0 ;  /* 0x00600000047879f0 */ /* 0x000fe20008000878 */
[----:B------:R-:W-:-:S06]  /*28d0*/  ULOP3.LUT UR4, URZ, UR40, URZ, 0x33, !UPT ;  /* 0x000000283f047292 */ /* 0x000fcc000f8e333f */
[----:B------:R-:W-:-:S04]  /*28e0*/  VIADD R145, R5, UR4 ;  /* 0x0000000405917c36 */ /* 0x000fc80008000000 */
[----:B------:R-:W-:Y:S01]  /*28f0*/  IMAD.IADD R148, R140, 0x1, R145 ;  /* 0x000000018c947824 */ /* 0x000fe200078e0291 */
[----:B------:R-:W-:Y:S02]  /*2900*/  WARPGROUP.DEPBAR.LE gsb0, 0x0 ;  /* 0x00008000000079c5 */ /* 0x000fe40000010000 */
[----:B-1--4-:R-:W-:Y:S05]  /*2910*/  @!P2 BRA `(.L_x_1175) ;  /* 0x000000000068a947 */ /* 0x012fea0003800000 */
[----:B------:R-:W1:Y:S01]  /*2920*/  LDC R143, c[0x0][0x280] ;  /* 0x0000a000ff8f7b82 */ /* 0x000e620000000800 */
[----:B------:R-:W-:Y:S01]  /*2930*/  BSSY B0, `(.L_x_1176) ;  /* 0x0000013000007945 */ /* 0x000fe20003800000 */
[----:B-1----:R-:W-:-:S04]  /*2940*/  IADD3 R142, R140, UR43, -R143 ;  /* 0x0000002b8c8e7c10 */ /* 0x002fc8000fffe88f */
[----:B------:R-:W-:-:S13]  /*2950*/  ISETP.GT.AND P1, PT, R142, -0x1, PT ;  /* 0xffffffff8e00780c */ /* 0x000fda0003f24270 */
[----:B------:R-:W-:Y:S05]  /*2960*/  @P1 BRA `(.L_x_1177) ;  /* 0x0000000000241947 */ /* 0x000fea0003800000 */
[----:B------:R-:W-:Y:S01]  /*2970*/  UISETP.NE.AND UP0, UPT, UR44, 0x1, UPT ;  /* 0x000000012c00788c */ /* 0x000fe2000bf05270 */
[----:B------:R-:W-:-:S05]  /*2980*/  LOP3.LUT R142, RZ, R142, RZ, 0x33, !PT ;  /* 0x0000008eff8e7212 */ /* 0x000fca00078e33ff */
[----:B------:R-:W-:-:S05]  /*2990*/  PLOP3.LUT P1, PT, PT, PT, UP0, 0x80, 0x0 ;  /* 0x000000000000781c */ /* 0x000fca0003f2f008 */
[----:B------:R-:W-:-:S08]  /*29a0*/  @UP0 ULDC UR5, c[0x0][0x754] ;  /* 0x0001d50000050ab9 */ /* 0x000fd00000000800 */
[----:B------:R-:W-:Y:S01]  /*29b0*/  @P1 IMAD.HI.U32 R143, R142, UR5, RZ ;  /* 0x000000058e8f1c27 */ /* 0x000fe2000f8e00ff */
[----:B------:R-:W-:-:S04]  /*29c0*/  @UP0 ULDC UR5, c[0x0][0x758] ;  /* 0x0001d60000050ab9 */ /* 0x000fc80000000800 */
[----:B------:R-:W-:-:S04]  /*29d0*/  @P1 SHF.R.U32.HI R142, RZ, UR5, R143 ;  /* 0x00000005ff8e1c19 */ /* 0x000fc8000801168f */
[----:B------:R-:W-:Y:S01]  /*29e0*/  LOP3.LUT R142, RZ, R142, RZ, 0x33, !PT ;  /* 0x0000008eff8e7212 */ /* 0x000fe200078e33ff */
[----:B------:R-:W-:Y:S06]  /*29f0*/  BRA `(.L_x_1178) ;  /* 0x0000000000187947 */ /* 0x000fec0003800000 */
.L_x_1177:
[----:B------:R-:W-:-:S06]  /*2a00*/  UISETP.NE.AND UP0, UPT, UR44, 0x1, UPT ;  /* 0x000000012c00788c */ /* 0x000fcc000bf05270 */
[----:B------:R-:W-:-:S05]  /*2a10*/  PLOP3.LUT P1, PT, PT, PT, UP0, 0x80, 0x0 ;  /* 0x000000000000781c */ /* 0x000fca0003f2f008 */
[----:B------:R-:W-:-:S08]  /*2a20*/  @UP0 ULDC UR5, c[0x0][0x754] ;  /* 0x0001d50000050ab9 */ /* 0x000fd00000000800 */
[----:B------:R-:W-:Y:S01]  /*2a30*/  @P1 IMAD.HI.U32 R143, R142, UR5, RZ ;  /* 0x000000058e8f1c27 */ /* 0x000fe2000f8e00ff */
[----:B------:R-:W-:-:S04]  /*2a40*/  @UP0 ULDC UR5, c[0x0][0x758] ;  /* 0x0001d60000050ab9 */ /* 0x000fc80000000800 */
[----:B------:R-:W-:-:S07]  /*2a50*/  @P1 SHF.R.U32.HI R142, RZ, UR5, R143 ;  /* 0x00000005ff8e1c19 */ /* 0x000fce000801168f */
.L_x_1178:
[----:B------:R-:W-:Y:S05]  /*2a60*/  BSYNC B0 ;  /* 0x0000000000007941 */ /* 0x000fea0003800000 */
.L_x_1176:
[----:B------:R-:W4:Y:S01]  /*2a70*/  LDL R143, [R1+0x4] ;  /* 0x00000400018f7983 */ /* 0x000f220000100800 */
[----:B------:R-:W-:Y:S01]  /*2a80*/  IADD3 R148, R140, UR4, R5 ;  /* 0x000000048c947c10 */ /* 0x000fe2000fffe005 */
[----:B----4-:R-:W-:-:S05]  /*2a90*/  IMAD R142, R142, UR44, R143 ;  /* 0x0000002c8e8e7c24 */ /* 0x010fca000f8e028f */
[----:B------:R-:W-:Y:S02]  /*2aa0*/  VIADDMNMX R147, R142, UR44, R147, PT ;  /* 0x0000002c8e937c46 */ /* 0x000fe4000b800193 */
[----:B------:R-:W-:-:S07]  /*2ab0*/  VIMNMX R148, R148, R142, !PT ;  /* 0x0000008e94947248 */ /* 0x000fce0007fe0100 */
.L_x_1175:
[----:B------:R-:W-:-:S04]  /*2ac0*/  VIADD R140, R140, 0x8 ;  /* 0x000000088c8c7836 */ /* 0x000fc80000000000 */
[----:B------:R-:W-:Y:S01]  /*2ad0*/  IMAD.IADD R145, R145, 0x1, R140 ;  /* 0x0000000191917824 */ /* 0x000fe200078e028c */
[----:B------:R-:W-:Y:S01]  /*2ae0*/  VIADDMNMX R139, R140, R139, R152, PT ;  /* 0x0000008b8c8b7246 */ /* 0x000fe20003800198 */
[----:B------:R-:W-:Y:S06]  /*2af0*/  @!P2 BRA `(.L_x_1179) ;  /* 0x000000000064a947 */ /* 0x000fec0003800000 */
        /* <DEDUP_REMOVED lines=14> */
.L_x_1181:
[----:B------:R-:W-:-:S06]  /*2be0*/  UISETP.NE.AND UP0, UPT, UR44, 0x1, UPT ;  /* 0x000000012c00788c */ /* 0x000fcc000bf05270 */
[----:B------:R-:W-:-:S05]  /*2bf0*/  PLOP3.LUT P1, PT, PT, PT, UP0, 0x80, 0x0 ;  /* 0x000000000000781c */ /* 0x000fca0003f2f008 */
[----:B------:R-:W-:-:S08]  /*2c00*/  @UP0 ULDC UR4, c[0x0][0x754] ;  /* 0x0001d50000040ab9 */ /* 0x000fd00000000800 */
[----:B------:R-:W-:Y:S01]  /*2c10*/  @P1 IMAD.HI.U32 R142, R140, UR4, RZ ;  /* 0x000000048c8e1c27 */ /* 0x000fe2000f8e00ff */
[----:B------:R-:W-:-:S04]  /*2c20*/  @UP0 ULDC UR4, c[0x0][0x758] ;  /* 0x0001d60000040ab9 */ /* 0x000fc80000000800 */
[----:B------:R-:W-:-:S07]  /*2c30*/  @P1 SHF.R.U32.HI R140, RZ, UR4, R142 ;  /* 0x00000004ff8c1c19 */ /* 0x000fce000801168e */
.L_x_1182:
[----:B------:R-:W-:Y:S05]  /*2c40*/  BSYNC B0 ;  /* 0x0000000000007941 */ /* 0x000fea0003800000 */
.L_x_1180:
[----:B------:R-:W4:Y:S02]  /*2c50*/  LDL R142, [R1+0x4] ;  /* 0x00000400018e7983 */ /* 0x000f240000100800 */
[----:B----4-:R-:W-:-:S05]  /*2c60*/  IMAD R140, R140, UR44, R142 ;  /* 0x0000002c8c8c7c24 */ /* 0x010fca000f8e028e */
[----:B------:R-:W-:Y:S02]  /*2c70*/  VIMNMX R145, R145, R140, !PT ;  /* 0x0000008c91917248 */ /* 0x000fe40007fe0100 */
[----:B------:R-:W-:-:S07]  /*2c80*/  VIADDMNMX R139, R140, UR44, R139, PT ;  /* 0x0000002c8c8b7c46 */ /* 0x000fce000b80018b */
.L_x_1179:
[----:B------:R-:W-:Y:S01]  /*2c90*/  LEA R152, R6, UR37, 0x2 ;  /* 0x0000002506987c11 */ /* 0x000fe2000f8e10ff */
[----:B------:R-:W1:Y:S01]  /*2ca0*/  S2R R150, SR_CTAID.X ;  /* 0x0000000000967919 */ /* 0x000e620000002500 */
[----:B------:R-:W-:-:S03]  /*2cb0*/  LOP3.LUT R16, R16, 0xfffffffb, RZ, 0xc0, !PT ;  /* 0xfffffffb10107812 */ /* 0x000fc600078ec0ff */
[----:B------:R-:W4:Y:S01]  /*2cc0*/  LDS R153, [R152+0x30200] ;  /* 0x0302000098997984 */ /* 0x000f220000000800 */
[----:B------:R-:W-:-:S03]  /*2cd0*/  @P0 LOP3.LUT R16, R16, 0x4, RZ, 0xfc, !PT ;  /* 0x0000000410100812 */ /* 0x000fc600078efcff */
[----:B------:R-:W5:Y:S01]  /*2ce0*/  LDS R152, [R152+0x30220] ;  /* 0x0302200098987984 */ /* 0x000f620000000800 */
[----:B-1----:R-:W-:-:S05]  /*2cf0*/  IMAD R150, R150, -0x60, RZ ;  /* 0xffffffa096967824 */ /* 0x002fca00078e02ff */
[C---:B------:R-:W-:Y:S02]  /*2d00*/  ISETP.GE.AND P6, PT, R150.reuse, 0x2, PT ;  /* 0x000000029600780c */ /* 0x040fe40003fc6270 */
[----:B------:R-:W-:Y:S02]  /*2d10*/  ISETP.GE.AND P4, PT, R150, 0x9, PT ;  /* 0x000000099600780c */ /* 0x000fe40003f86270 */
[----:B------:R-:W-:Y:S02]  /*2d20*/  ISETP.GT.AND P5, PT, R145, 0x1, !P6 ;  /* 0x000000019100780c */ /* 0x000fe400077a4270 */
[----:B------:R-:W-:Y:S01]  /*2d30*/  ISETP.GT.AND P6, PT, R148, 0x1, !P6 ;  /* 0x000000019400780c */ /* 0x000fe200077c4270 */
[--C-:B----4-:R-:W-:Y:S01]  /*2d40*/  FADD.FTZ R120, R120, -R153.reuse ;  /* 0x8000009978787221 */ /* 0x110fe20000010000 */
[--C-:B------:R-:W-:Y:S01]  /*2d50*/  FADD.FTZ R121, R121, -R153.reuse ;  /* 0x8000009979797221 */ /* 0x100fe20000010000 */
[--C-:B------:R-:W-:Y:S01]  /*2d60*/  FADD.FTZ R124, R124, -R153.reuse ;  /* 0x800000997c7c7221 */ /* 0x100fe20000010000 */
[--C-:B------:R-:W-:Y:S01]  /*2d70*/  FADD.FTZ R125, R125, -R153.reuse ;  /* 0x800000997d7d7221 */ /* 0x100fe20000010000 */
[--C-:B------:R-:W-:Y:S01]  /*2d80*/  FADD.FTZ R128, R128, -R153.reuse ;  /* 0x8000009980807221 */ /* 0x100fe20000010000 */
[--C-:B------:R-:W-:Y:S01]  /*2d90*/  FADD.FTZ R129, R129, -R153.reuse ;  /* 0x8000009981817221 */ /* 0x100fe20000010000 */
[--C-:B------:R-:W-:Y:S01]  /*2da0*/  FADD.FTZ R132, R132, -R153.reuse ;  /* 0x8000009984847221 */ /* 0x100fe20000010000 */
[----:B------:R-:W-:Y:S01]  /*2db0*/  FADD.FTZ R133, R133, -R153 ;  /* 0x8000009985857221 */ /* 0x000fe20000010000 */
[----:B------:R-:W-:Y:S01]  /*2dc0*/  ISETP.GT.AND P3, PT, R145, 0x8, !P4 ;  /* 0x000000089100780c */ /* 0x000fe20006764270 */
[----:B------:R-:W4:Y:S01]  /*2dd0*/  LDL R153, [R1] ;  /* 0x0000000001997983 */ /* 0x000f220000100800 */
[----:B------:R-:W-:-:S02]  /*2de0*/  ISETP.LT.OR P6, PT, R147, 0x2, P6 ;  /* 0x000000029300780c */ /* 0x000fc400037c1670 */
[C---:B------:R-:W-:Y:S02]  /*2df0*/  ISETP.GE.AND P2, PT, R150.reuse, 0xa, PT ;  /* 0x0000000a9600780c */ /* 0x040fe40003f46270 */
[----:B------:R-:W-:Y:S02]  /*2e00*/  ISETP.LT.OR P3, PT, R139, 0x9, P3 ;  /* 0x000000098b00780c */ /* 0x000fe40001f61670 */
[----:B------:R-:W-:Y:S02]  /*2e10*/  FSEL R155, R11, -INF , !P6 ;  /* 0xff8000000b9b7808 */ /* 0x000fe40007000000 */
[----:B------:R-:W-:Y:S02]  /*2e20*/  ISETP.LT.OR P5, PT, R139, 0x2, P5 ;  /* 0x000000028b00780c */ /* 0x000fe40002fa1670 */
[----:B------:R-:W-:Y:S01]  /*2e30*/  ISETP.GE.AND P1, PT, R150, 0x11, PT ;  /* 0x000000119600780c */ /* 0x000fe20003f26270 */
[----:B--2---:R-:W-:Y:S01]  /*2e40*/  FFMA.FTZ R155, R155, UR46, -R23 ;  /* 0x0000002e9b9b7c23 */ /* 0x004fe20008010817 */
[----:B------:R-:W-:-:S02]  /*2e50*/  ISETP.GT.AND P4, PT, R148, 0x8, !P4 ;  /* 0x000000089400780c */ /* 0x000fc40006784270 */
[----:B------:R-:W-:Y:S02]  /*2e60*/  ISETP.GT.AND P6, PT, R148, 0x9, !P2 ;  /* 0x000000099400780c */ /* 0x000fe400057c4270 */
[----:B------:R-:W-:Y:S01]  /*2e70*/  FSEL R146, R17, -INF , !P3 ;  /* 0xff80000011927808 */ /* 0x000fe20005800000 */
[----:B------:R-:W1:Y:S01]  /*2e80*/  MUFU.EX2 R155, R155 ;  /* 0x0000009b009b7308 */ /* 0x000e620000000800 */
[----:B------:R-:W-:Y:S02]  /*2e90*/  FSEL R149, R13, -INF , !P5 ;  /* 0xff8000000d957808 */ /* 0x000fe40006800000 */
[----:B------:R-:W-:Y:S01]  /*2ea0*/  ISETP.LT.OR P4, PT, R147, 0x9, P4 ;  /* 0x000000099300780c */ /* 0x000fe20002781670 */
[--C-:B---3--:R-:W-:Y:S01]  /*2eb0*/  FFMA.FTZ R146, R146, UR46, -R9.reuse ;  /* 0x0000002e92927c23 */ /* 0x108fe20008010809 */
[----:B------:R-:W-:Y:S01]  /*2ec0*/  ISETP.GT.AND P3, PT, R148, 0x10, !P1 ;  /* 0x000000109400780c */ /* 0x000fe20004f64270 */
[----:B------:R-:W-:Y:S01]  /*2ed0*/  FFMA.FTZ R149, R149, UR46, -R9 ;  /* 0x0000002e95957c23 */ /* 0x000fe20008010809 */
[----:B------:R-:W-:-:S02]  /*2ee0*/  ISETP.LT.OR P6, PT, R147, 0xa, P6 ;  /* 0x0000000a9300780c */ /* 0x000fc400037c1670 */
[----:B------:R-:W-:Y:S02]  /*2ef0*/  ISETP.GE.AND P5, PT, R150, 0x12, PT ;  /* 0x000000129600780c */ /* 0x000fe40003fa6270 */
[----:B------:R-:W-:Y:S02]  /*2f00*/  FSEL R142, R14, -INF , !P4 ;  /* 0xff8000000e8e7808 */ /* 0x000fe40006000000 */
[----:B------:R-:W-:Y:S01]  /*2f10*/  ISETP.GT.AND P2, PT, R145, 0x9, !P2 ;  /* 0x000000099100780c */ /* 0x000fe20005744270 */
[----:B------:R-:W-:Y:S01]  /*2f20*/  MUFU.EX2 R146, R146 ;  /* 0x0000009200927308 */ /* 0x000fe20000000800 */
[----:B------:R-:W-:Y:S01]  /*2f30*/  ISETP.LT.OR P3, PT, R147, 0x11, P3 ;  /* 0x000000119300780c */ /* 0x000fe20001f61670 */
[----:B------:R-:W-:Y:S01]  /*2f40*/  FFMA.FTZ R142, R142, UR46, -R23 ;  /* 0x0000002e8e8e7c23 */ /* 0x000fe20008010817 */
[----:B------:R-:W-:Y:S01]  /*2f50*/  FSEL R143, R15, -INF , !P6 ;  /* 0xff8000000f8f7808 */ /* 0x000fe20007000000 */
[----:B-1----:R-:W-:Y:S01]  /*2f60*/  FMUL.FTZ R121, R155, R121 ;  /* 0x000000799b797220 */ /* 0x002fe20000410000 */
[----:B------:R-:W-:-:S02]  /*2f70*/  ISETP.GE.AND P4, PT, R150, 0x19, PT ;  /* 0x000000199600780c */ /* 0x000fc40003f86270 */
[----:B------:R-:W-:Y:S01]  /*2f80*/  ISETP.GT.AND P6, PT, R148, 0x11, !P5 ;  /* 0x000000119400780c */ /* 0x000fe20006fc4270 */
[----:B------:R-:W1:Y:S01]  /*2f90*/  MUFU.EX2 R142, R142 ;  /* 0x0000008e008e7308 */ /* 0x000e620000000800 */
[----:B------:R-:W-:Y:S01]  /*2fa0*/  FSEL R140, R20, -INF , !P3 ;  /* 0xff800000148c7808 */ /* 0x000fe20005800000 */
[--C-:B------:R-:W-:Y:S01]  /*2fb0*/  FFMA.FTZ R143, R143, UR46, -R23.reuse ;  /* 0x0000002e8f8f7c23 */ /* 0x100fe20008010817 */
[----:B------:R-:W-:Y:S02]  /*2fc0*/  ISETP.GT.AND P3, PT, R148, 0x18, !P4 ;  /* 0x000000189400780c */ /* 0x000fe40006764270 */
[C---:B------:R-:W-:Y:S01]  /*2fd0*/  ISETP.LT.OR P6, PT, R147.reuse, 0x12, P6 ;  /* 0x000000129300780c */ /* 0x040fe200037c1670 */
[----:B------:R-:W-:Y:S01]  /*2fe0*/  FFMA.FTZ R140, R140, UR46, -R23 ;  /* 0x0000002e8c8c7c23 */ /* 0x000fe20008010817 */
[----:B------:R-:W-:Y:S01]  /*2ff0*/  ISETP.LT.OR P3, PT, R147, 0x19, P3 ;  /* 0x000000199300780c */ /* 0x000fe20001f61670 */
[----:B------:R-:W2:Y:S01]  /*3000*/  MUFU.EX2 R143, R143 ;  /* 0x0000008f008f7308 */ /* 0x000ea20000000800 */
[----:B------:R-:W-:-:S02]  /*3010*/  FSEL R144, R21, -INF , !P6 ;  /* 0xff80000015907808 */ /* 0x000fc40007000000 */
[----:B------:R-:W-:Y:S02]  /*3020*/  ISETP.GE.AND P6, PT, R150, 0x1, PT ;  /* 0x000000019600780c */ /* 0x000fe40003fc6270 */
[----:B------:R-:W-:Y:S01]  /*3030*/  FSEL R156, R22, -INF , !P3 ;  /* 0xff800000169c7808 */ /* 0x000fe20005800000 */
[--C-:B------:R-:W-:Y:S01]  /*3040*/  FFMA.FTZ R144, R144, UR46, -R23.reuse ;  /* 0x0000002e90907c23 */ /* 0x100fe20008010817 */
[----:B------:R-:W-:Y:S01]  /*3050*/  ISETP.GT.AND P3, PT, R148, RZ, !P6 ;  /* 0x000000ff9400720c */ /* 0x000fe20007764270 */
[----:B------:R-:W-:Y:S01]  /*3060*/  MUFU.EX2 R140, R140 ;  /* 0x0000008c008c7308 */ /* 0x000fe20000000800 */
[----:B------:R-:W-:Y:S01]  /*3070*/  ISETP.GT.AND P6, PT, R145, RZ, !P6 ;  /* 0x000000ff9100720c */ /* 0x000fe200077c4270 */
[--C-:B------:R-:W-:Y:S01]  /*3080*/  FFMA.FTZ R156, R156, UR46, -R23.reuse ;  /* 0x0000002e9c9c7c23 */ /* 0x100fe20008010817 */
[----:B------:R-:W-:Y:S01]  /*3090*/  ISETP.LT.OR P3, PT, R147, 0x1, P3 ;  /* 0x000000019300780c */ /* 0x000fe20001f61670 */
[----:B-----5:R-:W-:Y:S01]  /*30a0*/  FADD.FTZ R126, R126, -R152 ;  /* 0x800000987e7e7221 */ /* 0x020fe20000010000 */
[----:B------:R-:W-:Y:S01]  /*30b0*/  ISETP.GT.AND P1, PT, R145, 0x10, !P1 ;  /* 0x000000109100780c */ /* 0x000fe20004f24270 */
[----:B-1----:R-:W-:Y:S01]  /*30c0*/  FMUL.FTZ R124, R142, R124 ;  /* 0x0000007c8e7c7220 */ /* 0x002fe20000410000 */
[----:B------:R-:W-:Y:S01]  /*30d0*/  FSEL R154, R10, -INF , !P3 ;  /* 0xff8000000a9a7808 */ /* 0x000fe20005800000 */
[----:B------:R-:W-:Y:S01]  /*30e0*/  MUFU.EX2 R144, R144 ;  /* 0x0000009000907308 */ /* 0x000fe20000000800 */
[----:B------:R-:W-:Y:S01]  /*30f0*/  ISETP.GE.AND P3, PT, R150, 0x1a, PT ;  /* 0x0000001a9600780c */ /* 0x000fe20003f66270 */
[----:B--2---:R-:W-:Y:S01]  /*3100*/  FMUL.FTZ R125, R143, R125 ;  /* 0x0000007d8f7d7220 */ /* 0x004fe20000410000 */
[----:B------:R-:W-:Y:S01]  /*3110*/  ISETP.GT.AND P5, PT, R145, 0x11, !P5 ;  /* 0x000000119100780c */ /* 0x000fe20006fa4270 */
[----:B------:R-:W-:Y:S01]  /*3120*/  FFMA.FTZ R154, R154, UR46, -R23 ;  /* 0x0000002e9a9a7c23 */ /* 0x000fe20008010817 */
[----:B------:R-:W-:-:S02]  /*3130*/  ISETP.GT.AND P0, PT, R148, 0x19, !P3 ;  /* 0x000000199400780c */ /* 0x000fc40005f04270 */
[----:B------:R-:W-:Y:S01]  /*3140*/  ISETP.GT.AND P4, PT, R145, 0x18, !P4 ;  /* 0x000000189100780c */ /* 0x000fe20006784270 */
[----:B------:R-:W-:Y:S01]  /*3150*/  MUFU.EX2 R149, R149 ;  /* 0x0000009500957308 */ /* 0x000fe20000000800 */
[----:B------:R-:W-:Y:S02]  /*3160*/  ISETP.LT.OR P0, PT, R147, 0x1a, P0 ;  /* 0x0000001a9300780c */ /* 0x000fe40000701670 */
[----:B------:R-:W-:Y:S02]  /*3170*/  ISETP.GT.AND P3, PT, R145, 0x19, !P3 ;  /* 0x000000199100780c */ /* 0x000fe40005f64270 */
[----:B------:R-:W-:Y:S02]  /*3180*/  FSEL R147, R141, -INF , !P0 ;  /* 0xff8000008d937808 */ /* 0x000fe40004000000 */
[C---:B------:R-:W-:Y:S01]  /*3190*/  ISETP.LT.OR P6, PT, R139.reuse, 0x1, P6 ;  /* 0x000000018b00780c */ /* 0x040fe200037c1670 */
[----:B------:R-:W1:Y:S01]  /*31a0*/  MUFU.EX2 R154, R154 ;  /* 0x0000009a009a7308 */ /* 0x000e620000000800 */
[----:B------:R-:W-:Y:S01]  /*31b0*/  ISETP.LT.OR P2, PT, R139, 0xa, P2 ;  /* 0x0000000a8b00780c */ /* 0x000fe20001741670 */
[----:B------:R-:W-:Y:S01]  /*31c0*/  FFMA.FTZ R147, R147, UR46, -R23 ;  /* 0x0000002e93937c23 */ /* 0x000fe20008010817 */
[----:B------:R-:W-:-:S02]  /*31d0*/  ISETP.LT.OR P1, PT, R139, 0x11, P1 ;  /* 0x000000118b00780c */ /* 0x000fc40000f21670 */
[C---:B------:R-:W-:Y:S02]  /*31e0*/  ISETP.LT.OR P5, PT, R139.reuse, 0x12, P5 ;  /* 0x000000128b00780c */ /* 0x040fe40002fa1670 */
[C---:B------:R-:W-:Y:S01]  /*31f0*/  ISETP.LT.OR P4, PT, R139.reuse, 0x19, P4 ;  /* 0x000000198b00780c */ /* 0x040fe20002781670 */
[----:B------:R-:W2:Y:S01]  /*3200*/  MUFU.EX2 R147, R147 ;  /* 0x0000009300937308 */ /* 0x000ea20000000800 */
[----:B------:R-:W-:Y:S02]  /*3210*/  ISETP.LT.OR P3, PT, R139, 0x1a, P3 ;  /* 0x0000001a8b00780c */ /* 0x000fe40001f61670 */
[----:B------:R-:W-:Y:S02]  /*3220*/  FSEL R151, R12, -INF , !P6 ;  /* 0xff8000000c977808 */ /* 0x000fe40007000000 */
[----:B------:R-:W-:Y:S02]  /*3230*/  FSEL R145, R18, -INF , !P2 ;  /* 0xff80000012917808 */ /* 0x000fe40005000000 */
[----:B------:R-:W-:Y:S01]  /*3240*/  FSEL R150, R19, -INF , !P1 ;  /* 0xff80000013967808 */ /* 0x000fe20004800000 */
[--C-:B------:R-:W-:Y:S01]  /*3250*/  FFMA.FTZ R151, R151, UR46, -R9.reuse ;  /* 0x0000002e97977c23 */ /* 0x100fe20008010809 */
[----:B------:R-:W-:Y:S01]  /*3260*/  FSEL R148, R136, -INF , !P5 ;  /* 0xff80000088947808 */ /* 0x000fe20006800000 */
[--C-:B------:R-:W-:Y:S01]  /*3270*/  FFMA.FTZ R145, R145, UR46, -R9.reuse ;  /* 0x0000002e91917c23 */ /* 0x100fe20008010809 */
[----:B------:R-:W-:Y:S01]  /*3280*/  FSEL R23, R137, -INF , !P4 ;  /* 0xff80000089177808 */ /* 0x000fe20006000000 */
[--C-:B------:R-:W-:Y:S01]  /*3290*/  FFMA.FTZ R150, R150, UR46, -R9.reuse ;  /* 0x0000002e96967c23 */ /* 0x100fe20008010809 */
[----:B------:R-:W-:Y:S01]  /*32a0*/  FSEL R139, R138, -INF , !P3 ;  /* 0xff8000008a8b7808 */ /* 0x000fe20005800000 */
[--C-:B------:R-:W-:Y:S01]  /*32b0*/  FFMA.FTZ R148, R148, UR46, -R9.reuse ;  /* 0x0000002e94947c23 */ /* 0x100fe20008010809 */
[----:B-1----:R-:W-:Y:S01]  /*32c0*/  FMUL.FTZ R120, R154, R120 ;  /* 0x000000789a787220 */ /* 0x002fe20000410000 */
[--C-:B------:R-:W-:Y:S01]  /*32d0*/  FFMA.FTZ R23, R23, UR46, -R9.reuse ;  /* 0x0000002e17177c23 */ /* 0x100fe20008010809 */
[----:B------:R-:W1:Y:S01]  /*32e0*/  MUFU.EX2 R151, R151 ;  /* 0x0000009700977308 */ /* 0x000e620000000800 */
[----:B------:R-:W-:Y:S01]  /*32f0*/  FFMA.FTZ R139, R139, UR46, -R9 ;  /* 0x0000002e8b8b7c23 */ /* 0x000fe20008010809 */
[----:B------:R-:W-:Y:S01]  /*3300*/  FFMA.FTZ R9, -R10, R10, 1 ;  /* 0x3f8000000a097423 */ /* 0x000fe2000001010a */
[----:B------:R-:W-:Y:S01]  /*3310*/  FFMA.FTZ R10, -R11, R11, 1 ;  /* 0x3f8000000b0a7423 */ /* 0x000fe2000001010b */
[----:B------:R-:W-:Y:S01]  /*3320*/  FFMA.FTZ R11, -R14, R14, 1 ;  /* 0x3f8000000e0b7423 */ /* 0x000fe2000001010e */
[----:B------:R-:W-:Y:S01]  /*3330*/  FMUL.FTZ R14, R146, R126 ;  /* 0x0000007e920e7220 */ /* 0x000fe20000410000 */
[----:B------:R-:W-:Y:S01]  /*3340*/  FMUL.FTZ R9, R120, R9 ;  /* 0x0000000978097220 */ /* 0x000fe20000410000 */
[----:B------:R-:W-:Y:S01]  /*3350*/  FMUL.FTZ R10, R121, R10 ;  /* 0x0000000a790a7220 */ /* 0x000fe20000410000 */
[----:B------:R-:W-:Y:S01]  /*3360*/  FFMA.FTZ R121, -R15, R15, 1 ;  /* 0x3f8000000f797423 */ /* 0x000fe2000001010f */
[----:B------:R-:W-:Y:S01]  /*3370*/  MUFU.EX2 R145, R145 ;  /* 0x0000009100917308 */ /* 0x000fe20000000800 */
[----:B------:R-:W-:Y:S01]  /*3380*/  FMUL.FTZ R11, R124, R11 ;  /* 0x0000000b7c0b7220 */ /* 0x000fe20000410000 */
[----:B------:R-:W-:Y:S01]  /*3390*/  FFMA.FTZ R124, -R21, R21, 1 ;  /* 0x3f800000157c7423 */ /* 0x000fe20000010115 */
[----:B------:R-:W-:Y:S01]  /*33a0*/  FMUL.FTZ R129, R144, R129 ;  /* 0x0000008190817220 */ /* 0x000fe20000410000 */
[--C-:B------:R-:W-:Y:S01]  /*33b0*/  FADD.FTZ R123, R123, -R152.reuse ;  /* 0x800000987b7b7221 */ /* 0x100fe20000010000 */
[----:B------:R-:W-:Y:S01]  /*33c0*/  FMUL.FTZ R128, R140, R128 ;  /* 0x000000808c807220 */ /* 0x000fe20000410000 */
[--C-:B------:R-:W-:Y:S01]  /*33d0*/  FADD.FTZ R134, R134, -R152.reuse ;  /* 0x8000009886867221 */ /* 0x100fe20000010000 */
[----:B------:R-:W-:Y:S01]  /*33e0*/  FFMA.FTZ R17, -R17, R17, 1 ;  /* 0x3f80000011117423 */ /* 0x000fe20000010111 */
[----:B------:R-:W3:Y:S01]  /*33f0*/  MUFU.EX2 R15, R23 ;  /* 0x00000017000f7308 */ /* 0x000ee20000000800 */
[----:B------:R-:W-:Y:S01]  /*3400*/  FMUL.FTZ R124, R129, R124 ;  /* 0x0000007c817c7220 */ /* 0x000fe20000410000 */
[----:B------:R-:W-:Y:S01]  /*3410*/  FFMA.FTZ R129, -R141, R141, 1 ;  /* 0x3f8000008d817423 */ /* 0x000fe2000001018d */
[----:B------:R-:W-:Y:S01]  /*3420*/  R2UR UR7, R8 ;  /* 0x00000000080772ca */ /* 0x000fe200000e0000 */
[--C-:B------:R-:W-:Y:S01]  /*3430*/  FADD.FTZ R122, R122, -R152.reuse ;  /* 0x800000987a7a7221 */ /* 0x100fe20000010000 */
[--C-:B------:R-:W-:Y:S01]  /*3440*/  FADD.FTZ R127, R127, -R152.reuse ;  /* 0x800000987f7f7221 */ /* 0x100fe20000010000 */
[--C-:B------:R-:W-:Y:S01]  /*3450*/  FADD.FTZ R130, R130, -R152.reuse ;  /* 0x8000009882827221 */ /* 0x100fe20000010000 */
[--C-:B------:R-:W-:Y:S01]  /*3460*/  FADD.FTZ R131, R131, -R152.reuse ;  /* 0x8000009883837221 */ /* 0x100fe20000010000 */
[----:B------:R-:W-:Y:S01]  /*3470*/  MUFU.EX2 R120, R156 ;  /* 0x0000009c00787308 */ /* 0x000fe20000000800 */
[----:B--2---:R-:W-:Y:S01]  /*3480*/  FMUL.FTZ R133, R147, R133 ;  /* 0x0000008593857220 */ /* 0x004fe20000410000 */
[----:B------:R-:W-:Y:S01]  /*3490*/  FADD.FTZ R135, R135, -R152 ;  /* 0x8000009887877221 */ /* 0x000fe20000010000 */
[----:B------:R-:W-:Y:S01]  /*34a0*/  USHF.R.U32.HI UR6, URZ, 0x4, UR42 ;  /* 0x000000043f067899 */ /* 0x000fe2000801162a */
[----:B------:R-:W-:-:S04]  /*34b0*/  LOP3.LUT P0, RZ, R16, 0x4, RZ, 0xc0, !PT ;  /* 0x0000000410ff7812 */ /* 0x000fc8000780c0ff */
[----:B------:R-:W-:Y:S08]  /*34c0*/  MUFU.EX2 R150, R150 ;  /* 0x0000009600967308 */ /* 0x000ff00000000800 */
[----:B------:R-:W2:Y:S08]  /*34d0*/  MUFU.EX2 R148, R148 ;  /* 0x0000009400947308 */ /* 0x000eb00000000800 */
[----:B------:R-:W5:Y:S01]  /*34e0*/  MUFU.EX2 R126, R139 ;  /* 0x0000008b007e7308 */ /* 0x000f620000000800 */
[----:B------:R-:W-:Y:S01]  /*34f0*/  FMUL.FTZ R121, R125, R121 ;  /* 0x000000797d797220 */ /* 0x000fe20000410000 */
[----:B------:R-:W-:Y:S01]  /*3500*/  FFMA.FTZ R125, -R20, R20, 1 ;  /* 0x3f800000147d7423 */ /* 0x000fe20000010114 */
[----:B------:R-:W-:Y:S01]  /*3510*/  FMUL.FTZ R129, R133, R129 ;  /* 0x0000008185817220 */ /* 0x000fe20000410000 */
[----:B------:R-:W-:Y:S01]  /*3520*/  FFMA.FTZ R133, -R12, R12, 1 ;  /* 0x3f8000000c857423 */ /* 0x000fe2000001010c */
[----:B------:R-:W-:Y:S01]  /*3530*/  FMUL.FTZ R123, R149, R123 ;  /* 0x0000007b957b7220 */ /* 0x000fe20000410000 */
[----:B------:R-:W-:Y:S01]  /*3540*/  FFMA.FTZ R12, -R13, R13, 1 ;  /* 0x3f8000000d0c7423 */ /* 0x000fe2000001010d */
[----:B------:R-:W-:Y:S01]  /*3550*/  FMUL.FTZ R125, R128, R125 ;  /* 0x0000007d807d7220 */ /* 0x000fe20000410000 */
[----:B------:R-:W-:Y:S01]  /*3560*/  FFMA.FTZ R128, -R22, R22, 1 ;  /* 0x3f80000016807423 */ /* 0x000fe20000010116 */
[----:B------:R-:W-:Y:S01]  /*3570*/  F2FP.F16.F32.PACK_AB R20, R155, R154 ;  /* 0x0000009a9b14723e */ /* 0x000fe200000000ff */
[----:B------:R-:W-:Y:S01]  /*3580*/  FMUL.FTZ R123, R123, R12 ;  /* 0x0000000c7b7b7220 */ /* 0x000fe20000410000 */
[----:B-1----:R-:W-:Y:S01]  /*3590*/  F2FP.F16.F32.PACK_AB R21, R149, R151 ;  /* 0x000000979515723e */ /* 0x002fe200000000ff */
[----:B------:R-:W-:Y:S01]  /*35a0*/  FMUL.FTZ R17, R14, R17 ;  /* 0x000000110e117220 */ /* 0x000fe20000410000 */
[----:B------:R-:W-:Y:S01]  /*35b0*/  F2FP.F16.F32.PACK_AB R22, R143, R142 ;  /* 0x0000008e8f16723e */ /* 0x000fe200000000ff */
[----:B---3--:R-:W-:Y:S01]  /*35c0*/  FMUL.FTZ R134, R15, R134 ;  /* 0x000000860f867220 */ /* 0x008fe20000410000 */
[----:B------:R-:W-:Y:S01]  /*35d0*/  F2FP.F16.F32.PACK_AB R23, R145, R146 ;  /* 0x000000929117723e */ /* 0x000fe200000000ff */
[----:B------:R-:W-:Y:S01]  /*35e0*/  BAR.SYNC.DEFER_BLOCKING 0x9, 0x180 ;  /* 0x0246000000007b1d */ /* 0x000fe20000010000 */
[----:B------:R-:W-:-:S02]  /*35f0*/  F2FP.F16.F32.PACK_AB R12, R144, R140 ;  /* 0x0000008c900c723e */ /* 0x000fc400000000ff */
[----:B--2---:R-:W-:Y:S02]  /*3600*/  F2FP.F16.F32.PACK_AB R13, R148, R150 ;  /* 0x00000096940d723e */ /* 0x004fe400000000ff */
[----:B------:R-:W-:Y:S02]  /*3610*/  F2FP.F16.F32.PACK_AB R14, R147, R120 ;  /* 0x00000078930e723e */ /* 0x000fe400000000ff */
[----:B-----5:R-:W-:Y:S01]  /*3620*/  F2FP.F16.F32.PACK_AB R15, R126, R15 ;  /* 0x0000000f7e0f723e */ /* 0x020fe200000000ff */
[----:B------:R-:W-:Y:S01]  /*3630*/  STSM.16.M88.4 [R157+0x30400], R20 ;  /* 0x030400149d007844 */ /* 0x000fe20000000200 */
[----:B------:R-:W-:Y:S01]  /*3640*/  FMUL.FTZ R122, R151, R122 ;  /* 0x0000007a977a7220 */ /* 0x000fe20000410000 */
[----:B------:R-:W-:Y:S01]  /*3650*/  FMUL.FTZ R127, R145, R127 ;  /* 0x0000007f917f7220 */ /* 0x000fe20000410000 */
[----:B------:R-:W-:Y:S01]  /*3660*/  FFMA.FTZ R18, -R18, R18, 1 ;  /* 0x3f80000012127423 */ /* 0x000fe20000010112 */
[----:B------:R-:W-:Y:S01]  /*3670*/  FMUL.FTZ R132, R120, R132 ;  /* 0x0000008478847220 */ /* 0x000fe20000410000 */
[----:B------:R-:W-:Y:S01]  /*3680*/  FMUL.FTZ R130, R150, R130 ;  /* 0x0000008296827220 */ /* 0x000fe20000410000 */
[----:B------:R-:W-:Y:S01]  /*3690*/  FMUL.FTZ R131, R148, R131 ;  /* 0x0000008394837220 */ /* 0x000fe20000410000 */
[----:B------:R-:W-:Y:S01]  /*36a0*/  FMUL.FTZ R135, R126, R135 ;  /* 0x000000877e877220 */ /* 0x000fe20000410000 */
[----:B------:R-:W-:Y:S01]  /*36b0*/  FFMA.FTZ R19, -R19, R19, 1 ;  /* 0x3f80000013137423 */ /* 0x000fe20000010113 */
[----:B------:R-:W-:Y:S01]  /*36c0*/  FFMA.FTZ R136, -R136, R136, 1 ;  /* 0x3f80000088887423 */ /* 0x000fe20000010188 */
[----:B------:R-:W-:Y:S01]  /*36d0*/  FFMA.FTZ R137, -R137, R137, 1 ;  /* 0x3f80000089897423 */ /* 0x000fe20000010189 */
[----:B------:R-:W-:Y:S01]  /*36e0*/  FFMA.FTZ R138, -R138, R138, 1 ;  /* 0x3f8000008a8a7423 */ /* 0x000fe2000001018a */
[----:B------:R-:W-:Y:S01]  /*36f0*/  ULEA UR4, UR7, UR37, 0xd ;  /* 0x0000002507047291 */ /* 0x000fe2000f8e683f */
[----:B------:R-:W-:Y:S01]  /*3700*/  FMUL.FTZ R122, R122, R133 ;  /* 0x000000857a7a7220 */ /* 0x000fe20000410000 */
[----:B------:R-:W-:Y:S01]  /*3710*/  FMUL.FTZ R18, R127, R18 ;  /* 0x000000127f127220 */ /* 0x000fe20000410000 */
[----:B------:R-:W-:Y:S01]  /*3720*/  FMUL.FTZ R128, R132, R128 ;  /* 0x0000008084807220 */ /* 0x000fe20000410000 */
[----:B------:R-:W-:Y:S01]  /*3730*/  FMUL.FTZ R19, R130, R19 ;  /* 0x0000001382137220 */ /* 0x000fe20000410000 */
[----:B------:R-:W-:Y:S01]  /*3740*/  FMUL.FTZ R136, R131, R136 ;  /* 0x0000008883887220 */ /* 0x000fe20000410000 */
[----:B------:R-:W-:Y:S01]  /*3750*/  FMUL.FTZ R127, R134, R137 ;  /* 0x00000089867f7220 */ /* 0x000fe20000410000 */
[----:B------:R-:W-:Y:S01]  /*3760*/  FMUL.FTZ R138, R135, R138 ;  /* 0x0000008a878a7220 */ /* 0x000fe20000410000 */
[----:B------:R-:W-:Y:S01]  /*3770*/  UIADD3 UR5, UR4, 0x2a000, URZ ;  /* 0x0002a00004057890 */ /* 0x000fe2000fffe03f */
[----:B------:R-:W-:Y:S01]  /*3780*/  F2FP.F16.F32.PACK_AB R124, R124, R125 ;  /* 0x0000007d7c7c723e */ /* 0x000fe200000000ff */
[----:B------:R-:W-:Y:S01]  /*3790*/  ULOP3.LUT UR6, UR6, 0x3fff, URZ, 0xc0, !UPT ;  /* 0x00003fff06067892 */ /* 0x000fe2000f8ec03f */
[----:B------:R-:W-:Y:S01]  /*37a0*/  F2FP.F16.F32.PACK_AB R126, R129, R128 ;  /* 0x00000080817e723e */ /* 0x000fe200000000ff */
[----:B------:R-:W-:Y:S01]  /*37b0*/  USHF.R.U32.HI UR5, URZ, 0x4, UR5 ;  /* 0x000000043f057899 */ /* 0x000fe20008011605 */
[----:B------:R-:W-:-:S02]  /*37c0*/  F2FP.F16.F32.PACK_AB R125, R136, R19 ;  /* 0x00000013887d723e */ /* 0x000fc400000000ff */
[----:B------:R-:W-:Y:S01]  /*37d0*/  F2FP.F16.F32.PACK_AB R127, R138, R127 ;  /* 0x0000007f8a7f723e */ /* 0x000fe200000000ff */
[----:B------:R-:W-:Y:S02]  /*37e0*/  ULOP3.LUT UR12, UR6, 0x1000000, URZ, 0xfc, !UPT ;  /* 0x01000000060c7892 */ /* 0x000fe4000f8efc3f */
[----:B------:R-:W-:Y:S01]  /*37f0*/  ULOP3.LUT UR6, UR5, 0x3fff, URZ, 0xc0, !UPT ;  /* 0x00003fff05067892 */ /* 0x000fe2000f8ec03f */
[----:B------:R-:W-:Y:S01]  /*3800*/  UMOV UR11, 0x80000020 ;  /* 0x80000020000b7882 */ /* 0x000fe20000000000 */
[----:B------:R-:W-:-:S03]  /*3810*/  UMOV UR9, 0x40000040 ;  /* 0x4000004000097882 */ /* 0x000fc60000000000 */
[----:B------:R-:W-:Y:S02]  /*3820*/  UMOV UR10, UR12 ;  /* 0x0000000c000a7c82 */ /* 0x000fe40008000000 */
[----:B------:R-:W-:Y:S01]  /*3830*/  UMOV UR8, UR6 ;  /* 0x0000000600087c82 */ /* 0x000fe20008000000 */
[----:B----4-:R1:W-:Y:S01]  /*3840*/  STSM.16.M88.4 [R153], R12 ;  /* 0x0000000c99007844 */ /* 0x0103e20000000200 */
[----:B------:R-:W-:Y:S01]  /*3850*/  @!PT LDS RZ, [RZ] ;  /* 0x00000000fffff984 */ /* 0x000fe20000000800 */
[----:B------:R-:W-:Y:S01]  /*3860*/  @!PT LDS RZ, [RZ] ;  /* 0x00000000fffff984 */ /* 0x000fe20000000800 */
[----:B------:R-:W-:Y:S01]  /*3870*/  @!PT LDS RZ, [RZ] ;  /* 0x00000000fffff984 */ /* 0x000fe20000000800 */
[----:B------:R-:W-:Y:S01]  /*3880*/  @!PT LDS RZ, [RZ] ;  /* 0x00000000fffff984 */ /* 0x000fe20000000800 */
[----:B------:R2:W-:Y:S06]  /*3890*/  MEMBAR.ALL.CTA ;  /* 0x0000000000007992 */ /* 0x0005ec0000008000 */
[----:B--2---:R-:W2:Y:S01]  /*38a0*/  FENCE.VIEW.ASYNC.S ;  /* 0x00000000000073c6 */ /* 0x004ea20000000000 */
[----:B-1----:R-:W-:-:S02]  /*38b0*/  F2FP.F16.F32.PACK_AB R12, R10, R9 ;  /* 0x000000090a0c723e */ /* 0x002fc400000000ff */
[----:B------:R-:W-:Y:S02]  /*38c0*/  F2FP.F16.F32.PACK_AB R14, R121, R11 ;  /* 0x0000000b790e723e */ /* 0x000fe400000000ff */
[----:B------:R-:W-:Y:S02]  /*38d0*/  F2FP.F16.F32.PACK_AB R13, R123, R122 ;  /* 0x0000007a7b0d723e */ /* 0x000fe400000000ff */
[----:B------:R-:W-:Y:S01]  /*38e0*/  F2FP.F16.F32.PACK_AB R15, R18, R17 ;  /* 0x00000011120f723e */ /* 0x000fe200000000ff */
[----:B--2---:R-:W-:Y:S06]  /*38f0*/  BAR.SYNC.DEFER_BLOCKING 0x9, 0x180 ;  /* 0x0246000000007b1d */ /* 0x004fec0000010000 */
[----:B------:R-:W-:Y:S04]  /*3900*/  STSM.16.M88.4 [R157+0x33400], R12 ;  /* 0x0334000c9d007844 */ /* 0x000fe80000000200 */
        /* <DEDUP_REMOVED lines=24> */
[----:B-1----:R-:W-:-:S04]  /*3a90*/  IMAD.U32 R153, RZ, RZ, UR37 ;  /* 0x00000025ff997e24 */ /* 0x002fc8000f8e00ff */
[----:B------:R-:W-:-:S05]  /*3aa0*/  VIADD R153, R153, 0x33400 ;  /* 0x0003340099997836 */ /* 0x000fca0000000000 */
[----:B------:R-:W-:Y:S01]  /*3ab0*/  R2UR UR5, R153 ;  /* 0x00000000990572ca */ /* 0x000fe200000e0000 */
[----:B------:R-:W-:-:S04]  /*3ac0*/  UIMAD UR7, UR7, 0x3000, UR37 ;  /* 0x00003000070778a4 */ /* 0x000fc8000f8e0225 */
[----:B------:R-:W-:-:S08]  /*3ad0*/  USHF.R.U32.HI UR7, URZ, 0x4, UR7 ;  /* 0x000000043f077899 */ /* 0x000fd00008011607 */
[----:B------:R-:W-:-:S04]  /*3ae0*/  USHF.R.U32.HI UR5, URZ, 0x4, UR5 ;  /* 0x000000043f057899 */ /* 0x000fc80008011605 */
[----:B------:R-:W-:Y:S02]  /*3af0*/  ULOP3.LUT UR5, UR5, 0x3fff, URZ, 0xc0, !UPT ;  /* 0x00003fff05057892 */ /* 0x000fe4000f8ec03f */
[----:B------:R-:W-:Y:S02]  /*3b00*/  ULOP3.LUT UR14, UR7, 0x3fff, URZ, 0xc0, !UPT ;  /* 0x00003fff070e7892 */ /* 0x000fe4000f8ec03f */
[----:B------:R-:W-:Y:S01]  /*3b10*/  ULOP3.LUT UR12, UR5, 0x10000, URZ, 0xfc, !UPT ;  /* 0x00010000050c7892 */ /* 0x000fe2000f8efc3f */
        /* <DEDUP_REMOVED lines=8> */
[----:B-1----:R-:W1:Y:S02]  /*3ba0*/  FENCE.VIEW.ASYNC.S ;  /* 0x00000000000073c6 */ /* 0x002e640000000000 */
[----:B-1----:R-:W-:Y:S06]  /*3bb0*/  BAR.SYNC.DEFER_BLOCKING 0x9, 0x180 ;  /* 0x0246000000007b1d */ /* 0x002fec0000010000 */
[----:B------:R-:W-:-:S06]  /*3bc0*/  WARPGROUP.ARRIVE ;  /* 0x00000000000079c5 */ /* 0x000fcc0000000000 */
[----:B------:R-:W-:Y:S01]  /*3bd0*/  HGMMA.64x64x16.F32 R120, gdesc[UR12].tnspB, RZ, !UPT, gsb0 ;  /* 0x40e000000c7879f0 */ /* 0x000fe2000c0008ff */
        /* <DEDUP_REMOVED lines=36> */
[----:B------:R-:W-:Y:S05]  /*3e20*/  @!P0 BRA `(.L_x_1183) ;  /* 0x0000000000048947 */ /* 0x000fea0003800000 */
[----:B------:R-:W-:Y:S01]  /*3e30*/  BPT.TRAP 0x1 ;  /* 0x000000040000795c */ /* 0x000fe20000300000 */
.L_x_1183:
[----:B------:R-:W-:Y:S01]  /*3e40*/  R2UR UR8, R2 ;  /* 0x00000000020872ca */ /* 0x000fe200000e0000 */
[----:B------:R-:W-:Y:S01]  /*3e50*/  UIADD3 UR6, UR4, 0x1e000, URZ ;  /* 0x0001e00004067890 */ /* 0x000fe2000fffe03f */
[----:B------:R-:W1:Y:S01]  /*3e60*/  S2R R9, SR_TID.X ;  /* 0x0000000000097919 */ /* 0x000e620000002100 */
[----:B------:R-:W-:Y:S02]  /*3e70*/  UIADD3 UR4, UR37, 0x36438, URZ ;  /* 0x0003643825047890 */ /* 0x000fe4000fffe03f */
[----:B------:R-:W-:Y:S02]  /*3e80*/  USHF.R.U32.HI UR6, URZ, 0x4, UR6 ;  /* 0x000000043f067899 */ /* 0x000fe40008011606 */
[----:B------:R-:W-:Y:S02]  /*3e90*/  UPRMT UR4, URZ, 0x654, UR4 ;  /* 0x000006543f047896 */ /* 0x000fe40008000004 */
[----:B------:R-:W-:Y:S02]  /*3ea0*/  ULOP3.LUT UR6, UR6, 0x3fff, URZ, 0xc0, !UPT ;  /* 0x00003fff06067892 */ /* 0x000fe4000f8ec03f */
[----:B------:R-:W-:-:S02]  /*3eb0*/  ULOP3.LUT UR9, UR5, 0x1000000, URZ, 0xfc, !UPT ;  /* 0x0100000005097892 */ /* 0x000fc4000f8efc3f */
[----:B------:R-:W-:Y:S01]  /*3ec0*/  UIMAD UR8, UR8, 0x600, UR6 ;  /* 0x00000600080878a4 */ /* 0x000fe2000f8e0206 */
[----:B------:R-:W-:Y:S02]  /*3ed0*/  UMOV UR7, 0x80000020 ;  /* 0x8000002000077882 */ /* 0x000fe40000000000 */
[----:B------:R-:W-:Y:S01]  /*3ee0*/  SYNCS.ARRIVE.TRANS64.RED.A1T0 RZ, [UR4], RZ ;  /* 0x000000ffffff79a7 */ /* 0x000fe20008100404 */
[----:B------:R-:W-:Y:S01]  /*3ef0*/  WARPGROUP.ARRIVE ;  /* 0x00000000000079c5 */ /* 0x000fe20000000000 */
[----:B------:R-:W-:Y:S01]  /*3f00*/  UMOV UR6, UR9 ;  /* 0x0000000900067c82 */ /* 0x000fe20008000000 */
[----:B------:R-:W-:Y:S01]  /*3f10*/  UMOV UR5, 0x40000040 ;  /* 0x4000004000057882 */ /* 0x000fe20000000000 */
[----:B------:R-:W-:-:S03]  /*3f20*/  UMOV UR4, UR8 ;  /* 0x0000000800047c82 */ /* 0x000fc60008000000 */
[----:B------:R-:W-:Y:S01]  /*3f30*/  HGMMA.64x96x16.F32 R24, gdesc[UR4].tnspA.tnspB, R24, gsb0 ;  /* 0x61600000041879f0 */ /* 0x000fe20008000818 */
[----:B------:R-:W-:Y:S02]  /*3f40*/  UIADD3 UR6, UR9, 0x40, URZ ;  /* 0x0000004009067890 */ /* 0x000fe4000fffe03f */
[----:B------:R-:W-:Y:S01]  /*3f50*/  UIADD3 UR4, UR8, 0x80, URZ ;  /* 0x0000008008047890 */ /* 0x000fe2000fffe03f */
[----:B------:R-:W-:Y:S01]  /*3f60*/  UMOV UR7, 0x80000020 ;  /* 0x8000002000077882 */ /* 0x000fe20000000000 */
[----:B------:R-:W-:Y:S01]  /*3f70*/  UMOV UR5, 0x40000040 ;  /* 0x4000004000057882 */ /* 0x000fe20000000000 */
[----:B-1----:R-:W-:-:S05]  /*3f80*/  SHF.R.U32.HI R9, RZ, 0x7, R9 ;  /* 0x00000007ff097819 */ /* 0x002fca0000011609 */
[C---:B------:R-:W-:Y:S02]  /*3f90*/  VIADD R10, R9.reuse, 0x9 ;  /* 0x00000009090a7836 */ /* 0x040fe40000000000 */
[----:B------:R-:W-:Y:S01]  /*3fa0*/  VIADD R9, R9, 0xc ;  /* 0x0000000c09097836 */ /* 0x000fe20000000000 */
        /* <DEDUP_REMOVED lines=36> */
.L_x_1184:
[----:B------:R-:W-:Y:S01]  /*41f0*/  UIADD3 UR39, UR39, 0x1, URZ ;  /* 0x0000000127277890 */ /* 0x000fe2000fffe03f */
[----:B------:R-:W-:Y:S01]  /*4200*/  VIADD R2, R2, 0x1 ;  /* 0x0000000102027836 */ /* 0x000fe20000000000 */
[----:B------:R-:W-:Y:S01]  /*4210*/  LOP3.LUT R4, R4, 0x1, RZ, 0x3c, !PT ;  /* 0x0000000104047812 */ /* 0x000fe200078e3cff */
[----:B------:R-:W-:Y:S01]  /*4220*/  VIADD R3, R3, 0x36420 ;  /* 0x0003642003037836 */ /* 0x000fe20000000000 */
[----:B------:R-:W-:Y:S02]  /*4230*/  UISETP.GE.AND UP0, UPT, UR39, UR36, UPT ;  /* 0x000000242700728c */ /* 0x000fe4000bf06270 */
[----:B------:R-:W-:Y:S02]  /*4240*/  ISETP.NE.AND P0, PT, R2, 0x2, PT ;  /* 0x000000020200780c */ /* 0x000fe40003f05270 */
[----:B------:R-:W-:Y:S02]  /*4250*/  PRMT R3, RZ, 0x654, R3 ;  /* 0x00000654ff037816 */ /* 0x000fe40000000003 */
[----:B------:R-:W-:-:S02]  /*4260*/  PLOP3.LUT P1, PT, PT, PT, UP0, 0x80, 0x0 ;  /* 0x000000000000781c */ /* 0x000fc40003f2f008 */
[----:B-1----:R-:W-:Y:S01]  /*4270*/  SEL R10, RZ, 0x1, P0 ;  /* 0x00000001ff0a7807 */ /* 0x002fe20000000000 */
[----:B------:R1:W-:Y:S01]  /*4280*/  SYNCS.ARRIVE.TRANS64.RED.A1T0 RZ, [R3+URZ], RZ ;  /* 0x000000ff03ff79a7 */ /* 0x0003e2000810043f */
[----:B------:R-:W-:Y:S02]  /*4290*/  SEL R2, R2, RZ, P0 ;  /* 0x000000ff02027207 */ /* 0x000fe40000000000 */
[----:B------:R-:W-:-:S07]  /*42a0*/  LOP3.LUT R7, R7, R10, RZ, 0x3c, !PT ;  /* 0x0000000a07077212 */ /* 0x000fce00078e3cff */
[----:B-1----:R-:W-:Y:S05]  /*42b0*/  @!P1 BRA `(.L_x_1185) ;  /* 0xffffffd400949947 */ /* 0x002fea000383ffff */
        /* <DEDUP_REMOVED lines=50> */
.L_x_1159:
[----:B------:R-:W-:Y:S05]  /*45e0*/  @P0 BRA `(.L_x_1186) ;  /* 0x0000000c00700947 */ /* 0x000fea0003800000 */
[----:B------:R-:W1:Y:S01]  /*45f0*/  S2UR UR4, SR_CgaCtaId ;  /* 0x00000000000479c3 */ /* 0x000e620000008800 */
[----:B------:R-:W-:Y:S01]  /*4600*/  UMOV UR37, 0x400 ;  /* 0x0000040000257882 */ /* 0x000fe20000000000 */
[----:B------:R-:W-:Y:S01]  /*4610*/  LOP3.LUT R16, R16, 0xfffffffd, RZ, 0xc0, !PT ;  /* 0xfffffffd10107812 */ /* 0x000fe200078ec0ff */
[----:B-1----:R-:W-:-:S06]  /*4620*/  ULEA UR37, UR4, UR37, 0x18 ;  /* 0x0000002504257291 */ /* 0x002fcc000f8ec03f */
[----:B------:R-:W-:-:S05]  /*4630*/  IMAD.U32 R17, RZ, RZ, UR37 ;  /* 0x00000025ff117e24 */ /* 0x000fca000f8e00ff */
[----:B------:R-:W-:-:S13]  /*4640*/  LOP3.LUT P0, RZ, R17, 0x3ff, RZ, 0xc0, !PT ;  /* 0x000003ff11ff7812 */ /* 0x000fda000780c0ff */
[----:B------:R-:W-:Y:S01]  /*4650*/  @P0 LOP3.LUT R16, R16, 0x2, RZ, 0xfc, !PT ;  /* 0x0000000210100812 */ /* 0x000fe200078efcff */
[----:B------:R-:W-:Y:S06]  /*4660*/  @!P0 BRA `(.L_x_1187) ;  /* 0x0000000000408947 */ /* 0x000fec0003800000 */
[----:B------:R-:W-:Y:S01]  /*4670*/  MOV R2, 0x0 ;  /* 0x0000000000027802 */ /* 0x000fe20000000f00 */
[----:B------:R-:W-:Y:S01]  /*4680*/  ULDC.64 UR4, c[0x4][0x80] ;  /* 0x0100200000047ab9 */ /* 0x000fe20000000a00 */
[----:B------:R-:W-:Y:S01]  /*4690*/  ULDC.64 UR6, c[0x4][0x88] ;  /* 0x0100220000067ab9 */ /* 0x000fe20000000a00 */
[----:B------:R-:W-:Y:S02]  /*46a0*/  IMAD.U32 R4, RZ, RZ, UR4 ;  /* 0x00000004ff047e24 */ /* 0x000fe4000f8e00ff */
[----:B------:R-:W-:Y:S01]  /*46b0*/  IMAD.U32 R5, RZ, RZ, UR5 ;  /* 0x00000005ff057e24 */ /* 0x000fe2000f8e00ff */
[----:B------:R-:W1:Y:S01]  /*46c0*/  LDC.64 R2, c[0x4][R2] ;  /* 0x0100000002027b82 */ /* 0x000e620000000a00 */
[----:B------:R-:W-:Y:S01]  /*46d0*/  ULDC.64 UR4, c[0x4][0x18] ;  /* 0x0100060000047ab9 */ /* 0x000fe20000000a00 */
[----:B------:R-:W-:Y:S02]  /*46e0*/  IMAD.U32 R6, RZ, RZ, UR6 ;  /* 0x00000006ff067e24 */ /* 0x000fe4000f8e00ff */
[----:B------:R-:W-:-:S02]  /*46f0*/  IMAD.U32 R7, RZ, RZ, UR7 ;  /* 0x00000007ff077e24 */ /* 0x000fc4000f8e00ff */
[----:B------:R-:W-:Y:S02]  /*4700*/  IMAD.U32 R10, RZ, RZ, UR4 ;  /* 0x00000004ff0a7e24 */ /* 0x000fe4000f8e00ff */
[----:B------:R-:W-:Y:S02]  /*4710*/  IMAD.U32 R11, RZ, RZ, UR5 ;  /* 0x00000005ff0b7e24 */ /* 0x000fe4000f8e00ff */
[----:B------:R-:W-:Y:S02]  /*4720*/  IMAD.MOV.U32 R8, RZ, RZ, 0x70 ;  /* 0x00000070ff087424 */ /* 0x000fe400078e00ff */
[----:B------:R-:W-:Y:S02]  /*4730*/  IMAD.MOV.U32 R12, RZ, RZ, 0x1 ;  /* 0x00000001ff0c7424 */ /* 0x000fe400078e00ff */
[----:B------:R-:W-:-:S07]  /*4740*/  IMAD.MOV.U32 R13, RZ, RZ, RZ ;  /* 0x000000ffff0d7224 */ /* 0x000fce00078e00ff */
[----:B------:R-:W-:-:S07]  /*4750*/  LEPC R20, `(.L_x_1187) ;  /* 0x000000001014794e */ /* 0x000fce0000000000 */
[----:B-1----:R-:W-:Y:S05]  /*4760*/  CALL.ABS.NOINC R2 ;  /* 0x0000000002007343 */ /* 0x002fea0003c00000 */
.L_x_1187:
[----:B------:R-:W-:-:S06]  /*4770*/  UIADD3 UR4, UR37, 0x9000, URZ ;  /* 0x0000900025047890 */ /* 0x000fcc000fffe03f */
[----:B------:R-:W-:-:S05]  /*4780*/  IMAD.U32 R18, RZ, RZ, UR4 ;  /* 0x00000004ff127e24 */ /* 0x000fca000f8e00ff */
[----:B------:R-:W-:-:S13]  /*4790*/  LOP3.LUT P0, RZ, R18, 0x3ff, RZ, 0xc0, !PT ;  /* 0x000003ff12ff7812 */ /* 0x000fda000780c0ff */
[----:B------:R-:W-:Y:S05]  /*47a0*/  @!P0 BRA `(.L_x_1188) ;  /* 0x0000000000408947 */ /* 0x000fea0003800000 */
        /* <DEDUP_REMOVED lines=16> */
.L_x_1188:
        /* <DEDUP_REMOVED lines=18> */
.L_x_1189:
        /* <DEDUP_REMOVED lines=18> */
.L_x_1190:
[----:B------:R-:W1:Y:S01]  /*4af0*/  S2R R0, SR_TID.X ;  /* 0x0000000000007919 */ /* 0x000e620000002100 */
[----:B------:R-:W-:Y:S05]  /*4b00*/  WARPSYNC.ALL ;  /* 0x0000000000007948 */ /* 0x000fea0003800000 */
[----:B------:R-:W-:Y:S01]  /*4b10*/  BAR.SYNC.DEFER_BLOCKING 0x1, 0x180 ;  /* 0x0046000000007b1d */ /* 0x000fe20000010000 */
        /* <DEDUP_REMOVED lines=16> */
[----:B------:R-:W-:Y:S01]  /*4c20*/  IMAD.SHL.U32 R0, R5, 0x40, RZ ;  /* 0x0000004005007824 */ /* 0x000fe200078e00ff */
[----:B------:R-:W-:-:S02]  /*4c30*/  SHF.R.S32.HI R6, RZ, 0x1f, R5 ;  /* 0x0000001fff067819 */ /* 0x000fc40000011405 */
[----:B------:R-:W-:Y:S02]  /*4c40*/  F2FP.F16.F32.PACK_AB R98, R101, R100 ;  /* 0x000000646562723e */ /* 0x000fe400000000ff */
[CC--:B------:R-:W-:Y:S02]  /*4c50*/  LEA.HI R2, R6.reuse, R5.reuse, RZ, 0x5 ;  /* 0x0000000506027211 */ /* 0x0c0fe400078f28ff */
[----:B------:R-:W-:Y:S02]  /*4c60*/  LEA.HI R4, R6, R5, RZ, 0x4 ;  /* 0x0000000506047211 */ /* 0x000fe400078f20ff */
[----:B------:R-:W-:Y:S02]  /*4c70*/  SHF.R.S32.HI R7, RZ, 0x5, R2 ;  /* 0x00000005ff077819 */ /* 0x000fe40000011402 */
[----:B------:R-:W-:Y:S02]  /*4c80*/  SHF.R.S32.HI R9, RZ, 0x4, R4 ;  /* 0x00000004ff097819 */ /* 0x000fe40000011404 */
[----:B------:R-:W-:Y:S01]  /*4c90*/  LOP3.LUT R2, R0, 0x1c0, RZ, 0xc0, !PT ;  /* 0x000001c000027812 */ /* 0x000fe200078ec0ff */
[----:B------:R-:W-:Y:S01]  /*4ca0*/  IMAD.SHL.U32 R3, R7, 0x10, RZ ;  /* 0x0000001007037824 */ /* 0x000fe200078e00ff */
[----:B------:R-:W-:-:S02]  /*4cb0*/  LEA.HI R4, R4, R9, RZ, 0x1 ;  /* 0x0000000904047211 */ /* 0x000fc400078f08ff */
[-C--:B------:R-:W-:Y:S02]  /*4cc0*/  LEA.HI R0, R6, R5.reuse, RZ, 0x3 ;  /* 0x0000000506007211 */ /* 0x080fe400078f18ff */
[----:B------:R-:W-:Y:S02]  /*4cd0*/  LOP3.LUT R3, R2, 0x30, R3, 0xf8, !PT ;  /* 0x0000003002037812 */ /* 0x000fe400078ef803 */
[----:B------:R-:W-:Y:S02]  /*4ce0*/  LOP3.LUT R4, R4, 0x7ffffe, RZ, 0xc0, !PT ;  /* 0x007ffffe04047812 */ /* 0x000fe400078ec0ff */
[----:B------:R-:W-:Y:S02]  /*4cf0*/  LEA.HI R5, R6, R5, RZ, 0x7 ;  /* 0x0000000506057211 */ /* 0x000fe400078f38ff */
[----:B------:R-:W-:Y:S01]  /*4d00*/  LOP3.LUT R0, R3, 0x8, R0, 0xf8, !PT ;  /* 0x0000000803007812 */ /* 0x000fe200078ef800 */
[----:B------:R-:W-:Y:S01]  /*4d10*/  IMAD.IADD R4, R9, 0x1, -R4 ;  /* 0x0000000109047824 */ /* 0x000fe200078e0a04 */
[----:B------:R-:W-:-:S02]  /*4d20*/  SHF.R.S32.HI R5, RZ, 0x7, R5 ;  /* 0x00000007ff057819 */ /* 0x000fc40000011405 */
[----:B------:R-:W-:Y:S02]  /*4d30*/  SHF.R.U32.HI R3, RZ, 0x3, R2 ;  /* 0x00000003ff037819 */ /* 0x000fe40000011602 */
[----:B------:R-:W-:Y:S01]  /*4d40*/  F2FP.F16.F32.PACK_AB R99, R103, R102 ;  /* 0x000000666763723e */ /* 0x000fe200000000ff */
[----:B------:R-:W-:Y:S01]  /*4d50*/  IMAD R5, R5, 0xc, R4 ;  /* 0x0000000c05057824 */ /* 0x000fe200078e0204 */
[----:B------:R-:W-:Y:S01]  /*4d60*/  LOP3.LUT R0, R0, R3, RZ, 0x3c, !PT ;  /* 0x0000000300007212 */ /* 0x000fe200078e3cff */
[----:B------:R-:W1:Y:S01]  /*4d70*/  SHFL.IDX PT, R2, R7, RZ, 0x1f ;  /* 0x00001fff07027589 */ /* 0x000e6200000e0000 */
[----:B------:R-:W-:Y:S02]  /*4d80*/  F2FP.F16.F32.PACK_AB R105, R107, R106 ;  /* 0x0000006a6b69723e */ /* 0x000fe400000000ff */
[----:B------:R-:W-:Y:S01]  /*4d90*/  F2FP.F16.F32.PACK_AB R112, R113, R112 ;  /* 0x000000707170723e */ /* 0x000fe200000000ff */
[----:B------:R-:W-:Y:S01]  /*4da0*/  IMAD.U32 R0, R5, 0x200, R0 ;  /* 0x0000020005007824 */ /* 0x000fe200078e0000 */
[----:B------:R-:W-:-:S02]  /*4db0*/  F2FP.F16.F32.PACK_AB R106, R109, R108 ;  /* 0x0000006c6d6a723e */ /* 0x000fc400000000ff */
[----:B------:R-:W-:Y:S02]  /*4dc0*/  F2FP.F16.F32.PACK_AB R107, R111, R110 ;  /* 0x0000006e6f6b723e */ /* 0x000fe400000000ff */
[----:B------:R-:W-:Y:S02]  /*4dd0*/  LEA R0, R0, UR37, 0x1 ;  /* 0x0000002500007c11 */ /* 0x000fe4000f8e08ff */
[----:B------:R-:W-:Y:S02]  /*4de0*/  F2FP.F16.F32.PACK_AB R113, R115, R114 ;  /* 0x000000727371723e */ /* 0x000fe400000000ff */
[----:B------:R-:W-:Y:S01]  /*4df0*/  F2FP.F16.F32.PACK_AB R24, R25, R24 ;  /* 0x000000181918723e */ /* 0x000fe200000000ff */
[----:B------:R2:W-:Y:S01]  /*4e00*/  STSM.16.MT88.4 [R0+0x9000], R72 ;  /* 0x0090004800007844 */ /* 0x0005e20000004200 */
[----:B------:R-:W-:Y:S02]  /*4e10*/  F2FP.F16.F32.PACK_AB R114, R117, R116 ;  /* 0x000000747572723e */ /* 0x000fe400000000ff */
[----:B------:R-:W-:Y:S01]  /*4e20*/  F2FP.F16.F32.PACK_AB R115, R119, R118 ;  /* 0x000000767773723e */ /* 0x000fe200000000ff */
[----:B------:R2:W-:Y:S01]  /*4e30*/  STSM.16.MT88.4 [R0+0x9800], R80 ;  /* 0x0098005000007844 */ /* 0x0005e20000004200 */
[----:B------:R-:W-:-:S02]  /*4e40*/  F2FP.F16.F32.PACK_AB R25, R27, R26 ;  /* 0x0000001a1b19723e */ /* 0x000fc400000000ff */
[----:B------:R-:W-:Y:S01]  /*4e50*/  F2FP.F16.F32.PACK_AB R32, R33, R32 ;  /* 0x000000202120723e */ /* 0x000fe200000000ff */
[----:B------:R2:W-:Y:S01]  /*4e60*/  STSM.16.MT88.4 [R0+0xa000], R88 ;  /* 0x00a0005800007844 */ /* 0x0005e20000004200 */
        /* <DEDUP_REMOVED lines=11> */
[----:B------:R2:W-:Y:S01]  /*4f20*/  STSM.16.MT88.4 [R0], R24 ;  /* 0x0000001800007844 */ /* 0x0005e20000004200 */
[----:B------:R-:W-:Y:S02]  /*4f30*/  F2FP.F16.F32.PACK_AB R42, R45, R44 ;  /* 0x0000002c2d2a723e */ /* 0x000fe400000000ff */
[----:B------:R-:W-:Y:S01]  /*4f40*/  F2FP.F16.F32.PACK_AB R43, R47, R46 ;  /* 0x0000002e2f2b723e */ /* 0x000fe200000000ff */
[----:B------:R2:W-:Y:S01]  /*4f50*/  STSM.16.MT88.4 [R0+0x800], R32 ;  /* 0x0008002000007844 */ /* 0x0005e20000004200 */
[----:B------:R-:W-:-:S02]  /*4f60*/  F2FP.F16.F32.PACK_AB R49, R51, R50 ;  /* 0x000000323331723e */ /* 0x000fc400000000ff */
[----:B------:R-:W-:Y:S01]  /*4f70*/  F2FP.F16.F32.PACK_AB R56, R57, R56 ;  /* 0x000000383938723e */ /* 0x000fe200000000ff */
[----:B------:R2:W-:Y:S01]  /*4f80*/  STSM.16.MT88.4 [R0+0x1000], R40 ;  /* 0x0010002800007844 */ /* 0x0005e20000004200 */
[----:B------:R-:W-:Y:S02]  /*4f90*/  F2FP.F16.F32.PACK_AB R50, R53, R52 ;  /* 0x000000343532723e */ /* 0x000fe400000000ff */
[----:B------:R-:W-:Y:S02]  /*4fa0*/  F2FP.F16.F32.PACK_AB R51, R55, R54 ;  /* 0x000000363733723e */ /* 0x000fe400000000ff */
[----:B------:R-:W-:Y:S02]  /*4fb0*/  F2FP.F16.F32.PACK_AB R57, R59, R58 ;  /* 0x0000003a3b39723e */ /* 0x000fe400000000ff */
[----:B------:R-:W-:Y:S01]  /*4fc0*/  F2FP.F16.F32.PACK_AB R64, R65, R64 ;  /* 0x000000404140723e */ /* 0x000fe200000000ff */
[----:B------:R2:W-:Y:S01]  /*4fd0*/  STSM.16.MT88.4 [R0+0x1800], R48 ;  /* 0x0018003000007844 */ /* 0x0005e20000004200 */
[----:B------:R-:W-:-:S02]  /*4fe0*/  F2FP.F16.F32.PACK_AB R58, R61, R60 ;  /* 0x0000003c3d3a723e */ /* 0x000fc400000000ff */
[----:B------:R-:W-:Y:S02]  /*4ff0*/  F2FP.F16.F32.PACK_AB R59, R63, R62 ;  /* 0x0000003e3f3b723e */ /* 0x000fe400000000ff */
[----:B------:R-:W-:Y:S02]  /*5000*/  F2FP.F16.F32.PACK_AB R65, R67, R66 ;  /* 0x000000424341723e */ /* 0x000fe400000000ff */
[----:B------:R-:W-:Y:S01]  /*5010*/  F2FP.F16.F32.PACK_AB R66, R69, R68 ;  /* 0x000000444542723e */ /* 0x000fe200000000ff */
[----:B------:R2:W-:Y:S01]  /*5020*/  STSM.16.MT88.4 [R0+0x2000], R56 ;  /* 0x0020003800007844 */ /* 0x0005e20000004200 */
[----:B------:R-:W-:Y:S02]  /*5030*/  F2FP.F16.F32.PACK_AB R67, R71, R70 ;  /* 0x000000464743723e */ /* 0x000fe400000000ff */
[----:B-1----:R-:W-:-:S03]  /*5040*/  ISETP.NE.AND P0, PT, R2, 0xb, PT ;  /* 0x0000000b0200780c */ /* 0x002fc60003f05270 */
[----:B------:R2:W-:Y:S01]  /*5050*/  STSM.16.MT88.4 [R0+0x2800], R64 ;  /* 0x0028004000007844 */ /* 0x0005e20000004200 */
[----:B------:R-:W-:Y:S01]  /*5060*/  @!PT LDS RZ, [RZ] ;  /* 0x00000000fffff984 */ /* 0x000fe20000000800 */
[----:B------:R-:W-:Y:S01]  /*5070*/  @!PT LDS RZ, [RZ] ;  /* 0x00000000fffff984 */ /* 0x000fe20000000800 */
[----:B------:R-:W-:Y:S01]  /*5080*/  @!PT LDS RZ, [RZ] ;  /* 0x00000000fffff984 */ /* 0x000fe20000000800 */
[----:B------:R1:W-:Y:S06]  /*5090*/  MEMBAR.ALL.CTA ;  /* 0x0000000000007992 */ /* 0x0003ec0000008000 */
[----:B-1----:R-:W1:Y:S02]  /*50a0*/  FENCE.VIEW.ASYNC.S ;  /* 0x00000000000073c6 */ /* 0x002e640000000000 */
[----:B-1----:R-:W-:Y:S06]  /*50b0*/  BAR.ARV 0x1, 0x1a0 ;  /* 0x0046800000007b1d */ /* 0x002fec0000002000 */
[----:B------:R-:W-:Y:S05]  /*50c0*/  @P0 BRA `(.L_x_1191) ;  /* 0x0000000000b00947 */ /* 0x000fea0003800000 */
[----:B------:R-:W-:Y:S01]  /*50d0*/  BAR.SYNC.DEFER_BLOCKING 0x1, 0x1a0 ;  /* 0x0046800000007b1d */ /* 0x000fe20000010000 */
[----:B------:R-:W-:-:S05]  /*50e0*/  ELECT P0, URZ, PT ;  /* 0x00000000003f782f */ /* 0x000fca0003800000 */
[----:B------:R-:W-:Y:S08]  /*50f0*/  BSSY B0, `(.L_x_1191) ;  /* 0x0000029000007945 */ /* 0x000ff00003800000 */
[----:B------:R-:W-:Y:S05]  /*5100*/  @!P0 BRA `(.L_x_1192) ;  /* 0x00000000009c8947 */ /* 0x000fea0003800000 */
[----:B------:R-:W1:Y:S01]  /*5110*/  S2UR UR10, SR_CTAID.X ;  /* 0x00000000000a79c3 */ /* 0x000e620000002500 */
[----:B------:R-:W-:Y:S01]  /*5120*/  ULDC.64 UR6, c[0x0][0x198] ;  /* 0x0000660000067ab9 */ /* 0x000fe20000000a00 */
[----:B------:R-:W-:Y:S02]  /*5130*/  UIADD3 UR8, UR37, 0x9000, URZ ;  /* 0x0000900025087890 */ /* 0x000fe4000fffe03f */
[----:B------:R-:W-:Y:S02]  /*5140*/  UIADD3 UR4, UP0, UR6, 0x770, URZ ;  /* 0x0000077006047890 */ /* 0x000fe4000ff1e03f */
[----:B------:R-:W-:Y:S02]  /*5150*/  UIADD3 UR40, UR37, 0xc000, URZ ;  /* 0x0000c00025287890 */ /* 0x000fe4000fffe03f */
[----:B------:R-:W3:Y:S01]  /*5160*/  S2UR UR11, SR_CTAID.Y ;  /* 0x00000000000b79c3 */ /* 0x000ee20000002600 */
[----:B------:R-:W-:Y:S02]  /*5170*/  UIADD3.X UR5, URZ, UR7, URZ, UP0, !UPT ;  /* 0x000000073f057290 */ /* 0x000fe400087fe43f */
[----:B------:R-:W-:-:S02]  /*5180*/  UIADD3 UR6, UP0, UR6, 0x670, URZ ;  /* 0x0000067006067890 */ /* 0x000fc4000ff1e03f */
[----:B------:R-:W-:Y:S02]  /*5190*/  UIADD3 UR32, UR37, 0xf000, URZ ;  /* 0x0000f00025207890 */ /* 0x000fe4000fffe03f */
[----:B------:R-:W-:Y:S01]  /*51a0*/  UIADD3.X UR7, URZ, UR7, URZ, UP0, !UPT ;  /* 0x000000073f077290 */ /* 0x000fe200087fe43f */
[----:B------:R-:W4:Y:S01]  /*51b0*/  S2UR UR12, SR_CTAID.Z ;  /* 0x00000000000c79c3 */ /* 0x000f220000002700 */
[----:B------:R-:W-:Y:S02]  /*51c0*/  UIADD3 UR24, UR37, 0x3000, URZ ;  /* 0x0000300025187890 */ /* 0x000fe4000fffe03f */
[----:B------:R-:W-:Y:S01]  /*51d0*/  UIADD3 UR16, UR37, 0x6000, URZ ;  /* 0x0000600025107890 */ /* 0x000fe2000fffe03f */
[----:B------:R-:W-:Y:S01]  /*51e0*/  UMOV UR9, URZ ;  /* 0x0000003f00097c82 */ /* 0x000fe20008000000 */
[----:B------:R-:W-:Y:S01]  /*51f0*/  UMOV UR41, 0x40 ;  /* 0x0000004000297882 */ /* 0x000fe20000000000 */
[----:B------:R-:W-:Y:S01]  /*5200*/  UMOV UR33, 0x80 ;  /* 0x0000008000217882 */ /* 0x000fe20000000000 */
[----:B-1----:R-:W-:Y:S01]  /*5210*/  UIMAD UR10, UR10, 0x60, URZ ;  /* 0x000000600a0a78a4 */ /* 0x002fe2000f8e023f */
[----:B------:R-:W-:Y:S01]  /*5220*/  UMOV UR25, 0x40 ;  /* 0x0000004000197882 */ /* 0x000fe20000000000 */
[----:B------:R-:W-:-:S05]  /*5230*/  UMOV UR17, 0x80 ;  /* 0x0000008000117882 */ /* 0x000fca0000000000 */
[----:B------:R-:W-:Y:S01]  /*5240*/  UMOV UR42, UR10 ;  /* 0x0000000a002a7c82 */ /* 0x000fe20008000000 */
[----:B---3--:R-:W-:Y:S01]  /*5250*/  UMOV UR43, UR11 ;  /* 0x0000000b002b7c82 */ /* 0x008fe20008000000 */
[----:B------:R-:W-:Y:S01]  /*5260*/  UMOV UR35, UR11 ;  /* 0x0000000b00237c82 */ /* 0x000fe20008000000 */
[----:B------:R-:W-:Y:S01]  /*5270*/  UMOV UR34, UR10 ;  /* 0x0000000a00227c82 */ /* 0x000fe20008000000 */
[----:B------:R-:W-:Y:S01]  /*5280*/  UMOV UR27, UR11 ;  /* 0x0000000b001b7c82 */ /* 0x000fe20008000000 */
[----:B------:R-:W-:Y:S01]  /*5290*/  UMOV UR26, UR10 ;  /* 0x0000000a001a7c82 */ /* 0x000fe20008000000 */
[----:B------:R-:W-:Y:S01]  /*52a0*/  UMOV UR19, UR11 ;  /* 0x0000000b00137c82 */ /* 0x000fe20008000000 */
[----:B------:R-:W-:Y:S01]  /*52b0*/  UMOV UR18, UR10 ;  /* 0x0000000a00127c82 */ /* 0x000fe20008000000 */
[----:B----4-:R-:W-:Y:S01]  /*52c0*/  UMOV UR44, UR12 ;  /* 0x0000000c002c7c82 */ /* 0x010fe20008000000 */
        /* <DEDUP_REMOVED lines=10> */
[----:B---3--:R0:W-:Y:S02]  /*5370*/  UTMACMDFLUSH ;  /* 0x00000000000079b7 */ /* 0x0081e40000000000 */
.L_x_1192:
[----:B------:R-:W-:Y:S05]  /*5380*/  BSYNC B0 ;  /* 0x0000000000007941 */ /* 0x000fea0003800000 */
.L_x_1191:
[----:B------:R-:W-:-:S04]  /*5390*/  DEPBAR.LE SB0, 0x0 ;  /* 0x000080000000791a */ /* 0x000fc80000000000 */
[----:B------:R-:W-:Y:S05]  /*53a0*/  EXIT ;  /* 0x000000000000794d */ /* 0x000fea0003800000 */
.L_x_1186:
[----:B------:R-:W1:Y:S01]  /*53b0*/  S2R R0, SR_TID.X ;  /* 0x0000000000007919 */ /* 0x000e620000002100 */
[----:B------:R-:W2:Y:S01]  /*53c0*/  S2UR UR11, SR_CTAID.Y ;  /* 0x00000000000b79c3 */ /* 0x000ea20000002600 */
[----:B------:R-:W-:Y:S01]  /*53d0*/  ULDC.64 UR4, c[0x0][0x208] ;  /* 0x0000820000047ab9 */ /* 0x000fe20000000a00 */
[----:B------:R-:W-:Y:S01]  /*53e0*/  BSSY B0, `(.L_x_1193) ;  /* 0x0000032000007945 */ /* 0x000fe20003800000 */
[----:B------:R-:W3:Y:S05]  /*53f0*/  S2R R11, SR_CTAID.X ;  /* 0x00000000000b7919 */ /* 0x000eea0000002500 */
[----:B------:R-:W4:Y:S08]  /*5400*/  LDC.64 R2, c[0x0][0x820] ;  /* 0x00020800ff027b82 */ /* 0x000f300000000a00 */
[----:B------:R-:W3:Y:S08]  /*5410*/  LDC.64 R18, c[0x0][0x808] ;  /* 0x00020200ff127b82 */ /* 0x000ef00000000a00 */
[----:B------:R-:W5:Y:S01]  /*5420*/  S2UR UR10, SR_CTAID.Z ;  /* 0x00000000000a79c3 */ /* 0x000f620000002700 */
[----:B--2---:R-:W-:Y:S01]  /*5430*/  USHF.R.S32.HI UR7, URZ, 0x1f, UR11 ;  /* 0x0000001f3f077899 */ /* 0x004fe2000801140b */
[----:B-1----:R-:W-:-:S06]  /*5440*/  VIADD R7, R0, 0xffffff80 ;  /* 0xffffff8000077836 */ /* 0x002fcc0000000000 */
[----:B------:R-:W1:Y:S01]  /*5450*/  LDC.64 R12, c[0x0][0x828] ;  /* 0x00020a00ff0c7b82 */ /* 0x000e620000000a00 */
[----:B----4-:R-:W-:Y:S02]  /*5460*/  IMAD R0, R2, UR7, RZ ;  /* 0x0000000702007c24 */ /* 0x010fe4000f8e02ff */
[----:B------:R-:W-:-:S05]  /*5470*/  IMAD.HI R4, R7, 0x2aaaaaab, RZ ;  /* 0x2aaaaaab07047827 */ /* 0x000fca00078e02ff */
[----:B------:R-:W-:Y:S01]  /*5480*/  SHF.R.U32.HI R5, RZ, 0x1f, R4 ;  /* 0x0000001fff057819 */ /* 0x000fe20000011604 */
[----:B---3--:R-:W-:Y:S01]  /*5490*/  IMAD R15, R11, -0x60, R18 ;  /* 0xffffffa00b0f7824 */ /* 0x008fe200078e0212 */
[----:B------:R-:W2:Y:S02]  /*54a0*/  LDC.64 R20, c[0x0][0x850] ;  /* 0x00021400ff147b82 */ /* 0x000ea40000000a00 */
[----:B------:R-:W-:Y:S01]  /*54b0*/  LEA.HI.SX32 R4, R4, R5, 0x1e ;  /* 0x0000000504047211 */ /* 0x000fe200078ff2ff */
[----:B------:R-:W-:-:S03]  /*54c0*/  IMAD R5, R3, UR11, R0 ;  /* 0x0000000b03057c24 */ /* 0x000fc6000f8e0200 */
[CC--:B------:R-:W-:Y:S01]  /*54d0*/  ISETP.GE.AND P3, PT, R4.reuse, R15.reuse, PT ;  /* 0x0000000f0400720c */ /* 0x0c0fe20003f66270 */
[C---:B------:R-:W-:Y:S01]  /*54e0*/  IMAD R6, R4.reuse, -0x18, R7 ;  /* 0xffffffe804067824 */ /* 0x040fe200078e0207 */
[----:B------:R-:W3:Y:S01]  /*54f0*/  LDC.64 R22, c[0x0][0x858] ;  /* 0x00021600ff167b82 */ /* 0x000ee20000000a00 */
[----:B------:R-:W-:Y:S01]  /*5500*/  VIADD R0, R4, 0x10 ;  /* 0x0000001004007836 */ /* 0x000fe20000000000 */
[----:B-----5:R-:W-:Y:S01]  /*5510*/  USHF.R.S32.HI UR6, URZ, 0x1f, UR10 ;  /* 0x0000001f3f067899 */ /* 0x020fe2000801140a */
[----:B------:R-:W-:Y:S02]  /*5520*/  IMAD.SHL.U32 R6, R6, 0x8, RZ ;  /* 0x0000000806067824 */ /* 0x000fe400078e00ff */
[----:B------:R-:W-:Y:S01]  /*5530*/  VIADD R8, R4, 0x30 ;  /* 0x0000003004087836 */ /* 0x000fe20000000000 */
[----:B------:R-:W-:Y:S01]  /*5540*/  ISETP.GE.AND P4, PT, R0, R15, PT ;  /* 0x0000000f0000720c */ /* 0x000fe20003f86270 */
[C---:B------:R-:W-:Y:S01]  /*5550*/  VIADD R0, R4.reuse, 0x20 ;  /* 0x0000002004007836 */ /* 0x040fe20000000000 */
[----:B------:R-:W-:Y:S01]  /*5560*/  SHF.R.S32.HI R7, RZ, 0x1f, R6 ;  /* 0x0000001fff077819 */ /* 0x000fe20000011406 */
[----:B------:R-:W-:Y:S01]  /*5570*/  VIADD R10, R4, 0x40 ;  /* 0x00000040040a7836 */ /* 0x000fe20000000000 */
[----:B------:R-:W-:-:S02]  /*5580*/  ISETP.GE.OR P6, PT, R6, R19, P3 ;  /* 0x000000130600720c */ /* 0x000fc40001fc6670 */
[-C--:B------:R-:W-:Y:S01]  /*5590*/  ISETP.GE.AND P5, PT, R0, R15.reuse, PT ;  /* 0x0000000f0000720c */ /* 0x080fe20003fa6270 */
[----:B------:R-:W-:Y:S01]  /*55a0*/  IMAD.WIDE.U32 R2, R2, UR11, R6 ;  /* 0x0000000b02027c25 */ /* 0x000fe2000f8e0006 */
[-C--:B------:R-:W-:Y:S02]  /*55b0*/  ISETP.GE.AND P0, PT, R8, R15.reuse, PT ;  /* 0x0000000f0800720c */ /* 0x080fe40003f06270 */
[----:B------:R-:W-:Y:S01]  /*55c0*/  ISETP.GE.AND P1, PT, R10, R15, PT ;  /* 0x0000000f0a00720c */ /* 0x000fe20003f26270 */
[----:B------:R-:W-:Y:S01]  /*55d0*/  IMAD.IADD R3, R3, 0x1, R5 ;  /* 0x0000000103037824 */ /* 0x000fe200078e0205 */
[----:B------:R-:W-:Y:S01]  /*55e0*/  SHF.R.S32.HI R5, RZ, 0x1f, R4 ;  /* 0x0000001fff057819 */ /* 0x000fe20000011404 */
[----:B-1----:R-:W-:Y:S01]  /*55f0*/  IMAD R0, R12, UR6, RZ ;  /* 0x000000060c007c24 */ /* 0x002fe2000f8e02ff */
[----:B------:R-:W-:Y:S01]  /*5600*/  ISETP.GE.OR P2, PT, R6, R19, P4 ;  /* 0x000000130600720c */ /* 0x000fe20002746670 */
[----:B------:R-:W-:-:S04]  /*5610*/  IMAD.WIDE.U32 R8, R12, UR10, R2 ;  /* 0x0000000a0c087c25 */ /* 0x000fc8000f8e0002 */
[----:B------:R-:W-:Y:S02]  /*5620*/  IMAD R13, R13, UR10, R0 ;  /* 0x0000000a0d0d7c24 */ /* 0x000fe4000f8e0200 */
        /* <DEDUP_REMOVED lines=13> */
.L_x_1194:
[----:B------:R-:W-:Y:S05]  /*5700*/  BSYNC B0 ;  /* 0x0000000000007941 */ /* 0x000fea0003800000 */
.L_x_1193:
[----:B------:R-:W-:Y:S01]  /*5710*/  BSSY B0, `(.L_x_1195) ;  /* 0x0000010000007945 */ /* 0x000fe20003800000 */
[----:B------:R-:W-:-:S03]  /*5720*/  ISETP.GE.OR P6, PT, R6, R19, P5 ;  /* 0x000000130600720c */ /* 0x000fc60002fc6670 */
[----:B------:R-:W-:Y:S10]  /*5730*/  @P2 BRA `(.L_x_1196) ;  /* 0x0000000000342947 */ /* 0x000ff40003800000 */
        /* <DEDUP_REMOVED lines=13> */
.L_x_1196:
[----:B------:R-:W-:Y:S05]  /*5810*/  BSYNC B0 ;  /* 0x0000000000007941 */ /* 0x000fea0003800000 */
.L_x_1195:
[----:B------:R-:W-:Y:S01]  /*5820*/  BSSY B0, `(.L_x_1197) ;  /* 0x0000010000007945 */ /* 0x000fe20003800000 */
[----:B------:R-:W-:-:S03]  /*5830*/  ISETP.GE.OR P2, PT, R6, R19, P0 ;  /* 0x000000130600720c */ /* 0x000fc60000746670 */
[----:B------:R-:W-:Y:S10]  /*5840*/  @P6 BRA `(.L_x_1198) ;  /* 0x0000000000346947 */ /* 0x000ff40003800000 */
[----:B-1--4-:R-:W-:Y:S01]  /*5850*/  IADD3 R17, P6, R2, 0x20, RZ ;  /* 0x0000002002117810 */ /* 0x012fe20007fde0ff */
        /* <DEDUP_REMOVED lines=12> */
.L_x_1198:
[----:B------:R-:W-:Y:S05]  /*5920*/  BSYNC B0 ;  /* 0x0000000000007941 */ /* 0x000fea0003800000 */
.L_x_1197:
[----:B------:R-:W-:Y:S01]  /*5930*/  BSSY B0, `(.L_x_1199) ;  /* 0x0000011000007945 */ /* 0x000fe20003800000 */
[----:B------:R-:W-:Y:S01]  /*5940*/  ISETP.GE.OR P6, PT, R6, R19, P1 ;  /* 0x000000130600720c */ /* 0x000fe20000fc6670 */
[----:B------:R-:W-:Y:S02]  /*5950*/  VIADD R0, R4, 0x50 ;  /* 0x0000005004007836 */ /* 0x000fe40000000000 */
[----:B------:R-:W-:Y:S10]  /*5960*/  @P2 BRA `(.L_x_1200) ;  /* 0x0000000000342947 */ /* 0x000ff40003800000 */
        /* <DEDUP_REMOVED lines=12> */
[----:B------:R1:W-:Y:S02]  /*5a30*/  STG.E.128 desc[UR4][R10.64], RZ ;  /* 0x000000ff0a007986 */ /* 0x0003e4000c101d04 */
.L_x_1200:
[----:B------:R-:W-:Y:S05]  /*5a40*/  BSYNC B0 ;  /* 0x0000000000007941 */ /* 0x000fea0003800000 */
.L_x_1199:
[----:B------:R-:W-:Y:S01]  /*5a50*/  BSSY B0, `(.L_x_1201) ;  /* 0x0000011000007945 */ /* 0x000fe20003800000 */
[----:B------:R-:W-:Y:S01]  /*5a60*/  ISETP.GE.AND P2, PT, R0, R15, PT ;  /* 0x0000000f0000720c */ /* 0x000fe20003f46270 */
[----:B-12---:R-:W-:Y:S02]  /*5a70*/  IMAD R10, R20, UR7, RZ ;  /* 0x00000007140a7c24 */ /* 0x006fe4000f8e02ff */
        /* <DEDUP_REMOVED lines=14> */
.L_x_1202:
[----:B------:R-:W-:Y:S05]  /*5b60*/  BSYNC B0 ;  /* 0x0000000000007941 */ /* 0x000fea0003800000 */
.L_x_1201:
[----:B------:R-:W-:Y:S01]  /*5b70*/  ISETP.GE.OR P6, PT, R6, R19, P2 ;  /* 0x000000130600720c */ /* 0x000fe200017c6670 */
[----:B------:R-:W-:Y:S01]  /*5b80*/  IMAD R11, R21, UR11, R10 ;  /* 0x0000000b150b7c24 */ /* 0x000fe2000f8e020a */
[----:B------:R-:W-:Y:S01]  /*5b90*/  ULDC UR8, c[0x0][0x83c] ;  /* 0x00020f0000087ab9 */ /* 0x000fe20000000800 */
[----:B------:R-:W-:Y:S01]  /*5ba0*/  IMAD.WIDE.U32 R4, R20, UR11, R6 ;  /* 0x0000000b14047c25 */ /* 0x000fe2000f8e0006 */
[----:B------:R-:W-:Y:S01]  /*5bb0*/  BSSY B0, `(.L_x_1203) ;  /* 0x0000019000007945 */ /* 0x000fe20003800000 */
[C---:B------:R-:W-:Y:S02]  /*5bc0*/  ISETP.GE.OR P3, PT, R6.reuse, UR8, P3 ;  /* 0x0000000806007c0c */ /* 0x040fe40009f66670 */
[----:B------:R-:W-:Y:S01]  /*5bd0*/  IMAD.IADD R5, R5, 0x1, R11 ;  /* 0x0000000105057824 */ /* 0x000fe200078e020b */
[----:B------:R-:W-:Y:S01]  /*5be0*/  ISETP.GE.OR P4, PT, R6, UR8, P4 ;  /* 0x0000000806007c0c */ /* 0x000fe2000a786670 */
[----:B---3--:R-:W-:Y:S01]  /*5bf0*/  IMAD R0, R22, UR6, RZ ;  /* 0x0000000616007c24 */ /* 0x008fe2000f8e02ff */
[----:B------:R-:W-:-:S02]  /*5c00*/  ISETP.GE.OR P5, PT, R6, UR8, P5 ;  /* 0x0000000806007c0c */ /* 0x000fc4000afa6670 */
[C---:B------:R-:W-:Y:S01]  /*5c10*/  ISETP.GE.OR P0, PT, R6.reuse, UR8, P0 ;  /* 0x0000000806007c0c */ /* 0x040fe20008706670 */
[----:B------:R-:W-:Y:S01]  /*5c20*/  IMAD R11, R23, UR10, R0 ;  /* 0x0000000a170b7c24 */ /* 0x000fe2000f8e0200 */
[C---:B------:R-:W-:Y:S02]  /*5c30*/  ISETP.GE.OR P1, PT, R6.reuse, UR8, P1 ;  /* 0x0000000806007c0c */ /* 0x040fe40008f26670 */
[----:B------:R-:W-:Y:S01]  /*5c40*/  ISETP.GE.OR P2, PT, R6, UR8, P2 ;  /* 0x0000000806007c0c */ /* 0x000fe20009746670 */
[----:B------:R-:W-:Y:S01]  /*5c50*/  IMAD.WIDE.U32 R6, R22, UR10, R4 ;  /* 0x0000000a16067c25 */ /* 0x000fe2000f8e0004 */
[----:B------:R-:W-:Y:S11]  /*5c60*/  @P6 BRA `(.L_x_1204) ;  /* 0x0000000000346947 */ /* 0x000ff60003800000 */
        /* <DEDUP_REMOVED lines=13> */
.L_x_1204:
[----:B------:R-:W-:Y:S05]  /*5d40*/  BSYNC B0 ;  /* 0x0000000000007941 */ /* 0x000fea0003800000 */
.L_x_1203:
[----:B------:R-:W-:Y:S01]  /*5d50*/  BSSY B0, `(.L_x_1205) ;  /* 0x000000d000007945 */ /* 0x000fe20003800000 */
[----:B--2---:R-:W-:-:S03]  /*5d60*/  IMAD.IADD R9, R7, 0x1, R11 ;  /* 0x0000000107097824 */ /* 0x004fc600078e020b */
[----:B------:R-:W-:Y:S05]  /*5d70*/  @P3 BRA `(.L_x_1206) ;  /* 0x0000000000283947 */ /* 0x000fea0003800000 */
        /* <DEDUP_REMOVED lines=10> */
.L_x_1206:
[----:B------:R-:W-:Y:S05]  /*5e20*/  BSYNC B0 ;  /* 0x0000000000007941 */ /* 0x000fea0003800000 */
.L_x_1205:
[----:B------:R-:W-:Y:S04]  /*5e30*/  BSSY B0, `(.L_x_1207) ;  /* 0x000000f000007945 */ /* 0x000fe80003800000 */
[----:B------:R-:W-:Y:S05]  /*5e40*/  @P4 BRA `(.L_x_1208) ;  /* 0x0000000000344947 */ /* 0x000fea0003800000 */
[----:B--2---:R-:W-:Y:S01]  /*5e50*/  IADD3 R11, P3, R2, 0x10, RZ ;  /* 0x00000010020b7810 */ /* 0x004fe20007f7e0ff */
        /* <DEDUP_REMOVED lines=12> */
.L_x_1208:
[----:B------:R-:W-:Y:S05]  /*5f20*/  BSYNC B0 ;  /* 0x0000000000007941 */ /* 0x000fea0003800000 */
.L_x_1207:
[----:B------:R-:W-:Y:S04]  /*5f30*/  BSSY B0, `(.L_x_1209) ;  /* 0x000000f000007945 */ /* 0x000fe80003800000 */
[----:B------:R-:W-:Y:S05]  /*5f40*/  @P5 BRA `(.L_x_1210) ;  /* 0x0000000000345947 */ /* 0x000fea0003800000 */
[----:B--23--:R-:W-:Y:S01]  /*5f50*/  IADD3 R11, P3, R2, 0x20, RZ ;  /* 0x00000020020b7810 */ /* 0x00cfe20007f7e0ff */
        /* <DEDUP_REMOVED lines=12> */
.L_x_1210:
[----:B------:R-:W-:Y:S05]  /*6020*/  BSYNC B0 ;  /* 0x0000000000007941 */ /* 0x000fea0003800000 */
.L_x_1209:
        /* <DEDUP_REMOVED lines=15> */
.L_x_1212:
[----:B------:R-:W-:Y:S05]  /*6120*/  BSYNC B0 ;  /* 0x0000000000007941 */ /* 0x000fea0003800000 */
.L_x_1211:
        /* <DEDUP_REMOVED lines=15> */
.L_x_1214:
[----:B------:R-:W-:Y:S05]  /*6220*/  BSYNC B0 ;  /* 0x0000000000007941 */ /* 0x000fea0003800000 */
.L_x_1213:
[----:B------:R-:W-:Y:S04]  /*6230*/  BSSY B0, `(.L_x_1215) ;  /* 0x000000f000007945 */ /* 0x000fe80003800000 */
        /* <DEDUP_REMOVED lines=14> */
.L_x_1216:
[----:B------:R-:W-:Y:S05]  /*6320*/  BSYNC B0 ;  /* 0x0000000000007941 */ /* 0x000fea0003800000 */
.L_x_1215:
[----:B------:R-:W-:Y:S05]  /*6330*/  EXIT ;  /* 0x000000000000794d */ /* 0x000fea0003800000 */
.L_x_1156:
[----:B------:R-:W-:-:S08]  /*6340*/  NOP ;  /* 0x0000000000007918 */ /* 0x000fd00000000000 */
[----:B------:R-:W1:-:S00]  /*6350*/  USETMAXREG.DEALLOC.CTAPOOL 0x20 ;  /* 0x00000020000079c8 */ /* 0x000e4000080e0500 */
[----:B-1----:R-:W-:Y:S01]  /*6360*/  LOP3.LUT R0, R0, 0x3, RZ, 0xc0, !PT ;  /* 0x0000000300007812 */ /* 0x002fe200078ec0ff */
[----:B------:R-:W-:Y:S01]  /*6370*/  BSSY B0, `(.L_x_1217) ;  /* 0x0000365000007945 */ /* 0x000fe20003800000 */
[----:B------:R-:W-:-:S04]  /*6380*/  IMAD.MOV.U32 R18, RZ, RZ, RZ ;  /* 0x000000ffff127224 */ /* 0x000fc800078e00ff */
        /* <DEDUP_REMOVED lines=8> */
[----:B------:R-:W1:Y:S01]  /*6410*/  S2UR UR9, SR_CTAID.X ;  /* 0x00000000000979c3 */ /* 0x000e620000002500 */
[----:B------:R-:W-:Y:S01]  /*6420*/  ULDC UR4, c[0x0][0x280] ;  /* 0x0000a00000047ab9 */ /* 0x000fe20000000800 */
[----:B------:R-:W-:Y:S01]  /*6430*/  ULDC UR6, c[0x0][0x290] ;  /* 0x0000a40000067ab9 */ /* 0x000fe20000000800 */
[----:B------:R-:W-:-:S05]  /*6440*/  ULDC UR7, c[0x0][0x74c] ;  /* 0x0001d30000077ab9 */ /* 0x000fca0000000800 */
[----:B------:R-:W2:Y:S01]  /*6450*/  S2UR UR13, SR_CTAID.Y ;  /* 0x00000000000d79c3 */ /* 0x000ea20000002600 */
[----:B-1----:R-:W-:Y:S02]  /*6460*/  UIMAD UR5, UR9, 0x60, UR4 ;  /* 0x00000060090578a4 */ /* 0x002fe4000f8e0204 */
[----:B------:R-:W-:Y:S02]  /*6470*/  ISETP.LE.AND P0, PT, RZ, UR9, PT ;  /* 0x00000009ff007c0c */ /* 0x000fe4000bf03270 */
[----:B------:R-:W-:-:S04]  /*6480*/  UIADD3 UR5, -UR7, UR5, -UR6 ;  /* 0x0000000507057290 */ /* 0x000fc8000fffe906 */
[----:B------:R-:W-:-:S04]  /*6490*/  USHF.R.S32.HI UR6, URZ, 0x1f, UR5 ;  /* 0x0000001f3f067899 */ /* 0x000fc80008011405 */
[----:B------:R-:W-:-:S04]  /*64a0*/  ULEA.HI UR6, UR6, UR5, URZ, 0x6 ;  /* 0x0000000506067291 */ /* 0x000fc8000f8f303f */
[----:B------:R-:W-:Y:S02]  /*64b0*/  USHF.R.S32.HI UR5, URZ, 0x6, UR6 ;  /* 0x000000063f057899 */ /* 0x000fe40008011406 */
[----:B------:R-:W-:Y:S02]  /*64c0*/  UIADD3 UR6, UR4, 0x3f, URZ ;  /* 0x0000003f04067890 */ /* 0x000fe4000fffe03f */
[----:B------:R-:W-:Y:S02]  /*64d0*/  UISETP.LT.AND UP0, UPT, URZ, UR5, UPT ;  /* 0x000000053f00728c */ /* 0x000fe4000bf01270 */
[----:B------:R-:W-:Y:S02]  /*64e0*/  USHF.R.S32.HI UR7, URZ, 0x1f, UR6 ;  /* 0x0000001f3f077899 */ /* 0x000fe40008011406 */
[----:B------:R-:W-:Y:S02]  /*64f0*/  USEL UR5, URZ, UR5, !UP0 ;  /* 0x000000053f057287 */ /* 0x000fe4000c000000 */
[----:B------:R-:W-:-:S04]  /*6500*/  ULEA.HI UR7, UR7, UR6, URZ, 0x6 ;  /* 0x0000000607077291 */ /* 0x000fc8000f8f303f */
[----:B------:R-:W-:Y:S01]  /*6510*/  USHF.R.S32.HI UR8, URZ, 0x6, UR7 ;  /* 0x000000063f087899 */ /* 0x000fe20008011407 */
[----:B--2---:R-:W-:Y:S11]  /*6520*/  @!P0 BRA `(.L_x_1220) ;  /* 0x0000000000288947 */ /* 0x004ff60003800000 */
        /* <DEDUP_REMOVED lines=10> */
.L_x_1220:
[----:B------:R-:W-:Y:S02]  /*65d0*/  UISETP.GT.AND UP0, UPT, UR8, UR5, UPT ;  /* 0x000000050800728c */ /* 0x000fe4000bf04270 */
[----:B------:R-:W-:Y:S02]  /*65e0*/  USHF.R.S32.HI UR14, URZ, 0x1f, UR12 ;  /* 0x0000001f3f0e7899 */ /* 0x000fe4000801140c */
[----:B------:R-:W-:Y:S02]  /*65f0*/  USHF.R.S32.HI UR9, URZ, 0x1f, UR13 ;  /* 0x0000001f3f097899 */ /* 0x000fe4000801140d */
[----:B------:R-:W-:-:S13]  /*6600*/  PLOP3.LUT P0, PT, PT, PT, UP0, 0x80, 0x0 ;  /* 0x000000000000781c */ /* 0x000fda0003f0f008 */
[----:B------:R-:W-:Y:S05]  /*6610*/  @!P0 BRA `(.L_x_1219) ;  /* 0x0000003000e88947 */ /* 0x000fea0003800000 */
[----:B------:R-:W-:Y:S01]  /*6620*/  UIADD3 UR4, -UR5, UR8, URZ ;  /* 0x0000000805047290 */ /* 0x000fe2000fffe13f */
[----:B------:R-:W-:Y:S01]  /*6630*/  ULDC.64 UR10, c[0x0][0x2d8] ;  /* 0x0000b600000a7ab9 */ /* 0x000fe20000000a00 */
[----:B------:R-:W-:Y:S02]  /*6640*/  ELECT P0, URZ, PT ;  /* 0x00000000003f782f */ /* 0x000fe40003800000 */
[----:B------:R-:W-:Y:S02]  /*6650*/  ULOP3.LUT UR4, UR4, 0x1, URZ, 0xc0, !UPT ;  /* 0x0000000104047892 */ /* 0x000fe4000f8ec03f */
[----:B------:R-:W-:Y:S02]  /*6660*/  UIMAD UR9, UR9, UR10, URZ ;  /* 0x0000000a090972a4 */ /* 0x000fe4000f8e023f */
[----:B------:R-:W-:Y:S02]  /*6670*/  UISETP.NE.U32.AND UP0, UPT, UR4, 0x1, UPT ;  /* 0x000000010400788c */ /* 0x000fe4000bf05070 */
[----:B------:R-:W-:-:S02]  /*6680*/  UIMAD.WIDE.U32 UR6, UR13, UR10, URZ ;  /* 0x0000000a0d0672a5 */ /* 0x000fc4000f8e003f */
[----:B------:R-:W-:Y:S02]  /*6690*/  UIMAD UR9, UR13, UR11, UR9 ;  /* 0x0000000b0d0972a4 */ /* 0x000fe4000f8e0209 */
[----:B------:R-:W-:Y:S01]  /*66a0*/  PLOP3.LUT P1, PT, PT, PT, UP0, 0x80, 0x0 ;  /* 0x000000000000781c */ /* 0x000fe20003f2f008 */
[----:B------:R-:W-:Y:S01]  /*66b0*/  ULDC.64 UR10, c[0x0][0x2e0] ;  /* 0x0000b800000a7ab9 */ /* 0x000fe20000000a00 */
[----:B------:R-:W-:Y:S02]  /*66c0*/  UIADD3 UR7, UR7, UR9, URZ ;  /* 0x0000000907077290 */ /* 0x000fe4000fffe03f */
[----:B------:R-:W-:Y:S02]  /*66d0*/  UIMAD UR9, UR14, UR10, URZ ;  /* 0x0000000a0e0972a4 */ /* 0x000fe4000f8e023f */
[----:B------:R-:W-:Y:S02]  /*66e0*/  UIMAD.WIDE.U32 UR6, UR12, UR10, UR6 ;  /* 0x0000000a0c0672a5 */ /* 0x000fe4000f8e0006 */
[----:B------:R-:W-:-:S04]  /*66f0*/  UIMAD UR9, UR12, UR11, UR9 ;  /* 0x0000000b0c0972a4 */ /* 0x000fc8000f8e0209 */
[----:B------:R-:W-:Y:S01]  /*6700*/  UIADD3 UR9, UR7, UR9, URZ ;  /* 0x0000000907097290 */ /* 0x000fe2000fffe03f */
[----:B------:R-:W-:Y:S11]  /*6710*/  @P1 BRA `(.L_x_1221) ;  /* 0x00000004001c1947 */ /* 0x000ff60003800000 */
[----:B------:R-:W-:Y:S01]  /*6720*/  UIMAD UR14, UR5, 0x3000, URZ ;  /* 0x00003000050e78a4 */ /* 0x000fe2000f8e023f */
        /* <DEDUP_REMOVED lines=9> */
[----:B------:R-:W-:Y:S01]  /*67c0*/  UMOV UR16, 0x0 ;  /* 0x0000000000107882 */ /* 0x000fe20000000000 */
[----:B------:R-:W-:Y:S02]  /*67d0*/  UMOV UR17, 0x14f00000 ;  /* 0x14f0000000117882 */ /* 0x000fe40000000000 */
[----:B------:R-:W-:-:S02]  /*67e0*/  ULEA.HI.X UR11, UR13, UR11, UR15, 0x2, UP0 ;  /* 0x0000000b0d0b7291 */ /* 0x000fc400080f140f */
[----:B-1----:R-:W-:-:S03]  /*67f0*/  ULEA UR4, UR12, UR4, 0x18 ;  /* 0x000000040c047291 */ /* 0x002fc6000f8ec03f */
[----:B------:R-:W-:Y:S01]  /*6800*/  UMOV UR12, 0x400 ;  /* 0x00000400000c7882 */ /* 0x000fe20000000000 */
[----:B------:R-:W-:-:S09]  /*6810*/  UIADD3 UR4, UR4, 0x12000, URZ ;  /* 0x0001200004047890 */ /* 0x000fd2000fffe03f */
[----:B------:R1:W-:Y:S02]  /*6820*/  UBLKRED.G.S.ADD.F32.RN [UR10], [UR4], UR12, desc[UR16] ;  /* 0x0000100a040073bb */ /* 0x0003e400080a140c */
[----:B-1----:R0:W-:Y:S02]  /*6830*/  UTMACMDFLUSH ;  /* 0x00000000000079b7 */ /* 0x0021e40000000000 */
.L_x_1223:
[----:B------:R-:W-:Y:S05]  /*6840*/  BSYNC B1 ;  /* 0x0000000000017941 */ /* 0x000fea0003800000 */
.L_x_1222:
        /* <DEDUP_REMOVED lines=9> */
[----:B------:R-:W-:Y:S02]  /*68e0*/  UMOV UR17, 0x14f00000 ;  /* 0x14f0000000117882 */ /* 0x000fe40000000000 */
[----:B------:R-:W-:Y:S02]  /*68f0*/  ULEA.HI.X.SX32 UR4, UR4, UR9, 0x1, UP0 ;  /* 0x0000000904047291 */ /* 0x000fe400080f0e3f */
[----:B------:R-:W-:-:S04]  /*6900*/  ULEA UR10, UP0, UR15, UR10, 0x2 ;  /* 0x0000000a0f0a7291 */ /* 0x000fc8000f80103f */
[----:B------:R-:W-:-:S03]  /*6910*/  ULEA.HI.X UR11, UR15, UR11, UR4, 0x2, UP0 ;  /* 0x0000000b0f0b7291 */ /* 0x000fc600080f1404 */
[----:B------:R-:W-:Y:S01]  /*6920*/  UMOV UR4, 0x400 ;  /* 0x0000040000047882 */ /* 0x000fe20000000000 */
[----:B-1----:R-:W-:-:S04]  /*6930*/  ULEA UR12, UR13, UR12, 0x18 ;  /* 0x0000000c0d0c7291 */ /* 0x002fc8000f8ec03f */
[----:B------:R-:W-:-:S09]  /*6940*/  UIADD3 UR12, UR12, 0x16000, URZ ;  /* 0x000160000c0c7890 */ /* 0x000fd2000fffe03f */
[----:B------:R1:W-:Y:S02]  /*6950*/  UBLKRED.G.S.ADD.F32.RN [UR10], [UR12], UR4, desc[UR16] ;  /* 0x0000100a0c0073bb */ /* 0x0003e400080a1404 */
[----:B-1----:R0:W-:Y:S02]  /*6960*/  UTMACMDFLUSH ;  /* 0x00000000000079b7 */ /* 0x0021e40000000000 */
.L_x_1225:
[----:B------:R-:W-:Y:S05]  /*6970*/  BSYNC B1 ;  /* 0x0000000000017941 */ /* 0x000fea0003800000 */
.L_x_1224:
        /* <DEDUP_REMOVED lines=16> */
[----:B------:R1:W-:Y:S01]  /*6a80*/  UBLKRED.G.S.ADD.F32.RN [UR10], [UR12], UR4, desc[UR16] ;  /* 0x0000100a0c0073bb */ /* 0x0003e200080a1404 */
[----:B------:R0:W-:Y:S01]  /*6a90*/  UTMACMDFLUSH ;  /* 0x00000000000079b7 */ /* 0x0001e20000000000 */
[----:B-1----:R-:W-:-:S04]  /*6aa0*/  DEPBAR.LE SB0, 0x2 ;  /* 0x000080800000791a */ /* 0x002fc80000000000 */
.L_x_1227:
[----:B------:R-:W-:Y:S05]  /*6ab0*/  BSYNC B1 ;  /* 0x0000000000017941 */ /* 0x000fea0003800000 */
.L_x_1226:
[----:B------:R-:W-:Y:S06]  /*6ac0*/  BAR.ARV 0xa, 0xa0 ;  /* 0x0282800000007b1d */ /* 0x000fec0000002000 */
[----:B------:R-:W-:Y:S04]  /*6ad0*/  BSSY B1, `(.L_x_1228) ;  /* 0x0000003000017945 */ /* 0x000fe80003800000 */
[----:B------:R-:W-:Y:S05]  /*6ae0*/  @!P0 BRA `(.L_x_1229) ;  /* 0x0000000000048947 */ /* 0x000fea0003800000 */
[----:B------:R-:W-:-:S04]  /*6af0*/  DEPBAR.LE SB0, 0x1 ;  /* 0x000080400000791a */ /* 0x000fc80000000000 */
.L_x_1229:
[----:B------:R-:W-:Y:S05]  /*6b00*/  BSYNC B1 ;  /* 0x0000000000017941 */ /* 0x000fea0003800000 */
.L_x_1228:
[----:B------:R-:W-:Y:S06]  /*6b10*/  BAR.ARV 0xb, 0xa0 ;  /* 0x02c2800000007b1d */ /* 0x000fec0000002000 */
[----:B------:R-:W-:Y:S04]  /*6b20*/  BSSY B1, `(.L_x_1230) ;  /* 0x0000003000017945 */ /* 0x000fe80003800000 */
[----:B------:R-:W-:Y:S05]  /*6b30*/  @!P0 BRA `(.L_x_1231) ;  /* 0x0000000000048947 */ /* 0x000fea0003800000 */
[----:B------:R-:W-:-:S04]  /*6b40*/  DEPBAR.LE SB0, 0x0 ;  /* 0x000080000000791a */ /* 0x000fc80000000000 */
.L_x_1231:
[----:B------:R-:W-:Y:S05]  /*6b50*/  BSYNC B1 ;  /* 0x0000000000017941 */ /* 0x000fea0003800000 */
.L_x_1230:
[----:B------:R-:W-:Y:S06]  /*6b60*/  BAR.ARV 0xc, 0xa0 ;  /* 0x0302800000007b1d */ /* 0x000fec0000002000 */
[----:B------:R-:W-:Y:S01]  /*6b70*/  UIADD3 UR12, UR5, 0x1, URZ ;  /* 0x00000001050c7890 */ /* 0x000fe2000fffe03f */
[----:B------:R-:W-:Y:S11]  /*6b80*/  BRA `(.L_x_1232) ;  /* 0x0000000000047947 */ /* 0x000ff60003800000 */
.L_x_1221:
[----:B------:R-:W-:-:S05]  /*6b90*/  UMOV UR12, UR5 ;  /* 0x00000005000c7c82 */ /* 0x000fca0008000000 */
.L_x_1232:
[----:B------:R-:W-:-:S04]  /*6ba0*/  UIADD3 UR4, UR5, 0x1, URZ ;  /* 0x0000000105047890 */ /* 0x000fc8000fffe03f */
[----:B------:R-:W-:-:S06]  /*6bb0*/  UISETP.NE.AND UP0, UPT, UR8, UR4, UPT ;  /* 0x000000040800728c */ /* 0x000fcc000bf05270 */
[----:B------:R-:W-:-:S13]  /*6bc0*/  PLOP3.LUT P1, PT, PT, PT, UP0, 0x80, 0x0 ;  /* 0x000000000000781c */ /* 0x000fda0003f2f008 */
[----:B------:R-:W-:Y:S05]  /*6bd0*/  @!P1 BRA `(.L_x_1219) ;  /* 0x0000002c00789947 */ /* 0x000fea0003800000 */
[----:B------:R-:W-:Y:S01]  /*6be0*/  ULDC.64 UR22, c[0x0][0x2c0] ;  /* 0x0000b00000167ab9 */ /* 0x000fe20000000a00 */
[----:B------:R-:W-:Y:S02]  /*6bf0*/  UIMAD UR13, UR12, 0x3000, URZ ;  /* 0x000030000c0d78a4 */ /* 0x000fe4000f8e023f */
[----:B------:R-:W-:Y:S01]  /*6c00*/  ULEA UR22, UP0, UR6, UR22, 0x2 ;  /* 0x0000001606167291 */ /* 0x000fe2000f80103f */
[----:B------:R-:W-:Y:S01]  /*6c10*/  UMOV UR4, URZ ;  /* 0x0000003f00047c82 */ /* 0x000fe20008000000 */
[----:B------:R-:W-:Y:S02]  /*6c20*/  ULDC.64 UR28, c[0x0][0x2c0] ;  /* 0x0000b000001c7ab9 */ /* 0x000fe40000000a00 */
        /* <DEDUP_REMOVED lines=11> */
[----:B------:R-:W-:-:S11]  /*6ce0*/  UMOV UR24, UR13 ;  /* 0x0000000d00187c82 */ /* 0x000fd60008000000 */
.L_x_1253:
[----:B------:R-:W-:Y:S01]  /*6cf0*/  UIADD3 UR10, UR13, UR4, URZ ;  /* 0x000000040d0a7290 */ /* 0x000fe2000fffe03f */
[----:B------:R-:W-:Y:S03]  /*6d00*/  BAR.SYNC.DEFER_BLOCKING 0xd, 0xa0 ;  /* 0x0342800000007b1d */ /* 0x000fe60000010000 */
        /* <DEDUP_REMOVED lines=9> */
[----:B------:R-:W-:Y:S01]  /*6da0*/  UMOV UR25, 0x400 ;  /* 0x0000040000197882 */ /* 0x000fe20000000000 */
[----:B------:R-:W-:Y:S02]  /*6db0*/  UMOV UR40, 0x0 ;  /* 0x0000000000287882 */ /* 0x000fe40000000000 */
[----:B------:R-:W-:Y:S01]  /*6dc0*/  ULEA.HI.X.SX32 UR39, UR24, UR9, 0x1, UP0 ;  /* 0x0000000918277291 */ /* 0x000fe200080f0e3f */
[----:B------:R-:W-:Y:S01]  /*6dd0*/  UMOV UR41, 0x14f00000 ;  /* 0x14f0000000297882 */ /* 0x000fe20000000000 */
[----:B-1----:R-:W-:Y:S02]  /*6de0*/  ULEA UR25, UR26, UR25, 0x18 ;  /* 0x000000191a197291 */ /* 0x002fe4000f8ec03f */
[----:B------:R-:W-:Y:S02]  /*6df0*/  ULEA UR26, UP0, UR27, UR28, 0x2 ;  /* 0x0000001c1b1a7291 */ /* 0x000fe4000f80103f */
[----:B------:R-:W-:-:S02]  /*6e00*/  UIADD3 UR25, UR25, 0x12000, URZ ;  /* 0x0001200019197890 */ /* 0x000fc4000fffe03f */
[----:B------:R-:W-:-:S03]  /*6e10*/  ULEA.HI.X UR27, UR27, UR29, UR39, 0x2, UP0 ;  /* 0x0000001d1b1b7291 */ /* 0x000fc600080f1427 */
[----:B------:R-:W-:-:S06]  /*6e20*/  UMOV UR39, 0x400 ;  /* 0x0000040000277882 */ /* 0x000fcc0000000000 */
[----:B------:R1:W-:Y:S02]  /*6e30*/  UBLKRED.G.S.ADD.F32.RN [UR26], [UR25], UR39, desc[UR40] ;  /* 0x0000281a190073bb */ /* 0x0003e400080a1427 */
[----:B-1----:R0:W-:Y:S02]  /*6e40*/  UTMACMDFLUSH ;  /* 0x00000000000079b7 */ /* 0x0021e40000000000 */
.L_x_1234:
[----:B------:R-:W-:Y:S05]  /*6e50*/  BSYNC B1 ;  /* 0x0000000000017941 */ /* 0x000fea0003800000 */
.L_x_1233:
        /* <DEDUP_REMOVED lines=12> */
.L_x_1236:
[----:B------:R-:W-:Y:S05]  /*6f20*/  BSYNC B1 ;  /* 0x0000000000017941 */ /* 0x000fea0003800000 */
.L_x_1235:
        /* <DEDUP_REMOVED lines=13> */
.L_x_1238:
[----:B------:R-:W-:Y:S05]  /*7000*/  BSYNC B1 ;  /* 0x0000000000017941 */ /* 0x000fea0003800000 */
.L_x_1237:
[----:B------:R-:W-:Y:S06]  /*7010*/  BAR.ARV 0xa, 0xa0 ;  /* 0x0282800000007b1d */ /* 0x000fec0000002000 */
[----:B------:R-:W-:Y:S04]  /*7020*/  BSSY B1, `(.L_x_1239) ;  /* 0x0000003000017945 */ /* 0x000fe80003800000 */
[----:B------:R-:W-:Y:S05]  /*7030*/  @!P0 BRA `(.L_x_1240) ;  /* 0x0000000000048947 */ /* 0x000fea0003800000 */
[----:B------:R-:W-:-:S04]  /*7040*/  DEPBAR.LE SB0, 0x1 ;  /* 0x000080400000791a */ /* 0x000fc80000000000 */
.L_x_1240:
[----:B------:R-:W-:Y:S05]  /*7050*/  BSYNC B1 ;  /* 0x0000000000017941 */ /* 0x000fea0003800000 */
.L_x_1239:
[----:B------:R-:W-:Y:S06]  /*7060*/  BAR.ARV 0xb, 0xa0 ;  /* 0x02c2800000007b1d */ /* 0x000fec0000002000 */
[----:B------:R-:W-:Y:S04]  /*7070*/  BSSY B1, `(.L_x_1241) ;  /* 0x0000003000017945 */ /* 0x000fe80003800000 */
[----:B------:R-:W-:Y:S05]  /*7080*/  @!P0 BRA `(.L_x_1242) ;  /* 0x0000000000048947 */ /* 0x000fea0003800000 */
[----:B------:R-:W-:-:S04]  /*7090*/  DEPBAR.LE SB0, 0x0 ;  /* 0x000080000000791a */ /* 0x000fc80000000000 */
.L_x_1242:
[----:B------:R-:W-:Y:S05]  /*70a0*/  BSYNC B1 ;  /* 0x0000000000017941 */ /* 0x000fea0003800000 */
.L_x_1241:
        /* <DEDUP_REMOVED lines=13> */
.L_x_1244:
[----:B------:R-:W-:Y:S05]  /*7180*/  BSYNC B1 ;  /* 0x0000000000017941 */ /* 0x000fea0003800000 */
.L_x_1243:
        /* <DEDUP_REMOVED lines=12> */
.L_x_1246:
[----:B------:R-:W-:Y:S05]  /*7250*/  BSYNC B1 ;  /* 0x0000000000017941 */ /* 0x000fea0003800000 */
.L_x_1245:
        /* <DEDUP_REMOVED lines=13> */
.L_x_1248:
[----:B------:R-:W-:Y:S05]  /*7330*/  BSYNC B1 ;  /* 0x0000000000017941 */ /* 0x000fea0003800000 */
.L_x_1247:
[----:B------:R-:W-:Y:S06]  /*7340*/  BAR.ARV 0xa, 0xa0 ;  /* 0x0282800000007b1d */ /* 0x000fec0000002000 */
[----:B------:R-:W-:Y:S04]  /*7350*/  BSSY B1, `(.L_x_1249) ;  /* 0x0000003000017945 */ /* 0x000fe80003800000 */
[----:B------:R-:W-:Y:S05]  /*7360*/  @!P0 BRA `(.L_x_1250) ;  /* 0x0000000000048947 */ /* 0x000fea0003800000 */
[----:B------:R-:W-:-:S04]  /*7370*/  DEPBAR.LE SB0, 0x1 ;  /* 0x000080400000791a */ /* 0x000fc80000000000 */
.L_x_1250:
[----:B------:R-:W-:Y:S05]  /*7380*/  BSYNC B1 ;  /* 0x0000000000017941 */ /* 0x000fea0003800000 */
.L_x_1249:
[----:B------:R-:W-:Y:S01]  /*7390*/  UIADD3 UR12, UR12, 0x2, URZ ;  /* 0x000000020c0c7890 */ /* 0x000fe2000fffe03f */
[----:B------:R-:W-:Y:S06]  /*73a0*/  BAR.ARV 0xb, 0xa0 ;  /* 0x02c2800000007b1d */ /* 0x000fec0000002000 */
[----:B------:R-:W-:Y:S01]  /*73b0*/  UISETP.GE.AND UP0, UPT, UR12, UR8, UPT ;  /* 0x000000080c00728c */ /* 0x000fe2000bf06270 */
[----:B------:R-:W-:Y:S04]  /*73c0*/  BSSY B1, `(.L_x_1251) ;  /* 0x0000003000017945 */ /* 0x000fe80003800000 */
[----:B------:R-:W-:Y:S06]  /*73d0*/  @!P0 BRA `(.L_x_1252) ;  /* 0x0000000000048947 */ /* 0x000fec0003800000 */
[----:B------:R-:W-:-:S04]  /*73e0*/  DEPBAR.LE SB0, 0x0 ;  /* 0x000080000000791a */ /* 0x000fc80000000000 */
.L_x_1252:
[----:B------:R-:W-:Y:S05]  /*73f0*/  BSYNC B1 ;  /* 0x0000000000017941 */ /* 0x000fea0003800000 */
.L_x_1251:
[----:B------:R-:W-:Y:S06]  /*7400*/  BAR.ARV 0xc, 0xa0 ;  /* 0x0302800000007b1d */ /* 0x000fec0000002000 */
[----:B------:R-:W-:Y:S01]  /*7410*/  PLOP3.LUT P1, PT, PT, PT, UP0, 0x80, 0x0 ;  /* 0x000000000000781c */ /* 0x000fe20003f2f008 */
[----:B------:R-:W-:Y:S02]  /*7420*/  UIADD3 UR24, UR24, 0x6000, URZ ;  /* 0x0000600018187890 */ /* 0x000fe4000fffe03f */
[----:B------:R-:W-:-:S10]  /*7430*/  UIADD3 UR4, UR4, 0x6000, URZ ;  /* 0x0000600004047890 */ /* 0x000fd4000fffe03f */
[----:B------:R-:W-:Y:S05]  /*7440*/  @!P1 BRA `(.L_x_1253) ;  /* 0xfffffff800289947 */ /* 0x000fea000383ffff */
[----:B------:R-:W-:Y:S05]  /*7450*/  BRA `(.L_x_1219) ;  /* 0x0000002400587947 */ /* 0x000fea0003800000 */
.L_x_1218:
[----:B------:R-:W1:Y:S01]  /*7460*/  S2UR UR29, SR_CTAID.Z ;  /* 0x00000000001d79c3 */ /* 0x000e620000002700 */
[----:B------:R-:W-:Y:S02]  /*7470*/  IMAD.MOV.U32 R7, RZ, RZ, 0x1 ;  /* 0x00000001ff077424 */ /* 0x000fe400078e00ff */
[----:B------:R-:W-:Y:S01]  /*7480*/  IMAD.MOV.U32 R5, RZ, RZ, 0x1 ;  /* 0x00000001ff057424 */ /* 0x000fe200078e00ff */
[----:B-1----:R-:W-:-:S13]  /*7490*/  ISETP.LE.AND P0, PT, RZ, UR29, PT ;  /* 0x0000001dff007c0c */ /* 0x002fda000bf03270 */
[----:B------:R-:W-:Y:S05]  /*74a0*/  @!P0 BRA `(.L_x_1254) ;  /* 0x0000002000c08947 */ /* 0x000fea0003800000 */
[----:B------:R-:W1:Y:S01]  /*74b0*/  S2UR UR9, SR_CTAID.X ;  /* 0x00000000000979c3 */ /* 0x000e620000002500 */
[----:B------:R-:W-:Y:S01]  /*74c0*/  ULDC UR8, c[0x0][0x280] ;  /* 0x0000a00000087ab9 */ /* 0x000fe20000000800 */
[----:B------:R-:W-:Y:S01]  /*74d0*/  ULDC UR4, c[0x0][0x290] ;  /* 0x0000a40000047ab9 */ /* 0x000fe20000000800 */
[----:B------:R-:W-:-:S05]  /*74e0*/  ULDC UR5, c[0x0][0x74c] ;  /* 0x0001d30000057ab9 */ /* 0x000fca0000000800 */
[----:B------:R-:W2:Y:S01]  /*74f0*/  S2UR UR28, SR_CTAID.Y ;  /* 0x00000000001c79c3 */ /* 0x000ea20000002600 */
[----:B-1----:R-:W-:Y:S02]  /*7500*/  UIMAD UR35, UR9, 0x60, URZ ;  /* 0x00000060092378a4 */ /* 0x002fe4000f8e023f */
[----:B------:R-:W-:Y:S02]  /*7510*/  ISETP.LE.AND P0, PT, RZ, UR9, PT ;  /* 0x00000009ff007c0c */ /* 0x000fe4000bf03270 */
[----:B------:R-:W-:-:S04]  /*7520*/  UIADD3 UR4, -UR4, UR35, UR8 ;  /* 0x0000002304047290 */ /* 0x000fc8000fffe108 */
[----:B------:R-:W-:-:S04]  /*7530*/  UIADD3 UR4, UR4, -UR5, URZ ;  /* 0x8000000504047290 */ /* 0x000fc8000fffe03f */
[----:B------:R-:W-:-:S04]  /*7540*/  USHF.R.S32.HI UR5, URZ, 0x1f, UR4 ;  /* 0x0000001f3f057899 */ /* 0x000fc80008011404 */
[----:B------:R-:W-:Y:S02]  /*7550*/  ULEA.HI UR5, UR5, UR4, URZ, 0x6 ;  /* 0x0000000405057291 */ /* 0x000fe4000f8f303f */
[----:B------:R-:W-:Y:S02]  /*7560*/  UIADD3 UR4, UR8, 0x3f, URZ ;  /* 0x0000003f08047890 */ /* 0x000fe4000fffe03f */
[----:B------:R-:W-:Y:S02]  /*7570*/  USHF.R.S32.HI UR5, URZ, 0x6, UR5 ;  /* 0x000000063f057899 */ /* 0x000fe40008011405 */
[----:B------:R-:W-:Y:S02]  /*7580*/  USHF.R.S32.HI UR6, URZ, 0x1f, UR4 ;  /* 0x0000001f3f067899 */ /* 0x000fe40008011404 */
[----:B------:R-:W-:Y:S02]  /*7590*/  UISETP.LT.AND UP0, UPT, URZ, UR5, UPT ;  /* 0x000000053f00728c */ /* 0x000fe4000bf01270 */
[----:B------:R-:W-:-:S02]  /*75a0*/  ULEA.HI UR6, UR6, UR4, URZ, 0x6 ;  /* 0x0000000406067291 */ /* 0x000fc4000f8f303f */
[----:B------:R-:W-:Y:S02]  /*75b0*/  USEL UR7, URZ, UR5, !UP0 ;  /* 0x000000053f077287 */ /* 0x000fe4000c000000 */
[----:B------:R-:W-:Y:S01]  /*75c0*/  USHF.R.S32.HI UR6, URZ, 0x6, UR6 ;  /* 0x000000063f067899 */ /* 0x000fe20008011406 */
[----:B--2---:R-:W-:Y:S11]  /*75d0*/  @!P0 BRA `(.L_x_1255) ;  /* 0x0000000000288947 */ /* 0x004ff60003800000 */
[----:B------:R-:W-:Y:S01]  /*75e0*/  UIMAD UR8, UR9, 0x60, UR8 ;  /* 0x00000060090878a4 */ /* 0x000fe2000f8e0208 */
[----:B------:R-:W-:Y:S01]  /*75f0*/  ULDC UR4, c[0x0][0x290] ;  /* 0x0000a40000047ab9 */ /* 0x000fe20000000800 */
[----:B------:R-:W-:Y:S02]  /*7600*/  ULDC UR5, c[0x0][0x748] ;  /* 0x0001d20000057ab9 */ /* 0x000fe40000000800 */
[----:B------:R-:W-:-:S04]  /*7610*/  UIADD3 UR4, -UR4, 0x9f, UR8 ;  /* 0x0000009f04047890 */ /* 0x000fc8000fffe108 */
[----:B------:R-:W-:-:S04]  /*7620*/  UIADD3 UR4, UR4, UR5, URZ ;  /* 0x0000000504047290 */ /* 0x000fc8000fffe03f */
[----:B------:R-:W-:-:S04]  /*7630*/  USHF.R.S32.HI UR5, URZ, 0x1f, UR4 ;  /* 0x0000001f3f057899 */ /* 0x000fc80008011404 */
[----:B------:R-:W-:-:S04]  /*7640*/  ULEA.HI UR5, UR5, UR4, URZ, 0x6 ;  /* 0x0000000405057291 */ /* 0x000fc8000f8f303f */
[----:B------:R-:W-:-:S04]  /*7650*/  USHF.R.S32.HI UR5, URZ, 0x6, UR5 ;  /* 0x000000063f057899 */ /* 0x000fc80008011405 */
[----:B------:R-:W-:-:S04]  /*7660*/  UISETP.LT.AND UP0, UPT, UR5, UR6, UPT ;  /* 0x000000060500728c */ /* 0x000fc8000bf01270 */
[----:B------:R-:W-:-:S12]  /*7670*/  USEL UR6, UR5, UR6, UP0 ;  /* 0x0000000605067287 */ /* 0x000fd80008000000 */
.L_x_1255:
[----:B------:R-:W-:Y:S01]  /*7680*/  UISETP.GT.AND UP0, UPT, UR6, UR7, UPT ;  /* 0x000000070600728c */ /* 0x000fe2000bf04270 */
[----:B------:R-:W-:-:S05]  /*7690*/  IMAD.MOV.U32 R5, RZ, RZ, 0x1 ;  /* 0x00000001ff057424 */ /* 0x000fca00078e00ff */
[----:B------:R-:W-:-:S13]  /*76a0*/  PLOP3.LUT P0, PT, PT, PT, UP0, 0x80, 0x0 ;  /* 0x000000000000781c */ /* 0x000fda0003f0f008 */
[----:B------:R-:W-:Y:S05]  /*76b0*/  @!P0 BRA `(.L_x_1254) ;  /* 0x00000020003c8947 */ /* 0x000fea0003800000 */
[----:B------:R-:W-:Y:S01]  /*76c0*/  USHF.R.S32.HI UR10, URZ, 0x1f, UR28 ;  /* 0x0000001f3f0a7899 */ /* 0x000fe2000801141c */
[----:B------:R-:W-:Y:S01]  /*76d0*/  IMAD.U32 R4, RZ, RZ, UR7 ;  /* 0x00000007ff047e24 */ /* 0x000fe2000f8e00ff */
[----:B------:R-:W-:Y:S01]  /*76e0*/  ULDC.64 UR8, c[0x0][0x718] ;  /* 0x0001c60000087ab9 */ /* 0x000fe20000000a00 */
[----:B------:R-:W-:Y:S01]  /*76f0*/  ULDC.64 UR12, c[0x0][0x730] ;  /* 0x0001cc00000c7ab9 */ /* 0x000fe20000000a00 */
[----:B------:R-:W-:Y:S01]  /*7700*/  UIMAD.WIDE.U32 UR4, UR28, UR8, URZ ;  /* 0x000000081c0472a5 */ /* 0x000fe2000f8e003f */
[----:B------:R-:W-:Y:S01]  /*7710*/  BSSY B1, `(.L_x_1254) ;  /* 0x0000209000017945 */ /* 0x000fe20003800000 */
[----:B------:R-:W-:Y:S01]  /*7720*/  UIMAD UR8, UR10, UR8, URZ ;  /* 0x000000080a0872a4 */ /* 0x000fe2000f8e023f */
[----:B------:R-:W-:Y:S01]  /*7730*/  IMAD.MOV.U32 R18, RZ, RZ, RZ ;  /* 0x000000ffff127224 */ /* 0x000fe200078e00ff */
[----:B------:R-:W-:Y:S01]  /*7740*/  UIMAD UR10, UR10, UR12, URZ ;  /* 0x0000000c0a0a72a4 */ /* 0x000fe2000f8e023f */
[----:B------:R-:W-:Y:S01]  /*7750*/  IMAD.MOV.U32 R5, RZ, RZ, 0x1 ;  /* 0x00000001ff057424 */ /* 0x000fe200078e00ff */
[----:B------:R-:W-:-:S02]  /*7760*/  UIMAD UR22, UR28, UR9, UR8 ;  /* 0x000000091c1672a4 */ /* 0x000fc4000f8e0208 */
[----:B------:R-:W-:Y:S02]  /*7770*/  UIMAD UR11, UR28, UR13, UR10 ;  /* 0x0000000d1c0b72a4 */ /* 0x000fe4000f8e020a */
[----:B------:R-:W-:Y:S01]  /*7780*/  UIMAD.WIDE.U32 UR8, UR28, UR12, URZ ;  /* 0x0000000c1c0872a5 */ /* 0x000fe2000f8e003f */
[----:B------:R-:W-:Y:S01]  /*7790*/  ULDC UR10, c[0x0][0x2e8] ;  /* 0x0000ba00000a7ab9 */ /* 0x000fe20000000800 */
[----:B------:R-:W-:Y:S02]  /*77a0*/  USHF.R.S32.HI UR12, URZ, 0x1f, UR29 ;  /* 0x0000001f3f0c7899 */ /* 0x000fe4000801141d */
[----:B------:R-:W-:Y:S01]  /*77b0*/  UISETP.NE.AND UP0, UPT, UR10, 0x1, UPT ;  /* 0x000000010a00788c */ /* 0x000fe2000bf05270 */
[----:B------:R-:W-:Y:S01]  /*77c0*/  ULDC.64 UR14, c[0x0][0x720] ;  /* 0x0001c800000e7ab9 */ /* 0x000fe20000000a00 */
[----:B------:R-:W-:Y:S01]  /*77d0*/  ELECT P0, URZ, PT ;  /* 0x00000000003f782f */ /* 0x000fe20003800000 */
[----:B------:R-:W-:Y:S02]  /*77e0*/  UIMAD UR10, UR12, UR14, URZ ;  /* 0x0000000e0c0a72a4 */ /* 0x000fe4000f8e023f */
[----:B------:R-:W-:-:S02]  /*77f0*/  UIADD3 UR23, UR5, UR22, URZ ;  /* 0x0000001605177290 */ /* 0x000fc4000fffe03f */
[----:B------:R-:W-:Y:S02]  /*7800*/  UIMAD UR5, UR29, UR15, UR10 ;  /* 0x0000000f1d0572a4 */ /* 0x000fe4000f8e020a */
[----:B------:R-:W-:Y:S01]  /*7810*/  UIADD3 UR9, UR9, UR11, URZ ;  /* 0x0000000b09097290 */ /* 0x000fe2000fffe03f */
[----:B------:R-:W-:Y:S01]  /*7820*/  ULDC.64 UR16, c[0x0][0x738] ;  /* 0x0001ce0000107ab9 */ /* 0x000fe20000000a00 */
[----:B------:R-:W-:Y:S01]  /*7830*/  UMOV UR22, UR4 ;  /* 0x0000000400167c82 */ /* 0x000fe20008000000 */
[----:B------:R-:W-:Y:S01]  /*7840*/  @UP0 ULDC UR10, c[0x0][0x2ec] ;  /* 0x0000bb00000a0ab9 */ /* 0x000fe20000000800 */
[----:B------:R-:W-:Y:S02]  /*7850*/  UIMAD UR12, UR12, UR16, URZ ;  /* 0x000000100c0c72a4 */ /* 0x000fe4000f8e023f */
[----:B------:R-:W-:Y:S02]  /*7860*/  UIMAD.WIDE.U32 UR22, UR29, UR14, UR22 ;  /* 0x0000000e1d1672a5 */ /* 0x000fe4000f8e0016 */
[----:B------:R-:W-:-:S02]  /*7870*/  UIMAD.WIDE.U32 UR10, UR28, UR10, URZ ;  /* 0x0000000a1c0a72a5 */ /* 0x000fc4000f8e003f */
[----:B------:R-:W-:Y:S01]  /*7880*/  UIMAD.WIDE.U32 UR14, UR29, UR16, UR8 ;  /* 0x000000101d0e72a5 */ /* 0x000fe2000f8e0008 */
[----:B------:R-:W-:Y:S02]  /*7890*/  UMOV UR36, UR28 ;  /* 0x0000001c00247c82 */ /* 0x000fe40008000000 */
[----:B------:R-:W-:Y:S01]  /*78a0*/  @UP0 ULDC UR8, c[0x0][0x2f0] ;  /* 0x0000bc0000080ab9 */ /* 0x000fe20000000800 */
[----:B------:R-:W-:Y:S02]  /*78b0*/  UIMAD UR4, UR29, UR17, UR12 ;  /* 0x000000111d0472a4 */ /* 0x000fe4000f8e020c */
[----:B------:R-:W-:Y:S01]  /*78c0*/  @UP0 USHF.R.U32.HI UR36, URZ, UR8, UR11 ;  /* 0x000000083f240299 */ /* 0x000fe2000801160b */
[----:B------:R-:W-:Y:S11]  /*78d0*/  @!P0 BRA `(.L_x_1256) ;  /* 0x0000001c00b08947 */ /* 0x000ff60003800000 */
[----:B------:R-:W1:Y:S01]  /*78e0*/  S2R R3, SR_CgaCtaId ;  /* 0x0000000000037919 */ /* 0x000e620000008800 */
[----:B------:R-:W-:Y:S01]  /*78f0*/  IMAD.MOV.U32 R6, RZ, RZ, 0x1 ;  /* 0x00000001ff067424 */ /* 0x000fe200078e00ff */
[----:B------:R-:W-:Y:S01]  /*7900*/  MOV R0, 0x400 ;  /* 0x0000040000007802 */ /* 0x000fe20000000f00 */
[----:B------:R-:W-:Y:S01]  /*7910*/  IMAD.U32 R8, RZ, RZ, UR23 ;  /* 0x00000017ff087e24 */ /* 0x000fe2000f8e00ff */
[----:B------:R-:W2:Y:S01]  /*7920*/  S2R R2, SR_TID.X ;  /* 0x0000000000027919 */ /* 0x000ea20000002100 */
[----:B------:R-:W-:Y:S01]  /*7930*/  IMAD.U32 R9, RZ, RZ, UR15 ;  /* 0x0000000fff097e24 */ /* 0x000fe2000f8e00ff */
[----:B------:R-:W-:Y:S01]  /*7940*/  SHF.L.U32 R6, R6, 0x1f, RZ ;  /* 0x0000001f06067819 */ /* 0x000fe200000006ff */
[----:B------:R-:W-:Y:S01]  /*7950*/  IMAD.MOV.U32 R7, RZ, RZ, 0x1 ;  /* 0x00000001ff077424 */ /* 0x000fe200078e00ff */
[----:B-1----:R-:W-:-:S04]  /*7960*/  LEA R0, R3, R0, 0x18 ;  /* 0x0000000003007211 */ /* 0x002fc800078ec0ff */
[----:B------:R-:W1:Y:S01]  /*7970*/  SYNCS.PHASECHK.TRANS64.TRYWAIT P1, [R0+URZ+0x36420], R6 ;  /* 0x03642006000075a7 */ /* 0x000e62000802017f */
[----:B--2---:R-:W-:Y:S01]  /*7980*/  LOP3.LUT P0, RZ, R2, 0x7f, RZ, 0xc0, !PT ;  /* 0x0000007f02ff7812 */ /* 0x004fe2000780c0ff */
[----:B-1----:R-:W-:-:S12]  /*7990*/  @!P1 BRA `(.L_x_1257) ;  /* 0x0000002000709947 */ /* 0x002fd80003800000 */
.L_x_1284:
[----:B------:R-:W-:Y:S02]  /*79a0*/  VIADD R8, R8, UR5 ;  /* 0x0000000508087c36 */ /* 0x000fe40008000000 */
[----:B------:R-:W-:Y:S01]  /*79b0*/  VIADD R9, R9, UR4 ;  /* 0x0000000409097c36 */ /* 0x000fe20008000000 */
[----:B------:R-:W-:Y:S06]  /*79c0*/  @P0 BRA `(.L_x_1258) ;  /* 0x0000000000180947 */ /* 0x000fec0003800000 */
[----:B------:R-:W2:Y:S01]  /*79d0*/  S2R R2, SR_TID.X ;  /* 0x0000000000027919 */ /* 0x000ea20000002100 */
[----:B------:R-:W-:-:S04]  /*79e0*/  IMAD.MOV.U32 R3, RZ, RZ, 0x6100 ;  /* 0x00006100ff037424 */ /* 0x000fc800078e00ff */
[----:B------:R3:W-:Y:S01]  /*79f0*/  SYNCS.ARRIVE.TRANS64 RZ, [R0+URZ+0x36410], R3 ;  /* 0x0364100300ff79a7 */ /* 0x0007e2000800003f */
[----:B--2---:R-:W-:-:S13]  /*7a00*/  LOP3.LUT P1, RZ, R2, 0x1f, RZ, 0xc0, !PT ;  /* 0x0000001f02ff7812 */ /* 0x004fda000782c0ff */
[----:B---3--:R-:W-:Y:S05]  /*7a10*/  @!P1 BRA `(.L_x_1258) ;  /* 0x0000000000049947 */ /* 0x008fea0003800000 */
[----:B------:R-:W-:Y:S01]  /*7a20*/  BPT.TRAP 0x1 ;  /* 0x000000040000795c */ /* 0x000fe20000300000 */
.L_x_1258:
[----:B------:R-:W2:Y:S01]  /*7a30*/  LDC.64 R12, c[0x0][0x198] ;  /* 0x00006600ff0c7b82 */ /* 0x000ea20000000a00 */
[----:B------:R-:W-:Y:S01]  /*7a40*/  R2UR UR27, R4 ;  /* 0x00000000041b72ca */ /* 0x000fe200000e0000 */
[----:B------:R-:W-:Y:S01]  /*7a50*/  ULDC.64 UR10, c[0x0][0x700] ;  /* 0x0001c000000a7ab9 */ /* 0x000fe20000000a00 */
[----:B------:R-:W-:Y:S01]  /*7a60*/  R2UR UR7, R8 ;  /* 0x00000000080772ca */ /* 0x000fe200000e0000 */
[----:B------:R-:W-:Y:S01]  /*7a70*/  UMOV UR48, 0x0 ;  /* 0x0000000000307882 */ /* 0x000fe20000000000 */
[----:B------:R-:W-:Y:S01]  /*7a80*/  R2UR UR32, R0 ;  /* 0x00000000002072ca */ /* 0x000fe200000e0000 */
[----:B------:R-:W-:Y:S01]  /*7a90*/  UMOV UR49, 0x14f00000 ;  /* 0x14f0000000317882 */ /* 0x000fe20000000000 */
[----:B------:R-:W-:Y:S01]  /*7aa0*/  UMOV UR26, URZ ;  /* 0x0000003f001a7c82 */ /* 0x000fe20008000000 */
[----:B------:R-:W-:Y:S01]  /*7ab0*/  UMOV UR18, 0x40 ;  /* 0x0000004000127882 */ /* 0x000fe20000000000 */
[----:B------:R-:W-:Y:S01]  /*7ac0*/  UMOV UR20, UR28 ;  /* 0x0000001c00147c82 */ /* 0x000fe20008000000 */
[----:B------:R-:W-:Y:S01]  /*7ad0*/  UMOV UR21, UR29 ;  /* 0x0000001d00157c82 */ /* 0x000fe20008000000 */
[----:B------:R-:W-:Y:S01]  /*7ae0*/  UMOV UR12, UR28 ;  /* 0x0000001c000c7c82 */ /* 0x000fe20008000000 */
[----:B------:R-:W-:Y:S01]  /*7af0*/  UMOV UR13, UR29 ;  /* 0x0000001d000d7c82 */ /* 0x000fe20008000000 */
[----:B------:R-:W-:Y:S01]  /*7b00*/  UMOV UR30, 0x0 ;  /* 0x00000000001e7882 */ /* 0x000fe20000000000 */
[----:B------:R-:W-:Y:S01]  /*7b10*/  USHF.L.U32 UR27, UR27, 0x6, URZ ;  /* 0x000000061b1b7899 */ /* 0x000fe2000800063f */
[----:B------:R-:W-:Y:S01]  /*7b20*/  IMAD.MOV.U32 R18, RZ, RZ, 0x1 ;  /* 0x00000001ff127424 */ /* 0x000fe200078e00ff */
[----:B------:R-:W-:Y:S01]  /*7b30*/  UMOV UR31, 0x10000000 ;  /* 0x10000000001f7882 */ /* 0x000fe20000000000 */
[----:B------:R-:W-:Y:S01]  /*7b40*/  UMOV UR37, UR29 ;  /* 0x0000001d00257c82 */ /* 0x000fe20008000000 */
[----:B------:R-:W-:-:S02]  /*7b50*/  UIADD3 UR8, UP0, UR27, UR22, URZ ;  /* 0x000000161b087290 */ /* 0x000fc4000ff1e03f */
[----:B------:R-:W-:Y:S02]  /*7b60*/  UIADD3 UR24, UR32, 0x1e000, URZ ;  /* 0x0001e00020187890 */ /* 0x000fe4000fffe03f */
[----:B------:R-:W-:Y:S01]  /*7b70*/  ULEA.HI.X.SX32 UR7, UR27, UR7, 0x1, UP0 ;  /* 0x000000071b077291 */ /* 0x000fe200080f0e3f */
[----:B--2---:R-:W-:Y:S01]  /*7b80*/  IMAD.MOV.U32 R10, RZ, RZ, R12 ;  /* 0x000000ffff0a7224 */ /* 0x004fe200078e000c */
[----:B------:R-:W-:Y:S01]  /*7b90*/  UIADD3 UR25, UR32, 0x36410, URZ ;  /* 0x0003641020197890 */ /* 0x000fe2000fffe03f */
[----:B------:R-:W-:Y:S01]  /*7ba0*/  IMAD.MOV.U32 R11, RZ, RZ, R13 ;  /* 0x000000ffff0b7224 */ /* 0x000fe200078e000d */
[----:B------:R-:W-:Y:S01]  /*7bb0*/  UIADD3 UR16, UR32, 0x20000, URZ ;  /* 0x0002000020107890 */ /* 0x000fe2000fffe03f */
[----:B------:R-:W-:Y:S01]  /*7bc0*/  IMAD.U32 R12, RZ, RZ, UR10 ;  /* 0x0000000aff0c7e24 */ /* 0x000fe2000f8e00ff */
[C---:B------:R-:W-:Y:S01]  /*7bd0*/  IADD3 R3, P2, R10.reuse, 0x3f0, RZ ;  /* 0x000003f00a037810 */ /* 0x040fe20007f5e0ff */
[----:B------:R-:W-:Y:S01]  /*7be0*/  IMAD.U32 R13, RZ, RZ, UR11 ;  /* 0x0000000bff0d7e24 */ /* 0x000fe2000f8e00ff */
[----:B------:R-:W-:Y:S01]  /*7bf0*/  IADD3 R2, P1, R10, 0x2f0, RZ ;  /* 0x000002f00a027810 */ /* 0x000fe20007f3e0ff */
[----:B------:R-:W-:Y:S01]  /*7c00*/  IMAD.U32 R14, RZ, RZ, UR8 ;  /* 0x00000008ff0e7e24 */ /* 0x000fe2000f8e00ff */
[----:B------:R-:W-:Y:S01]  /*7c10*/  R2UR UR46, R3 ;  /* 0x00000000032e72ca */ /* 0x000fe200000e0000 */
[----:B------:R-:W-:Y:S01]  /*7c20*/  IMAD.U32 R3, RZ, RZ, UR8 ;  /* 0x00000008ff037e24 */ /* 0x000fe2000f8e00ff */
[----:B------:R-:W-:Y:S01]  /*7c30*/  R2UR UR54, R2 ;  /* 0x00000000023672ca */ /* 0x000fe200000e0000 */
[----:B------:R-:W-:Y:S01]  /*7c40*/  IMAD.X R15, RZ, RZ, R11, P1 ;  /* 0x000000ffff0f7224 */ /* 0x000fe200008e060b */
[----:B------:R-:W-:Y:S01]  /*7c50*/  UIADD3 UR8, UR32, 0x22000, URZ ;  /* 0x0002200020087890 */ /* 0x000fe2000fffe03f */
[----:B------:R-:W-:Y:S01]  /*7c60*/  IMAD.U32 R5, RZ, RZ, UR7 ;  /* 0x00000007ff057e24 */ /* 0x000fe2000f8e00ff */
[----:B------:R-:W-:Y:S01]  /*7c70*/  LEA R2, P1, R3, R12, 0x2 ;  /* 0x0000000c03027211 */ /* 0x000fe200078210ff */
[----:B------:R-:W-:Y:S01]  /*7c80*/  UIADD3 UR33, UR32, 0x36400, URZ ;  /* 0x0003640020217890 */ /* 0x000fe2000fffe03f */
[----:B------:R-:W-:Y:S01]  /*7c90*/  R2UR UR55, R15 ;  /* 0x000000000f3772ca */ /* 0x000fe200000e0000 */
[----:B------:R-:W-:Y:S01]  /*7ca0*/  IMAD.U32 R15, RZ, RZ, UR6 ;  /* 0x00000006ff0f7e24 */ /* 0x000fe2000f8e00ff */
[----:B------:R-:W-:Y:S01]  /*7cb0*/  LEA.HI.X R5, R14, R13, R5, 0x2, P1 ;  /* 0x0000000d0e057211 */ /* 0x000fe200008f1405 */
[--C-:B------:R-:W-:Y:S01]  /*7cc0*/  IMAD.X R14, RZ, RZ, R11.reuse, P2 ;  /* 0x000000ffff0e7224 */ /* 0x100fe200010e060b */
[----:B------:R-:W-:Y:S01]  /*7cd0*/  R2UR UR56, R2 ;  /* 0x00000000023872ca */ /* 0x000fe200000e0000 */
[----:B------:R-:W-:Y:S01]  /*7ce0*/  UMOV UR17, UR25 ;  /* 0x0000001900117c82 */ /* 0x000fe20008000000 */
[----:B------:R-:W-:Y:S01]  /*7cf0*/  IADD3 R2, P1, R10, 0xf0, RZ ;  /* 0x000000f00a027810 */ /* 0x000fe20007f3e0ff */
[----:B------:R-:W-:Y:S01]  /*7d00*/  UMOV UR19, UR27 ;  /* 0x0000001b00137c82 */ /* 0x000fe20008000000 */
[----:B------:R-:W-:Y:S01]  /*7d10*/  R2UR UR57, R5 ;  /* 0x00000000053972ca */ /* 0x000fe200000e0000 */
[----:B------:R-:W-:Y:S01]  /*7d20*/  VIADD R15, R15, 0xffffffff ;  /* 0xffffffff0f0f7836 */ /* 0x000fe20000000000 */
[----:B------:R-:W-:Y:S01]  /*7d30*/  R2UR UR40, R2 ;  /* 0x00000000022872ca */ /* 0x000fe200000e0000 */
[----:B------:R-:W-:Y:S01]  /*7d40*/  IMAD.X R3, RZ, RZ, R11, P1 ;  /* 0x000000ffff037224 */ /* 0x000fe200008e060b */
[----:B------:R-:W-:Y:S01]  /*7d50*/  UMOV UR10, 0x80 ;  /* 0x00000080000a7882 */ /* 0x000fe20000000000 */
[----:B------:R-:W-:Y:S01]  /*7d60*/  UMOV UR9, UR25 ;  /* 0x0000001900097c82 */ /* 0x000fe20008000000 */
[----:B------:R-:W-:Y:S01]  /*7d70*/  UMOV UR11, UR27 ;  /* 0x0000001b000b7c82 */ /* 0x000fe20008000000 */
[----:B------:R-:W-:Y:S01]  /*7d80*/  R2UR UR47, R14 ;  /* 0x000000000e2f72ca */ /* 0x000fe200000e0000 */
[----:B------:R-:W-:Y:S01]  /*7d90*/  IMAD.MOV.U32 R5, RZ, RZ, 0x12000 ;  /* 0x00012000ff057424 */ /* 0x000fe200078e00ff */
[----:B------:R-:W-:Y:S01]  /*7da0*/  R2UR UR41, R3 ;  /* 0x00000000032972ca */ /* 0x000fe200000e0000 */
[----:B------:R-:W-:Y:S01]  /*7db0*/  UMOV UR7, 0x10 ;  /* 0x0000001000077882 */ /* 0x000fe20000000000 */
[----:B------:R-:W-:Y:S01]  /*7dc0*/  UMOV UR34, UR26 ;  /* 0x0000001a00227c82 */ /* 0x000fe20008000000 */
[----:B------:R-:W-:Y:S01]  /*7dd0*/  ISETP.GE.AND P1, PT, R4, R15, PT ;  /* 0x0000000f0400720c */ /* 0x000fe20003f26270 */
[----:B------:R-:W-:Y:S01]  /*7de0*/  UMOV UR50, 0x40 ;  /* 0x0000004000327882 */ /* 0x000fe20000000000 */
[----:B------:R-:W-:Y:S01]  /*7df0*/  UMOV UR51, UR35 ;  /* 0x0000002300337c82 */ /* 0x000fe20008000000 */
[----:B------:R-:W-:Y:S01]  /*7e00*/  UMOV UR52, UR36 ;  /* 0x0000002400347c82 */ /* 0x000fe20008000000 */
[----:B------:R-:W-:Y:S01]  /*7e10*/  UMOV UR53, UR29 ;  /* 0x0000001d00357c82 */ /* 0x000fe20008000000 */
[----:B------:R-:W-:Y:S01]  /*7e20*/  UMOV UR42, 0x80 ;  /* 0x00000080002a7882 */ /* 0x000fe20000000000 */
[----:B------:R-:W-:Y:S01]  /*7e30*/  UMOV UR43, UR35 ;  /* 0x00000023002b7c82 */ /* 0x000fe20008000000 */
[----:B------:R-:W-:Y:S01]  /*7e40*/  UMOV UR44, UR36 ;  /* 0x00000024002c7c82 */ /* 0x000fe20008000000 */
[----:B------:R-:W-:-:S02]  /*7e50*/  UMOV UR45, UR29 ;  /* 0x0000001d002d7c82 */ /* 0x000fc40008000000 */
[----:B------:R2:W-:Y:S01]  /*7e60*/  UTMALDG.4D [UR24], [UR40], desc[UR48] ;  /* 0x00003018280075b4 */ /* 0x0005e20008019000 */
[----:B------:R3:W-:Y:S01]  /*7e70*/  UTMALDG.4D [UR16], [UR40], desc[UR48] ;  /* 0x00003010280075b4 */ /* 0x0007e20008019000 */
[----:B------:R4:W-:Y:S01]  /*7e80*/  UTMALDG.4D [UR8], [UR40], desc[UR48] ;  /* 0x00003008280075b4 */ /* 0x0009e20008019000 */
[----:B--2---:R-:W-:Y:S02]  /*7e90*/  UIADD3 UR24, UR32, 0x30000, URZ ;  /* 0x0003000020187890 */ /* 0x004fe4000fffe03f */
[----:B---3--:R-:W-:-:S07]  /*7ea0*/  UIADD3 UR16, UR32, 0x9000, URZ ;  /* 0x0000900020107890 */ /* 0x008fce000fffe03f */
[----:B------:R-:W-:Y:S01]  /*7eb0*/  UBLKCP.S.G [UR24], [UR56], UR7 ;  /* 0x00000018380073ba */ /* 0x000fe20008000207 */
[----:B------:R2:W-:Y:S01]  /*7ec0*/  SYNCS.ARRIVE.TRANS64 RZ, [R0+URZ+0x36400], R5 ;  /* 0x0364000500ff79a7 */ /* 0x0005e2000800003f */
[----:B------:R-:W-:Y:S01]  /*7ed0*/  UMOV UR19, UR35 ;  /* 0x0000002300137c82 */ /* 0x000fe20008000000 */
[----:B------:R-:W-:Y:S01]  /*7ee0*/  UMOV UR20, UR36 ;  /* 0x0000002400147c82 */ /* 0x000fe20008000000 */
[----:B------:R-:W-:Y:S01]  /*7ef0*/  UMOV UR18, UR26 ;  /* 0x0000001a00127c82 */ /* 0x000fe20008000000 */
[----:B------:R-:W-:Y:S01]  /*7f00*/  UMOV UR17, UR33 ;  /* 0x0000002100117c82 */ /* 0x000fe20008000000 */
[----:B----4-:R-:W-:Y:S02]  /*7f10*/  UIADD3 UR48, UR32, 0x3000, URZ ;  /* 0x0000300020307890 */ /* 0x010fe4000fffe03f */
[----:B------:R3:W-:Y:S01]  /*7f20*/  UTMALDG.4D [UR32], [UR54], desc[UR30] ;  /* 0x00001e20360075b4 */ /* 0x0007e20008019000 */
[----:B------:R-:W-:Y:S02]  /*7f30*/  UIADD3 UR40, UR32, 0x6000, URZ ;  /* 0x0000600020287890 */ /* 0x000fe4000fffe03f */
[----:B------:R-:W-:Y:S01]  /*7f40*/  UIADD3 UR8, UR32, 0xc000, URZ ;  /* 0x0000c00020087890 */ /* 0x000fe2000fffe03f */
[----:B--2---:R-:W-:Y:S01]  /*7f50*/  IMAD.MOV.U32 R5, RZ, RZ, 0x1 ;  /* 0x00000001ff057424 */ /* 0x004fe200078e00ff */
[----:B------:R-:W-:Y:S01]  /*7f60*/  UMOV UR49, UR33 ;  /* 0x0000002100317c82 */ /* 0x000fe20008000000 */
[----:B------:R-:W-:Y:S01]  /*7f70*/  UMOV UR41, UR33 ;  /* 0x0000002100297c82 */ /* 0x000fe20008000000 */
[----:B------:R-:W-:Y:S01]  /*7f80*/  UMOV UR10, 0x40 ;  /* 0x00000040000a7882 */ /* 0x000fe20000000000 */
[----:B------:R2:W-:Y:S01]  /*7f90*/  UTMALDG.4D [UR48], [UR54], desc[UR30] ;  /* 0x00001e30360075b4 */ /* 0x0005e20008019000 */
[----:B------:R-:W-:Y:S01]  /*7fa0*/  UMOV UR11, UR35 ;  /* 0x00000023000b7c82 */ /* 0x000fe20008000000 */
[----:B------:R-:W-:Y:S01]  /*7fb0*/  UMOV UR12, UR36 ;  /* 0x00000024000c7c82 */ /* 0x000fe20008000000 */
[----:B------:R-:W-:Y:S01]  /*7fc0*/  UMOV UR9, UR33 ;  /* 0x0000002100097c82 */ /* 0x000fe20008000000 */
[----:B------:R2:W-:Y:S01]  /*7fd0*/  UTMALDG.4D [UR40], [UR54], desc[UR30] ;  /* 0x00001e28360075b4 */ /* 0x0005e20008019000 */
[----:B------:R2:W-:Y:S01]  /*7fe0*/  UTMALDG.4D [UR16], [UR46], desc[UR30] ;  /* 0x00001e102e0075b4 */ /* 0x0005e20008019000 */
[----:B---3--:R-:W-:Y:S01]  /*7ff0*/  UIADD3 UR32, UR32, 0xf000, URZ ;  /* 0x0000f00020207890 */ /* 0x008fe2000fffe03f */
[----:B------:R-:W-:Y:S01]  /*8000*/  UMOV UR34, 0x80 ;  /* 0x0000008000227882 */ /* 0x000fe20000000000 */
[----:B------:R2:W-:Y:S07]  /*8010*/  UTMALDG.4D [UR8], [UR46], desc[UR30] ;  /* 0x00001e082e0075b4 */ /* 0x0005ee0008019000 */
[----:B------:R2:W-:Y:S02]  /*8020*/  UTMALDG.4D [UR32], [UR46], desc[UR30] ;  /* 0x00001e202e0075b4 */ /* 0x0005e40008019000 */
[----:B--2---:R-:W-:Y:S05]  /*8030*/  @P1 BRA `(.L_x_1259) ;  /* 0x0000001400041947 */ /* 0x004fea0003800000 */
[----:B------:R-:W2:Y:S01]  /*8040*/  S2R R16, SR_TID.X ;  /* 0x0000000000107919 */ /* 0x000ea20000002100 */
[C---:B------:R-:W-:Y:S01]  /*8050*/  R2UR UR7, R4.reuse ;  /* 0x00000000040772ca */ /* 0x040fe200000e0000 */
[----:B------:R-:W-:Y:S01]  /*8060*/  UIADD3 UR8, UR6, -0x2, URZ ;  /* 0xfffffffe06087890 */ /* 0x000fe2000fffe03f */
[----:B------:R-:W-:Y:S02]  /*8070*/  IMAD.MOV.U32 R18, RZ, RZ, 0x1 ;  /* 0x00000001ff127424 */ /* 0x000fe400078e00ff */
[----:B------:R-:W-:Y:S02]  /*8080*/  IMAD.MOV.U32 R21, RZ, RZ, R4 ;  /* 0x000000ffff157224 */ /* 0x000fe400078e0004 */
[----:B------:R-:W-:Y:S01]  /*8090*/  IMAD.MOV.U32 R7, RZ, RZ, 0x1 ;  /* 0x00000001ff077424 */ /* 0x000fe200078e00ff */
[----:B------:R-:W-:-:S06]  /*80a0*/  ISETP.NE.AND P1, PT, R4, UR8, PT ;  /* 0x0000000804007c0c */ /* 0x000fcc000bf25270 */
[----:B------:R-:W-:-:S04]  /*80b0*/  ULOP3.LUT UR7, URZ, UR7, URZ, 0x33, !UPT ;  /* 0x000000073f077292 */ /* 0x000fc8000f8e333f */
[----:B------:R-:W-:-:S06]  /*80c0*/  UIADD3 UR7, UR7, UR6, URZ ;  /* 0x0000000607077290 */ /* 0x000fcc000fffe03f */
[----:B------:R-:W-:-:S05]  /*80d0*/  IMAD.U32 R19, RZ, RZ, UR7 ;  /* 0x00000007ff137e24 */ /* 0x000fca000f8e00ff */
[----:B------:R-:W-:Y:S02]  /*80e0*/  LOP3.LUT R19, R19, 0x1, RZ, 0xc0, !PT ;  /* 0x0000000113137812 */ /* 0x000fe400078ec0ff */
[----:B--2---:R-:W-:Y:S01]  /*80f0*/  LOP3.LUT R20, R16, 0x1f, RZ, 0xc0, !PT ;  /* 0x0000001f10147812 */ /* 0x004fe200078ec0ff */
[----:B------:R-:W-:Y:S06]  /*8100*/  @!P1 BRA `(.L_x_1260) ;  /* 0x0000000c00389947 */ /* 0x000fec0003800000 */
[----:B------:R-:W-:Y:S01]  /*8110*/  R2UR UR8, R19 ;  /* 0x00000000130872ca */ /* 0x000fe200000e0000 */
[----:B------:R-:W-:Y:S02]  /*8120*/  IMAD.MOV.U32 R21, RZ, RZ, R4 ;  /* 0x000000ffff157224 */ /* 0x000fe400078e0004 */
[----:B------:R-:W-:-:S10]  /*8130*/  IMAD.MOV.U32 R7, RZ, RZ, 0x1 ;  /* 0x00000001ff077424 */ /* 0x000fd400078e00ff */
[----:B------:R-:W-:-:S06]  /*8140*/  UIADD3 UR7, UR7, -UR8, URZ ;  /* 0x8000000807077290 */ /* 0x000fcc000fffe03f */
[----:B------:R-:W-:-:S07]  /*8150*/  IMAD.U32 R22, RZ, RZ, UR7 ;  /* 0x00000007ff167e24 */ /* 0x000fce000f8e00ff */
.L_x_1269:
[----:B-1----:R-:W-:-:S05]  /*8160*/  IMAD.MOV.U32 R6, RZ, RZ, 0x1 ;  /* 0x00000001ff067424 */ /* 0x002fca00078e00ff */
[----:B------:R-:W-:-:S04]  /*8170*/  SHF.L.U32 R6, R6, 0x1f, RZ ;  /* 0x0000001f06067819 */ /* 0x000fc800000006ff */
[----:B------:R-:W1:Y:S02]  /*8180*/  SYNCS.PHASECHK.TRANS64.TRYWAIT P1, [R0+URZ+0x36438], R6 ;  /* 0x03643806000075a7 */ /* 0x000e64000802017f */
[----:B-123--:R-:W-:Y:S05]  /*8190*/  @!P1 BRA `(.L_x_1261) ;  /* 0x0000001800849947 */ /* 0x00efea0003800000 */
.L_x_1285:
[----:B------:R-:W-:Y:S05]  /*81a0*/  @P0 BRA `(.L_x_1262) ;  /* 0x0000000000140947 */ /* 0x000fea0003800000 */
[----:B------:R-:W-:Y:S01]  /*81b0*/  ISETP.NE.AND P1, PT, R20, RZ, PT ;  /* 0x000000ff1400720c */ /* 0x000fe20003f25270 */
[----:B------:R-:W-:-:S04]  /*81c0*/  IMAD.MOV.U32 R3, RZ, RZ, 0x6100 ;  /* 0x00006100ff037424 */ /* 0x000fc800078e00ff */
[----:B------:R2:W-:Y:S08]  /*81d0*/  SYNCS.ARRIVE.TRANS64 RZ, [R0+URZ+0x36430], R3 ;  /* 0x0364300300ff79a7 */ /* 0x0005f0000800003f */
[----:B------:R-:W-:Y:S05]  /*81e0*/  @!P1 BRA `(.L_x_1262) ;  /* 0x0000000000049947 */ /* 0x000fea0003800000 */
[----:B------:R-:W-:Y:S01]  /*81f0*/  BPT.TRAP 0x1 ;  /* 0x000000040000795c */ /* 0x000fe20000300000 */
.L_x_1262:
[----:B------:R-:W3:Y:S01]  /*8200*/  LDC.64 R16, c[0x0][0x728] ;  /* 0x0001ca00ff107b82 */ /* 0x000ee20000000a00 */
[----:B------:R-:W-:Y:S01]  /*8210*/  IMAD.SHL.U32 R28, R21, 0x40, RZ ;  /* 0x00000040151c7824 */ /* 0x000fe200078e00ff */
[----:B------:R-:W-:Y:S01]  /*8220*/  UMOV UR32, 0x0 ;  /* 0x0000000000207882 */ /* 0x000fe20000000000 */
[C---:B------:R-:W-:Y:S01]  /*8230*/  VIADD R23, R0.reuse, 0x36430 ;  /* 0x0003643000177836 */ /* 0x040fe20000000000 */
[----:B------:R-:W-:Y:S01]  /*8240*/  UMOV UR33, 0x14f00000 ;  /* 0x14f0000000217882 */ /* 0x000fe20000000000 */
[----:B------:R-:W-:Y:S01]  /*8250*/  VIADD R24, R0, 0x2a000 ;  /* 0x0002a00000187836 */ /* 0x000fe20000000000 */
[----:B------:R-:W-:Y:S01]  /*8260*/  IADD3 R2, P1, R28, UR14, RZ ;  /* 0x0000000e1c027c10 */ /* 0x000fe2000ff3e0ff */
[C---:B------:R-:W-:Y:S01]  /*8270*/  VIADD R25, R0.reuse, 0x2c000 ;  /* 0x0002c00000197836 */ /* 0x040fe20000000000 */
[----:B------:R-:W4:Y:S01]  /*8280*/  LDC.64 R12, c[0x0][0x198] ;  /* 0x00006600ff0c7b82 */ /* 0x000f220000000a00 */
[----:B------:R-:W-:Y:S01]  /*8290*/  VIADD R26, R0, 0x2e000 ;  /* 0x0002e000001a7836 */ /* 0x000fe20000000000 */
[----:B--2---:R-:W-:Y:S01]  /*82a0*/  LEA.HI.X.SX32 R3, R28, R9, 0x1, P1 ;  /* 0x000000091c037211 */ /* 0x004fe200008f0eff */
[----:B------:R-:W-:Y:S01]  /*82b0*/  VIADD R27, R0, 0x30200 ;  /* 0x00030200001b7836 */ /* 0x000fe20000000000 */
[----:B------:R-:W-:Y:S01]  /*82c0*/  R2UR UR27, R28 ;  /* 0x000000001c1b72ca */ /* 0x000fe200000e0000 */
[----:B------:R-:W-:Y:S01]  /*82d0*/  UMOV UR26, URZ ;  /* 0x0000003f001a7c82 */ /* 0x000fe20008000000 */
[----:B------:R-:W-:Y:S01]  /*82e0*/  R2UR UR25, R23 ;  /* 0x00000000171972ca */ /* 0x000fe200000e0000 */
[----:B------:R-:W-:Y:S01]  /*82f0*/  UMOV UR18, 0x40 ;  /* 0x0000004000127882 */ /* 0x000fe20000000000 */
        /* <DEDUP_REMOVED lines=8> */
[C---:B---3--:R-:W-:Y:S01]  /*8380*/  LEA R4, P1, R2.reuse, R16, 0x2 ;  /* 0x0000001002047211 */ /* 0x048fe200078210ff */
[----:B------:R-:W-:Y:S01]  /*8390*/  UMOV UR19, UR27 ;  /* 0x0000001b00137c82 */ /* 0x000fe20008000000 */
[----:B------:R-:W-:Y:S01]  /*83a0*/  UMOV UR13, UR29 ;  /* 0x0000001d000d7c82 */ /* 0x000fe20008000000 */
[----:B------:R-:W-:Y:S01]  /*83b0*/  UMOV UR17, UR25 ;  /* 0x0000001900117c82 */ /* 0x000fe20008000000 */
[----:B------:R-:W-:Y:S01]  /*83c0*/  LEA.HI.X R2, R2, R17, R3, 0x2, P1 ;  /* 0x0000001102027211 */ /* 0x000fe200008f1403 */
[----:B------:R-:W-:Y:S01]  /*83d0*/  UMOV UR9, UR25 ;  /* 0x0000001900097c82 */ /* 0x000fe20008000000 */
[----:B------:R-:W-:Y:S01]  /*83e0*/  R2UR UR40, R4 ;  /* 0x00000000042872ca */ /* 0x000fe200000e0000 */
[----:B------:R-:W-:Y:S01]  /*83f0*/  UMOV UR11, UR27 ;  /* 0x0000001b000b7c82 */ /* 0x000fe20008000000 */
[----:B----4-:R-:W-:Y:S01]  /*8400*/  IMAD.MOV.U32 R10, RZ, RZ, R12 ;  /* 0x000000ffff0a7224 */ /* 0x010fe200078e000c */
[----:B------:R-:W-:Y:S01]  /*8410*/  R2UR UR41, R2 ;  /* 0x00000000022972ca */ /* 0x000fe200000e0000 */
[----:B------:R-:W-:Y:S01]  /*8420*/  IMAD.MOV.U32 R11, RZ, RZ, R13 ;  /* 0x000000ffff0b7224 */ /* 0x000fe200078e000d */
[----:B------:R-:W-:Y:S01]  /*8430*/  SHF.L.U32 R3, R7, 0x1f, RZ ;  /* 0x0000001f07037819 */ /* 0x000fe200000006ff */
[----:B------:R-:W-:Y:S01]  /*8440*/  UMOV UR7, 0x10 ;  /* 0x0000001000077882 */ /* 0x000fe20000000000 */
[----:B------:R-:W-:Y:S01]  /*8450*/  IADD3 R4, P1, R10, 0x1f0, RZ ;  /* 0x000001f00a047810 */ /* 0x000fe20007f3e0ff */
[----:B------:R-:W-:-:S03]  /*8460*/  UMOV UR43, UR25 ;  /* 0x00000019002b7c82 */ /* 0x000fc60008000000 */
[----:B------:R-:W-:Y:S01]  /*8470*/  R2UR UR30, R4 ;  /* 0x00000000041e72ca */ /* 0x000fe200000e0000 */
[----:B------:R-:W-:-:S05]  /*8480*/  IMAD.X R5, RZ, RZ, R11, P1 ;  /* 0x000000ffff057224 */ /* 0x000fca00008e060b */
[----:B------:R-:W-:-:S13]  /*8490*/  R2UR UR31, R5 ;  /* 0x00000000051f72ca */ /* 0x000fda00000e0000 */
[----:B------:R2:W-:Y:S01]  /*84a0*/  UTMALDG.4D [UR24], [UR30], desc[UR32] ;  /* 0x000020181e0075b4 */ /* 0x0005e20008019000 */
[----:B------:R2:W-:Y:S01]  /*84b0*/  UTMALDG.4D [UR16], [UR30], desc[UR32] ;  /* 0x000020101e0075b4 */ /* 0x0005e20008019000 */
[----:B------:R2:W-:Y:S01]  /*84c0*/  UTMALDG.4D [UR8], [UR30], desc[UR32] ;  /* 0x000020081e0075b4 */ /* 0x0005e20008019000 */
[----:B------:R2:W-:Y:S01]  /*84d0*/  UBLKCP.S.G [UR42], [UR40], UR7 ;  /* 0x0000002a280073ba */ /* 0x0005e20008000207 */
[----:B------:R-:W3:Y:S02]  /*84e0*/  SYNCS.PHASECHK.TRANS64.TRYWAIT P1, [R0+URZ+0x36428], R3 ;  /* 0x03642803000075a7 */ /* 0x000ee4000802017f */
[----:B--23--:R-:W-:Y:S05]  /*84f0*/  @!P1 BRA `(.L_x_1263) ;  /* 0x0000001400c09947 */ /* 0x00cfea0003800000 */
.L_x_1286:
[----:B------:R-:W-:Y:S05]  /*8500*/  @P0 BRA `(.L_x_1264) ;  /* 0x0000000000140947 */ /* 0x000fea0003800000 */
[----:B------:R-:W-:Y:S01]  /*8510*/  ISETP.NE.AND P1, PT, R20, RZ, PT ;  /* 0x000000ff1400720c */ /* 0x000fe20003f25270 */
[----:B--2---:R-:W-:-:S04]  /*8520*/  IMAD.MOV.U32 R3, RZ, RZ, 0x6100 ;  /* 0x00006100ff037424 */ /* 0x004fc800078e00ff */
[----:B------:R3:W-:Y:S08]  /*8530*/  SYNCS.ARRIVE.TRANS64 RZ, [R0+URZ+0x36418], R3 ;  /* 0x0364180300ff79a7 */ /* 0x0007f0000800003f */
[----:B------:R-:W-:Y:S05]  /*8540*/  @!P1 BRA `(.L_x_1264) ;  /* 0x0000000000049947 */ /* 0x000fea0003800000 */
[----:B------:R-:W-:Y:S01]  /*8550*/  BPT.TRAP 0x1 ;  /* 0x000000040000795c */ /* 0x000fe20000300000 */
.L_x_1264:
[----:B------:R-:W-:Y:S01]  /*8560*/  VIADD R28, R28, 0x40 ;  /* 0x000000401c1c7836 */ /* 0x000fe20000000000 */
[----:B------:R-:W-:Y:S01]  /*8570*/  ULDC.64 UR8, c[0x0][0x700] ;  /* 0x0001c00000087ab9 */ /* 0x000fe20000000a00 */
[----:B------:R-:W-:Y:S01]  /*8580*/  R2UR UR40, R0 ;  /* 0x00000000002872ca */ /* 0x000fe200000e0000 */
[----:B------:R-:W-:Y:S01]  /*8590*/  IMAD.U32 R12, RZ, RZ, UR8 ;  /* 0x00000008ff0c7e24 */ /* 0x000fe2000f8e00ff */
[----:B------:R-:W-:Y:S01]  /*85a0*/  UMOV UR32, 0x0 ;  /* 0x0000000000207882 */ /* 0x000fe20000000000 */
[----:B------:R-:W-:Y:S01]  /*85b0*/  IADD3 R2, P1, R28, UR22, RZ ;  /* 0x000000161c027c10 */ /* 0x000fe2000ff3e0ff */
[----:B------:R-:W-:Y:S01]  /*85c0*/  IMAD.U32 R13, RZ, RZ, UR9 ;  /* 0x00000009ff0d7e24 */ /* 0x000fe2000f8e00ff */
[----:B------:R-:W-:Y:S01]  /*85d0*/  SHF.R.S32.HI R14, RZ, 0x1f, R28 ;  /* 0x0000001fff0e7819 */ /* 0x000fe2000001141c */
[----:B------:R-:W-:Y:S01]  /*85e0*/  UMOV UR33, 0x14f00000 ;  /* 0x14f0000000217882 */ /* 0x000fe20000000000 */
[----:B--23--:R-:W-:Y:S01]  /*85f0*/  LEA R3, P2, R2, R12, 0x2 ;  /* 0x0000000c02037211 */ /* 0x00cfe200078410ff */
[----:B------:R-:W-:Y:S01]  /*8600*/  UMOV UR18, URZ ;  /* 0x0000003f00127c82 */ /* 0x000fe20008000000 */
[----:B------:R-:W-:Y:S01]  /*8610*/  R2UR UR19, R28 ;  /* 0x000000001c1372ca */ /* 0x000fe200000e0000 */
[----:B------:R-:W-:Y:S01]  /*8620*/  UMOV UR20, UR28 ;  /* 0x0000001c00147c82 */ /* 0x000fe20008000000 */
[----:B------:R-:W-:Y:S01]  /*8630*/  R2UR UR42, R3 ;  /* 0x00000000032a72ca */ /* 0x000fe200000e0000 */
[----:B------:R-:W-:Y:S01]  /*8640*/  IMAD.X R3, R14, 0x1, R8, P1 ;  /* 0x000000010e037824 */ /* 0x000fe200008e0608 */
[----:B------:R-:W-:Y:S01]  /*8650*/  UIADD3 UR17, UR40, 0x36418, URZ ;  /* 0x0003641828117890 */ /* 0x000fe2000fffe03f */
[----:B------:R-:W-:Y:S01]  /*8660*/  SHF.L.U32 R29, RZ, 0x1f, RZ ;  /* 0x0000001fff1d7819 */ /* 0x000fe200000006ff */
[----:B------:R-:W-:-:S02]  /*8670*/  UIADD3 UR16, UR40, 0x24000, URZ ;  /* 0x0002400028107890 */ /* 0x000fc4000fffe03f */
[----:B------:R-:W-:Y:S01]  /*8680*/  LEA.HI.X R3, R2, R13, R3, 0x2, P2 ;  /* 0x0000000d02037211 */ /* 0x000fe200010f1403 */
[----:B------:R-:W-:Y:S01]  /*8690*/  UIADD3 UR8, UR40, 0x26000, URZ ;  /* 0x0002600028087890 */ /* 0x000fe2000fffe03f */
[----:B------:R-:W-:Y:S01]  /*86a0*/  IADD3 R2, P1, R10, 0xf0, RZ ;  /* 0x000000f00a027810 */ /* 0x000fe20007f3e0ff */
[----:B------:R-:W-:Y:S01]  /*86b0*/  UIADD3 UR24, UR40, 0x28000, URZ ;  /* 0x0002800028187890 */ /* 0x000fe2000fffe03f */
[----:B------:R-:W-:Y:S01]  /*86c0*/  R2UR UR43, R3 ;  /* 0x00000000032b72ca */ /* 0x000fe200000e0000 */
[----:B------:R-:W-:Y:S01]  /*86d0*/  UIADD3 UR40, UR40, 0x30100, URZ ;  /* 0x0003010028287890 */ /* 0x000fe2000fffe03f */
[----:B------:R-:W-:Y:S01]  /*86e0*/  R2UR UR30, R2 ;  /* 0x00000000021e72ca */ /* 0x000fe200000e0000 */
[----:B------:R-:W-:Y:S01]  /*86f0*/  IMAD.X R3, RZ, RZ, R11, P1 ;  /* 0x000000ffff037224 */ /* 0x000fe200008e060b */
[----:B------:R-:W-:Y:S01]  /*8700*/  UMOV UR21, UR29 ;  /* 0x0000001d00157c82 */ /* 0x000fe20008000000 */
[----:B------:R-:W-:Y:S01]  /*8710*/  UMOV UR10, 0x40 ;  /* 0x00000040000a7882 */ /* 0x000fe20000000000 */
[----:B------:R-:W-:Y:S01]  /*8720*/  UMOV UR12, UR28 ;  /* 0x0000001c000c7c82 */ /* 0x000fe20008000000 */
[----:B------:R-:W-:Y:S01]  /*8730*/  UMOV UR13, UR29 ;  /* 0x0000001d000d7c82 */ /* 0x000fe20008000000 */
[----:B------:R-:W-:Y:S01]  /*8740*/  R2UR UR31, R3 ;  /* 0x00000000031f72ca */ /* 0x000fe200000e0000 */
[----:B------:R-:W-:Y:S01]  /*8750*/  UMOV UR9, UR17 ;  /* 0x0000001100097c82 */ /* 0x000fe20008000000 */
[----:B------:R-:W-:Y:S01]  /*8760*/  UMOV UR11, UR19 ;  /* 0x00000013000b7c82 */ /* 0x000fe20008000000 */
[----:B------:R-:W-:Y:S01]  /*8770*/  UMOV UR26, 0x80 ;  /* 0x00000080001a7882 */ /* 0x000fe20000000000 */
[----:B------:R-:W-:Y:S01]  /*8780*/  UMOV UR25, UR17 ;  /* 0x0000001100197c82 */ /* 0x000fe20008000000 */
[----:B------:R-:W-:Y:S01]  /*8790*/  UMOV UR27, UR19 ;  /* 0x00000013001b7c82 */ /* 0x000fe20008000000 */
[----:B------:R-:W-:Y:S01]  /*87a0*/  UMOV UR41, UR17 ;  /* 0x0000001100297c82 */ /* 0x000fe20008000000 */
[----:B------:R-:W-:-:S06]  /*87b0*/  UMOV UR7, 0x10 ;  /* 0x0000001000077882 */ /* 0x000fcc0000000000 */
[----:B------:R2:W-:Y:S01]  /*87c0*/  UTMALDG.4D [UR16], [UR30], desc[UR32] ;  /* 0x000020101e0075b4 */ /* 0x0005e20008019000 */
[----:B------:R2:W-:Y:S01]  /*87d0*/  UTMALDG.4D [UR8], [UR30], desc[UR32] ;  /* 0x000020081e0075b4 */ /* 0x0005e20008019000 */
[----:B------:R2:W-:Y:S01]  /*87e0*/  UTMALDG.4D [UR24], [UR30], desc[UR32] ;  /* 0x000020181e0075b4 */ /* 0x0005e20008019000 */
[----:B------:R2:W-:Y:S01]  /*87f0*/  UBLKCP.S.G [UR40], [UR42], UR7 ;  /* 0x000000282a0073ba */ /* 0x0005e20008000207 */
[----:B------:R-:W3:Y:S02]  /*8800*/  SYNCS.PHASECHK.TRANS64.TRYWAIT P1, [R0+URZ+0x36438], R29 ;  /* 0x0364381d000075a7 */ /* 0x000ee4000802017f */
[----:B--23--:R-:W-:Y:S05]  /*8810*/  @!P1 BRA `(.L_x_1265) ;  /* 0x00000014000c9947 */ /* 0x00cfea0003800000 */
.L_x_1287:
[----:B------:R-:W-:Y:S05]  /*8820*/  @P0 BRA `(.L_x_1266) ;  /* 0x0000000000140947 */ /* 0x000fea0003800000 */
[----:B------:R-:W-:Y:S01]  /*8830*/  ISETP.NE.AND P1, PT, R20, RZ, PT ;  /* 0x000000ff1400720c */ /* 0x000fe20003f25270 */
[----:B--2---:R-:W-:-:S04]  /*8840*/  IMAD.MOV.U32 R29, RZ, RZ, 0x6100 ;  /* 0x00006100ff1d7424 */ /* 0x004fc800078e00ff */
[----:B------:R3:W-:Y:S08]  /*8850*/  SYNCS.ARRIVE.TRANS64 RZ, [R0+URZ+0x36430], R29 ;  /* 0x0364301d00ff79a7 */ /* 0x0007f0000800003f */
[----:B------:R-:W-:Y:S05]  /*8860*/  @!P1 BRA `(.L_x_1266) ;  /* 0x0000000000049947 */ /* 0x000fea0003800000 */
[----:B------:R-:W-:Y:S01]  /*8870*/  BPT.TRAP 0x1 ;  /* 0x000000040000795c */ /* 0x000fe20000300000 */
.L_x_1266:
[C---:B------:R-:W-:Y:S01]  /*8880*/  R2UR UR27, R28.reuse ;  /* 0x000000001c1b72ca */ /* 0x040fe200000e0000 */
[----:B------:R-:W-:Y:S01]  /*8890*/  UMOV UR32, 0x0 ;  /* 0x0000000000207882 */ /* 0x000fe20000000000 */
[----:B------:R-:W-:Y:S01]  /*88a0*/  IADD3 R28, P1, R28, UR14, RZ ;  /* 0x0000000e1c1c7c10 */ /* 0x000fe2000ff3e0ff */
        /* <DEDUP_REMOVED lines=32> */
[----:B------:R-:W5:Y:S02]  /*8ab0*/  SYNCS.PHASECHK.TRANS64.TRYWAIT P1, [R0+URZ+0x36420], R5 ;  /* 0x03642005000075a7 */ /* 0x000f64000802017f */
[----:B----45:R-:W-:Y:S05]  /*8ac0*/  @!P1 BRA `(.L_x_1267) ;  /* 0x0000001000749947 */ /* 0x030fea0003800000 */
.L_x_1289:
[----:B------:R-:W-:Y:S05]  /*8ad0*/  @P0 BRA `(.L_x_1268) ;  /* 0x0000000000140947 */ /* 0x000fea0003800000 */
[----:B------:R-:W-:Y:S01]  /*8ae0*/  ISETP.NE.AND P1, PT, R20, RZ, PT ;  /* 0x000000ff1400720c */ /* 0x000fe20003f25270 */
[----:B----4-:R-:W-:-:S04]  /*8af0*/  IMAD.MOV.U32 R5, RZ, RZ, 0x6100 ;  /* 0x00006100ff057424 */ /* 0x010fc800078e00ff */
[----:B------:R4:W-:Y:S08]  /*8b00*/  SYNCS.ARRIVE.TRANS64 RZ, [R0+URZ+0x36410], R5 ;  /* 0x0364100500ff79a7 */ /* 0x0009f0000800003f */
[----:B------:R-:W-:Y:S05]  /*8b10*/  @!P1 BRA `(.L_x_1268) ;  /* 0x0000000000049947 */ /* 0x000fea0003800000 */
[----:B------:R-:W-:Y:S01]  /*8b20*/  BPT.TRAP 0x1 ;  /* 0x000000040000795c */ /* 0x000fe20000300000 */
.L_x_1268:
        /* <DEDUP_REMOVED lines=14> */
[----:B------:R-:W-:Y:S01]  /*8c10*/  UMOV UR13, UR29 ;  /* 0x0000001d000d7c82 */ /* 0x000fe20008000000 */
[----:B------:R-:W-:-:S02]  /*8c20*/  UMOV UR26, 0x80 ;  /* 0x00000080001a7882 */ /* 0x000fc40000000000 */
[----:B------:R-:W-:Y:S02]  /*8c30*/  USHF.L.U32 UR19, UR7, 0x6, URZ ;  /* 0x0000000607137899 */ /* 0x000fe4000800063f */
[----:B------:R-:W-:Y:S01]  /*8c40*/  UIADD3 UR17, UR40, 0x36410, URZ ;  /* 0x0003641028117890 */ /* 0x000fe2000fffe03f */
[----:B------:R-:W-:Y:S01]  /*8c50*/  IMAD.U32 R21, RZ, RZ, UR7 ;  /* 0x00000007ff157e24 */ /* 0x000fe2000f8e00ff */
[----:B------:R-:W-:Y:S02]  /*8c60*/  UIADD3 UR9, UP0, UR19, UR22, URZ ;  /* 0x0000001613097290 */ /* 0x000fe4000ff1e03f */
[----:B------:R-:W-:Y:S02]  /*8c70*/  UIADD3 UR16, UR40, 0x1e000, URZ ;  /* 0x0001e00028107890 */ /* 0x000fe4000fffe03f */
[----:B------:R-:W-:Y:S02]  /*8c80*/  ULEA.HI.X.SX32 UR8, UR19, UR8, 0x1, UP0 ;  /* 0x0000000813087291 */ /* 0x000fe400080f0e3f */
[----:B----4-:R-:W-:Y:S01]  /*8c90*/  IMAD.U32 R5, RZ, RZ, UR9 ;  /* 0x00000009ff057e24 */ /* 0x010fe2000f8e00ff */
[----:B------:R-:W-:Y:S01]  /*8ca0*/  UIADD3 UR24, UR40, 0x22000, URZ ;  /* 0x0002200028187890 */ /* 0x000fe2000fffe03f */
[----:B------:R-:W-:Y:S01]  /*8cb0*/  UMOV UR11, UR19 ;  /* 0x00000013000b7c82 */ /* 0x000fe20008000000 */
[----:B------:R-:W-:-:S02]  /*8cc0*/  UMOV UR25, UR17 ;  /* 0x0000001100197c82 */ /* 0x000fc40008000000 */
[----:B------:R-:W-:Y:S01]  /*8cd0*/  LEA R4, P1, R5, R12, 0x2 ;  /* 0x0000000c05047211 */ /* 0x000fe200078210ff */
[----:B------:R-:W-:Y:S01]  /*8ce0*/  IMAD.U32 R5, RZ, RZ, UR8 ;  /* 0x00000008ff057e24 */ /* 0x000fe2000f8e00ff */
[----:B------:R-:W-:Y:S01]  /*8cf0*/  UIADD3 UR8, UR40, 0x20000, URZ ;  /* 0x0002000028087890 */ /* 0x000fe2000fffe03f */
[----:B------:R4:W-:Y:S01]  /*8d00*/  UTMALDG.4D [UR16], [UR30], desc[UR32] ;  /* 0x000020101e0075b4 */ /* 0x0009e20008019000 */
[----:B------:R-:W-:Y:S01]  /*8d10*/  R2UR UR42, R4 ;  /* 0x00000000042a72ca */ /* 0x000fe200000e0000 */
[----:B------:R-:W-:Y:S01]  /*8d20*/  IMAD.U32 R4, RZ, RZ, UR9 ;  /* 0x00000009ff047e24 */ /* 0x000fe2000f8e00ff */
[----:B------:R-:W-:Y:S01]  /*8d30*/  UIADD3 UR40, UR40, 0x30000, URZ ;  /* 0x0003000028287890 */ /* 0x000fe2000fffe03f */
[----:B------:R-:W-:Y:S01]  /*8d40*/  UMOV UR9, UR17 ;  /* 0x0000001100097c82 */ /* 0x000fe20008000000 */
[----:B------:R-:W-:Y:S02]  /*8d50*/  UMOV UR27, UR19 ;  /* 0x00000013001b7c82 */ /* 0x000fe40008000000 */
[----:B------:R-:W-:Y:S01]  /*8d60*/  LEA.HI.X R4, R4, R13, R5, 0x2, P1 ;  /* 0x0000000d04047211 */ /* 0x000fe200008f1405 */
[----:B------:R-:W-:Y:S01]  /*8d70*/  UMOV UR41, UR17 ;  /* 0x0000001100297c82 */ /* 0x000fe20008000000 */
[----:B------:R-:W-:Y:S01]  /*8d80*/  ISETP.NE.AND P1, PT, R22, RZ, PT ;  /* 0x000000ff1600720c */ /* 0x000fe20003f25270 */
[----:B------:R4:W-:Y:S01]  /*8d90*/  UTMALDG.4D [UR8], [UR30], desc[UR32] ;  /* 0x000020081e0075b4 */ /* 0x0009e20008019000 */
[----:B------:R-:W-:Y:S01]  /*8da0*/  R2UR UR43, R4 ;  /* 0x00000000042b72ca */ /* 0x000fe200000e0000 */
[----:B------:R-:W-:Y:S01]  /*8db0*/  UMOV UR34, 0x10 ;  /* 0x0000001000227882 */ /* 0x000fe20000000000 */
[----:B------:R4:W-:Y:S11]  /*8dc0*/  UTMALDG.4D [UR24], [UR30], desc[UR32] ;  /* 0x000020181e0075b4 */ /* 0x0009f60008019000 */
[----:B------:R4:W-:Y:S02]  /*8dd0*/  UBLKCP.S.G [UR40], [UR42], UR34 ;  /* 0x000000282a0073ba */ /* 0x0009e40008000222 */
[----:B----4-:R-:W-:Y:S05]  /*8de0*/  @P1 BRA `(.L_x_1269) ;  /* 0xfffffff000dc1947 */ /* 0x010fea000383ffff */
.L_x_1260:
[----:B------:R-:W-:Y:S01]  /*8df0*/  ISETP.NE.AND P1, PT, R19, RZ, PT ;  /* 0x000000ff1300720c */ /* 0x000fe20003f25270 */
[----:B------:R-:W-:Y:S02]  /*8e00*/  IMAD.MOV.U32 R5, RZ, RZ, 0x1 ;  /* 0x00000001ff057424 */ /* 0x000fe400078e00ff */
[----:B------:R-:W-:-:S10]  /*8e10*/  IMAD.MOV.U32 R4, RZ, RZ, R15 ;  /* 0x000000ffff047224 */ /* 0x000fd400078e000f */
[----:B------:R-:W-:Y:S05]  /*8e20*/  @!P1 BRA `(.L_x_1259) ;  /* 0x0000000400889947 */ /* 0x000fea0003800000 */
[----:B------:R-:W4:Y:S02]  /*8e30*/  SYNCS.PHASECHK.TRANS64.TRYWAIT P1, [R0+URZ+0x36438], R6 ;  /* 0x03643806000075a7 */ /* 0x000f24000802017f */
[----:B----4-:R-:W-:Y:S05]  /*8e40*/  @!P1 BRA `(.L_x_1270) ;  /* 0x0000000c00ac9947 */ /* 0x010fea0003800000 */
.L_x_1290:
[----:B------:R-:W-:Y:S05]  /*8e50*/  @P0 BRA `(.L_x_1271) ;  /* 0x0000000000140947 */ /* 0x000fea0003800000 */
[----:B------:R-:W-:Y:S01]  /*8e60*/  ISETP.NE.AND P1, PT, R20, RZ, PT ;  /* 0x000000ff1400720c */ /* 0x000fe20003f25270 */
[----:B------:R-:W-:-:S04]  /*8e70*/  IMAD.MOV.U32 R5, RZ, RZ, 0x6100 ;  /* 0x00006100ff057424 */ /* 0x000fc800078e00ff */
[----:B------:R1:W-:Y:S08]  /*8e80*/  SYNCS.ARRIVE.TRANS64 RZ, [R0+URZ+0x36430], R5 ;  /* 0x0364300500ff79a7 */ /* 0x0003f0000800003f */
[----:B------:R-:W-:Y:S05]  /*8e90*/  @!P1 BRA `(.L_x_1271) ;  /* 0x0000000000049947 */ /* 0x000fea0003800000 */
[----:B------:R-:W-:Y:S01]  /*8ea0*/  BPT.TRAP 0x1 ;  /* 0x000000040000795c */ /* 0x000fe20000300000 */
.L_x_1271:
[----:B-1----:R-:W1:Y:S01]  /*8eb0*/  LDC.64 R4, c[0x0][0x728] ;  /* 0x0001ca00ff047b82 */ /* 0x002e620000000a00 */
[----:B------:R-:W-:Y:S01]  /*8ec0*/  IMAD.SHL.U32 R16, R21, 0x40, RZ ;  /* 0x0000004015107824 */ /* 0x000fe200078e00ff */
[----:B------:R-:W-:Y:S01]  /*8ed0*/  R2UR UR24, R0 ;  /* 0x00000000001872ca */ /* 0x000fe200000e0000 */
[----:B------:R-:W-:Y:S01]  /*8ee0*/  UMOV UR32, 0x0 ;  /* 0x0000000000207882 */ /* 0x000fe20000000000 */
[----:B------:R-:W-:Y:S01]  /*8ef0*/  UMOV UR33, 0x14f00000 ;  /* 0x14f0000000217882 */ /* 0x000fe20000000000 */
[----:B------:R-:W-:Y:S01]  /*8f00*/  UMOV UR18, URZ ;  /* 0x0000003f00127c82 */ /* 0x000fe20008000000 */
[C---:B----4-:R-:W-:Y:S01]  /*8f10*/  IADD3 R6, P1, R16.reuse, UR14, RZ ;  /* 0x0000000e10067c10 */ /* 0x050fe2000ff3e0ff */
        /* <DEDUP_REMOVED lines=13> */
[C---:B-1----:R-:W-:Y:S01]  /*8ff0*/  LEA R4, P2, R6.reuse, R4, 0x2 ;  /* 0x0000000406047211 */ /* 0x042fe200078410ff */
        /* <DEDUP_REMOVED lines=19> */
[----:B-1--4-:R-:W-:Y:S05]  /*9130*/  @!P1 BRA `(.L_x_1272) ;  /* 0x0000000c00049947 */ /* 0x012fea0003800000 */
.L_x_1291:
[----:B-1----:R-:W-:Y:S01]  /*9140*/  IMAD.MOV.U32 R5, RZ, RZ, RZ ;  /* 0x000000ffff057224 */ /* 0x002fe200078e00ff */
[----:B------:R-:W-:Y:S06]  /*9150*/  @P0 BRA `(.L_x_1273) ;  /* 0x0000000000140947 */ /* 0x000fec0003800000 */
[----:B------:R-:W-:Y:S01]  /*9160*/  ISETP.NE.AND P1, PT, R20, RZ, PT ;  /* 0x000000ff1400720c */ /* 0x000fe20003f25270 */
[----:B------:R-:W-:-:S04]  /*9170*/  IMAD.MOV.U32 R17, RZ, RZ, 0x6100 ;  /* 0x00006100ff117424 */ /* 0x000fc800078e00ff */
[----:B------:R1:W-:Y:S08]  /*9180*/  SYNCS.ARRIVE.TRANS64 RZ, [R0+URZ+0x36418], R17 ;  /* 0x0364181100ff79a7 */ /* 0x0003f0000800003f */
[----:B------:R-:W-:Y:S05]  /*9190*/  @!P1 BRA `(.L_x_1273) ;  /* 0x0000000000049947 */ /* 0x000fea0003800000 */
[----:B------:R-:W-:Y:S01]  /*91a0*/  BPT.TRAP 0x1 ;  /* 0x000000040000795c */ /* 0x000fe20000300000 */
.L_x_1273:
        /* <DEDUP_REMOVED lines=8> */
[----:B------:R-:W-:Y:S01]  /*9230*/  R2UR UR31, R3 ;  /* 0x00000000031f72ca */ /* 0x000fe200000e0000 */
[----:B------:R-:W-:Y:S01]  /*9240*/  UMOV UR21, UR29 ;  /* 0x0000001d00157c82 */ /* 0x000fe20008000000 */
[----:B------:R-:W-:Y:S01]  /*9250*/  UMOV UR10, 0x40 ;  /* 0x00000040000a7882 */ /* 0x000fe20000000000 */
[----:B------:R-:W-:Y:S01]  /*9260*/  UMOV UR12, UR28 ;  /* 0x0000001c000c7c82 */ /* 0x000fe20008000000 */
[----:B------:R-:W-:Y:S01]  /*9270*/  UMOV UR13, UR29 ;  /* 0x0000001d000d7c82 */ /* 0x000fe20008000000 */
[----:B------:R-:W-:Y:S01]  /*9280*/  UIADD3 UR19, UR19, 0x40, URZ ;  /* 0x0000004013137890 */ /* 0x000fe2000fffe03f */
[----:B------:R-:W-:Y:S01]  /*9290*/  IMAD.MOV.U32 R4, RZ, RZ, R15 ;  /* 0x000000ffff047224 */ /* 0x000fe200078e000f */
[----:B------:R-:W-:Y:S01]  /*92a0*/  UMOV UR26, 0x80 ;  /* 0x00000080001a7882 */ /* 0x000fe20000000000 */
[----:B------:R-:W-:Y:S01]  /*92b0*/  IMAD.MOV.U32 R18, RZ, RZ, 0x2 ;  /* 0x00000002ff127424 */ /* 0x000fe200078e00ff */
[----:B------:R-:W-:-:S02]  /*92c0*/  UIADD3 UR8, UP0, UR19, UR22, URZ ;  /* 0x0000001613087290 */ /* 0x000fc4000ff1e03f */
[----:B------:R-:W-:Y:S02]  /*92d0*/  UIADD3 UR16, UR40, 0x24000, URZ ;  /* 0x0002400028107890 */ /* 0x000fe4000fffe03f */
[----:B------:R-:W-:Y:S02]  /*92e0*/  ULEA.HI.X.SX32 UR7, UR19, UR7, 0x1, UP0 ;  /* 0x0000000713077291 */ /* 0x000fe400080f0e3f */
[----:B-1----:R-:W-:Y:S01]  /*92f0*/  IMAD.U32 R17, RZ, RZ, UR8 ;  /* 0x00000008ff117e24 */ /* 0x002fe2000f8e00ff */
[----:B------:R-:W-:Y:S01]  /*9300*/  UIADD3 UR17, UR40, 0x36418, URZ ;  /* 0x0003641828117890 */ /* 0x000fe2000fffe03f */
[----:B------:R-:W-:Y:S01]  /*9310*/  IMAD.U32 R2, RZ, RZ, UR8 ;  /* 0x00000008ff027e24 */ /* 0x000fe2000f8e00ff */
[----:B------:R-:W-:Y:S01]  /*9320*/  UIADD3 UR8, UR40, 0x26000, URZ ;  /* 0x0002600028087890 */ /* 0x000fe2000fffe03f */
[----:B------:R-:W-:Y:S01]  /*9330*/  IMAD.U32 R3, RZ, RZ, UR7 ;  /* 0x00000007ff037e24 */ /* 0x000fe2000f8e00ff */
[----:B------:R-:W-:Y:S01]  /*9340*/  LEA R12, P1, R17, R12, 0x2 ;  /* 0x0000000c110c7211 */ /* 0x000fe200078210ff */
[----:B------:R-:W-:-:S02]  /*9350*/  UIADD3 UR24, UR40, 0x28000, URZ ;  /* 0x0002800028187890 */ /* 0x000fc4000fffe03f */
[----:B------:R-:W-:Y:S01]  /*9360*/  UIADD3 UR40, UR40, 0x30100, URZ ;  /* 0x0003010028287890 */ /* 0x000fe2000fffe03f */
[----:B------:R-:W-:Y:S01]  /*9370*/  LEA.HI.X R13, R2, R13, R3, 0x2, P1 ;  /* 0x0000000d020d7211 */ /* 0x000fe200008f1403 */
[----:B------:R-:W-:Y:S01]  /*9380*/  UMOV UR9, UR17 ;  /* 0x0000001100097c82 */ /* 0x000fe20008000000 */
[----:B------:R-:W-:Y:S01]  /*9390*/  R2UR UR42, R12 ;  /* 0x000000000c2a72ca */ /* 0x000fe200000e0000 */
[----:B------:R-:W-:Y:S01]  /*93a0*/  UMOV UR11, UR19 ;  /* 0x00000013000b7c82 */ /* 0x000fe20008000000 */
[----:B------:R-:W-:Y:S01]  /*93b0*/  R2UR UR43, R13 ;  /* 0x000000000d2b72ca */ /* 0x000fe200000e0000 */
[----:B------:R4:W-:Y:S01]  /*93c0*/  UTMALDG.4D [UR16], [UR30], desc[UR32] ;  /* 0x000020101e0075b4 */ /* 0x0009e20008019000 */
[----:B------:R-:W-:Y:S01]  /*93d0*/  UMOV UR25, UR17 ;  /* 0x0000001100197c82 */ /* 0x000fe20008000000 */
[----:B------:R-:W-:Y:S01]  /*93e0*/  UMOV UR27, UR19 ;  /* 0x00000013001b7c82 */ /* 0x000fe20008000000 */
[----:B------:R-:W-:Y:S01]  /*93f0*/  UMOV UR41, UR17 ;  /* 0x0000001100297c82 */ /* 0x000fe20008000000 */
[----:B------:R-:W-:Y:S01]  /*9400*/  UMOV UR7, 0x10 ;  /* 0x0000001000077882 */ /* 0x000fe20000000000 */
[----:B------:R4:W-:Y:S01]  /*9410*/  UTMALDG.4D [UR8], [UR30], desc[UR32] ;  /* 0x000020081e0075b4 */ /* 0x0009e20008019000 */
[----:B------:R4:W-:Y:S06]  /*9420*/  UTMALDG.4D [UR24], [UR30], desc[UR32] ;  /* 0x000020181e0075b4 */ /* 0x0009ec0008019000 */
[----:B------:R4:W-:Y:S02]  /*9430*/  UBLKCP.S.G [UR40], [UR42], UR7 ;  /* 0x000000282a0073ba */ /* 0x0009e40008000207 */
[----:B----4-:R-:W-:Y:S01]  /*9440*/  NOP ;  /* 0x0000000000007918 */ /* 0x010fe20000000000 */
.L_x_1259:
[----:B------:R-:W-:-:S04]  /*9450*/  SHF.L.U32 R3, R5, 0x1f, RZ ;  /* 0x0000001f05037819 */ /* 0x000fc800000006ff */
[----:B------:R-:W4:Y:S02]  /*9460*/  SYNCS.PHASECHK.TRANS64.TRYWAIT P1, [R0+URZ+0x36438], R3 ;  /* 0x03643803000075a7 */ /* 0x000f24000802017f */
[----:B----4-:R-:W-:Y:S05]  /*9470*/  @!P1 BRA `(.L_x_1274) ;  /* 0x0000000800489947 */ /* 0x010fea0003800000 */
.L_x_1292:
[----:B------:R-:W-:Y:S05]  /*9480*/  @P0 BRA `(.L_x_1275) ;  /* 0x0000000000180947 */ /* 0x000fea0003800000 */
[----:B------:R-:W5:Y:S01]  /*9490*/  S2R R2, SR_TID.X ;  /* 0x0000000000027919 */ /* 0x000f620000002100 */
[----:B----4-:R-:W-:-:S04]  /*94a0*/  IMAD.MOV.U32 R3, RZ, RZ, 0x6100 ;  /* 0x00006100ff037424 */ /* 0x010fc800078e00ff */
[----:B------:R4:W-:Y:S01]  /*94b0*/  SYNCS.ARRIVE.TRANS64 RZ, [R0+URZ+0x36430], R3 ;  /* 0x0364300300ff79a7 */ /* 0x0009e2000800003f */
[----:B-----5:R-:W-:-:S13]  /*94c0*/  LOP3.LUT P0, RZ, R2, 0x1f, RZ, 0xc0, !PT ;  /* 0x0000001f02ff7812 */ /* 0x020fda000780c0ff */
[----:B----4-:R-:W-:Y:S05]  /*94d0*/  @!P0 BRA `(.L_x_1275) ;  /* 0x0000000000048947 */ /* 0x010fea0003800000 */
[----:B------:R-:W-:Y:S01]  /*94e0*/  BPT.TRAP 0x1 ;  /* 0x000000040000795c */ /* 0x000fe20000300000 */
.L_x_1275:
[----:B------:R-:W-:Y:S01]  /*94f0*/  R2UR UR19, R4 ;  /* 0x00000000041372ca */ /* 0x000fe200000e0000 */
[----:B------:R-:W-:Y:S01]  /*9500*/  ULDC.64 UR30, c[0x0][0x728] ;  /* 0x0001ca00001e7ab9 */ /* 0x000fe20000000a00 */
[----:B------:R-:W-:Y:S01]  /*9510*/  R2UR UR7, R9 ;  /* 0x00000000090772ca */ /* 0x000fe200000e0000 */
[----:B------:R-:W-:Y:S01]  /*9520*/  UMOV UR40, 0x0 ;  /* 0x0000000000287882 */ /* 0x000fe20000000000 */
[----:B------:R-:W-:Y:S01]  /*9530*/  IADD3 R10, P0, R10, 0x1f0, RZ ;  /* 0x000001f00a0a7810 */ /* 0x000fe20007f1e0ff */
[----:B------:R-:W-:Y:S01]  /*9540*/  UMOV UR41, 0x14f00000 ;  /* 0x14f0000000297882 */ /* 0x000fe20000000000 */
[----:B------:R-:W-:Y:S01]  /*9550*/  R2UR UR24, R0 ;  /* 0x00000000001872ca */ /* 0x000fe200000e0000 */
[----:B------:R-:W-:Y:S01]  /*9560*/  UMOV UR18, URZ ;  /* 0x0000003f00127c82 */ /* 0x000fe20008000000 */
[----:B------:R-:W-:Y:S01]  /*9570*/  R2UR UR32, R10 ;  /* 0x000000000a2072ca */ /* 0x000fe200000e0000 */
[----:B------:R-:W-:Y:S01]  /*9580*/  IMAD.X R11, RZ, RZ, R11, P0 ;  /* 0x000000ffff0b7224 */ /* 0x000fe200000e060b */
[----:B------:R-:W-:Y:S01]  /*9590*/  UMOV UR20, UR28 ;  /* 0x0000001c00147c82 */ /* 0x000fe20008000000 */
[----:B------:R-:W-:Y:S01]  /*95a0*/  UMOV UR21, UR29 ;  /* 0x0000001d00157c82 */ /* 0x000fe20008000000 */
[----:B------:R-:W-:Y:S01]  /*95b0*/  UMOV UR10, 0x40 ;  /* 0x00000040000a7882 */ /* 0x000fe20000000000 */
[----:B------:R-:W-:Y:S01]  /*95c0*/  USHF.L.U32 UR19, UR19, 0x6, URZ ;  /* 0x0000000613137899 */ /* 0x000fe2000800063f */
[----:B------:R-:W-:Y:S01]  /*95d0*/  R2UR UR33, R11 ;  /* 0x000000000b2172ca */ /* 0x000fe200000e0000 */
[----:B------:R-:W-:Y:S01]  /*95e0*/  UMOV UR12, UR28 ;  /* 0x0000001c000c7c82 */ /* 0x000fe20008000000 */
[----:B------:R-:W-:Y:S01]  /*95f0*/  UMOV UR13, UR29 ;  /* 0x0000001d000d7c82 */ /* 0x000fe20008000000 */
[----:B------:R-:W-:Y:S01]  /*9600*/  UIADD3 UR8, UP0, UR19, UR14, URZ ;  /* 0x0000000e13087290 */ /* 0x000fe2000ff1e03f */
[C---:B------:R-:W-:Y:S01]  /*9610*/  ISETP.NE.AND P0, PT, R18.reuse, 0x2, PT ;  /* 0x000000021200780c */ /* 0x040fe20003f05270 */
[----:B------:R-:W-:Y:S01]  /*9620*/  UIADD3 UR17, UR24, 0x36430, URZ ;  /* 0x0003643018117890 */ /* 0x000fe2000fffe03f */
[----:B------:R-:W-:Y:S01]  /*9630*/  LOP3.LUT R5, R5, 0x1, RZ, 0x3c, !PT ;  /* 0x0000000105057812 */ /* 0x000fe200078e3cff */
[----:B------:R-:W-:Y:S01]  /*9640*/  ULEA.HI.X.SX32 UR7, UR19, UR7, 0x1, UP0 ;  /* 0x0000000713077291 */ /* 0x000fe200080f0e3f */
[----:B-1234-:R-:W-:Y:S01]  /*9650*/  SEL R0, RZ, 0x1, P0 ;  /* 0x00000001ff007807 */ /* 0x01efe20000000000 */
[----:B------:R-:W-:Y:S01]  /*9660*/  ULEA UR30, UP0, UR8, UR30, 0x2 ;  /* 0x0000001e081e7291 */ /* 0x000fe2000f80103f */
[----:B------:R-:W-:Y:S01]  /*9670*/  SEL R18, R18, RZ, P0 ;  /* 0x000000ff12127207 */ /* 0x000fe20000000000 */
[----:B------:R-:W-:Y:S01]  /*9680*/  UIADD3 UR16, UR24, 0x2a000, URZ ;  /* 0x0002a00018107890 */ /* 0x000fe2000fffe03f */
[----:B------:R-:W-:Y:S01]  /*9690*/  LOP3.LUT R7, R7, R0, RZ, 0x3c, !PT ;  /* 0x0000000007077212 */ /* 0x000fe200078e3cff */
[----:B------:R-:W-:-:S02]  /*96a0*/  ULEA.HI.X UR31, UR8, UR31, UR7, 0x2, UP0 ;  /* 0x0000001f081f7291 */ /* 0x000fc400080f1407 */
[----:B------:R-:W-:Y:S02]  /*96b0*/  UIADD3 UR42, UR24, 0x30200, URZ ;  /* 0x00030200182a7890 */ /* 0x000fe4000fffe03f */
[----:B------:R-:W-:Y:S02]  /*96c0*/  UIADD3 UR8, UR24, 0x2c000, URZ ;  /* 0x0002c00018087890 */ /* 0x000fe4000fffe03f */
[----:B------:R-:W-:Y:S01]  /*96d0*/  UIADD3 UR24, UR24, 0x2e000, URZ ;  /* 0x0002e00018187890 */ /* 0x000fe2000fffe03f */
[----:B------:R1:W-:Y:S01]  /*96e0*/  UTMALDG.4D [UR16], [UR32], desc[UR40] ;  /* 0x00002810200075b4 */ /* 0x0003e20008019000 */
[----:B------:R-:W-:Y:S01]  /*96f0*/  UMOV UR9, UR17 ;  /* 0x0000001100097c82 */ /* 0x000fe20008000000 */
[----:B------:R-:W-:Y:S01]  /*9700*/  UMOV UR11, UR19 ;  /* 0x00000013000b7c82 */ /* 0x000fe20008000000 */
[----:B------:R-:W-:Y:S01]  /*9710*/  UMOV UR26, 0x80 ;  /* 0x00000080001a7882 */ /* 0x000fe20000000000 */
[----:B------:R-:W-:Y:S01]  /*9720*/  UMOV UR25, UR17 ;  /* 0x0000001100197c82 */ /* 0x000fe20008000000 */
[----:B------:R-:W-:Y:S01]  /*9730*/  UMOV UR27, UR19 ;  /* 0x00000013001b7c82 */ /* 0x000fe20008000000 */
[----:B------:R-:W-:Y:S01]  /*9740*/  UMOV UR43, UR17 ;  /* 0x00000011002b7c82 */ /* 0x000fe20008000000 */
[----:B------:R-:W-:Y:S01]  /*9750*/  UMOV UR7, 0x10 ;  /* 0x0000001000077882 */ /* 0x000fe20000000000 */
[----:B------:R1:W-:Y:S01]  /*9760*/  UTMALDG.4D [UR8], [UR32], desc[UR40] ;  /* 0x00002808200075b4 */ /* 0x0003e20008019000 */
[----:B------:R1:W-:Y:S01]  /*9770*/  UTMALDG.4D [UR24], [UR32], desc[UR40] ;  /* 0x00002818200075b4 */ /* 0x0003e20008019000 */
[----:B------:R1:W-:Y:S02]  /*9780*/  UBLKCP.S.G [UR42], [UR30], UR7 ;  /* 0x0000002a1e0073ba */ /* 0x0003e40008000207 */
[----:B-1----:R-:W-:Y:S01]  /*9790*/  NOP ;  /* 0x0000000000007918 */ /* 0x002fe20000000000 */
.L_x_1256:
[----:B------:R-:W-:Y:S05]  /*97a0*/  BSYNC B1 ;  /* 0x0000000000017941 */ /* 0x000fea0003800000 */
.L_x_1254:
[----:B------:R-:W-:-:S03]  /*97b0*/  UMOV UR7, 0xffffffff ;  /* 0xffffffff00077882 */ /* 0x000fc60000000000 */
[----:B------:R-:W-:Y:S05]  /*97c0*/  BRA.DIV UR7, `(.L_x_1276) ;  /* 0x0000000607887947 */ /* 0x000fea000b800000 */
[----:B------:R-:W-:-:S13]  /*97d0*/  ELECT P6, URZ, PT ;  /* 0x00000000003f782f */ /* 0x000fda00038c0000 */
.L_x_1295:
[----:B------:R-:W-:Y:S05]  /*97e0*/  @!P6 BRA `(.L_x_1219) ;  /* 0x000000000074e947 */ /* 0x000fea0003800000 */
[----:B------:R-:W-:-:S06]  /*97f0*/  ULOP3.LUT UR7, UR38, 0x2, URZ, 0xfc, !UPT ;  /* 0x0000000226077892 */ /* 0x000fcc000f8efc3f */
[----:B------:R-:W-:-:S05]  /*9800*/  IMAD.U32 R0, RZ, RZ, UR7 ;  /* 0x00000007ff007e24 */ /* 0x000fca000f8e00ff */
[----:B------:R-:W-:-:S13]  /*9810*/  ISETP.NE.AND P2, PT, R0, 0x3, PT ;  /* 0x000000030000780c */ /* 0x000fda0003f45270 */
[----:B------:R-:W-:Y:S05]  /*9820*/  @!P2 BRA `(.L_x_1277) ;  /* 0x000000000004a947 */ /* 0x000fea0003800000 */
[----:B------:R-:W-:Y:S01]  /*9830*/  BPT.TRAP 0x1 ;  /* 0x000000040000795c */ /* 0x000fe20000300000 */
.L_x_1277:
[----:B------:R-:W1:Y:S01]  /*9840*/  S2R R3, SR_CgaCtaId ;  /* 0x0000000000037919 */ /* 0x000e620000008800 */
[----:B------:R-:W-:Y:S02]  /*9850*/  MOV R0, 0x400 ;  /* 0x0000040000007802 */ /* 0x000fe40000000f00 */
[----:B------:R-:W-:Y:S02]  /*9860*/  SHF.L.U32 R2, R7, 0x1f, RZ ;  /* 0x0000001f07027819 */ /* 0x000fe400000006ff */
[----:B-1----:R-:W-:-:S05]  /*9870*/  LEA R4, R3, R0, 0x18 ;  /* 0x0000000003047211 */ /* 0x002fca00078ec0ff */
        /* <DEDUP_REMOVED lines=11> */
.L_x_1296:
[----:B------:R-:W2:Y:S02]  /*9930*/  SYNCS.PHASECHK.TRANS64.TRYWAIT P0, [R3+URZ], R0 ;  /* 0x00000000030075a7 */ /* 0x000ea4000800017f */
[----:B--2---:R-:W-:Y:S05]  /*9940*/  @!P0 BRA `(.L_x_1279) ;  /* 0x00000004005c8947 */ /* 0x004fea0003800000 */
.L_x_1297:
[----:B------:R-:W-:Y:S05]  /*9950*/  @!P2 BRA `(.L_x_1280) ;  /* 0x000000000004a947 */ /* 0x000fea0003800000 */
[----:B------:R-:W-:Y:S01]  /*9960*/  BPT.TRAP 0x1 ;  /* 0x000000040000795c */ /* 0x000fe20000300000 */
.L_x_1280:
[----:B------:R-:W-:-:S07]  /*9970*/  SHF.L.U32 R5, R5, 0x1f, RZ ;  /* 0x0000001f05057819 */ /* 0x000fce00000006ff */
.L_x_1281:
[----:B---3--:R3:W4:Y:S02]  /*9980*/  SYNCS.PHASECHK.TRANS64.TRYWAIT P0, [R4+URZ+0x36438], R5 ;  /* 0x03643805040075a7 */ /* 0x008724000800017f */
[----:B----4-:R-:W-:Y:S05]  /*9990*/  @!P0 NANOSLEEP.SYNCS 0x989680 ;  /* 0x009896800000895d */ /* 0x010fea0003900000 */
[----:B------:R-:W4:Y:S02]  /*99a0*/  @!P0 SYNCS.PHASECHK.TRANS64 P0, [R4+URZ+0x36438], R5 ;  /* 0x03643805040085a7 */ /* 0x000f24000800007f */
[----:B----4-:R-:W-:Y:S05]  /*99b0*/  @!P0 BRA `(.L_x_1281) ;  /* 0xfffffffc00f08947 */ /* 0x010fea000383ffff */
.L_x_1219:
[----:B------:R-:W-:Y:S05]  /*99c0*/  BSYNC B0 ;  /* 0x0000000000007941 */ /* 0x000fea0003800000 */
.L_x_1217:
[----:B------:R-:W-:Y:S05]  /*99d0*/  EXIT ;  /* 0x000000000000794d */ /* 0x000fea0003800000 */
.L_x_1164:
[----:B------:R-:W-:Y:S02]  /*99e0*/  IMAD.MOV.U32 R12, RZ, RZ, RZ ;  /* 0x000000ffff0c7224 */ /* 0x000fe400078e00ff */
[----:B------:R-:W-:Y:S02]  /*99f0*/  IMAD.MOV.U32 R11, RZ, RZ, 0x1f ;  /* 0x0000001fff0b7424 */ /* 0x000fe400078e00ff */
[----:B------:R-:W-:-:S07]  /*9a00*/  IMAD.MOV.U32 R15, RZ, RZ, -0x1 ;  /* 0xffffffffff0f7424 */ /* 0x000fce00078e00ff */
[----:B------:R-:W-:Y:S05]  /*9a10*/  WARPSYNC.COLLECTIVE R15, `(.L_x_1282) ;  /* 0x000000000f087348 */ /* 0x000fea0003c00000 */
[----:B------:R1:W2:Y:S02]  /*9a20*/  SHFL.IDX P6, R14, R13, R12, R11 ;  /* 0x0000000c0d0e7389 */ /* 0x0002a400000c000b */
[----:B-12---:R-:W-:Y:S01]  /*9a30*/  ENDCOLLECTIVE ;  /* 0x000000000000791b */ /* 0x006fe20003800000 */
.L_x_1282:
[----:B------:R-:W-:Y:S05]  /*9a40*/  BRA `(.L_x_1283) ;  /* 0xffffff7400ac7947 */ /* 0x000fea000383ffff */
.L_x_1166:
[----:B--2---:R-:W-:-:S04]  /*9a50*/  IMAD.U32 R3, RZ, RZ, UR37 ;  /* 0x00000025ff037e24 */ /* 0x004fc8000f8e00ff */
[----:B------:R2:W3:Y:S03]  /*9a60*/  SYNCS.PHASECHK.TRANS64.TRYWAIT P0, [R3+URZ+0x36400], R10 ;  /* 0x0364000a030075a7 */ /* 0x0004e6000800017f */
[----:B---3--:R-:W-:Y:S05]  /*9a70*/  @!P0 NANOSLEEP.SYNCS 0x989680 ;  /* 0x009896800000895d */ /* 0x008fea0003900000 */
[----:B------:R-:W3:Y:S02]  /*9a80*/  @!P0 SYNCS.PHASECHK.TRANS64 P0, [R3+URZ+0x36400], R10 ;  /* 0x0364000a030085a7 */ /* 0x000ee4000800007f */
[----:B---3--:R-:W-:Y:S05]  /*9a90*/  @!P0 BRA `(.L_x_1166) ;  /* 0xfffffffc00ec8947 */ /* 0x008fea000383ffff */
[----:B------:R-:W-:Y:S05]  /*9aa0*/  BRA `(.L_x_1165) ;  /* 0xffffff7400e07947 */ /* 0x000fea000383ffff */
.L_x_1170:
[----:B--2---:R2:W3:Y:S02]  /*9ab0*/  SYNCS.PHASECHK.TRANS64.TRYWAIT P1, [R3+URZ+0x36410], R10 ;  /* 0x0364100a030075a7 */ /* 0x0044e4000802017f */
[----:B---3--:R-:W-:Y:S05]  /*9ac0*/  @!P1 NANOSLEEP.SYNCS 0x989680 ;  /* 0x009896800000995d */ /* 0x008fea0003900000 */
[----:B------:R-:W3:Y:S02]  /*9ad0*/  @!P1 SYNCS.PHASECHK.TRANS64 P1, [R3+URZ+0x36410], R10 ;  /* 0x0364100a030095a7 */ /* 0x000ee4000802007f */
[----:B---3--:R-:W-:Y:S05]  /*9ae0*/  @!P1 BRA `(.L_x_1170) ;  /* 0xfffffffc00f09947 */ /* 0x008fea000383ffff */
[----:B------:R-:W-:Y:S05]  /*9af0*/  BRA `(.L_x_1169) ;  /* 0xffffff7c00bc7947 */ /* 0x000fea000383ffff */
.L_x_1174:
[----:B----4-:R-:W-:-:S04]  /*9b00*/  IMAD.U32 R11, RZ, RZ, UR37 ;  /* 0x00000025ff0b7e24 */ /* 0x010fc8000f8e00ff */
[----:B------:R4:W1:Y:S03]  /*9b10*/  SYNCS.PHASECHK.TRANS64.TRYWAIT P1, [R11+URZ+0x36430], R10 ;  /* 0x0364300a0b0075a7 */ /* 0x000866000802017f */
[----:B-1----:R-:W-:Y:S05]  /*9b20*/  @!P1 NANOSLEEP.SYNCS 0x989680 ;  /* 0x009896800000995d */ /* 0x002fea0003900000 */
[----:B------:R-:W1:Y:S02]  /*9b30*/  @!P1 SYNCS.PHASECHK.TRANS64 P1, [R11+URZ+0x36430], R10 ;  /* 0x0364300a0b0095a7 */ /* 0x000e64000802007f */
[----:B-1----:R-:W-:Y:S05]  /*9b40*/  @!P1 BRA `(.L_x_1174) ;  /* 0xfffffffc00ec9947 */ /* 0x002fea000383ffff */
[----:B------:R-:W-:Y:S05]  /*9b50*/  BRA `(.L_x_1173) ;  /* 0xffffff84005c7947 */ /* 0x000fea000383ffff */
.L_x_1257:
[----:B-1----:R1:W2:Y:S02]  /*9b60*/  SYNCS.PHASECHK.TRANS64.TRYWAIT P1, [R0+URZ+0x36420], R6 ;  /* 0x03642006000075a7 */ /* 0x0022a4000802017f */
[----:B--2---:R-:W-:Y:S05]  /*9b70*/  @!P1 NANOSLEEP.SYNCS 0x989680 ;  /* 0x009896800000995d */ /* 0x004fea0003900000 */
[----:B------:R-:W2:Y:S02]  /*9b80*/  @!P1 SYNCS.PHASECHK.TRANS64 P1, [R0+URZ+0x36420], R6 ;  /* 0x03642006000095a7 */ /* 0x000ea4000802007f */
[----:B--2---:R-:W-:Y:S05]  /*9b90*/  @!P1 BRA `(.L_x_1257) ;  /* 0xfffffffc00f09947 */ /* 0x004fea000383ffff */
[----:B------:R-:W-:Y:S05]  /*9ba0*/  BRA `(.L_x_1284) ;  /* 0xffffffdc007c7947 */ /* 0x000fea000383ffff */
.L_x_1261:
[----:B-1----:R1:W2:Y:S02]  /*9bb0*/  SYNCS.PHASECHK.TRANS64.TRYWAIT P1, [R0+URZ+0x36438], R6 ;  /* 0x03643806000075a7 */ /* 0x0022a4000802017f */
[----:B--2---:R-:W-:Y:S05]  /*9bc0*/  @!P1 NANOSLEEP.SYNCS 0x989680 ;  /* 0x009896800000995d */ /* 0x004fea0003900000 */
[----:B------:R-:W2:Y:S02]  /*9bd0*/  @!P1 SYNCS.PHASECHK.TRANS64 P1, [R0+URZ+0x36438], R6 ;  /* 0x03643806000095a7 */ /* 0x000ea4000802007f */
[----:B--2---:R-:W-:Y:S05]  /*9be0*/  @!P1 BRA `(.L_x_1261) ;  /* 0xfffffffc00f09947 */ /* 0x004fea000383ffff */
[----:B------:R-:W-:Y:S05]  /*9bf0*/  BRA `(.L_x_1285) ;  /* 0xffffffe400687947 */ /* 0x000fea000383ffff */
.L_x_1263:
[----:B--2---:R2:W3:Y:S02]  /*9c00*/  SYNCS.PHASECHK.TRANS64.TRYWAIT P1, [R0+URZ+0x36428], R3 ;  /* 0x03642803000075a7 */ /* 0x0044e4000802017f */
[----:B---3--:R-:W-:Y:S05]  /*9c10*/  @!P1 NANOSLEEP.SYNCS 0x989680 ;  /* 0x009896800000995d */ /* 0x008fea0003900000 */
[----:B------:R-:W3:Y:S02]  /*9c20*/  @!P1 SYNCS.PHASECHK.TRANS64 P1, [R0+URZ+0x36428], R3 ;  /* 0x03642803000095a7 */ /* 0x000ee4000802007f */
[----:B---3--:R-:W-:Y:S05]  /*9c30*/  @!P1 BRA `(.L_x_1263) ;  /* 0xfffffffc00f09947 */ /* 0x008fea000383ffff */
[----:B------:R-:W-:Y:S05]  /*9c40*/  BRA `(.L_x_1286) ;  /* 0xffffffe8002c7947 */ /* 0x000fea000383ffff */
.L_x_1265:
[----:B--2---:R2:W3:Y:S02]  /*9c50*/  SYNCS.PHASECHK.TRANS64.TRYWAIT P1, [R0+URZ+0x36438], R29 ;  /* 0x0364381d000075a7 */ /* 0x0044e4000802017f */
[----:B---3--:R-:W-:Y:S05]  /*9c60*/  @!P1 NANOSLEEP.SYNCS 0x989680 ;  /* 0x009896800000995d */ /* 0x008fea0003900000 */
[----:B------:R-:W3:Y:S02]  /*9c70*/  @!P1 SYNCS.PHASECHK.TRANS64 P1, [R0+URZ+0x36438], R29 ;  /* 0x0364381d000095a7 */ /* 0x000ee4000802007f */
[----:B---3--:R-:W-:Y:S05]  /*9c80*/  @!P1 BRA `(.L_x_1265) ;  /* 0xfffffffc00f09947 */ /* 0x008fea000383ffff */
[----:B------:R-:W-:Y:S05]  /*9c90*/  BRA `(.L_x_1287) ;  /* 0xffffffe800e07947 */ /* 0x000fea000383ffff */
.L_x_1267:
[----:B------:R-:W-:-:S07]  /*9ca0*/  SHF.L.U32 R5, R7, 0x1f, RZ ;  /* 0x0000001f07057819 */ /* 0x000fce00000006ff */
.L_x_1288:
[----:B----4-:R4:W1:Y:S02]  /*9cb0*/  SYNCS.PHASECHK.TRANS64.TRYWAIT P1, [R0+URZ+0x36420], R5 ;  /* 0x03642005000075a7 */ /* 0x010864000802017f */
[----:B-1----:R-:W-:Y:S05]  /*9cc0*/  @!P1 NANOSLEEP.SYNCS 0x989680 ;  /* 0x009896800000995d */ /* 0x002fea0003900000 */
[----:B------:R-:W1:Y:S02]  /*9cd0*/  @!P1 SYNCS.PHASECHK.TRANS64 P1, [R0+URZ+0x36420], R5 ;  /* 0x03642005000095a7 */ /* 0x000e64000802007f */
[----:B-1----:R-:W-:Y:S05]  /*9ce0*/  @!P1 BRA `(.L_x_1288) ;  /* 0xfffffffc00f09947 */ /* 0x002fea000383ffff */
[----:B------:R-:W-:Y:S05]  /*9cf0*/  BRA `(.L_x_1289) ;  /* 0xffffffec00747947 */ /* 0x000fea000383ffff */
.L_x_1270:
[----:B----4-:R4:W1:Y:S02]  /*9d00*/  SYNCS.PHASECHK.TRANS64.TRYWAIT P1, [R0+URZ+0x36438], R6 ;  /* 0x03643806000075a7 */ /* 0x010864000802017f */
[----:B-1----:R-:W-:Y:S05]  /*9d10*/  @!P1 NANOSLEEP.SYNCS 0x989680 ;  /* 0x009896800000995d */ /* 0x002fea0003900000 */
[----:B------:R-:W1:Y:S02]  /*9d20*/  @!P1 SYNCS.PHASECHK.TRANS64 P1, [R0+URZ+0x36438], R6 ;  /* 0x03643806000095a7 */ /* 0x000e64000802007f */
[----:B-1----:R-:W-:Y:S05]  /*9d30*/  @!P1 BRA `(.L_x_1270) ;  /* 0xfffffffc00f09947 */ /* 0x002fea000383ffff */
[----:B------:R-:W-:Y:S05]  /*9d40*/  BRA `(.L_x_1290) ;  /* 0xfffffff000407947 */ /* 0x000fea000383ffff */
.L_x_1272:
[----:B-1----:R1:W4:Y:S02]  /*9d50*/  SYNCS.PHASECHK.TRANS64.TRYWAIT P1, [R0+URZ+0x36428], R5 ;  /* 0x03642805000075a7 */ /* 0x002324000802017f */
[----:B----4-:R-:W-:Y:S05]  /*9d60*/  @!P1 NANOSLEEP.SYNCS 0x989680 ;  /* 0x009896800000995d */ /* 0x010fea0003900000 */
[----:B------:R-:W4:Y:S02]  /*9d70*/  @!P1 SYNCS.PHASECHK.TRANS64 P1, [R0+URZ+0x36428], R5 ;  /* 0x03642805000095a7 */ /* 0x000f24000802007f */
[----:B----4-:R-:W-:Y:S05]  /*9d80*/  @!P1 BRA `(.L_x_1272) ;  /* 0xfffffffc00f09947 */ /* 0x010fea000383ffff */
[----:B------:R-:W-:Y:S05]  /*9d90*/  BRA `(.L_x_1291) ;  /* 0xfffffff000e87947 */ /* 0x000fea000383ffff */
.L_x_1274:
[----:B----4-:R4:W1:Y:S02]  /*9da0*/  SYNCS.PHASECHK.TRANS64.TRYWAIT P1, [R0+URZ+0x36438], R3 ;  /* 0x03643803000075a7 */ /* 0x010864000802017f */
[----:B-1----:R-:W-:Y:S05]  /*9db0*/  @!P1 NANOSLEEP.SYNCS 0x989680 ;  /* 0x009896800000995d */ /* 0x002fea0003900000 */
[----:B------:R-:W1:Y:S02]  /*9dc0*/  @!P1 SYNCS.PHASECHK.TRANS64 P1, [R0+URZ+0x36438], R3 ;  /* 0x03643803000095a7 */ /* 0x000e64000802007f */
[----:B-1----:R-:W-:Y:S05]  /*9dd0*/  @!P1 BRA `(.L_x_1274) ;  /* 0xfffffffc00f09947 */ /* 0x002fea000383ffff */
[----:B------:R-:W-:Y:S05]  /*9de0*/  BRA `(.L_x_1292) ;  /* 0xfffffff400a47947 */ /* 0x000fea000383ffff */
.L_x_1276:
[----:B------:R-:W-:Y:S01]  /*9df0*/  BSSY B1, `(.L_x_1293) ;  /* 0x0000006000017945 */ /* 0x000fe20003800000 */
[----:B------:R-:W-:-:S07]  /*9e00*/  IMAD.MOV.U32 R15, RZ, RZ, -0x1 ;  /* 0xffffffffff0f7424 */ /* 0x000fce00078e00ff */
[----:B------:R-:W-:Y:S05]  /*9e10*/  WARPSYNC.COLLECTIVE R15, `(.L_x_1294) ;  /* 0x000000000f0c7348 */ /* 0x000fea0003c00000 */
[----:B------:R-:W-:Y:S02]  /*9e20*/  ELECT P6, UR62, PT ;  /* 0x00000000003e782f */ /* 0x000fe400038c0000 */
[----:B------:R-:W-:Y:S01]  /*9e30*/  MOV R14, UR62 ;  /* 0x0000003e000e7c02 */ /* 0x000fe20008000f00 */
[----:B------:R-:W-:Y:S10]  /*9e40*/  ENDCOLLECTIVE ;  /* 0x000000000000791b */ /* 0x000ff40003800000 */
.L_x_1294:
[----:B------:R-:W-:Y:S05]  /*9e50*/  BSYNC B1 ;  /* 0x0000000000017941 */ /* 0x000fea0003800000 */
.L_x_1293:
[----:B------:R-:W-:Y:S05]  /*9e60*/  BRA `(.L_x_1295) ;  /* 0xfffffff8005c7947 */ /* 0x000fea000383ffff */
.L_x_1278:
[----:B-1----:R1:W2:Y:S02]  /*9e70*/  SYNCS.PHASECHK.TRANS64.TRYWAIT P0, [R9+URZ], R2 ;  /* 0x00000002090075a7 */ /* 0x0022a4000800017f */
[----:B--2---:R-:W-:Y:S05]  /*9e80*/  @!P0 NANOSLEEP.SYNCS 0x989680 ;  /* 0x009896800000895d */ /* 0x004fea0003900000 */
[----:B------:R-:W2:Y:S02]  /*9e90*/  @!P0 SYNCS.PHASECHK.TRANS64 P0, [R9+URZ], R2 ;  /* 0x00000002090085a7 */ /* 0x000ea4000800007f */
[----:B--2---:R-:W-:Y:S05]  /*9ea0*/  @!P0 BRA `(.L_x_1278) ;  /* 0xfffffffc00f08947 */ /* 0x004fea000383ffff */
[----:B------:R-:W-:Y:S05]  /*9eb0*/  BRA `(.L_x_1296) ;  /* 0xfffffff8009c7947 */ /* 0x000fea000383ffff */
.L_x_1279:
[----:B--2---:R2:W3:Y:S02]  /*9ec0*/  SYNCS.PHASECHK.TRANS64.TRYWAIT P0, [R3+URZ], R0 ;  /* 0x00000000030075a7 */ /* 0x0044e4000800017f */
[----:B---3--:R-:W-:Y:S05]  /*9ed0*/  @!P0 NANOSLEEP.SYNCS 0x989680 ;  /* 0x009896800000895d */ /* 0x008fea0003900000 */
[----:B------:R-:W3:Y:S02]  /*9ee0*/  @!P0 SYNCS.PHASECHK.TRANS64 P0, [R3+URZ], R0 ;  /* 0x00000000030085a7 */ /* 0x000ee4000800007f */
[----:B---3--:R-:W-:Y:S05]  /*9ef0*/  @!P0 BRA `(.L_x_1279) ;  /* 0xfffffffc00f08947 */ /* 0x008fea000383ffff */
[----:B------:R-:W-:Y:S05]  /*9f00*/  BRA `(.L_x_1297) ;  /* 0xfffffff800907947 */ /* 0x000fea000383ffff */
.L_x_1298:
        /* <DEDUP_REMOVED lines=15> */
.L_x_7657:


//--------------------- .text._ZN7cutlass13device_kernelIN5flash11enable_sm90INS1_16FlashAttnBwdSm90INS1_25CollectiveMainloopBwdSm90ILi2ELi1ELi1EN4cute5tupleIJNS5_1CILi1EEES8_S8_EEENS6_IJNS7_ILi64EEENS7_ILi96EEENS7_ILi192EEEEEENS_6half_tEfNS_4arch4Sm90ELb0ELb1ELb1ELb0ELb1ELb0ELb1ELb0ELi3ELi1ELi1ELi1ELb0EEENS1_21CollectiveEpilogueBwdISD_SE_SG_Li384ELb0ELb1ELi3EEENS1_19SingleTileSchedulerILb0ELb0ELb0ELi96EEEEEEEEEvNT_6ParamsE --------------------------
	.section	.text._ZN7cutlass13device_kernelIN5flash11enable_sm90INS1_16FlashAttnBwdSm90INS1_25CollectiveMainloopBwdSm90ILi2ELi1ELi1EN4cute5tupleIJNS5_1CILi1EEES8_S8_EEENS6_IJNS7_ILi64EEENS7_ILi96EEENS7_ILi192EEEEEENS_6half_tEfNS_4arch4Sm90ELb0ELb1ELb1ELb0ELb1ELb0ELb1ELb0ELi3ELi1ELi1ELi1ELb0EEENS1_21CollectiveEpilogueBwdISD_SE_SG_Li384ELb0ELb1ELi3EEENS1_19SingleTileSchedulerILb0ELb0ELb0ELi96EEEEEEEEEvNT_6ParamsE,"ax",@progbits
	.align	128
.text._ZN7cutlass13device_kernelIN5flash11enable_sm90INS1_16FlashAttnBwdSm90INS1_25CollectiveMainloopBwdSm90ILi2ELi1ELi1EN4cute5tupleIJNS5_1CILi1EEES8_S8_EEENS6_IJNS7_ILi64EEENS7_ILi96EEENS7_ILi192EEEEEENS_6half_tEfNS_4arch4Sm90ELb0ELb1ELb1ELb0ELb1ELb0ELb1ELb0ELi3ELi1ELi1ELi1ELb0EEENS1_21CollectiveEpilogueBwdISD_SE_SG_Li384ELb0ELb1ELi3EEENS1_19SingleTileSchedulerILb0ELb0ELb0ELi96EEEEEEEEEvNT_6ParamsE:
        .type           _ZN7cutlass13device_kernelIN5flash11enable_sm90INS1_16FlashAttnBwdSm90INS1_25CollectiveMainloopBwdSm90ILi2ELi1ELi1EN4cute5tupleIJNS5_1CILi1EEES8_S8_EEENS6_IJNS7_ILi64EEENS7_ILi96EEENS7_ILi192EEEEEENS_6half_tEfNS_4arch4Sm90ELb0ELb1ELb1ELb0ELb1ELb0ELb1ELb0ELi3ELi1ELi1ELi1ELb0EEENS1_21CollectiveEpilogueBwdISD_SE_SG_Li384ELb0ELb1ELi3EEENS1_19SingleTileSchedulerILb0ELb0ELb0ELi96EEEEEEEEEvNT_6ParamsE,@function
        .size           _ZN7cutlass13device_kernelIN5flash11enable_sm90INS1_16FlashAttnBwdSm90INS1_25CollectiveMainloopBwdSm90ILi2ELi1ELi1EN4cute5tupleIJNS5_1CILi1EEES8_S8_EEENS6_IJNS7_ILi64EEENS7_ILi96EEENS7_ILi192EEEEEENS_6half_tEfNS_4arch4Sm90ELb0ELb1ELb1ELb0ELb1ELb0ELb1ELb0ELi3ELi1ELi1ELi1ELb0EEENS1_21CollectiveEpilogueBwdISD_SE_SG_Li384ELb0ELb1ELi3EEENS1_19SingleTileSchedulerILb0ELb0ELb0ELi96EEEEEEEEEvNT_6ParamsE,(.L_x_7658 - _ZN7cutlass13device_kernelIN5flash11enable_sm90INS1_16FlashAttnBwdSm90INS1_25CollectiveMainloopBwdSm90ILi2ELi1ELi1EN4cute5tupleIJNS5_1CILi1EEES8_S8_EEENS6_IJNS7_ILi64EEENS7_ILi96EEENS7_ILi192EEEEEENS_6half_tEfNS_4arch4Sm90ELb0ELb1ELb1ELb0ELb1ELb0ELb1ELb0ELi3ELi1ELi1ELi1ELb0EEENS1_21CollectiveEpilogueBwdISD_SE_SG_Li384ELb0ELb1ELi3EEENS1_19SingleTileSchedulerILb0ELb0ELb0ELi96EEEEEEEEEvNT_6ParamsE)
        .other          _ZN7cutlass13device_kernelIN5flash11enable_sm90INS1_16FlashAttnBwdSm90INS1_25CollectiveMainloopBwdSm90ILi2ELi1ELi1EN4cute5tupleIJNS5_1CILi1EEES8_S8_EEENS6_IJNS7_ILi64EEENS7_ILi96EEENS7_ILi192EEEEEENS_6half_tEfNS_4arch4Sm90ELb0ELb1ELb1ELb0ELb1ELb0ELb1ELb0ELi3ELi1ELi1ELi1ELb0EEENS1_21CollectiveEpilogueBwdISD_SE_SG_Li384ELb0ELb1ELi3EEENS1_19SingleTileSchedulerILb0ELb0ELb0ELi96EEEEEEEEEvNT_6ParamsE,@"STO_CUDA_ENTRY STV_DEFAULT"
_ZN7cutlass13device_kernelIN5flash11enable_sm90INS1_16FlashAttnBwdSm90INS1_25CollectiveMainloopBwdSm90ILi2ELi1ELi1EN4cute5tupleIJNS5_1CILi1EEES8_S8_EEENS6_IJNS7_ILi64EEENS7_ILi96EEENS7_ILi192EEEEEENS_6half_tEfNS_4arch4Sm90ELb0ELb1ELb1ELb0ELb1ELb0ELb1ELb0ELi3ELi1ELi1ELi1ELb0EEENS1_21CollectiveEpilogueBwdISD_SE_SG_Li384ELb0ELb1ELi3EEENS1_19SingleTileSchedulerILb0ELb0ELb0ELi96EEEEEEEEEvNT_6ParamsE:
        /* <DEDUP_REMOVED lines=30> */
.L_x_1300:
[----:B------:R-:W-:Y:S05]  /*01e0*/  BSYNC B0 ;  /* 0x0000000000007941 */ /* 0x000fea0003800000 */
.L_x_1299:
        /* <DEDUP_REMOVED lines=37> */
.L_x_1301:
        /* <DEDUP_REMOVED lines=20> */
.L_x_1302:
[----:B------:R-:W-:Y:S01]  /*0580*/  PLOP3.LUT P0, PT, PT, PT, UP0, 0x80, 0x0 ;  /* 0x000000000000781c */ /* 0x000fe20003f0f008 */
[----:B------:R-:W-:Y:S01]  /*0590*/  NOP ;  /* 0x0000000000007918 */ /* 0x000fe20000000000 */
[----:B------:R-:W-:Y:S01]  /*05a0*/  ULDC.64 UR46, c[0x0][0x208] ;  /* 0x00008200002e7ab9 */ /* 0x000fe20000000a00 */
[----:B-12-4-:R-:W-:Y:S10]  /*05b0*/  BAR.SYNC.DEFER_BLOCKING 0x0 ;  /* 0x0000000000007b1d */ /* 0x016ff40000010000 */
[----:B------:R-:W-:Y:S05]  /*05c0*/  @!P0 BRA `(.L_x_1303) ;  /* 0x0000005c005c8947 */ /* 0x000fea0003800000 */
.L_x_1304:
        /* <DEDUP_REMOVED lines=85> */
.L_x_1305:
        /* <DEDUP_REMOVED lines=37> */
.L_x_1308:
        /* <DEDUP_REMOVED lines=15> */
.L_x_1307:
        /* <DEDUP_REMOVED lines=20> */
.L_x_1310:
        /* <DEDUP_REMOVED lines=15> */
.L_x_1309:
        /* <DEDUP_REMOVED lines=8> */
.L_x_1459:
        /* <DEDUP_REMOVED lines=19> */
.L_x_1312:
        /* <DEDUP_REMOVED lines=110> */
.L_x_1332:
[----:B------:R-:W-:Y:S01]  /*1920*/  IMAD.U32 R3, RZ, RZ, UR38 ;  /* 0x00000026ff037e24 */ /* 0x000fe2000f8e00ff */
[----:B------:R-:W-:Y:S05]  /*1930*/  YIELD ;  /* 0x0000000000007946 */ /* 0x000fea0003800000 */
[----:B------:R-:W-:-:S04]  /*1940*/  LOP3.LUT R3, R3, 0x1, RZ, 0xfc, !PT ;  /* 0x0000000103037812 */ /* 0x000fc800078efcff */
[----:B------:R-:W-:-:S13]  /*1950*/  ISETP.NE.AND P0, PT, R3, 0x3, PT ;  /* 0x000000030300780c */ /* 0x000fda0003f05270 */
[----:B------:R-:W-:Y:S05]  /*1960*/  @!P0 BRA `(.L_x_1314) ;  /* 0x0000000000048947 */ /* 0x000fea0003800000 */
[----:B------:R-:W-:Y:S01]  /*1970*/  BPT.TRAP 0x1 ;  /* 0x000000040000795c */ /* 0x000fe20000300000 */
.L_x_1314:
[----:B------:R-:W-:Y:S02]  /*1980*/  LEA R3, R2, UR37, 0x3 ;  /* 0x0000002502037c11 */ /* 0x000fe4000f8e18ff */
[----:B------:R-:W-:-:S04]  /*1990*/  SHF.L.U32 R10, R7, 0x1f, RZ ;  /* 0x0000001f070a7819 */ /* 0x000fc800000006ff */
[----:B------:R1:W2:Y:S01]  /*19a0*/  SYNCS.PHASECHK.TRANS64.TRYWAIT P1, [R3+URZ+0x36410], R10 ;  /* 0x0364100a030075a7 */ /* 0x0002a2000802017f */
[----:B------:R-:W-:Y:S05]  /*19b0*/  @!P0 BRA `(.L_x_1315) ;  /* 0x0000000000048947 */ /* 0x000fea0003800000 */
[----:B------:R-:W-:Y:S01]  /*19c0*/  BPT.TRAP 0x1 ;  /* 0x000000040000795c */ /* 0x000fe20000300000 */
.L_x_1315:
[----:B--2---:R-:W-:Y:S05]  /*19d0*/  @P1 BRA `(.L_x_1316) ;  /* 0x0000000000081947 */ /* 0x004fea0003800000 */
[----:B------:R-:W2:Y:S02]  /*19e0*/  SYNCS.PHASECHK.TRANS64.TRYWAIT P1, [R3+URZ+0x36410], R10 ;  /* 0x0364100a030075a7 */ /* 0x000ea4000802017f */
[----:B--2---:R-:W-:Y:S05]  /*19f0*/  @!P1 BRA `(.L_x_1317) ;  /* 0x0000008c00e89947 */ /* 0x004fea0003800000 */
.L_x_1316:
        /* <DEDUP_REMOVED lines=8> */
[----:B------:R-:W-:-:S02]  /*1a80*/  UMOV UR11, 0x40000040 ;  /* 0x40000040000b7882 */ /* 0x000fc40000000000 */
[----:B------:R-:W-:Y:S02]  /*1a90*/  ULOP3.LUT UR5, UR5, 0x3fff, URZ, 0xc0, !UPT ;  /* 0x00003fff05057892 */ /* 0x000fe4000f8ec03f */
[----:B-12---:R-:W-:Y:S02]  /*1aa0*/  LEA R10, R9, UR37, 0x2 ;  /* 0x00000025090a7c11 */ /* 0x006fe4000f8e10ff */
[----:B------:R-:W-:Y:S02]  /*1ab0*/  ULEA UR4, UR6, UR37, 0xc ;  /* 0x0000002506047291 */ /* 0x000fe4000f8e603f */
[----:B------:R-:W-:Y:S02]  /*1ac0*/  ULOP3.LUT UR5, UR5, 0x10000, URZ, 0xfc, !UPT ;  /* 0x0001000005057892 */ /* 0x000fe4000f8efc3f */
[----:B------:R-:W-:Y:S02]  /*1ad0*/  USHF.R.U32.HI UR6, URZ, 0x4, UR4 ;  /* 0x000000043f067899 */ /* 0x000fe40008011604 */
[----:B------:R-:W-:-:S02]  /*1ae0*/  UIMAD UR5, UR7, 0x600, UR5 ;  /* 0x00000600070578a4 */ /* 0x000fc4000f8e0205 */
[----:B------:R-:W-:-:S04]  /*1af0*/  ULOP3.LUT UR6, UR6, 0x3fff, URZ, 0xc0, !UPT ;  /* 0x00003fff06067892 */ /* 0x000fc8000f8ec03f */
[----:B------:R-:W-:Y:S01]  /*1b00*/  ULOP3.LUT UR6, UR6, 0x10000, URZ, 0xfc, !UPT ;  /* 0x0001000006067892 */ /* 0x000fe2000f8efc3f */
[----:B------:R-:W-:-:S06]  /*1b10*/  UMOV UR8, UR5 ;  /* 0x0000000500087c82 */ /* 0x000fcc0008000000 */
[----:B------:R-:W-:Y:S02]  /*1b20*/  UMOV UR10, UR6 ;  /* 0x00000006000a7c82 */ /* 0x000fe40008000000 */
[----:B------:R-:W-:Y:S01]  /*1b30*/  HGMMA.64x32x16.F32 R136, gdesc[UR8], RZ, !UPT, gsb0 ;  /* 0x00600000088879f0 */ /* 0x000fe2000c0008ff */
        /* <DEDUP_REMOVED lines=82> */
.L_x_1318:
[----:B-1----:R-:W-:-:S04]  /*2060*/  SHF.L.U32 R10, R4, 0x1f, RZ ;  /* 0x0000001f040a7819 */ /* 0x002fc800000006ff */
[----:B------:R1:W4:Y:S01]  /*2070*/  SYNCS.PHASECHK.TRANS64.TRYWAIT P1, [UR37+0x36430], R10 ;  /* 0x0364300aff0075a7 */ /* 0x0003220008020165 */
[----:B------:R-:W-:Y:S05]  /*2080*/  @!P0 BRA `(.L_x_1319) ;  /* 0x0000000000048947 */ /* 0x000fea0003800000 */
[----:B------:R-:W-:Y:S01]  /*2090*/  BPT.TRAP 0x1 ;  /* 0x000000040000795c */ /* 0x000fe20000300000 */
.L_x_1319:
[----:B----4-:R-:W-:Y:S05]  /*20a0*/  @P1 BRA `(.L_x_1320) ;  /* 0x0000000000081947 */ /* 0x010fea0003800000 */
[----:B------:R-:W4:Y:S02]  /*20b0*/  SYNCS.PHASECHK.TRANS64.TRYWAIT P1, [UR37+0x36430], R10 ;  /* 0x0364300aff0075a7 */ /* 0x000f240008020165 */
[----:B----4-:R-:W-:Y:S05]  /*20c0*/  @!P1 BRA `(.L_x_1321) ;  /* 0x0000008800489947 */ /* 0x010fea0003800000 */
.L_x_1320:
        /* <DEDUP_REMOVED lines=147> */
.L_x_1324:
[----:B------:R-:W-:-:S06]  /*2a00*/  UISETP.NE.AND UP0, UPT, UR42, 0x1, UPT ;  /* 0x000000012a00788c */ /* 0x000fcc000bf05270 */
[----:B------:R-:W-:-:S05]  /*2a10*/  PLOP3.LUT P1, PT, PT, PT, UP0, 0x80, 0x0 ;  /* 0x000000000000781c */ /* 0x000fca0003f2f008 */
[----:B------:R-:W-:-:S08]  /*2a20*/  @UP0 ULDC UR5, c[0x0][0x754] ;  /* 0x0001d50000050ab9 */ /* 0x000fd00000000800 */
[----:B------:R-:W-:Y:S01]  /*2a30*/  @P1 IMAD.HI.U32 R143, R142, UR5, RZ ;  /* 0x000000058e8f1c27 */ /* 0x000fe2000f8e00ff */
[----:B------:R-:W-:-:S04]  /*2a40*/  @UP0 ULDC UR5, c[0x0][0x758] ;  /* 0x0001d60000050ab9 */ /* 0x000fc80000000800 */
[----:B------:R-:W-:-:S07]  /*2a50*/  @P1 SHF.R.U32.HI R142, RZ, UR5, R143 ;  /* 0x00000005ff8e1c19 */ /* 0x000fce000801168f */
.L_x_1325:
[----:B------:R-:W-:Y:S05]  /*2a60*/  BSYNC B0 ;  /* 0x0000000000007941 */ /* 0x000fea0003800000 */
.L_x_1323:
[----:B------:R-:W4:Y:S01]  /*2a70*/  LDL R143, [R1+0x4] ;  /* 0x00000400018f7983 */ /* 0x000f220000100800 */
[----:B------:R-:W-:Y:S01]  /*2a80*/  IADD3 R148, R140, UR4, R5 ;  /* 0x000000048c947c10 */ /* 0x000fe2000fffe005 */
[----:B----4-:R-:W-:-:S05]  /*2a90*/  IMAD R142, R142, UR42, R143 ;  /* 0x0000002a8e8e7c24 */ /* 0x010fca000f8e028f */
[----:B------:R-:W-:Y:S02]  /*2aa0*/  VIADDMNMX R147, R142, UR42, R147, PT ;  /* 0x0000002a8e937c46 */ /* 0x000fe4000b800193 */
[----:B------:R-:W-:-:S07]  /*2ab0*/  VIMNMX R148, R148, R142, !PT ;  /* 0x0000008e94947248 */ /* 0x000fce0007fe0100 */
.L_x_1322:
        /* <DEDUP_REMOVED lines=18> */
.L_x_1328:
[----:B------:R-:W-:-:S06]  /*2be0*/  UISETP.NE.AND UP0, UPT, UR42, 0x1, UPT ;  /* 0x000000012a00788c */ /* 0x000fcc000bf05270 */
[----:B------:R-:W-:-:S05]  /*2bf0*/  PLOP3.LUT P1, PT, PT, PT, UP0, 0x80, 0x0 ;  /* 0x000000000000781c */ /* 0x000fca0003f2f008 */
[----:B------:R-:W-:-:S08]  /*2c00*/  @UP0 ULDC UR4, c[0x0][0x754] ;  /* 0x0001d50000040ab9 */ /* 0x000fd00000000800 */
[----:B------:R-:W-:Y:S01]  /*2c10*/  @P1 IMAD.HI.U32 R142, R140, UR4, RZ ;  /* 0x000000048c8e1c27 */ /* 0x000fe2000f8e00ff */
[----:B------:R-:W-:-:S04]  /*2c20*/  @UP0 ULDC UR4, c[0x0][0x758] ;  /* 0x0001d60000040ab9 */ /* 0x000fc80000000800 */
[----:B------:R-:W-:-:S07]  /*2c30*/  @P1 SHF.R.U32.HI R140, RZ, UR4, R142 ;  /* 0x00000004ff8c1c19 */ /* 0x000fce000801168e */
.L_x_1329:
[----:B------:R-:W-:Y:S05]  /*2c40*/  BSYNC B0 ;  /* 0x0000000000007941 */ /* 0x000fea0003800000 */
.L_x_1327:
[----:B------:R-:W4:Y:S02]  /*2c50*/  LDL R142, [R1+0x4] ;  /* 0x00000400018e7983 */ /* 0x000f240000100800 */
[----:B----4-:R-:W-:-:S05]  /*2c60*/  IMAD R140, R140, UR42, R142 ;  /* 0x0000002a8c8c7c24 */ /* 0x010fca000f8e028e */
[----:B------:R-:W-:Y:S02]  /*2c70*/  VIMNMX R145, R145, R140, !PT ;  /* 0x0000008c91917248 */ /* 0x000fe40007fe0100 */
[----:B------:R-:W-:-:S07]  /*2c80*/  VIADDMNMX R139, R140, UR42, R139, PT ;  /* 0x0000002a8c8b7c46 */ /* 0x000fce000b80018b */
.L_x_1326:
        /* <DEDUP_REMOVED lines=217> */
[----:B------:R-:W-:Y:S02]  /*3a20*/  UIMAD UR4, UR10, 0x3000, UR37 ;  /* 0x000030000a0478a4 */ /* 0x000fe4000f8e0225 */
[----:B------:R-:W-:Y:S02]  /*3a30*/  UIADD3 UR6, UR9, 0xc0, URZ ;  /* 0x000000c009067890 */ /* 0x000fe4000fffe03f */
[----:B------:R-:W-:Y:S02]  /*3a40*/  USHF.R.U32.HI UR5, URZ, 0x4, UR4 ;  /* 0x000000043f057899 */ /* 0x000fe40008011604 */
[----:B------:R-:W-:Y:S02]  /*3a50*/  UIADD3 UR4, UR8, 0x180, URZ ;  /* 0x0000018008047890 */ /* 0x000fe4000fffe03f */
[----:B------:R-:W-:Y:S01]  /*3a60*/  ULOP3.LUT UR10, UR5, 0x3fff, URZ, 0xc0, !UPT ;  /* 0x00003fff050a7892 */ /* 0x000fe2000f8ec03f */
[----:B------:R-:W-:-:S02]  /*3a70*/  UMOV UR7, 0x80000020 ;  /* 0x8000002000077882 */ /* 0x000fc40000000000 */
[----:B------:R-:W-:Y:S01]  /*3a80*/  UMOV UR5, 0x40000040 ;  /* 0x4000004000057882 */ /* 0x000fe20000000000 */
[----:B------:R-:W-:Y:S02]  /*3a90*/  WARPGROUP.DEPBAR.LE gsb0, 0x0 ;  /* 0x00008000000079c5 */ /* 0x000fe40000010000 */
[----:B------:R-:W-:-:S06]  /*3aa0*/  WARPGROUP.ARRIVE ;  /* 0x00000000000079c5 */ /* 0x000fcc0000000000 */
[----:B------:R-:W-:Y:S01]  /*3ab0*/  HGMMA.64x96x16.F32 R72, gdesc[UR4].tnspA.tnspB, R72, gsb0 ;  /* 0x61600000044879f0 */ /* 0x000fe20008000848 */
[----:B-1----:R-:W-:-:S04]  /*3ac0*/  IMAD.U32 R153, RZ, RZ, UR37 ;  /* 0x00000025ff997e24 */ /* 0x002fc8000f8e00ff */
[----:B------:R-:W-:-:S05]  /*3ad0*/  VIADD R153, R153, 0x33400 ;  /* 0x0003340099997836 */ /* 0x000fca0000000000 */
[----:B------:R-:W-:-:S13]  /*3ae0*/  R2UR UR13, R153 ;  /* 0x00000000990d72ca */ /* 0x000fda00000e0000 */
[----:B------:R-:W-:-:S04]  /*3af0*/  USHF.R.U32.HI UR13, URZ, 0x4, UR13 ;  /* 0x000000043f0d7899 */ /* 0x000fc8000801160d */
[----:B------:R-:W-:-:S04]  /*3b00*/  ULOP3.LUT UR13, UR13, 0x3fff, URZ, 0xc0, !UPT ;  /* 0x00003fff0d0d7892 */ /* 0x000fc8000f8ec03f */
[----:B------:R-:W-:Y:S01]  /*3b10*/  ULOP3.LUT UR14, UR13, 0x10000, URZ, 0xfc, !UPT ;  /* 0x000100000d0e7892 */ /* 0x000fe2000f8efc3f */
[----:B------:R-:W-:Y:S01]  /*3b20*/  UMOV UR9, 0x80000020 ;  /* 0x8000002000097882 */ /* 0x000fe20000000000 */
[----:B------:R-:W-:-:S05]  /*3b30*/  UMOV UR11, 0x40000040 ;  /* 0x40000040000b7882 */ /* 0x000fca0000000000 */
[----:B------:R-:W-:Y:S01]  /*3b40*/  UMOV UR8, UR14 ;  /* 0x0000000e00087c82 */ /* 0x000fe20008000000 */
        /* <DEDUP_REMOVED lines=48> */
.L_x_1330:
        /* <DEDUP_REMOVED lines=59> */
.L_x_1331:
        /* <DEDUP_REMOVED lines=63> */
.L_x_1306:
        /* <DEDUP_REMOVED lines=25> */
.L_x_1334:
        /* <DEDUP_REMOVED lines=20> */
.L_x_1335:
        /* <DEDUP_REMOVED lines=18> */
.L_x_1336:
        /* <DEDUP_REMOVED lines=18> */
.L_x_1337:
        /* <DEDUP_REMOVED lines=137> */
.L_x_1339:
[----:B------:R-:W-:Y:S05]  /*5390*/  BSYNC B0 ;  /* 0x0000000000007941 */ /* 0x000fea0003800000 */
.L_x_1338:
[----:B------:R-:W-:-:S04]  /*53a0*/  DEPBAR.LE SB0, 0x0 ;  /* 0x000080000000791a */ /* 0x000fc80000000000 */
[----:B------:R-:W-:Y:S05]  /*53b0*/  EXIT ;  /* 0x000000000000794d */ /* 0x000fea0003800000 */
.L_x_1333:
[----:B------:R-:W1:Y:S01]  /*53c0*/  S2R R0, SR_TID.X ;  /* 0x0000000000007919 */ /* 0x000e620000002100 */
[----:B------:R-:W2:Y:S01]  /*53d0*/  S2UR UR9, SR_CTAID.Y ;  /* 0x00000000000979c3 */ /* 0x000ea20000002600 */
[----:B------:R-:W-:Y:S01]  /*53e0*/  BSSY B0, `(.L_x_1340) ;  /* 0x0000032000007945 */ /* 0x000fe20003800000 */
[----:B------:R-:W3:Y:S06]  /*53f0*/  S2R R11, SR_CTAID.X ;  /* 0x00000000000b7919 */ /* 0x000eec0000002500 */
        /* <DEDUP_REMOVED lines=48> */
.L_x_1341:
[----:B------:R-:W-:Y:S05]  /*5700*/  BSYNC B0 ;  /* 0x0000000000007941 */ /* 0x000fea0003800000 */
.L_x_1340:
        /* <DEDUP_REMOVED lines=16> */
.L_x_1343:
[----:B------:R-:W-:Y:S05]  /*5810*/  BSYNC B0 ;  /* 0x0000000000007941 */ /* 0x000fea0003800000 */
.L_x_1342:
        /* <DEDUP_REMOVED lines=16> */
.L_x_1345:
[----:B------:R-:W-:Y:S05]  /*5920*/  BSYNC B0 ;  /* 0x0000000000007941 */ /* 0x000fea0003800000 */
.L_x_1344:
        /* <DEDUP_REMOVED lines=17> */
.L_x_1347:
[----:B------:R-:W-:Y:S05]  /*5a40*/  BSYNC B0 ;  /* 0x0000000000007941 */ /* 0x000fea0003800000 */
.L_x_1346:
        /* <DEDUP_REMOVED lines=17> */
.L_x_1349:
[----:B------:R-:W-:Y:S05]  /*5b60*/  BSYNC B0 ;  /* 0x0000000000007941 */ /* 0x000fea0003800000 */
.L_x_1348:
        /* <DEDUP_REMOVED lines=29> */
.L_x_1351:
[----:B------:R-:W-:Y:S05]  /*5d40*/  BSYNC B0 ;  /* 0x0000000000007941 */ /* 0x000fea0003800000 */
.L_x_1350:
        /* <DEDUP_REMOVED lines=13> */
.L_x_1353:
[----:B------:R-:W-:Y:S05]  /*5e20*/  BSYNC B0 ;  /* 0x0000000000007941 */ /* 0x000fea0003800000 */
.L_x_1352:
        /* <DEDUP_REMOVED lines=15> */
.L_x_1355:
[----:B------:R-:W-:Y:S05]  /*5f20*/  BSYNC B0 ;  /* 0x0000000000007941 */ /* 0x000fea0003800000 */
.L_x_1354:
        /* <DEDUP_REMOVED lines=15> */
.L_x_1357:
[----:B------:R-:W-:Y:S05]  /*6020*/  BSYNC B0 ;  /* 0x0000000000007941 */ /* 0x000fea0003800000 */
.L_x_1356:
        /* <DEDUP_REMOVED lines=15> */
.L_x_1359:
[----:B------:R-:W-:Y:S05]  /*6120*/  BSYNC B0 ;  /* 0x0000000000007941 */ /* 0x000fea0003800000 */
.L_x_1358:
        /* <DEDUP_REMOVED lines=15> */
.L_x_1361:
[----:B------:R-:W-:Y:S05]  /*6220*/  BSYNC B0 ;  /* 0x0000000000007941 */ /* 0x000fea0003800000 */
.L_x_1360:
        /* <DEDUP_REMOVED lines=15> */
.L_x_1363:
[----:B------:R-:W-:Y:S05]  /*6320*/  BSYNC B0 ;  /* 0x0000000000007941 */ /* 0x000fea0003800000 */
.L_x_1362:
[----:B------:R-:W-:Y:S05]  /*6330*/  EXIT ;  /* 0x000000000000794d */ /* 0x000fea0003800000 */
.L_x_1303:
        /* <DEDUP_REMOVED lines=14> */
[----:B------:R-:W-:Y:S02]  /*6420*/  ULDC UR4, c[0x0][0x280] ;  /* 0x0000a00000047ab9 */ /* 0x000fe40000000800 */
[----:B------:R-:W-:-:S04]  /*6430*/  UIADD3 UR5, UR4, 0x3f, URZ ;  /* 0x0000003f04057890 */ /* 0x000fc8000fffe03f */
[----:B------:R-:W-:Y:S01]  /*6440*/  USHF.R.S32.HI UR6, URZ, 0x1f, UR5 ;  /* 0x0000001f3f067899 */ /* 0x000fe20008011405 */
[----:B------:R-:W2:Y:S03]  /*6450*/  S2UR UR17, SR_CTAID.Y ;  /* 0x00000000001179c3 */ /* 0x000ea60000002600 */
[----:B------:R-:W-:-:S04]  /*6460*/  ULEA.HI UR5, UR6, UR5, URZ, 0x6 ;  /* 0x0000000506057291 */ /* 0x000fc8000f8f303f */
[----:B------:R-:W-:Y:S01]  /*6470*/  USHF.R.S32.HI UR5, URZ, 0x6, UR5 ;  /* 0x000000063f057899 */ /* 0x000fe20008011405 */
[----:B-1----:R-:W-:Y:S01]  /*6480*/  ISETP.LE.AND P0, PT, RZ, UR23, PT ;  /* 0x00000017ff007c0c */ /* 0x002fe2000bf03270 */
[----:B--2---:R-:W-:-:S12]  /*6490*/  USHF.R.S32.HI UR18, URZ, 0x1f, UR17 ;  /* 0x0000001f3f127899 */ /* 0x004fd80008011411 */
[----:B------:R-:W-:Y:S05]  /*64a0*/  @!P0 BRA `(.L_x_1367) ;  /* 0x00000000002c8947 */ /* 0x000fea0003800000 */
        /* <DEDUP_REMOVED lines=9> */
[----:B------:R-:W-:Y:S01]  /*6540*/  USEL UR11, UR5, UR7, UP0 ;  /* 0x00000007050b7287 */ /* 0x000fe20008000000 */
[----:B------:R-:W-:Y:S11]  /*6550*/  BRA `(.L_x_1368) ;  /* 0x0000000000047947 */ /* 0x000ff60003800000 */
.L_x_1367:
[----:B------:R-:W-:-:S05]  /*6560*/  UMOV UR11, UR5 ;  /* 0x00000005000b7c82 */ /* 0x000fca0008000000 */
.L_x_1368:
[----:B------:R-:W-:Y:S01]  /*6570*/  UIMAD UR4, UR23, 0x60, UR4 ;  /* 0x00000060170478a4 */ /* 0x000fe2000f8e0204 */
[----:B------:R-:W-:Y:S01]  /*6580*/  ULDC UR6, c[0x0][0x290] ;  /* 0x0000a40000067ab9 */ /* 0x000fe20000000800 */
[----:B------:R-:W-:Y:S01]  /*6590*/  ULDC UR7, c[0x0][0x74c] ;  /* 0x0001d30000077ab9 */ /* 0x000fe20000000800 */
[----:B------:R-:W-:Y:S01]  /*65a0*/  ULDC.64 UR8, c[0x0][0x2d8] ;  /* 0x0000b60000087ab9 */ /* 0x000fe20000000a00 */
[----:B------:R-:W-:Y:S02]  /*65b0*/  UIADD3 UR6, -UR7, UR4, -UR6 ;  /* 0x0000000407067290 */ /* 0x000fe4000fffe906 */
[----:B------:R-:W-:Y:S02]  /*65c0*/  UIMAD UR4, UR18, UR8, URZ ;  /* 0x00000008120472a4 */ /* 0x000fe4000f8e023f */
[----:B------:R-:W-:Y:S02]  /*65d0*/  USHF.R.S32.HI UR7, URZ, 0x1f, UR6 ;  /* 0x0000001f3f077899 */ /* 0x000fe40008011406 */
[----:B------:R-:W-:-:S02]  /*65e0*/  UIMAD UR4, UR17, UR9, UR4 ;  /* 0x00000009110472a4 */ /* 0x000fc4000f8e0204 */
[----:B------:R-:W-:Y:S02]  /*65f0*/  ULEA.HI UR10, UR7, UR6, URZ, 0x6 ;  /* 0x00000006070a7291 */ /* 0x000fe4000f8f303f */
[----:B------:R-:W-:Y:S02]  /*6600*/  UIMAD.WIDE.U32 UR6, UR17, UR8, URZ ;  /* 0x00000008110672a5 */ /* 0x000fe4000f8e003f */
[----:B------:R-:W-:Y:S02]  /*6610*/  USHF.R.S32.HI UR10, URZ, 0x6, UR10 ;  /* 0x000000063f0a7899 */ /* 0x000fe4000801140a */
[----:B------:R-:W-:Y:S02]  /*6620*/  USHF.R.S32.HI UR9, URZ, 0x1f, UR16 ;  /* 0x0000001f3f097899 */ /* 0x000fe40008011410 */
[----:B------:R-:W-:Y:S01]  /*6630*/  UISETP.LT.AND UP0, UPT, URZ, UR10, UPT ;  /* 0x0000000a3f00728c */ /* 0x000fe2000bf01270 */
[----:B------:R-:W-:Y:S01]  /*6640*/  ULDC.64 UR12, c[0x0][0x2e0] ;  /* 0x0000b800000c7ab9 */ /* 0x000fe20000000a00 */
[----:B------:R-:W-:-:S02]  /*6650*/  ULDC UR15, c[0x0][0x288] ;  /* 0x0000a200000f7ab9 */ /* 0x000fc40000000800 */
[----:B------:R-:W-:Y:S02]  /*6660*/  USEL UR8, URZ, UR10, !UP0 ;  /* 0x0000000a3f087287 */ /* 0x000fe4000c000000 */
[----:B------:R-:W-:Y:S02]  /*6670*/  UIMAD UR9, UR9, UR12, URZ ;  /* 0x0000000c090972a4 */ /* 0x000fe4000f8e023f */
[----:B------:R-:W-:Y:S02]  /*6680*/  UISETP.GT.AND UP0, UPT, UR11, UR8, UPT ;  /* 0x000000080b00728c */ /* 0x000fe4000bf04270 */
[----:B------:R-:W-:Y:S02]  /*6690*/  UIMAD UR10, UR16, UR15, URZ ;  /* 0x0000000f100a72a4 */ /* 0x000fe4000f8e023f */
[----:B------:R-:W-:Y:S02]  /*66a0*/  UIMAD UR14, UR16, UR13, UR9 ;  /* 0x0000000d100e72a4 */ /* 0x000fe4000f8e0209 */
[----:B------:R-:W-:Y:S01]  /*66b0*/  PLOP3.LUT P1, PT, PT, PT, UP0, 0x80, 0x0 ;  /* 0x000000000000781c */ /* 0x000fe20003f2f008 */
[----:B------:R-:W-:-:S02]  /*66c0*/  UIADD3 UR7, UR7, UR4, URZ ;  /* 0x0000000407077290 */ /* 0x000fc4000fffe03f */
[----:B------:R-:W-:Y:S02]  /*66d0*/  UIADD3 UR9, UP1, UR10, UR17, URZ ;  /* 0x000000110a097290 */ /* 0x000fe4000ff3e03f */
[----:B------:R-:W-:Y:S01]  /*66e0*/  UIMAD.WIDE.U32 UR6, UR16, UR12, UR6 ;  /* 0x0000000c100672a5 */ /* 0x000fe2000f8e0006 */
[----:B------:R-:W-:Y:S01]  /*66f0*/  ELECT P0, URZ, PT ;  /* 0x00000000003f782f */ /* 0x000fe20003800000 */
[----:B------:R-:W-:-:S06]  /*6700*/  ULEA.HI.X.SX32 UR10, UR10, UR18, 0x1, UP1 ;  /* 0x000000120a0a7291 */ /* 0x000fcc00088f0e3f */
[----:B------:R-:W-:Y:S06]  /*6710*/  @!P1 BRA `(.L_x_1369) ;  /* 0x0000001400509947 */ /* 0x000fec0003800000 */
[----:B------:R-:W1:Y:S01]  /*6720*/  S2R R0, SR_TID.X ;  /* 0x0000000000007919 */ /* 0x000e620000002100 */
[----:B------:R-:W-:Y:S02]  /*6730*/  UIADD3 UR4, -UR8, UR11, URZ ;  /* 0x0000000b08047290 */ /* 0x000fe4000fffe13f */
[----:B------:R-:W-:Y:S02]  /*6740*/  UIADD3 UR14, UR7, UR14, URZ ;  /* 0x0000000e070e7290 */ /* 0x000fe4000fffe03f */
[----:B------:R-:W-:-:S04]  /*6750*/  ULOP3.LUT UR4, UR4, 0x1, URZ, 0xc0, !UPT ;  /* 0x0000000104047892 */ /* 0x000fc8000f8ec03f */
[----:B------:R-:W-:-:S03]  /*6760*/  UISETP.NE.U32.AND UP0, UPT, UR4, 0x1, UPT ;  /* 0x000000010400788c */ /* 0x000fc6000bf05070 */
[----:B------:R-:W-:Y:S02]  /*6770*/  ULDC UR4, c[0x0][0x760] ;  /* 0x0001d80000047ab9 */ /* 0x000fe40000000800 */
[----:B------:R-:W-:Y:S01]  /*6780*/  UIMAD UR15, UR15, UR4, URZ ;  /* 0x000000040f0f72a4 */ /* 0x000fe2000f8e023f */
[----:B------:R-:W-:Y:S02]  /*6790*/  PLOP3.LUT P1, PT, PT, PT, UP0, 0x80, 0x0 ;  /* 0x000000000000781c */ /* 0x000fe40003f2f008 */
[----:B-1----:R-:W-:-:S11]  /*67a0*/  LOP3.LUT R9, R0, 0x1f, RZ, 0xc0, !PT ;  /* 0x0000001f00097812 */ /* 0x002fd600078ec0ff */
[----:B------:R-:W-:Y:S05]  /*67b0*/  @P1 BRA `(.L_x_1370) ;  /* 0x0000000400d01947 */ /* 0x000fea0003800000 */
        /* <DEDUP_REMOVED lines=8> */
[----:B------:R-:W-:-:S04]  /*6840*/  IMAD.U32 R2, RZ, RZ, UR13 ;  /* 0x0000000dff027e24 */ /* 0x000fc8000f8e00ff */
[----:B------:R-:W-:Y:S01]  /*6850*/  IMAD.U32 R3, RZ, RZ, UR4 ;  /* 0x00000004ff037e24 */ /* 0x000fe2000f8e00ff */
[----:B------:R-:W-:Y:S06]  /*6860*/  @P2 BRA `(.L_x_1372) ;  /* 0x0000000000142947 */ /* 0x000fec0003800000 */
.L_x_1373:
[----:B------:R-:W2:Y:S04]  /*6870*/  LDG.E.STRONG.GPU R0, desc[UR46][R2.64] ;  /* 0x0000002e02007981 */ /* 0x000ea8000c1ef900 */
[----:B--2---:R-:W-:Y:S01]  /*6880*/  CCTL.IVALL ;  /* 0x00000000ff00798f */ /* 0x004fe20002000000 */
[----:B------:R-:W-:Y:S05]  /*6890*/  YIELD ;  /* 0x0000000000007946 */ /* 0x000fea0003800000 */
[----:B------:R-:W-:-:S13]  /*68a0*/  ISETP.NE.AND P1, PT, R0, UR23, PT ;  /* 0x0000001700007c0c */ /* 0x000fda000bf25270 */
[----:B------:R-:W-:Y:S05]  /*68b0*/  @P1 BRA `(.L_x_1373) ;  /* 0xfffffffc00ec1947 */ /* 0x000fea000383ffff */
.L_x_1372:
[----:B------:R-:W-:Y:S05]  /*68c0*/  BSYNC B1 ;  /* 0x0000000000017941 */ /* 0x000fea0003800000 */
.L_x_1371:
[----:B------:R-:W-:-:S03]  /*68d0*/  UMOV UR4, 0xffffffff ;  /* 0xffffffff00047882 */ /* 0x000fc60000000000 */
[----:B------:R-:W-:Y:S05]  /*68e0*/  BRA.DIV UR4, `(.L_x_1374) ;  /* 0x0000004204587947 */ /* 0x000fea000b800000 */
[----:B------:R-:W-:Y:S01]  /*68f0*/  NOP ;  /* 0x0000000000007918 */ /* 0x000fe20000000000 */
.L_x_1462:
        /* <DEDUP_REMOVED lines=22> */
.L_x_1376:
[----:B------:R-:W-:Y:S05]  /*6a60*/  BSYNC B1 ;  /* 0x0000000000017941 */ /* 0x000fea0003800000 */
.L_x_1375:
        /* <DEDUP_REMOVED lines=19> */
.L_x_1378:
[----:B------:R-:W-:Y:S05]  /*6ba0*/  BSYNC B1 ;  /* 0x0000000000017941 */ /* 0x000fea0003800000 */
.L_x_1377:
        /* <DEDUP_REMOVED lines=20> */
.L_x_1380:
[----:B------:R-:W-:Y:S05]  /*6cf0*/  BSYNC B1 ;  /* 0x0000000000017941 */ /* 0x000fea0003800000 */
.L_x_1379:
[----:B------:R-:W-:Y:S06]  /*6d00*/  BAR.ARV 0xa, 0xa0 ;  /* 0x0282800000007b1d */ /* 0x000fec0000002000 */
[----:B------:R-:W-:Y:S04]  /*6d10*/  BSSY B1, `(.L_x_1381) ;  /* 0x0000003000017945 */ /* 0x000fe80003800000 */
[----:B------:R-:W-:Y:S05]  /*6d20*/  @!P0 BRA `(.L_x_1382) ;  /* 0x0000000000048947 */ /* 0x000fea0003800000 */
[----:B------:R-:W-:-:S04]  /*6d30*/  DEPBAR.LE SB0, 0x1 ;  /* 0x000080400000791a */ /* 0x000fc80000000000 */
.L_x_1382:
[----:B------:R-:W-:Y:S05]  /*6d40*/  BSYNC B1 ;  /* 0x0000000000017941 */ /* 0x000fea0003800000 */
.L_x_1381:
[----:B------:R-:W-:Y:S06]  /*6d50*/  BAR.ARV 0xb, 0xa0 ;  /* 0x02c2800000007b1d */ /* 0x000fec0000002000 */
[----:B------:R-:W-:Y:S04]  /*6d60*/  BSSY B1, `(.L_x_1383) ;  /* 0x0000003000017945 */ /* 0x000fe80003800000 */
[----:B------:R-:W-:Y:S05]  /*6d70*/  @!P0 BRA `(.L_x_1384) ;  /* 0x0000000000048947 */ /* 0x000fea0003800000 */
[----:B------:R-:W-:-:S04]  /*6d80*/  DEPBAR.LE SB0, 0x0 ;  /* 0x000080000000791a */ /* 0x000fc80000000000 */
.L_x_1384:
[----:B------:R-:W-:Y:S05]  /*6d90*/  BSYNC B1 ;  /* 0x0000000000017941 */ /* 0x000fea0003800000 */
.L_x_1383:
        /* <DEDUP_REMOVED lines=19> */
.L_x_1386:
[----:B------:R-:W-:Y:S05]  /*6ed0*/  BSYNC B1 ;  /* 0x0000000000017941 */ /* 0x000fea0003800000 */
.L_x_1385:
[----:B------:R-:W-:Y:S01]  /*6ee0*/  UIADD3 UR18, UR8, 0x1, URZ ;  /* 0x0000000108127890 */ /* 0x000fe2000fffe03f */
[----:B------:R-:W-:Y:S11]  /*6ef0*/  BRA `(.L_x_1387) ;  /* 0x0000000000047947 */ /* 0x000ff60003800000 */
.L_x_1370:
[----:B------:R-:W-:-:S05]  /*6f00*/  UMOV UR18, UR8 ;  /* 0x0000000800127c82 */ /* 0x000fca0008000000 */
.L_x_1387:
[----:B------:R-:W-:-:S03]  /*6f10*/  UIADD3 UR4, UR8, 0x1, URZ ;  /* 0x0000000108047890 */ /* 0x000fc6000fffe03f */
[----:B------:R-:W-:Y:S01]  /*6f20*/  UMOV UR8, UR18 ;  /* 0x0000001200087c82 */ /* 0x000fe20008000000 */
[----:B------:R-:W-:-:S06]  /*6f30*/  UISETP.NE.AND UP0, UPT, UR11, UR4, UPT ;  /* 0x000000040b00728c */ /* 0x000fcc000bf05270 */
[----:B------:R-:W-:-:S13]  /*6f40*/  PLOP3.LUT P1, PT, PT, PT, UP0, 0x80, 0x0 ;  /* 0x000000000000781c */ /* 0x000fda0003f2f008 */
[----:B------:R-:W-:Y:S05]  /*6f50*/  @!P1 BRA `(.L_x_1369) ;  /* 0x0000000c00409947 */ /* 0x000fea0003800000 */
[----:B------:R-:W-:Y:S01]  /*6f60*/  ULDC.64 UR20, c[0x0][0x2c0] ;  /* 0x0000b00000147ab9 */ /* 0x000fe20000000a00 */
[----:B------:R-:W-:Y:S01]  /*6f70*/  UMOV UR4, URZ ;  /* 0x0000003f00047c82 */ /* 0x000fe20008000000 */
[----:B------:R-:W-:Y:S01]  /*6f80*/  ULEA UR20, UP0, UR6, UR20, 0x2 ;  /* 0x0000001406147291 */ /* 0x000fe2000f80103f */
[----:B------:R-:W-:-:S03]  /*6f90*/  UMOV UR8, UR18 ;  /* 0x0000001200087c82 */ /* 0x000fc60008000000 */
[----:B------:R-:W-:Y:S02]  /*6fa0*/  ULEA.HI.X UR21, UR6, UR21, UR14, 0x2, UP0 ;  /* 0x0000001506157291 */ /* 0x000fe400080f140e */
[----:B------:R-:W-:-:S04]  /*6fb0*/  UIADD3 UR20, UP0, UR20, 0x4000, URZ ;  /* 0x0000400014147890 */ /* 0x000fc8000ff1e03f */
[----:B------:R-:W-:-:S12]  /*6fc0*/  UIADD3.X UR21, URZ, UR21, URZ, UP0, !UPT ;  /* 0x000000153f157290 */ /* 0x000fd800087fe43f */
.L_x_1420:
        /* <DEDUP_REMOVED lines=11> */
.L_x_1390:
[----:B------:R-:W2:Y:S04]  /*7080*/  LDG.E.STRONG.GPU R0, desc[UR46][R2.64] ;  /* 0x0000002e02007981 */ /* 0x000ea8000c1ef900 */
[----:B--2---:R-:W-:Y:S01]  /*7090*/  CCTL.IVALL ;  /* 0x00000000ff00798f */ /* 0x004fe20002000000 */
[----:B------:R-:W-:Y:S05]  /*70a0*/  YIELD ;  /* 0x0000000000007946 */ /* 0x000fea0003800000 */
[----:B------:R-:W-:-:S13]  /*70b0*/  ISETP.NE.AND P1, PT, R0, UR23, PT ;  /* 0x0000001700007c0c */ /* 0x000fda000bf25270 */
[----:B------:R-:W-:Y:S05]  /*70c0*/  @P1 BRA `(.L_x_1390) ;  /* 0xfffffffc00ec1947 */ /* 0x000fea000383ffff */
.L_x_1389:
[----:B------:R-:W-:Y:S05]  /*70d0*/  BSYNC B1 ;  /* 0x0000000000017941 */ /* 0x000fea0003800000 */
.L_x_1388:
[----:B------:R-:W-:-:S03]  /*70e0*/  UMOV UR16, 0xffffffff ;  /* 0xffffffff00107882 */ /* 0x000fc60000000000 */
[----:B------:R-:W-:Y:S05]  /*70f0*/  BRA.DIV UR16, `(.L_x_1391) ;  /* 0x0000003a10707947 */ /* 0x000fea000b800000 */
[----:B------:R-:W-:Y:S01]  /*7100*/  NOP ;  /* 0x0000000000007918 */ /* 0x000fe20000000000 */
.L_x_1465:
        /* <DEDUP_REMOVED lines=19> */
.L_x_1393:
[----:B------:R-:W-:Y:S05]  /*7240*/  BSYNC B1 ;  /* 0x0000000000017941 */ /* 0x000fea0003800000 */
.L_x_1392:
[----:B------:R-:W-:Y:S01]  /*7250*/  UIMAD UR16, UR18, 0x3000, UR4 ;  /* 0x00003000121078a4 */ /* 0x000fe2000f8e0204 */
        /* <DEDUP_REMOVED lines=13> */
.L_x_1395:
[----:B------:R-:W-:Y:S05]  /*7330*/  BSYNC B1 ;  /* 0x0000000000017941 */ /* 0x000fea0003800000 */
.L_x_1394:
        /* <DEDUP_REMOVED lines=15> */
.L_x_1397:
[----:B------:R-:W-:Y:S05]  /*7430*/  BSYNC B1 ;  /* 0x0000000000017941 */ /* 0x000fea0003800000 */
.L_x_1396:
[----:B------:R-:W-:Y:S06]  /*7440*/  BAR.ARV 0xa, 0xa0 ;  /* 0x0282800000007b1d */ /* 0x000fec0000002000 */
[----:B------:R-:W-:Y:S04]  /*7450*/  BSSY B1, `(.L_x_1398) ;  /* 0x0000003000017945 */ /* 0x000fe80003800000 */
[----:B------:R-:W-:Y:S05]  /*7460*/  @!P0 BRA `(.L_x_1399) ;  /* 0x0000000000048947 */ /* 0x000fea0003800000 */
[----:B------:R-:W-:-:S04]  /*7470*/  DEPBAR.LE SB0, 0x1 ;  /* 0x000080400000791a */ /* 0x000fc80000000000 */
.L_x_1399:
[----:B------:R-:W-:Y:S05]  /*7480*/  BSYNC B1 ;  /* 0x0000000000017941 */ /* 0x000fea0003800000 */
.L_x_1398:
[----:B------:R-:W-:Y:S06]  /*7490*/  BAR.ARV 0xb, 0xa0 ;  /* 0x02c2800000007b1d */ /* 0x000fec0000002000 */
[----:B------:R-:W-:Y:S04]  /*74a0*/  BSSY B1, `(.L_x_1400) ;  /* 0x0000003000017945 */ /* 0x000fe80003800000 */
[----:B------:R-:W-:Y:S05]  /*74b0*/  @!P0 BRA `(.L_x_1401) ;  /* 0x0000000000048947 */ /* 0x000fea0003800000 */
[----:B------:R-:W-:-:S04]  /*74c0*/  DEPBAR.LE SB0, 0x0 ;  /* 0x000080000000791a */ /* 0x000fc80000000000 */
.L_x_1401:
[----:B------:R-:W-:Y:S05]  /*74d0*/  BSYNC B1 ;  /* 0x0000000000017941 */ /* 0x000fea0003800000 */
.L_x_1400:
        /* <DEDUP_REMOVED lines=19> */
.L_x_1403:
[----:B------:R-:W-:Y:S05]  /*7610*/  BSYNC B1 ;  /* 0x0000000000017941 */ /* 0x000fea0003800000 */
.L_x_1402:
        /* <DEDUP_REMOVED lines=9> */
.L_x_1406:
[----:B------:R-:W2:Y:S04]  /*76b0*/  LDG.E.STRONG.GPU R0, desc[UR46][R2.64] ;  /* 0x0000002e02007981 */ /* 0x000ea8000c1ef900 */
[----:B--2---:R-:W-:Y:S01]  /*76c0*/  CCTL.IVALL ;  /* 0x00000000ff00798f */ /* 0x004fe20002000000 */
[----:B------:R-:W-:Y:S05]  /*76d0*/  YIELD ;  /* 0x0000000000007946 */ /* 0x000fea0003800000 */
[----:B------:R-:W-:-:S13]  /*76e0*/  ISETP.NE.AND P1, PT, R0, UR23, PT ;  /* 0x0000001700007c0c */ /* 0x000fda000bf25270 */
[----:B------:R-:W-:Y:S05]  /*76f0*/  @P1 BRA `(.L_x_1406) ;  /* 0xfffffffc00ec1947 */ /* 0x000fea000383ffff */
.L_x_1405:
[----:B------:R-:W-:Y:S05]  /*7700*/  BSYNC B1 ;  /* 0x0000000000017941 */ /* 0x000fea0003800000 */
.L_x_1404:
[----:B------:R-:W-:-:S03]  /*7710*/  UMOV UR12, 0xffffffff ;  /* 0xffffffff000c7882 */ /* 0x000fc60000000000 */
[----:B------:R-:W-:Y:S05]  /*7720*/  BRA.DIV UR12, `(.L_x_1407) ;  /* 0x000000360c007947 */ /* 0x000fea000b800000 */
[----:B------:R-:W-:Y:S01]  /*7730*/  NOP ;  /* 0x0000000000007918 */ /* 0x000fe20000000000 */
.L_x_1468:
        /* <DEDUP_REMOVED lines=15> */
.L_x_1409:
[----:B------:R-:W-:Y:S05]  /*7830*/  BSYNC B1 ;  /* 0x0000000000017941 */ /* 0x000fea0003800000 */
.L_x_1408:
        /* <DEDUP_REMOVED lines=14> */
.L_x_1411:
[----:B------:R-:W-:Y:S05]  /*7920*/  BSYNC B1 ;  /* 0x0000000000017941 */ /* 0x000fea0003800000 */
.L_x_1410:
        /* <DEDUP_REMOVED lines=15> */
.L_x_1413:
[----:B------:R-:W-:Y:S05]  /*7a20*/  BSYNC B1 ;  /* 0x0000000000017941 */ /* 0x000fea0003800000 */
.L_x_1412:
[----:B------:R-:W-:Y:S06]  /*7a30*/  BAR.ARV 0xa, 0xa0 ;  /* 0x0282800000007b1d */ /* 0x000fec0000002000 */
[----:B------:R-:W-:Y:S04]  /*7a40*/  BSSY B1, `(.L_x_1414) ;  /* 0x0000003000017945 */ /* 0x000fe80003800000 */
[----:B------:R-:W-:Y:S05]  /*7a50*/  @!P0 BRA `(.L_x_1415) ;  /* 0x0000000000048947 */ /* 0x000fea0003800000 */
[----:B------:R-:W-:-:S04]  /*7a60*/  DEPBAR.LE SB0, 0x1 ;  /* 0x000080400000791a */ /* 0x000fc80000000000 */
.L_x_1415:
[----:B------:R-:W-:Y:S05]  /*7a70*/  BSYNC B1 ;  /* 0x0000000000017941 */ /* 0x000fea0003800000 */
.L_x_1414:
[----:B------:R-:W-:Y:S06]  /*7a80*/  BAR.ARV 0xb, 0xa0 ;  /* 0x02c2800000007b1d */ /* 0x000fec0000002000 */
[----:B------:R-:W-:Y:S04]  /*7a90*/  BSSY B1, `(.L_x_1416) ;  /* 0x0000003000017945 */ /* 0x000fe80003800000 */
[----:B------:R-:W-:Y:S05]  /*7aa0*/  @!P0 BRA `(.L_x_1417) ;  /* 0x0000000000048947 */ /* 0x000fea0003800000 */
[----:B------:R-:W-:-:S04]  /*7ab0*/  DEPBAR.LE SB0, 0x0 ;  /* 0x000080000000791a */ /* 0x000fc80000000000 */
.L_x_1417:
[----:B------:R-:W-:Y:S05]  /*7ac0*/  BSYNC B1 ;  /* 0x0000000000017941 */ /* 0x000fea0003800000 */
.L_x_1416:
        /* <DEDUP_REMOVED lines=19> */
.L_x_1419:
[----:B------:R-:W-:Y:S05]  /*7c00*/  BSYNC B1 ;  /* 0x0000000000017941 */ /* 0x000fea0003800000 */
.L_x_1418:
[----:B------:R-:W-:Y:S02]  /*7c10*/  UIADD3 UR8, UR8, 0x2, URZ ;  /* 0x0000000208087890 */ /* 0x000fe4000fffe03f */
[----:B------:R-:W-:Y:S02]  /*7c20*/  UIADD3 UR4, UR4, 0x6000, URZ ;  /* 0x0000600004047890 */ /* 0x000fe4000fffe03f */
[----:B------:R-:W-:-:S06]  /*7c30*/  UISETP.GE.AND UP0, UPT, UR8, UR11, UPT ;  /* 0x0000000b0800728c */ /* 0x000fcc000bf06270 */
[----:B------:R-:W-:-:S13]  /*7c40*/  PLOP3.LUT P1, PT, PT, PT, UP0, 0x80, 0x0 ;  /* 0x000000000000781c */ /* 0x000fda0003f2f008 */
[----:B------:R-:W-:Y:S05]  /*7c50*/  @!P1 BRA `(.L_x_1420) ;  /* 0xfffffff000dc9947 */ /* 0x000fea000383ffff */
.L_x_1369:
[----:B------:R-:W-:-:S06]  /*7c60*/  UISETP.GT.AND UP0, UPT, UR5, UR8, UPT ;  /* 0x000000080500728c */ /* 0x000fcc000bf04270 */
[----:B------:R-:W-:-:S13]  /*7c70*/  PLOP3.LUT P0, PT, PT, PT, UP0, 0x80, 0x0 ;  /* 0x000000000000781c */ /* 0x000fda0003f0f008 */
[----:B------:R-:W-:Y:S05]  /*7c80*/  @!P0 BRA `(.L_x_1366) ;  /* 0x0000002c00088947 */ /* 0x000fea0003800000 */
[----:B------:R-:W2:Y:S01]  /*7c90*/  S2R R0, SR_TID.X ;  /* 0x0000000000007919 */ /* 0x000ea20000002100 */
[----:B------:R-:W-:Y:S01]  /*7ca0*/  UIADD3 UR4, UR5, -UR8, URZ ;  /* 0x8000000805047290 */ /* 0x000fe2000fffe03f */
[----:B------:R-:W-:Y:S01]  /*7cb0*/  ULDC UR16, c[0x0][0x288] ;  /* 0x0000a20000107ab9 */ /* 0x000fe20000000800 */
[----:B------:R-:W-:Y:S02]  /*7cc0*/  ULDC UR17, c[0x0][0x760] ;  /* 0x0001d80000117ab9 */ /* 0x000fe40000000800 */
[----:B------:R-:W-:Y:S02]  /*7cd0*/  ULOP3.LUT UR4, UR4, 0x1, URZ, 0xc0, !UPT ;  /* 0x0000000104047892 */ /* 0x000fe4000f8ec03f */
[----:B------:R-:W-:Y:S02]  /*7ce0*/  UIMAD UR18, UR16, UR17, URZ ;  /* 0x00000011101272a4 */ /* 0x000fe4000f8e023f */
[----:B------:R-:W-:-:S06]  /*7cf0*/  UISETP.NE.U32.AND UP0, UPT, UR4, 0x1, UPT ;  /* 0x000000010400788c */ /* 0x000fcc000bf05070 */
[----:B------:R-:W-:Y:S02]  /*7d00*/  PLOP3.LUT P0, PT, PT, PT, UP0, 0x80, 0x0 ;  /* 0x000000000000781c */ /* 0x000fe40003f0f008 */
[----:B--2---:R-:W-:-:S11]  /*7d10*/  LOP3.LUT R0, R0, 0x1f, RZ, 0xc0, !PT ;  /* 0x0000001f00007812 */ /* 0x004fd600078ec0ff */
[----:B------:R-:W-:Y:S05]  /*7d20*/  @P0 BRA `(.L_x_1421) ;  /* 0x0000000000780947 */ /* 0x000fea0003800000 */
[----:B------:R-:W-:Y:S01]  /*7d30*/  UIMAD UR4, UR18, UR8, URZ ;  /* 0x00000008120472a4 */ /* 0x000fe2000f8e023f */
[----:B------:R-:W-:Y:S01]  /*7d40*/  ISETP.NE.AND P0, PT, R0, RZ, PT ;  /* 0x000000ff0000720c */ /* 0x000fe20003f05270 */
[----:B------:R-:W-:Y:S01]  /*7d50*/  ULDC.64 UR12, c[0x0][0x768] ;  /* 0x0001da00000c7ab9 */ /* 0x000fe20000000a00 */
[----:B------:R-:W-:Y:S01]  /*7d60*/  BSSY B1, `(.L_x_1422) ;  /* 0x0000019000017945 */ /* 0x000fe20003800000 */
[----:B------:R-:W-:-:S04]  /*7d70*/  UIADD3 UR6, UP0, UR4, UR9, URZ ;  /* 0x0000000904067290 */ /* 0x000fc8000ff1e03f */
[----:B------:R-:W-:Y:S02]  /*7d80*/  ULEA.HI.X.SX32 UR7, UR4, UR10, 0x1, UP0 ;  /* 0x0000000a04077291 */ /* 0x000fe400080f0e3f */
[----:B------:R-:W-:Y:S02]  /*7d90*/  ULEA UR11, UP0, UR6, UR12, 0x2 ;  /* 0x0000000c060b7291 */ /* 0x000fe4000f80103f */
[----:B------:R-:W-:Y:S02]  /*7da0*/  UIADD3 UR4, UR8, 0x1, URZ ;  /* 0x0000000108047890 */ /* 0x000fe4000fffe03f */
[----:B------:R-:W-:Y:S01]  /*7db0*/  ULEA.HI.X UR7, UR6, UR13, UR7, 0x2, UP0 ;  /* 0x0000000d06077291 */ /* 0x000fe200080f1407 */
[----:B------:R-:W-:Y:S01]  /*7dc0*/  NOP ;  /* 0x0000000000007918 */ /* 0x000fe20000000000 */
[----:B------:R-:W-:Y:S10]  /*7dd0*/  @P0 BRA `(.L_x_1423) ;  /* 0x0000000000440947 */ /* 0x000ff40003800000 */
        /* <DEDUP_REMOVED lines=9> */
[----:B-1----:R-:W1:Y:S01]  /*7e70*/  S2R R2, SR_LANEID ;  /* 0x0000000000027919 */ /* 0x002e620000000000 */
[----:B------:R-:W-:Y:S01]  /*7e80*/  VOTEU.ANY UR6, UPT, PT ;  /* 0x0000000000067886 */ /* 0x000fe200038e0100 */
[----:B------:R-:W-:Y:S01]  /*7e90*/  IMAD.U32 R3, RZ, RZ, UR7 ;  /* 0x00000007ff037e24 */ /* 0x000fe2000f8e00ff */
[----:B------:R-:W-:-:S02]  /*7ea0*/  UFLO.U32 UR12, UR6 ;  /* 0x00000006000c72bd */ /* 0x000fc400080e0000 */
[----:B------:R-:W2:Y:S04]  /*7eb0*/  POPC R5, UR6 ;  /* 0x0000000600057d09 */ /* 0x000ea80008000000 */
[----:B-1----:R-:W-:Y:S01]  /*7ec0*/  ISETP.EQ.U32.AND P0, PT, R2, UR12, PT ;  /* 0x0000000c02007c0c */ /* 0x002fe2000bf02070 */
[----:B------:R-:W-:-:S12]  /*7ed0*/  IMAD.U32 R2, RZ, RZ, UR11 ;  /* 0x0000000bff027e24 */ /* 0x000fd8000f8e00ff */
[----:B--2---:R2:W-:Y:S02]  /*7ee0*/  @P0 REDG.E.ADD.S32.STRONG.GPU desc[UR46][R2.64], R5 ;  /* 0x000000050200098e */ /* 0x0045e4000c10e3ae */
.L_x_1423:
[----:B------:R-:W-:Y:S05]  /*7ef0*/  BSYNC B1 ;  /* 0x0000000000017941 */ /* 0x000fea0003800000 */
.L_x_1422:
[----:B------:R-:W-:Y:S05]  /*7f00*/  BRA `(.L_x_1424) ;  /* 0x0000000000047947 */ /* 0x000fea0003800000 */
.L_x_1421:
[----:B------:R-:W-:-:S05]  /*7f10*/  UMOV UR4, UR8 ;  /* 0x0000000800047c82 */ /* 0x000fca0008000000 */
.L_x_1424:
[----:B------:R-:W-:-:S04]  /*7f20*/  UIADD3 UR6, UR8, 0x1, URZ ;  /* 0x0000000108067890 */ /* 0x000fc8000fffe03f */
[----:B------:R-:W-:-:S06]  /*7f30*/  UISETP.NE.AND UP0, UPT, UR5, UR6, UPT ;  /* 0x000000060500728c */ /* 0x000fcc000bf05270 */
[----:B------:R-:W-:-:S13]  /*7f40*/  PLOP3.LUT P0, PT, PT, PT, UP0, 0x80, 0x0 ;  /* 0x000000000000781c */ /* 0x000fda0003f0f008 */
[----:B------:R-:W-:Y:S05]  /*7f50*/  @!P0 BRA `(.L_x_1366) ;  /* 0x0000002800548947 */ /* 0x000fea0003800000 */
[----:B------:R-:W-:Y:S01]  /*7f60*/  UIADD3 UR6, UR4, 0x1, URZ ;  /* 0x0000000104067890 */ /* 0x000fe2000fffe03f */
[----:B------:R-:W-:Y:S01]  /*7f70*/  ISETP.NE.AND P1, PT, R0, RZ, PT ;  /* 0x000000ff0000720c */ /* 0x000fe20003f25270 */
[----:B------:R-:W-:Y:S02]  /*7f80*/  UIMAD UR7, UR4, UR16, URZ ;  /* 0x00000010040772a4 */ /* 0x000fe4000f8e023f */
[----:B------:R-:W-:Y:S02]  /*7f90*/  UIADD3 UR11, -UR5, UR4, URZ ;  /* 0x00000004050b7290 */ /* 0x000fe4000fffe13f */
[----:B------:R-:W-:Y:S02]  /*7fa0*/  UIMAD UR6, UR18, UR6, URZ ;  /* 0x00000006120672a4 */ /* 0x000fe4000f8e023f */
[----:B------:R-:W-:Y:S01]  /*7fb0*/  UIMAD UR7, UR7, UR17, URZ ;  /* 0x00000011070772a4 */ /* 0x000fe2000f8e023f */
[----:B------:R-:W-:-:S11]  /*7fc0*/  ULDC.64 UR20, c[0x0][0x768] ;  /* 0x0001da0000147ab9 */ /* 0x000fd60000000a00 */
.L_x_1429:
[----:B------:R-:W-:Y:S01]  /*7fd0*/  UIADD3 UR12, UP0, UR7, UR9, URZ ;  /* 0x00000009070c7290 */ /* 0x000fe2000ff1e03f */
[----:B------:R-:W-:-:S03]  /*7fe0*/  NOP ;  /* 0x0000000000007918 */ /* 0x000fc60000000000 */
[----:B------:R-:W-:Y:S01]  /*7ff0*/  ULEA.HI.X.SX32 UR13, UR7, UR10, 0x1, UP0 ;  /* 0x0000000a070d7291 */ /* 0x000fe200080f0e3f */
[----:B------:R-:W-:Y:S01]  /*8000*/  BSSY B1, `(.L_x_1425) ;  /* 0x0000015000017945 */ /* 0x000fe20003800000 */
[----:B------:R-:W-:-:S04]  /*8010*/  ULEA UR15, UP0, UR12, UR20, 0x2 ;  /* 0x000000140c0f7291 */ /* 0x000fc8000f80103f */
[----:B------:R-:W-:Y:S01]  /*8020*/  ULEA.HI.X UR13, UR12, UR21, UR13, 0x2, UP0 ;  /* 0x000000150c0d7291 */ /* 0x000fe200080f140d */
[----:B---34-:R-:W-:Y:S11]  /*8030*/  @P1 BRA `(.L_x_1426) ;  /* 0x0000000000441947 */ /* 0x018ff60003800000 */
[----:B------:R-:W-:Y:S01]  /*8040*/  @!PT LDS RZ, [RZ] ;  /* 0x00000000fffff984 */ /* 0x000fe20000000800 */
[----:B------:R-:W-:Y:S01]  /*8050*/  @!PT LDS RZ, [RZ] ;  /* 0x00000000fffff984 */ /* 0x000fe20000000800 */
[----:B------:R-:W-:Y:S01]  /*8060*/  @!PT LDS RZ, [RZ] ;  /* 0x00000000fffff984 */ /* 0x000fe20000000800 */
[----:B------:R-:W-:Y:S01]  /*8070*/  @!PT LDS RZ, [RZ] ;  /* 0x00000000fffff984 */ /* 0x000fe20000000800 */
[----:B------:R3:W-:Y:S06]  /*8080*/  MEMBAR.ALL.CTA ;  /* 0x0000000000007992 */ /* 0x0007ec0000008000 */
[----:B---3--:R-:W-:Y:S06]  /*8090*/  MEMBAR.ALL.GPU ;  /* 0x0000000000007992 */ /* 0x008fec000000a000 */
[----:B------:R-:W-:-:S00]  /*80a0*/  ERRBAR ;  /* 0x00000000000079ab */ /* 0x000fc00000000000 */
[----:B------:R-:W-:Y:S06]  /*80b0*/  CGAERRBAR ;  /* 0x00000000000075ab */ /* 0x000fec0000000000 */
[----:B012345:R-:W-:Y:S01]  /*80c0*/  CCTL.IVALL ;  /* 0x00000000ff00798f */ /* 0x03ffe20002000000 */
[----:B------:R-:W3:Y:S01]  /*80d0*/  S2R R0, SR_LANEID ;  /* 0x0000000000007919 */ /* 0x000ee20000000000 */
[----:B------:R-:W-:Y:S01]  /*80e0*/  VOTEU.ANY UR12, UPT, PT ;  /* 0x00000000000c7886 */ /* 0x000fe200038e0100 */
[----:B-12---:R-:W-:Y:S01]  /*80f0*/  IMAD.U32 R2, RZ, RZ, UR15 ;  /* 0x0000000fff027e24 */ /* 0x006fe2000f8e00ff */
[----:B------:R-:W-:-:S02]  /*8100*/  UFLO.U32 UR14, UR12 ;  /* 0x0000000c000e72bd */ /* 0x000fc400080e0000 */
[----:B------:R-:W1:Y:S01]  /*8110*/  POPC R5, UR12 ;  /* 0x0000000c00057d09 */ /* 0x000e620008000000 */
[----:B------:R-:W-:-:S03]  /*8120*/  IMAD.U32 R3, RZ, RZ, UR13 ;  /* 0x0000000dff037e24 */ /* 0x000fc6000f8e00ff */
[----:B---3--:R-:W-:-:S13]  /*8130*/  ISETP.EQ.U32.AND P0, PT, R0, UR14, PT ;  /* 0x0000000e00007c0c */ /* 0x008fda000bf02070 */
[----:B-1----:R3:W-:Y:S02]  /*8140*/  @P0 REDG.E.ADD.S32.STRONG.GPU desc[UR46][R2.64], R5 ;  /* 0x000000050200098e */ /* 0x0027e4000c10e3ae */
.L_x_1426:
[----:B------:R-:W-:Y:S05]  /*8150*/  BSYNC B1 ;  /* 0x0000000000017941 */ /* 0x000fea0003800000 */
.L_x_1425:
[----:B------:R-:W-:Y:S01]  /*8160*/  UIADD3 UR12, UP0, UR6, UR9, URZ ;  /* 0x00000009060c7290 */ /* 0x000fe2000ff1e03f */
[----:B------:R-:W-:-:S03]  /*8170*/  NOP ;  /* 0x0000000000007918 */ /* 0x000fc60000000000 */
[----:B------:R-:W-:Y:S01]  /*8180*/  ULEA.HI.X.SX32 UR13, UR6, UR10, 0x1, UP0 ;  /* 0x0000000a060d7291 */ /* 0x000fe200080f0e3f */
[----:B------:R-:W-:Y:S01]  /*8190*/  BSSY B1, `(.L_x_1427) ;  /* 0x0000015000017945 */ /* 0x000fe20003800000 */
[----:B------:R-:W-:-:S04]  /*81a0*/  ULEA UR15, UP0, UR12, UR20, 0x2 ;  /* 0x000000140c0f7291 */ /* 0x000fc8000f80103f */
[----:B------:R-:W-:Y:S01]  /*81b0*/  ULEA.HI.X UR13, UR12, UR21, UR13, 0x2, UP0 ;  /* 0x000000150c0d7291 */ /* 0x000fe200080f140d */
[----:B------:R-:W-:Y:S11]  /*81c0*/  @P1 BRA `(.L_x_1428) ;  /* 0x0000000000441947 */ /* 0x000ff60003800000 */
[----:B------:R-:W-:Y:S01]  /*81d0*/  @!PT LDS RZ, [RZ] ;  /* 0x00000000fffff984 */ /* 0x000fe20000000800 */
[----:B------:R-:W-:Y:S01]  /*81e0*/  @!PT LDS RZ, [RZ] ;  /* 0x00000000fffff984 */ /* 0x000fe20000000800 */
[----:B------:R-:W-:Y:S01]  /*81f0*/  @!PT LDS RZ, [RZ] ;  /* 0x00000000fffff984 */ /* 0x000fe20000000800 */
[----:B------:R-:W-:Y:S01]  /*8200*/  @!PT LDS RZ, [RZ] ;  /* 0x00000000fffff984 */ /* 0x000fe20000000800 */
[----:B------:R4:W-:Y:S06]  /*8210*/  MEMBAR.ALL.CTA ;  /* 0x0000000000007992 */ /* 0x0009ec0000008000 */
[----:B----4-:R-:W-:Y:S06]  /*8220*/  MEMBAR.ALL.GPU ;  /* 0x0000000000007992 */ /* 0x010fec000000a000 */
[----:B------:R-:W-:-:S00]  /*8230*/  ERRBAR ;  /* 0x00000000000079ab */ /* 0x000fc00000000000 */
[----:B------:R-:W-:Y:S06]  /*8240*/  CGAERRBAR ;  /* 0x00000000000075ab */ /* 0x000fec0000000000 */
[----:B012345:R-:W-:Y:S01]  /*8250*/  CCTL.IVALL ;  /* 0x00000000ff00798f */ /* 0x03ffe20002000000 */
[----:B------:R-:W4:Y:S01]  /*8260*/  S2R R0, SR_LANEID ;  /* 0x0000000000007919 */ /* 0x000f220000000000 */
[----:B------:R-:W-:Y:S01]  /*8270*/  VOTEU.ANY UR12, UPT, PT ;  /* 0x00000000000c7886 */ /* 0x000fe200038e0100 */
[----:B-123--:R-:W-:Y:S01]  /*8280*/  IMAD.U32 R2, RZ, RZ, UR15 ;  /* 0x0000000fff027e24 */ /* 0x00efe2000f8e00ff */
[----:B------:R-:W-:-:S02]  /*8290*/  UFLO.U32 UR14, UR12 ;  /* 0x0000000c000e72bd */ /* 0x000fc400080e0000 */
[----:B------:R-:W1:Y:S01]  /*82a0*/  POPC R5, UR12 ;  /* 0x0000000c00057d09 */ /* 0x000e620008000000 */
[----:B------:R-:W-:-:S03]  /*82b0*/  IMAD.U32 R3, RZ, RZ, UR13 ;  /* 0x0000000dff037e24 */ /* 0x000fc6000f8e00ff */
[----:B----4-:R-:W-:-:S13]  /*82c0*/  ISETP.EQ.U32.AND P0, PT, R0, UR14, PT ;  /* 0x0000000e00007c0c */ /* 0x010fda000bf02070 */
[----:B-1----:R4:W-:Y:S02]  /*82d0*/  @P0 REDG.E.ADD.S32.STRONG.GPU desc[UR46][R2.64], R5 ;  /* 0x000000050200098e */ /* 0x0029e4000c10e3ae */
.L_x_1428:
[----:B------:R-:W-:Y:S05]  /*82e0*/  BSYNC B1 ;  /* 0x0000000000017941 */ /* 0x000fea0003800000 */
.L_x_1427:
[----:B------:R-:W-:Y:S02]  /*82f0*/  UIADD3 UR11, UR11, 0x2, URZ ;  /* 0x000000020b0b7890 */ /* 0x000fe4000fffe03f */
[----:B------:R-:W-:Y:S02]  /*8300*/  ULEA UR6, UR18, UR6, 0x1 ;  /* 0x0000000612067291 */ /* 0x000fe4000f8e083f */
[----:B------:R-:W-:Y:S02]  /*8310*/  ULEA UR7, UR18, UR7, 0x1 ;  /* 0x0000000712077291 */ /* 0x000fe4000f8e083f */
[----:B------:R-:W-:-:S13]  /*8320*/  ISETP.NE.AND P0, PT, RZ, UR11, PT ;  /* 0x0000000bff007c0c */ /* 0x000fda000bf05270 */
[----:B------:R-:W-:Y:S05]  /*8330*/  @!P0 BRA `(.L_x_1366) ;  /* 0x00000024005c8947 */ /* 0x000fea0003800000 */
[----:B------:R-:W-:Y:S05]  /*8340*/  BRA `(.L_x_1429) ;  /* 0xfffffffc00207947 */ /* 0x000fea000383ffff */
.L_x_1365:
        /* <DEDUP_REMOVED lines=34> */
.L_x_1431:
        /* <DEDUP_REMOVED lines=50> */
.L_x_1469:
        /* <DEDUP_REMOVED lines=9> */
.L_x_1434:
        /* <DEDUP_REMOVED lines=115> */
.L_x_1445:
[----:B-1----:R-:W-:-:S05]  /*9050*/  IMAD.MOV.U32 R6, RZ, RZ, 0x1 ;  /* 0x00000001ff067424 */ /* 0x002fca00078e00ff */
[----:B------:R-:W-:-:S04]  /*9060*/  SHF.L.U32 R6, R6, 0x1f, RZ ;  /* 0x0000001f06067819 */ /* 0x000fc800000006ff */
[----:B------:R-:W1:Y:S02]  /*9070*/  SYNCS.PHASECHK.TRANS64.TRYWAIT P1, [R0+URZ+0x36438], R6 ;  /* 0x03643806000075a7 */ /* 0x000e64000802017f */
[----:B-123--:R-:W-:Y:S05]  /*9080*/  @!P1 BRA `(.L_x_1437) ;  /* 0x0000001800d89947 */ /* 0x00efea0003800000 */
.L_x_1470:
[----:B------:R-:W-:Y:S05]  /*9090*/  @P0 BRA `(.L_x_1438) ;  /* 0x0000000000140947 */ /* 0x000fea0003800000 */
[----:B------:R-:W-:Y:S01]  /*90a0*/  ISETP.NE.AND P1, PT, R20, RZ, PT ;  /* 0x000000ff1400720c */ /* 0x000fe20003f25270 */
[----:B------:R-:W-:-:S04]  /*90b0*/  IMAD.MOV.U32 R3, RZ, RZ, 0x6100 ;  /* 0x00006100ff037424 */ /* 0x000fc800078e00ff */
[----:B------:R2:W-:Y:S08]  /*90c0*/  SYNCS.ARRIVE.TRANS64 RZ, [R0+URZ+0x36430], R3 ;  /* 0x0364300300ff79a7 */ /* 0x0005f0000800003f */
[----:B------:R-:W-:Y:S05]  /*90d0*/  @!P1 BRA `(.L_x_1438) ;  /* 0x0000000000049947 */ /* 0x000fea0003800000 */
[----:B------:R-:W-:Y:S01]  /*90e0*/  BPT.TRAP 0x1 ;  /* 0x000000040000795c */ /* 0x000fe20000300000 */
.L_x_1438:
        /* <DEDUP_REMOVED lines=48> */
.L_x_1471:
[----:B------:R-:W-:Y:S05]  /*93f0*/  @P0 BRA `(.L_x_1440) ;  /* 0x0000000000140947 */ /* 0x000fea0003800000 */
[----:B------:R-:W-:Y:S01]  /*9400*/  ISETP.NE.AND P1, PT, R20, RZ, PT ;  /* 0x000000ff1400720c */ /* 0x000fe20003f25270 */
[----:B--2---:R-:W-:-:S04]  /*9410*/  IMAD.MOV.U32 R3, RZ, RZ, 0x6100 ;  /* 0x00006100ff037424 */ /* 0x004fc800078e00ff */
[----:B------:R3:W-:Y:S08]  /*9420*/  SYNCS.ARRIVE.TRANS64 RZ, [R0+URZ+0x36418], R3 ;  /* 0x0364180300ff79a7 */ /* 0x0007f0000800003f */
[----:B------:R-:W-:Y:S05]  /*9430*/  @!P1 BRA `(.L_x_1440) ;  /* 0x0000000000049947 */ /* 0x000fea0003800000 */
[----:B------:R-:W-:Y:S01]  /*9440*/  BPT.TRAP 0x1 ;  /* 0x000000040000795c */ /* 0x000fe20000300000 */
.L_x_1440:
        /* <DEDUP_REMOVED lines=44> */
.L_x_1472:
[----:B------:R-:W-:Y:S05]  /*9710*/  @P0 BRA `(.L_x_1442) ;  /* 0x0000000000140947 */ /* 0x000fea0003800000 */
[----:B------:R-:W-:Y:S01]  /*9720*/  ISETP.NE.AND P1, PT, R20, RZ, PT ;  /* 0x000000ff1400720c */ /* 0x000fe20003f25270 */
[----:B--2---:R-:W-:-:S04]  /*9730*/  IMAD.MOV.U32 R29, RZ, RZ, 0x6100 ;  /* 0x00006100ff1d7424 */ /* 0x004fc800078e00ff */
[----:B------:R3:W-:Y:S08]  /*9740*/  SYNCS.ARRIVE.TRANS64 RZ, [R0+URZ+0x36430], R29 ;  /* 0x0364301d00ff79a7 */ /* 0x0007f0000800003f */
[----:B------:R-:W-:Y:S05]  /*9750*/  @!P1 BRA `(.L_x_1442) ;  /* 0x0000000000049947 */ /* 0x000fea0003800000 */
[----:B------:R-:W-:Y:S01]  /*9760*/  BPT.TRAP 0x1 ;  /* 0x000000040000795c */ /* 0x000fe20000300000 */
.L_x_1442:
        /* <DEDUP_REMOVED lines=37> */
.L_x_1474:
[----:B------:R-:W-:Y:S05]  /*99c0*/  @P0 BRA `(.L_x_1444) ;  /* 0x0000000000140947 */ /* 0x000fea0003800000 */
[----:B------:R-:W-:Y:S01]  /*99d0*/  ISETP.NE.AND P1, PT, R20, RZ, PT ;  /* 0x000000ff1400720c */ /* 0x000fe20003f25270 */
[----:B----4-:R-:W-:-:S04]  /*99e0*/  IMAD.MOV.U32 R5, RZ, RZ, 0x6100 ;  /* 0x00006100ff057424 */ /* 0x010fc800078e00ff */
[----:B------:R4:W-:Y:S08]  /*99f0*/  SYNCS.ARRIVE.TRANS64 RZ, [R0+URZ+0x36410], R5 ;  /* 0x0364100500ff79a7 */ /* 0x0009f0000800003f */
[----:B------:R-:W-:Y:S05]  /*9a00*/  @!P1 BRA `(.L_x_1444) ;  /* 0x0000000000049947 */ /* 0x000fea0003800000 */
[----:B------:R-:W-:Y:S01]  /*9a10*/  BPT.TRAP 0x1 ;  /* 0x000000040000795c */ /* 0x000fe20000300000 */
.L_x_1444:
        /* <DEDUP_REMOVED lines=44> */
.L_x_1436:
[----:B------:R-:W-:Y:S01]  /*9ce0*/  ISETP.NE.AND P1, PT, R19, RZ, PT ;  /* 0x000000ff1300720c */ /* 0x000fe20003f25270 */
[----:B------:R-:W-:Y:S02]  /*9cf0*/  IMAD.MOV.U32 R5, RZ, RZ, 0x1 ;  /* 0x00000001ff057424 */ /* 0x000fe400078e00ff */
[----:B------:R-:W-:-:S10]  /*9d00*/  IMAD.MOV.U32 R4, RZ, RZ, R15 ;  /* 0x000000ffff047224 */ /* 0x000fd400078e000f */
[----:B------:R-:W-:Y:S05]  /*9d10*/  @!P1 BRA `(.L_x_1435) ;  /* 0x0000000400889947 */ /* 0x000fea0003800000 */
[----:B------:R-:W4:Y:S02]  /*9d20*/  SYNCS.PHASECHK.TRANS64.TRYWAIT P1, [R0+URZ+0x36438], R6 ;  /* 0x03643806000075a7 */ /* 0x000f24000802017f */
[----:B----4-:R-:W-:Y:S05]  /*9d30*/  @!P1 BRA `(.L_x_1446) ;  /* 0x0000001000009947 */ /* 0x010fea0003800000 */
.L_x_1475:
[----:B------:R-:W-:Y:S05]  /*9d40*/  @P0 BRA `(.L_x_1447) ;  /* 0x0000000000140947 */ /* 0x000fea0003800000 */
[----:B------:R-:W-:Y:S01]  /*9d50*/  ISETP.NE.AND P1, PT, R20, RZ, PT ;  /* 0x000000ff1400720c */ /* 0x000fe20003f25270 */
[----:B------:R-:W-:-:S04]  /*9d60*/  IMAD.MOV.U32 R5, RZ, RZ, 0x6100 ;  /* 0x00006100ff057424 */ /* 0x000fc800078e00ff */
[----:B------:R1:W-:Y:S08]  /*9d70*/  SYNCS.ARRIVE.TRANS64 RZ, [R0+URZ+0x36430], R5 ;  /* 0x0364300500ff79a7 */ /* 0x0003f0000800003f */
[----:B------:R-:W-:Y:S05]  /*9d80*/  @!P1 BRA `(.L_x_1447) ;  /* 0x0000000000049947 */ /* 0x000fea0003800000 */
[----:B------:R-:W-:Y:S01]  /*9d90*/  BPT.TRAP 0x1 ;  /* 0x000000040000795c */ /* 0x000fe20000300000 */
.L_x_1447:
        /* <DEDUP_REMOVED lines=41> */
.L_x_1476:
[----:B-1----:R-:W-:Y:S01]  /*a030*/  IMAD.MOV.U32 R5, RZ, RZ, RZ ;  /* 0x000000ffff057224 */ /* 0x002fe200078e00ff */
[----:B------:R-:W-:Y:S06]  /*a040*/  @P0 BRA `(.L_x_1449) ;  /* 0x0000000000140947 */ /* 0x000fec0003800000 */
[----:B------:R-:W-:Y:S01]  /*a050*/  ISETP.NE.AND P1, PT, R20, RZ, PT ;  /* 0x000000ff1400720c */ /* 0x000fe20003f25270 */
[----:B------:R-:W-:-:S04]  /*a060*/  IMAD.MOV.U32 R17, RZ, RZ, 0x6100 ;  /* 0x00006100ff117424 */ /* 0x000fc800078e00ff */
[----:B------:R1:W-:Y:S08]  /*a070*/  SYNCS.ARRIVE.TRANS64 RZ, [R0+URZ+0x36418], R17 ;  /* 0x0364181100ff79a7 */ /* 0x0003f0000800003f */
[----:B------:R-:W-:Y:S05]  /*a080*/  @!P1 BRA `(.L_x_1449) ;  /* 0x0000000000049947 */ /* 0x000fea0003800000 */
[----:B------:R-:W-:Y:S01]  /*a090*/  BPT.TRAP 0x1 ;  /* 0x000000040000795c */ /* 0x000fe20000300000 */
.L_x_1449:
        /* <DEDUP_REMOVED lines=42> */
.L_x_1435:
[----:B------:R-:W-:-:S04]  /*a340*/  SHF.L.U32 R3, R5, 0x1f, RZ ;  /* 0x0000001f05037819 */ /* 0x000fc800000006ff */
[----:B------:R-:W4:Y:S02]  /*a350*/  SYNCS.PHASECHK.TRANS64.TRYWAIT P1, [R0+URZ+0x36438], R3 ;  /* 0x03643803000075a7 */ /* 0x000f24000802017f */
[----:B----4-:R-:W-:Y:S05]  /*a360*/  @!P1 BRA `(.L_x_1450) ;  /* 0x00000008009c9947 */ /* 0x010fea0003800000 */
.L_x_1477:
[----:B------:R-:W-:Y:S05]  /*a370*/  @P0 BRA `(.L_x_1451) ;  /* 0x0000000000180947 */ /* 0x000fea0003800000 */
[----:B------:R-:W5:Y:S01]  /*a380*/  S2R R2, SR_TID.X ;  /* 0x0000000000027919 */ /* 0x000f620000002100 */
[----:B----4-:R-:W-:-:S04]  /*a390*/  IMAD.MOV.U32 R3, RZ, RZ, 0x6100 ;  /* 0x00006100ff037424 */ /* 0x010fc800078e00ff */
[----:B------:R4:W-:Y:S01]  /*a3a0*/  SYNCS.ARRIVE.TRANS64 RZ, [R0+URZ+0x36430], R3 ;  /* 0x0364300300ff79a7 */ /* 0x0009e2000800003f */
[----:B-----5:R-:W-:-:S13]  /*a3b0*/  LOP3.LUT P0, RZ, R2, 0x1f, RZ, 0xc0, !PT ;  /* 0x0000001f02ff7812 */ /* 0x020fda000780c0ff */
[----:B----4-:R-:W-:Y:S05]  /*a3c0*/  @!P0 BRA `(.L_x_1451) ;  /* 0x0000000000048947 */ /* 0x010fea0003800000 */
[----:B------:R-:W-:Y:S01]  /*a3d0*/  BPT.TRAP 0x1 ;  /* 0x000000040000795c */ /* 0x000fe20000300000 */
.L_x_1451:
        /* <DEDUP_REMOVED lines=43> */
.L_x_1432:
[----:B------:R-:W-:Y:S05]  /*a690*/  BSYNC B1 ;  /* 0x0000000000017941 */ /* 0x000fea0003800000 */
.L_x_1430:
[----:B------:R-:W-:-:S03]  /*a6a0*/  UMOV UR7, 0xffffffff ;  /* 0xffffffff00077882 */ /* 0x000fc60000000000 */
[----:B------:R-:W-:Y:S05]  /*a6b0*/  BRA.DIV UR7, `(.L_x_1452) ;  /* 0x0000000607dc7947 */ /* 0x000fea000b800000 */
[----:B------:R-:W-:-:S13]  /*a6c0*/  ELECT P6, URZ, PT ;  /* 0x00000000003f782f */ /* 0x000fda00038c0000 */
.L_x_1480:
[----:B------:R-:W-:Y:S05]  /*a6d0*/  @!P6 BRA `(.L_x_1366) ;  /* 0x000000000074e947 */ /* 0x000fea0003800000 */
[----:B------:R-:W-:-:S06]  /*a6e0*/  ULOP3.LUT UR7, UR38, 0x2, URZ, 0xfc, !UPT ;  /* 0x0000000226077892 */ /* 0x000fcc000f8efc3f */
[----:B------:R-:W-:-:S05]  /*a6f0*/  IMAD.U32 R0, RZ, RZ, UR7 ;  /* 0x00000007ff007e24 */ /* 0x000fca000f8e00ff */
[----:B------:R-:W-:-:S13]  /*a700*/  ISETP.NE.AND P2, PT, R0, 0x3, PT ;  /* 0x000000030000780c */ /* 0x000fda0003f45270 */
[----:B------:R-:W-:Y:S05]  /*a710*/  @!P2 BRA `(.L_x_1453) ;  /* 0x000000000004a947 */ /* 0x000fea0003800000 */
[----:B------:R-:W-:Y:S01]  /*a720*/  BPT.TRAP 0x1 ;  /* 0x000000040000795c */ /* 0x000fe20000300000 */
.L_x_1453:
        /* <DEDUP_REMOVED lines=15> */
.L_x_1481:
[----:B------:R-:W2:Y:S02]  /*a820*/  SYNCS.PHASECHK.TRANS64.TRYWAIT P0, [R3+URZ], R0 ;  /* 0x00000000030075a7 */ /* 0x000ea4000800017f */
[----:B--2---:R-:W-:Y:S05]  /*a830*/  @!P0 BRA `(.L_x_1455) ;  /* 0x0000000400b08947 */ /* 0x004fea0003800000 */
.L_x_1482:
[----:B------:R-:W-:Y:S05]  /*a840*/  @!P2 BRA `(.L_x_1456) ;  /* 0x000000000004a947 */ /* 0x000fea0003800000 */
[----:B------:R-:W-:Y:S01]  /*a850*/  BPT.TRAP 0x1 ;  /* 0x000000040000795c */ /* 0x000fe20000300000 */
.L_x_1456:
[----:B------:R-:W-:-:S07]  /*a860*/  SHF.L.U32 R5, R5, 0x1f, RZ ;  /* 0x0000001f05057819 */ /* 0x000fce00000006ff */
.L_x_1457:
[----:B---3--:R3:W4:Y:S02]  /*a870*/  SYNCS.PHASECHK.TRANS64.TRYWAIT P0, [R4+URZ+0x36438], R5 ;  /* 0x03643805040075a7 */ /* 0x008724000800017f */
[----:B----4-:R-:W-:Y:S05]  /*a880*/  @!P0 NANOSLEEP.SYNCS 0x989680 ;  /* 0x009896800000895d */ /* 0x010fea0003900000 */
[----:B------:R-:W4:Y:S02]  /*a890*/  @!P0 SYNCS.PHASECHK.TRANS64 P0, [R4+URZ+0x36438], R5 ;  /* 0x03643805040085a7 */ /* 0x000f24000800007f */
[----:B----4-:R-:W-:Y:S05]  /*a8a0*/  @!P0 BRA `(.L_x_1457) ;  /* 0xfffffffc00f08947 */ /* 0x010fea000383ffff */
.L_x_1366:
[----:B------:R-:W-:Y:S05]  /*a8b0*/  BSYNC B0 ;  /* 0x0000000000007941 */ /* 0x000fea0003800000 */
.L_x_1364:
[----:B------:R-:W-:Y:S05]  /*a8c0*/  EXIT ;  /* 0x000000000000794d */ /* 0x000fea0003800000 */
.L_x_1311:
[----:B------:R-:W-:Y:S02]  /*a8d0*/  IMAD.MOV.U32 R12, RZ, RZ, RZ ;  /* 0x000000ffff0c7224 */ /* 0x000fe400078e00ff */
[----:B------:R-:W-:Y:S02]  /*a8e0*/  IMAD.MOV.U32 R11, RZ, RZ, 0x1f ;  /* 0x0000001fff0b7424 */ /* 0x000fe400078e00ff */
[----:B------:R-:W-:-:S07]  /*a8f0*/  IMAD.MOV.U32 R15, RZ, RZ, -0x1 ;  /* 0xffffffffff0f7424 */ /* 0x000fce00078e00ff */
[----:B------:R-:W-:Y:S05]  /*a900*/  WARPSYNC.COLLECTIVE R15, `(.L_x_1458) ;  /* 0x000000000f087348 */ /* 0x000fea0003c00000 */
[----:B------:R1:W2:Y:S02]  /*a910*/  SHFL.IDX P6, R14, R13, R12, R11 ;  /* 0x0000000c0d0e7389 */ /* 0x0002a400000c000b */
[----:B-12---:R-:W-:Y:S01]  /*a920*/  ENDCOLLECTIVE ;  /* 0x000000000000791b */ /* 0x006fe20003800000 */
.L_x_1458:
[----:B------:R-:W-:Y:S05]  /*a930*/  BRA `(.L_x_1459) ;  /* 0xffffff6400f47947 */ /* 0x000fea000383ffff */
.L_x_1313:
[----:B--2---:R-:W-:-:S04]  /*a940*/  IMAD.U32 R3, RZ, RZ, UR37 ;  /* 0x00000025ff037e24 */ /* 0x004fc8000f8e00ff */
[----:B------:R2:W3:Y:S03]  /*a950*/  SYNCS.PHASECHK.TRANS64.TRYWAIT P0, [R3+URZ+0x36400], R10 ;  /* 0x0364000a030075a7 */ /* 0x0004e6000800017f */
[----:B---3--:R-:W-:Y:S05]  /*a960*/  @!P0 NANOSLEEP.SYNCS 0x989680 ;  /* 0x009896800000895d */ /* 0x008fea0003900000 */
[----:B------:R-:W3:Y:S02]  /*a970*/  @!P0 SYNCS.PHASECHK.TRANS64 P0, [R3+URZ+0x36400], R10 ;  /* 0x0364000a030085a7 */ /* 0x000ee4000800007f */
[----:B---3--:R-:W-:Y:S05]  /*a980*/  @!P0 BRA `(.L_x_1313) ;  /* 0xfffffffc00ec8947 */ /* 0x008fea000383ffff */
[----:B------:R-:W-:Y:S05]  /*a990*/  BRA `(.L_x_1312) ;  /* 0xffffff6800287947 */ /* 0x000fea000383ffff */
.L_x_1317:
[----:B--2---:R2:W3:Y:S02]  /*a9a0*/  SYNCS.PHASECHK.TRANS64.TRYWAIT P1, [R3+URZ+0x36410], R10 ;  /* 0x0364100a030075a7 */ /* 0x0044e4000802017f */
[----:B---3--:R-:W-:Y:S05]  /*a9b0*/  @!P1 NANOSLEEP.SYNCS 0x989680 ;  /* 0x009896800000995d */ /* 0x008fea0003900000 */
[----:B------:R-:W3:Y:S02]  /*a9c0*/  @!P1 SYNCS.PHASECHK.TRANS64 P1, [R3+URZ+0x36410], R10 ;  /* 0x0364100a030095a7 */ /* 0x000ee4000802007f */
[----:B---3--:R-:W-:Y:S05]  /*a9d0*/  @!P1 BRA `(.L_x_1317) ;  /* 0xfffffffc00f09947 */ /* 0x008fea000383ffff */
[----:B------:R-:W-:Y:S05]  /*a9e0*/  BRA `(.L_x_1316) ;  /* 0xffffff7000047947 */ /* 0x000fea000383ffff */
.L_x_1321:
[----:B----4-:R-:W-:-:S04]  /*a9f0*/  IMAD.U32 R11, RZ, RZ, UR37 ;  /* 0x00000025ff0b7e24 */ /* 0x010fc8000f8e00ff */
[----:B------:R4:W1:Y:S03]  /*aa00*/  SYNCS.PHASECHK.TRANS64.TRYWAIT P1, [R11+URZ+0x36430], R10 ;  /* 0x0364300a0b0075a7 */ /* 0x000866000802017f */
[----:B-1----:R-:W-:Y:S05]  /*aa10*/  @!P1 NANOSLEEP.SYNCS 0x989680 ;  /* 0x009896800000995d */ /* 0x002fea0003900000 */
[----:B------:R-:W1:Y:S02]  /*aa20*/  @!P1 SYNCS.PHASECHK.TRANS64 P1, [R11+URZ+0x36430], R10 ;  /* 0x0364300a0b0095a7 */ /* 0x000e64000802007f */
[----:B-1----:R-:W-:Y:S05]  /*aa30*/  @!P1 BRA `(.L_x_1321) ;  /* 0xfffffffc00ec9947 */ /* 0x002fea000383ffff */
[----:B------:R-:W-:Y:S05]  /*aa40*/  BRA `(.L_x_1320) ;  /* 0xffffff7400a07947 */ /* 0x000fea000383ffff */
.L_x_1374:
[----:B------:R-:W-:Y:S01]  /*aa50*/  BSSY B1, `(.L_x_1460) ;  /* 0x0000005000017945 */ /* 0x000fe20003800000 */
[----:B------:R-:W-:-:S07]  /*aa60*/  IMAD.MOV.U32 R15, RZ, RZ, -0x1 ;  /* 0xffffffffff0f7424 */ /* 0x000fce00078e00ff */
[----:B------:R-:W-:Y:S05]  /*aa70*/  WARPSYNC.COLLECTIVE R15, `(.L_x_1461) ;  /* 0x000000000f087348 */ /* 0x000fea0003c00000 */
[----:B------:R-:W-:Y:S01]  /*aa80*/  NOP ;  /* 0x0000000000007918 */ /* 0x000fe20000000000 */
[----:B------:R-:W-:Y:S01]  /*aa90*/  ENDCOLLECTIVE ;  /* 0x000000000000791b */ /* 0x000fe20003800000 */
.L_x_1461:
[----:B------:R-:W-:Y:S05]  /*aaa0*/  BSYNC B1 ;  /* 0x0000000000017941 */ /* 0x000fea0003800000 */
.L_x_1460:
[----:B------:R-:W-:Y:S05]  /*aab0*/  BRA `(.L_x_1462) ;  /* 0xffffffbc00907947 */ /* 0x000fea000383ffff */
.L_x_1391:
[----:B------:R-:W-:Y:S01]  /*aac0*/  BSSY B1, `(.L_x_1463) ;  /* 0x0000005000017945 */ /* 0x000fe20003800000 */
[----:B------:R-:W-:-:S07]  /*aad0*/  IMAD.MOV.U32 R15, RZ, RZ, -0x1 ;  /* 0xffffffffff0f7424 */ /* 0x000fce00078e00ff */
[----:B------:R-:W-:Y:S05]  /*aae0*/  WARPSYNC.COLLECTIVE R15, `(.L_x_1464) ;  /* 0x000000000f087348 */ /* 0x000fea0003c00000 */
[----:B------:R-:W-:Y:S01]  /*aaf0*/  NOP ;  /* 0x0000000000007918 */ /* 0x000fe20000000000 */
[----:B------:R-:W-:Y:S01]  /*ab00*/  ENDCOLLECTIVE ;  /* 0x000000000000791b */ /* 0x000fe20003800000 */
.L_x_1464:
[----:B------:R-:W-:Y:S05]  /*ab10*/  BSYNC B1 ;  /* 0x0000000000017941 */ /* 0x000fea0003800000 */
.L_x_1463:
[----:B------:R-:W-:Y:S05]  /*ab20*/  BRA `(.L_x_1465) ;  /* 0xffffffc400787947 */ /* 0x000fea000383ffff */
.L_x_1407:
[----:B------:R-:W-:Y:S01]  /*ab30*/  BSSY B1, `(.L_x_1466) ;  /* 0x0000005000017945 */ /* 0x000fe20003800000 */
[----:B------:R-:W-:-:S07]  /*ab40*/  IMAD.MOV.U32 R15, RZ, RZ, -0x1 ;  /* 0xffffffffff0f7424 */ /* 0x000fce00078e00ff */
[----:B------:R-:W-:Y:S05]  /*ab50*/  WARPSYNC.COLLECTIVE R15, `(.L_x_1467) ;  /* 0x000000000f087348 */ /* 0x000fea0003c00000 */
[----:B------:R-:W-:Y:S01]  /*ab60*/  NOP ;  /* 0x0000000000007918 */ /* 0x000fe20000000000 */
[----:B------:R-:W-:Y:S01]  /*ab70*/  ENDCOLLECTIVE ;  /* 0x000000000000791b */ /* 0x000fe20003800000 */
.L_x_1467:
[----:B------:R-:W-:Y:S05]  /*ab80*/  BSYNC B1 ;  /* 0x0000000000017941 */ /* 0x000fea0003800000 */
.L_x_1466:
[----:B------:R-:W-:Y:S05]  /*ab90*/  BRA `(.L_x_1468) ;  /* 0xffffffc800e87947 */ /* 0x000fea000383ffff */
.L_x_1433:
[----:B-1----:R1:W2:Y:S02]  /*aba0*/  SYNCS.PHASECHK.TRANS64.TRYWAIT P1, [R0+URZ+0x36420], R6 ;  /* 0x03642006000075a7 */ /* 0x0022a4000802017f */
[----:B--2---:R-:W-:Y:S05]  /*abb0*/  @!P1 NANOSLEEP.SYNCS 0x989680 ;  /* 0x009896800000995d */ /* 0x004fea0003900000 */
[----:B------:R-:W2:Y:S02]  /*abc0*/  @!P1 SYNCS.PHASECHK.TRANS64 P1, [R0+URZ+0x36420], R6 ;  /* 0x03642006000095a7 */ /* 0x000ea4000802007f */
[----:B--2---:R-:W-:Y:S05]  /*abd0*/  @!P1 BRA `(.L_x_1433) ;  /* 0xfffffffc00f09947 */ /* 0x004fea000383ffff */
[----:B------:R-:W-:Y:S05]  /*abe0*/  BRA `(.L_x_1469) ;  /* 0xffffffdc00287947 */ /* 0x000fea000383ffff */
.L_x_1437:
[----:B-1----:R1:W2:Y:S02]  /*abf0*/  SYNCS.PHASECHK.TRANS64.TRYWAIT P1, [R0+URZ+0x36438], R6 ;  /* 0x03643806000075a7 */ /* 0x0022a4000802017f */
[----:B--2---:R-:W-:Y:S05]  /*ac00*/  @!P1 NANOSLEEP.SYNCS 0x989680 ;  /* 0x009896800000995d */ /* 0x004fea0003900000 */
[----:B------:R-:W2:Y:S02]  /*ac10*/  @!P1 SYNCS.PHASECHK.TRANS64 P1, [R0+URZ+0x36438], R6 ;  /* 0x03643806000095a7 */ /* 0x000ea4000802007f */
[----:B--2---:R-:W-:Y:S05]  /*ac20*/  @!P1 BRA `(.L_x_1437) ;  /* 0xfffffffc00f09947 */ /* 0x004fea000383ffff */
[----:B------:R-:W-:Y:S05]  /*ac30*/  BRA `(.L_x_1470) ;  /* 0xffffffe400147947 */ /* 0x000fea000383ffff */
.L_x_1439:
[----:B--2---:R2:W3:Y:S02]  /*ac40*/  SYNCS.PHASECHK.TRANS64.TRYWAIT P1, [R0+URZ+0x36428], R3 ;  /* 0x03642803000075a7 */ /* 0x0044e4000802017f */
[----:B---3--:R-:W-:Y:S05]  /*ac50*/  @!P1 NANOSLEEP.SYNCS 0x989680 ;  /* 0x009896800000995d */ /* 0x008fea0003900000 */
[----:B------:R-:W3:Y:S02]  /*ac60*/  @!P1 SYNCS.PHASECHK.TRANS64 P1, [R0+URZ+0x36428], R3 ;  /* 0x03642803000095a7 */ /* 0x000ee4000802007f */
[----:B---3--:R-:W-:Y:S05]  /*ac70*/  @!P1 BRA `(.L_x_1439) ;  /* 0xfffffffc00f09947 */ /* 0x008fea000383ffff */
[----:B------:R-:W-:Y:S05]  /*ac80*/  BRA `(.L_x_1471) ;  /* 0xffffffe400d87947 */ /* 0x000fea000383ffff */
.L_x_1441:
[----:B--2---:R2:W3:Y:S02]  /*ac90*/  SYNCS.PHASECHK.TRANS64.TRYWAIT P1, [R0+URZ+0x36438], R29 ;  /* 0x0364381d000075a7 */ /* 0x0044e4000802017f */
[----:B---3--:R-:W-:Y:S05]  /*aca0*/  @!P1 NANOSLEEP.SYNCS 0x989680 ;  /* 0x009896800000995d */ /* 0x008fea0003900000 */
[----:B------:R-:W3:Y:S02]  /*acb0*/  @!P1 SYNCS.PHASECHK.TRANS64 P1, [R0+URZ+0x36438], R29 ;  /* 0x0364381d000095a7 */ /* 0x000ee4000802007f */
[----:B---3--:R-:W-:Y:S05]  /*acc0*/  @!P1 BRA `(.L_x_1441) ;  /* 0xfffffffc00f09947 */ /* 0x008fea000383ffff */
[----:B------:R-:W-:Y:S05]  /*acd0*/  BRA `(.L_x_1472) ;  /* 0xffffffe8008c7947 */ /* 0x000fea000383ffff */
.L_x_1443:
[----:B------:R-:W-:-:S07]  /*ace0*/  SHF.L.U32 R5, R7, 0x1f, RZ ;  /* 0x0000001f07057819 */ /* 0x000fce00000006ff */
.L_x_1473:
[----:B----4-:R4:W1:Y:S02]  /*acf0*/  SYNCS.PHASECHK.TRANS64.TRYWAIT P1, [R0+URZ+0x36420], R5 ;  /* 0x03642005000075a7 */ /* 0x010864000802017f */
[----:B-1----:R-:W-:Y:S05]  /*ad00*/  @!P1 NANOSLEEP.SYNCS 0x989680 ;  /* 0x009896800000995d */ /* 0x002fea0003900000 */
[----:B------:R-:W1:Y:S02]  /*ad10*/  @!P1 SYNCS.PHASECHK.TRANS64 P1, [R0+URZ+0x36420], R5 ;  /* 0x03642005000095a7 */ /* 0x000e64000802007f */
[----:B-1----:R-:W-:Y:S05]  /*ad20*/  @!P1 BRA `(.L_x_1473) ;  /* 0xfffffffc00f09947 */ /* 0x002fea000383ffff */
[----:B------:R-:W-:Y:S05]  /*ad30*/  BRA `(.L_x_1474) ;  /* 0xffffffec00207947 */ /* 0x000fea000383ffff */
.L_x_1446:
[----:B----4-:R4:W1:Y:S02]  /*ad40*/  SYNCS.PHASECHK.TRANS64.TRYWAIT P1, [R0+URZ+0x36438], R6 ;  /* 0x03643806000075a7 */ /* 0x010864000802017f */
[----:B-1----:R-:W-:Y:S05]  /*ad50*/  @!P1 NANOSLEEP.SYNCS 0x989680 ;  /* 0x009896800000995d */ /* 0x002fea0003900000 */
[----:B------:R-:W1:Y:S02]  /*ad60*/  @!P1 SYNCS.PHASECHK.TRANS64 P1, [R0+URZ+0x36438], R6 ;  /* 0x03643806000095a7 */ /* 0x000e64000802007f */
[----:B-1----:R-:W-:Y:S05]  /*ad70*/  @!P1 BRA `(.L_x_1446) ;  /* 0xfffffffc00f09947 */ /* 0x002fea000383ffff */
[----:B------:R-:W-:Y:S05]  /*ad80*/  BRA `(.L_x_1475) ;  /* 0xffffffec00ec7947 */ /* 0x000fea000383ffff */
.L_x_1448:
[----:B-1----:R1:W4:Y:S02]  /*ad90*/  SYNCS.PHASECHK.TRANS64.TRYWAIT P1, [R0+URZ+0x36428], R5 ;  /* 0x03642805000075a7 */ /* 0x002324000802017f */
[----:B----4-:R-:W-:Y:S05]  /*ada0*/  @!P1 NANOSLEEP.SYNCS 0x989680 ;  /* 0x009896800000995d */ /* 0x010fea0003900000 */
[----:B------:R-:W4:Y:S02]  /*adb0*/  @!P1 SYNCS.PHASECHK.TRANS64 P1, [R0+URZ+0x36428], R5 ;  /* 0x03642805000095a7 */ /* 0x000f24000802007f */
[----:B----4-:R-:W-:Y:S05]  /*adc0*/  @!P1 BRA `(.L_x_1448) ;  /* 0xfffffffc00f09947 */ /* 0x010fea000383ffff */
[----:B------:R-:W-:Y:S05]  /*add0*/  BRA `(.L_x_1476) ;  /* 0xfffffff000947947 */ /* 0x000fea000383ffff */
.L_x_1450:
[----:B----4-:R4:W1:Y:S02]  /*ade0*/  SYNCS.PHASECHK.TRANS64.TRYWAIT P1, [R0+URZ+0x36438], R3 ;  /* 0x03643803000075a7 */ /* 0x010864000802017f */
[----:B-1----:R-:W-:Y:S05]  /*adf0*/  @!P1 NANOSLEEP.SYNCS 0x989680 ;  /* 0x009896800000995d */ /* 0x002fea0003900000 */
[----:B------:R-:W1:Y:S02]  /*ae00*/  @!P1 SYNCS.PHASECHK.TRANS64 P1, [R0+URZ+0x36438], R3 ;  /* 0x03643803000095a7 */ /* 0x000e64000802007f */
[----:B-1----:R-:W-:Y:S05]  /*ae10*/  @!P1 BRA `(.L_x_1450) ;  /* 0xfffffffc00f09947 */ /* 0x002fea000383ffff */
[----:B------:R-:W-:Y:S05]  /*ae20*/  BRA `(.L_x_1477) ;  /* 0xfffffff400507947 */ /* 0x000fea000383ffff */
.L_x_1452:
[----:B------:R-:W-:Y:S01]  /*ae30*/  BSSY B1, `(.L_x_1478) ;  /* 0x0000006000017945 */ /* 0x000fe20003800000 */
[----:B------:R-:W-:-:S07]  /*ae40*/  IMAD.MOV.U32 R15, RZ, RZ, -0x1 ;  /* 0xffffffffff0f7424 */ /* 0x000fce00078e00ff */
[----:B------:R-:W-:Y:S05]  /*ae50*/  WARPSYNC.COLLECTIVE R15, `(.L_x_1479) ;  /* 0x000000000f0c7348 */ /* 0x000fea0003c00000 */
[----:B------:R-:W-:Y:S02]  /*ae60*/  ELECT P6, UR62, PT ;  /* 0x00000000003e782f */ /* 0x000fe400038c0000 */
[----:B------:R-:W-:Y:S01]  /*ae70*/  MOV R14, UR62 ;  /* 0x0000003e000e7c02 */ /* 0x000fe20008000f00 */
[----:B------:R-:W-:Y:S10]  /*ae80*/  ENDCOLLECTIVE ;  /* 0x000000000000791b */ /* 0x000ff40003800000 */
.L_x_1479:
[----:B------:R-:W-:Y:S05]  /*ae90*/  BSYNC B1 ;  /* 0x0000000000017941 */ /* 0x000fea0003800000 */
.L_x_1478:
[----:B------:R-:W-:Y:S05]  /*aea0*/  BRA `(.L_x_1480) ;  /* 0xfffffff800087947 */ /* 0x000fea000383ffff */
.L_x_1454:
[----:B-1----:R1:W2:Y:S02]  /*aeb0*/  SYNCS.PHASECHK.TRANS64.TRYWAIT P0, [R9+URZ], R2 ;  /* 0x00000002090075a7 */ /* 0x0022a4000800017f */
[----:B--2---:R-:W-:Y:S05]  /*aec0*/  @!P0 NANOSLEEP.SYNCS 0x989680 ;  /* 0x009896800000895d */ /* 0x004fea0003900000 */
[----:B------:R-:W2:Y:S02]  /*aed0*/  @!P0 SYNCS.PHASECHK.TRANS64 P0, [R9+URZ], R2 ;  /* 0x00000002090085a7 */ /* 0x000ea4000800007f */
[----:B--2---:R-:W-:Y:S05]  /*aee0*/  @!P0 BRA `(.L_x_1454) ;  /* 0xfffffffc00f08947 */ /* 0x004fea000383ffff */
[----:B------:R-:W-:Y:S05]  /*aef0*/  BRA `(.L_x_1481) ;  /* 0xfffffff800487947 */ /* 0x000fea000383ffff */
.L_x_1455:
[----:B--2---:R2:W3:Y:S02]  /*af00*/  SYNCS.PHASECHK.TRANS64.TRYWAIT P0, [R3+URZ], R0 ;  /* 0x00000000030075a7 */ /* 0x0044e4000800017f */
[----:B---3--:R-:W-:Y:S05]  /*af10*/  @!P0 NANOSLEEP.SYNCS 0x989680 ;  /* 0x009896800000895d */ /* 0x008fea0003900000 */
[----:B------:R-:W3:Y:S02]  /*af20*/  @!P0 SYNCS.PHASECHK.TRANS64 P0, [R3+URZ], R0 ;  /* 0x00000000030085a7 */ /* 0x000ee4000800007f */
[----:B---3--:R-:W-:Y:S05]  /*af30*/  @!P0 BRA `(.L_x_1455) ;  /* 0xfffffffc00f08947 */ /* 0x008fea000383ffff */
[----:B------:R-:W-:Y:S05]  /*af40*/  BRA `(.L_x_1482) ;  /* 0xfffffff8003c7947 */ /* 0x000fea000383ffff */
.L_x_1483:
        /* <DEDUP_REMOVED lines=11> */
.L_x_7658:


//--------------------- .text._ZN7cutlass13device_kernelIN5flash11enable_sm90INS1_16FlashAttnBwdSm90INS1_25CollectiveMainloopBwdSm90ILi2ELi1ELi1EN4cute5tupleIJNS5_1CILi1EEES8_S8_EEENS6_IJNS7_ILi64EEENS7_ILi96EEENS7_ILi192EEEEEENS_6half_tEfNS_4arch4Sm90ELb0ELb1ELb1ELb0ELb0ELb0ELb1ELb0ELi3ELi1ELi1ELi1ELb0EEENS1_24CollectiveEpilogueBwdGQAISD_fSG_Li384ELb0ELb0EEENS1_19SingleTileSchedulerILb0ELb0ELb0ELi96EEEEEEEEEvNT_6ParamsE --------------------------
	.section	.text._ZN7cutlass13device_kernelIN5flash11enable_sm90INS1_16FlashAttnBwdSm90INS1_25CollectiveMainloopBwdSm90ILi2ELi1ELi1EN4cute5tupleIJNS5_1CILi1EEES8_S8_EEENS6_IJNS7_ILi64EEENS7_ILi96EEENS7_ILi192EEEEEENS_6half_tEfNS_4arch4Sm90ELb0ELb1ELb1ELb0ELb0ELb0ELb1ELb0ELi3ELi1ELi1ELi1ELb0EEENS1_24CollectiveEpilogueBwdGQAISD_fSG_Li384ELb0ELb0EEENS1_19SingleTileSchedulerILb0ELb0ELb0ELi96EEEEEEEEEvNT_6ParamsE,"ax",@progbits
	.align	128
.text._ZN7cutlass13device_kernelIN5flash11enable_sm90INS1_16FlashAttnBwdSm90INS1_25CollectiveMainloopBwdSm90ILi2ELi1ELi1EN4cute5tupleIJNS5_1CILi1EEES8_S8_EEENS6_IJNS7_ILi64EEENS7_ILi96EEENS7_ILi192EEEEEENS_6half_tEfNS_4arch4Sm90ELb0ELb1ELb1ELb0ELb0ELb0ELb1ELb0ELi3ELi1ELi1ELi1ELb0EEENS1_24CollectiveEpilogueBwdGQAISD_fSG_Li384ELb0ELb0EEENS1_19SingleTileSchedulerILb0ELb0ELb0ELi96EEEEEEEEEvNT_6ParamsE:
        .type           _ZN7cutlass13device_kernelIN5flash11enable_sm90INS1_16FlashAttnBwdSm90INS1_25CollectiveMainloopBwdSm90ILi2ELi1ELi1EN4cute5tupleIJNS5_1CILi1EEES8_S8_EEENS6_IJNS7_ILi64EEENS7_ILi96EEENS7_ILi192EEEEEENS_6half_tEfNS_4arch4Sm90ELb0ELb1ELb1ELb0ELb0ELb0ELb1ELb0ELi3ELi1ELi1ELi1ELb0EEENS1_24CollectiveEpilogueBwdGQAISD_fSG_Li384ELb0ELb0EEENS1_19SingleTileSchedulerILb0ELb0ELb0ELi96EEEEEEEEEvNT_6ParamsE,@function
        .size           _ZN7cutlass13device_kernelIN5flash11enable_sm90INS1_16FlashAttnBwdSm90INS1_25CollectiveMainloopBwdSm90ILi2ELi1ELi1EN4cute5tupleIJNS5_1CILi1EEES8_S8_EEENS6_IJNS7_ILi64EEENS7_ILi96EEENS7_ILi192EEEEEENS_6half_tEfNS_4arch4Sm90ELb0ELb1ELb1ELb0ELb0ELb0ELb1ELb0ELi3ELi1ELi1ELi1ELb0EEENS1_24CollectiveEpilogueBwdGQAISD_fSG_Li384ELb0ELb0EEENS1_19SingleTileSchedulerILb0ELb0ELb0ELi96EEEEEEEEEvNT_6ParamsE,(.L_x_7659 - _ZN7cutlass13device_kernelIN5flash11enable_sm90INS1_16FlashAttnBwdSm90INS1_25CollectiveMainloopBwdSm90ILi2ELi1ELi1EN4cute5tupleIJNS5_1CILi1EEES8_S8_EEENS6_IJNS7_ILi64EEENS7_ILi96EEENS7_ILi192EEEEEENS_6half_tEfNS_4arch4Sm90ELb0ELb1ELb1ELb0ELb0ELb0ELb1ELb0ELi3ELi1ELi1ELi1ELb0EEENS1_24CollectiveEpilogueBwdGQAISD_fSG_Li384ELb0ELb0EEENS1_19SingleTileSchedulerILb0ELb0ELb0ELi96EEEEEEEEEvNT_6ParamsE)
        .other          _ZN7cutlass13device_kernelIN5flash11enable_sm90INS1_16FlashAttnBwdSm90INS1_25CollectiveMainloopBwdSm90ILi2ELi1ELi1EN4cute5tupleIJNS5_1CILi1EEES8_S8_EEENS6_IJNS7_ILi64EEENS7_ILi96EEENS7_ILi192EEEEEENS_6half_tEfNS_4arch4Sm90ELb0ELb1ELb1ELb0ELb0ELb0ELb1ELb0ELi3ELi1ELi1ELi1ELb0EEENS1_24CollectiveEpilogueBwdGQAISD_fSG_Li384ELb0ELb0EEENS1_19SingleTileSchedulerILb0ELb0ELb0ELi96EEEEEEEEEvNT_6ParamsE,@"STO_CUDA_ENTRY STV_DEFAULT"
_ZN7cutlass13device_kernelIN5flash11enable_sm90INS1_16FlashAttnBwdSm90INS1_25CollectiveMainloopBwdSm90ILi2ELi1ELi1EN4cute5tupleIJNS5_1CILi1EEES8_S8_EEENS6_IJNS7_ILi64EEENS7_ILi96EEENS7_ILi192EEEEEENS_6half_tEfNS_4arch4Sm90ELb0ELb1ELb1ELb0ELb0ELb0ELb1ELb0ELi3ELi1ELi1ELi1ELb0EEENS1_24CollectiveEpilogueBwdGQAISD_fSG_Li384ELb0ELb0EEENS1_19SingleTileSchedulerILb0ELb0ELb0ELi96EEEEEEEEEvNT_6ParamsE:
        /* <DEDUP_REMOVED lines=24> */
.L_x_1485:
[----:B------:R-:W-:Y:S05]  /*0180*/  BSYNC B0 ;  /* 0x0000000000007941 */ /* 0x000fea0003800000 */
.L_x_1484:
        /* <DEDUP_REMOVED lines=37> */
.L_x_1486:
        /* <DEDUP_REMOVED lines=20> */
.L_x_1487:
[----:B------:R-:W-:Y:S01]  /*0520*/  PLOP3.LUT P0, PT, PT, PT, UP0, 0x80, 0x0 ;  /* 0x000000000000781c */ /* 0x000fe20003f0f008 */
[----:B------:R-:W-:Y:S01]  /*0530*/  NOP ;  /* 0x0000000000007918 */ /* 0x000fe20000000000 */
[----:B------:R-:W-:Y:S01]  /*0540*/  BSSY B6, `(.L_x_1488) ;  /* 0x00007e5000067945 */ /* 0x000fe20003800000 */
[----:B-12-4-:R-:W-:Y:S10]  /*0550*/  BAR.SYNC.DEFER_BLOCKING 0x0 ;  /* 0x0000000000007b1d */ /* 0x016ff40000010000 */
[----:B------:R-:W-:Y:S05]  /*0560*/  @!P0 BRA `(.L_x_1489) ;  /* 0x0000004400ec8947 */ /* 0x000fea0003800000 */
.L_x_1490:
        /* <DEDUP_REMOVED lines=85> */
.L_x_1492:
        /* <DEDUP_REMOVED lines=37> */
.L_x_1495:
        /* <DEDUP_REMOVED lines=15> */
.L_x_1494:
        /* <DEDUP_REMOVED lines=20> */
.L_x_1497:
        /* <DEDUP_REMOVED lines=15> */
.L_x_1496:
        /* <DEDUP_REMOVED lines=8> */
.L_x_1588:
        /* <DEDUP_REMOVED lines=19> */
.L_x_1499:
        /* <DEDUP_REMOVED lines=81> */
[----:B------:R-:W-:Y:S02]  /*16f0*/  CS2R R62, SRZ ;  /* 0x00000000003e7805 */ /* 0x000fe4000001ff00 */
[----:B------:R-:W-:Y:S02]  /*1700*/  CS2R R60, SRZ ;  /* 0x00000000003c7805 */ /* 0x000fe4000001ff00 */
[----:B------:R-:W-:-:S02]  /*1710*/  IADD3.X R10, R16, UR4, RZ, PT, !PT ;  /* 0x00000004100a7c10 */ /* 0x000fc4000bffe4ff */
[----:B------:R-:W-:Y:S02]  /*1720*/  CS2R R58, SRZ ;  /* 0x00000000003a7805 */ /* 0x000fe4000001ff00 */
[----:B------:R-:W-:Y:S02]  /*1730*/  CS2R R56, SRZ ;  /* 0x0000000000387805 */ /* 0x000fe4000001ff00 */
[----:B------:R-:W-:Y:S02]  /*1740*/  CS2R R54, SRZ ;  /* 0x0000000000367805 */ /* 0x000fe4000001ff00 */
[--C-:B------:R-:W-:Y:S02]  /*1750*/  IADD3 R5, R10, -UR5, -R3.reuse ;  /* 0x800000050a057c10 */ /* 0x100fe4000fffe803 */
[----:B------:R-:W-:Y:S02]  /*1760*/  CS2R R52, SRZ ;  /* 0x0000000000347805 */ /* 0x000fe4000001ff00 */
[----:B------:R-:W-:Y:S01]  /*1770*/  IADD3 R10, -R3, UR4, R16 ;  /* 0x00000004030a7c10 */ /* 0x000fe2000fffe110 */
[----:B------:R-:W-:Y:S01]  /*1780*/  IMAD.IADD R3, R16, 0x1, -R3 ;  /* 0x0000000110037824 */ /* 0x000fe200078e0a03 */
[----:B------:R-:W-:-:S02]  /*1790*/  CS2R R50, SRZ ;  /* 0x0000000000327805 */ /* 0x000fc4000001ff00 */
        /* <DEDUP_REMOVED lines=15> */
[----:B------:R-:W-:Y:S02]  /*1890*/  LEA R0, R0, UR37, 0x2 ;  /* 0x0000002500007c11 */ /* 0x000fe4000f8e10ff */
[----:B-1----:R-:W-:-:S07]  /*18a0*/  IADD3 R157, R12, 0x30400, R9 ;  /* 0x000304000c9d7810 */ /* 0x002fce0007ffe009 */
.L_x_1519:
[----:B------:R-:W-:-:S05]  /*18b0*/  IMAD.U32 R3, RZ, RZ, UR38 ;  /* 0x00000026ff037e24 */ /* 0x000fca000f8e00ff */
[----:B------:R-:W-:-:S04]  /*18c0*/  LOP3.LUT R3, R3, 0x1, RZ, 0xfc, !PT ;  /* 0x0000000103037812 */ /* 0x000fc800078efcff */
[----:B------:R-:W-:-:S13]  /*18d0*/  ISETP.NE.AND P0, PT, R3, 0x3, PT ;  /* 0x000000030300780c */ /* 0x000fda0003f05270 */
[----:B------:R-:W-:Y:S05]  /*18e0*/  @!P0 BRA `(.L_x_1501) ;  /* 0x0000000000048947 */ /* 0x000fea0003800000 */
[----:B------:R-:W-:Y:S01]  /*18f0*/  BPT.TRAP 0x1 ;  /* 0x000000040000795c */ /* 0x000fe20000300000 */
.L_x_1501:
[----:B------:R-:W-:Y:S02]  /*1900*/  LEA R3, R2, UR37, 0x3 ;  /* 0x0000002502037c11 */ /* 0x000fe4000f8e18ff */
[----:B------:R-:W-:-:S04]  /*1910*/  SHF.L.U32 R10, R7, 0x1f, RZ ;  /* 0x0000001f070a7819 */ /* 0x000fc800000006ff */
[----:B------:R1:W2:Y:S01]  /*1920*/  SYNCS.PHASECHK.TRANS64.TRYWAIT P1, [R3+URZ+0x36410], R10 ;  /* 0x0364100a030075a7 */ /* 0x0002a2000802017f */
[----:B------:R-:W-:Y:S05]  /*1930*/  @!P0 BRA `(.L_x_1502) ;  /* 0x0000000000048947 */ /* 0x000fea0003800000 */
[----:B------:R-:W-:Y:S01]  /*1940*/  BPT.TRAP 0x1 ;  /* 0x000000040000795c */ /* 0x000fe20000300000 */
.L_x_1502:
[----:B--2---:R-:W-:Y:S05]  /*1950*/  @P1 BRA `(.L_x_1503) ;  /* 0x0000000000081947 */ /* 0x004fea0003800000 */
[----:B------:R-:W2:Y:S02]  /*1960*/  SYNCS.PHASECHK.TRANS64.TRYWAIT P1, [R3+URZ+0x36410], R10 ;  /* 0x0364100a030075a7 */ /* 0x000ea4000802017f */
[----:B--2---:R-:W-:Y:S05]  /*1970*/  @!P1 BRA `(.L_x_1504) ;  /* 0x0000006800c09947 */ /* 0x004fea0003800000 */
.L_x_1503:
[----:B------:R-:W-:Y:S05]  /*1980*/  WARPSYNC.ALL ;  /* 0x0000000000007948 */ /* 0x000fea0003800000 */
[----:B------:R-:W-:Y:S01]  /*1990*/  R2UR UR6, R8 ;  /* 0x00000000080672ca */ /* 0x000fe200000e0000 */
[----:B------:R-:W-:Y:S01]  /*19a0*/  UIADD3 UR4, UR37, 0x1e000, URZ ;  /* 0x0001e00025047890 */ /* 0x000fe2000fffe03f */
[C---:B------:R-:W-:Y:S01]  /*19b0*/  R2UR UR7, R2.reuse ;  /* 0x00000000020772ca */ /* 0x040fe200000e0000 */
[----:B------:R-:W-:Y:S01]  /*19c0*/  WARPGROUP.ARRIVE ;  /* 0x00000000000079c5 */ /* 0x000fe20000000000 */
[----:B------:R-:W-:Y:S01]  /*19d0*/  UMOV UR13, 0x40000040 ;  /* 0x40000040000d7882 */ /* 0x000fe20000000000 */
[----:B------:R-:W-:Y:S01]  /*19e0*/  USHF.R.U32.HI UR5, URZ, 0x4, UR4 ;  /* 0x000000043f057899 */ /* 0x000fe20008011604 */
[----:B-12---:R-:W-:Y:S01]  /*19f0*/  IMAD R10, R2, 0x40, R6 ;  /* 0x00000040020a7824 */ /* 0x006fe200078e0206 */
        /* <DEDUP_REMOVED lines=95> */
.L_x_1505:
[----:B-1----:R-:W-:-:S04]  /*1ff0*/  SHF.L.U32 R11, R4, 0x1f, RZ ;  /* 0x0000001f040b7819 */ /* 0x002fc800000006ff */
[----:B------:R1:W4:Y:S01]  /*2000*/  SYNCS.PHASECHK.TRANS64.TRYWAIT P1, [UR37+0x36430], R11 ;  /* 0x0364300bff0075a7 */ /* 0x0003220008020165 */
[----:B------:R-:W-:Y:S05]  /*2010*/  @!P0 BRA `(.L_x_1506) ;  /* 0x0000000000048947 */ /* 0x000fea0003800000 */
[----:B------:R-:W-:Y:S01]  /*2020*/  BPT.TRAP 0x1 ;  /* 0x000000040000795c */ /* 0x000fe20000300000 */
.L_x_1506:
[----:B----4-:R-:W-:Y:S05]  /*2030*/  @P1 BRA `(.L_x_1507) ;  /* 0x0000000000081947 */ /* 0x010fea0003800000 */
[----:B------:R-:W4:Y:S02]  /*2040*/  SYNCS.PHASECHK.TRANS64.TRYWAIT P1, [UR37+0x36430], R11 ;  /* 0x0364300bff0075a7 */ /* 0x000f240008020165 */
[----:B----4-:R-:W-:Y:S05]  /*2050*/  @!P1 BRA `(.L_x_1508) ;  /* 0x00000064001c9947 */ /* 0x010fea0003800000 */
.L_x_1507:
        /* <DEDUP_REMOVED lines=147> */
.L_x_1511:
[----:B------:R-:W-:-:S06]  /*2990*/  UISETP.NE.AND UP0, UPT, UR44, 0x1, UPT ;  /* 0x000000012c00788c */ /* 0x000fcc000bf05270 */
[----:B------:R-:W-:-:S05]  /*29a0*/  PLOP3.LUT P1, PT, PT, PT, UP0, 0x80, 0x0 ;  /* 0x000000000000781c */ /* 0x000fca0003f2f008 */
[----:B------:R-:W-:-:S08]  /*29b0*/  @UP0 ULDC UR5, c[0x0][0x754] ;  /* 0x0001d50000050ab9 */ /* 0x000fd00000000800 */
[----:B------:R-:W-:Y:S01]  /*29c0*/  @P1 IMAD.HI.U32 R143, R142, UR5, RZ ;  /* 0x000000058e8f1c27 */ /* 0x000fe2000f8e00ff */
[----:B------:R-:W-:-:S04]  /*29d0*/  @UP0 ULDC UR5, c[0x0][0x758] ;  /* 0x0001d60000050ab9 */ /* 0x000fc80000000800 */
[----:B------:R-:W-:-:S07]  /*29e0*/  @P1 SHF.R.U32.HI R142, RZ, UR5, R143 ;  /* 0x00000005ff8e1c19 */ /* 0x000fce000801168f */
.L_x_1512:
[----:B------:R-:W-:Y:S05]  /*29f0*/  BSYNC B0 ;  /* 0x0000000000007941 */ /* 0x000fea0003800000 */
.L_x_1510:
[----:B------:R-:W4:Y:S01]  /*2a00*/  LDL R143, [R1] ;  /* 0x00000000018f7983 */ /* 0x000f220000100800 */
[----:B------:R-:W-:Y:S01]  /*2a10*/  IADD3 R150, R140, UR4, R5 ;  /* 0x000000048c967c10 */ /* 0x000fe2000fffe005 */
[----:B----4-:R-:W-:-:S05]  /*2a20*/  IMAD R142, R142, UR44, R143 ;  /* 0x0000002c8e8e7c24 */ /* 0x010fca000f8e028f */
[----:B------:R-:W-:Y:S02]  /*2a30*/  VIADDMNMX R147, R142, UR44, R147, PT ;  /* 0x0000002c8e937c46 */ /* 0x000fe4000b800193 */
[----:B------:R-:W-:-:S07]  /*2a40*/  VIMNMX R150, R150, R142, !PT ;  /* 0x0000008e96967248 */ /* 0x000fce0007fe0100 */
.L_x_1509:
        /* <DEDUP_REMOVED lines=18> */
.L_x_1515:
[----:B------:R-:W-:-:S06]  /*2b70*/  UISETP.NE.AND UP0, UPT, UR44, 0x1, UPT ;  /* 0x000000012c00788c */ /* 0x000fcc000bf05270 */
[----:B------:R-:W-:-:S05]  /*2b80*/  PLOP3.LUT P1, PT, PT, PT, UP0, 0x80, 0x0 ;  /* 0x000000000000781c */ /* 0x000fca0003f2f008 */
[----:B------:R-:W-:-:S08]  /*2b90*/  @UP0 ULDC UR4, c[0x0][0x754] ;  /* 0x0001d50000040ab9 */ /* 0x000fd00000000800 */
[----:B------:R-:W-:Y:S01]  /*2ba0*/  @P1 IMAD.HI.U32 R142, R140, UR4, RZ ;  /* 0x000000048c8e1c27 */ /* 0x000fe2000f8e00ff */
[----:B------:R-:W-:-:S04]  /*2bb0*/  @UP0 ULDC UR4, c[0x0][0x758] ;  /* 0x0001d60000040ab9 */ /* 0x000fc80000000800 */
[----:B------:R-:W-:-:S07]  /*2bc0*/  @P1 SHF.R.U32.HI R140, RZ, UR4, R142 ;  /* 0x00000004ff8c1c19 */ /* 0x000fce000801168e */
.L_x_1516:
[----:B------:R-:W-:Y:S05]  /*2bd0*/  BSYNC B0 ;  /* 0x0000000000007941 */ /* 0x000fea0003800000 */
.L_x_1514:
[----:B------:R-:W4:Y:S02]  /*2be0*/  LDL R142, [R1] ;  /* 0x00000000018e7983 */ /* 0x000f240000100800 */
[----:B----4-:R-:W-:-:S05]  /*2bf0*/  IMAD R140, R140, UR44, R142 ;  /* 0x0000002c8c8c7c24 */ /* 0x010fca000f8e028e */
[----:B------:R-:W-:Y:S02]  /*2c00*/  VIMNMX R145, R145, R140, !PT ;  /* 0x0000008c91917248 */ /* 0x000fe40007fe0100 */
[----:B------:R-:W-:-:S07]  /*2c10*/  VIADDMNMX R139, R140, UR44, R139, PT ;  /* 0x0000002c8c8b7c46 */ /* 0x000fce000b80018b */
.L_x_1513:
[----:B------:R-:W1:Y:S01]  /*2c20*/  S2R R151, SR_CTAID.X ;  /* 0x0000000000977919 */ /* 0x000e620000002500 */
[----:B------:R-:W-:Y:S01]  /*2c30*/  LEA R152, R6, UR37, 0x2 ;  /* 0x0000002506987c11 */ /* 0x000fe2000f8e10ff */
[----:B------:R-:W-:Y:S01]  /*2c40*/  USHF.R.U32.HI UR6, URZ, 0x4, UR42 ;  /* 0x000000043f067899 */ /* 0x000fe2000801162a */
[----:B------:R-:W-:Y:S01]  /*2c50*/  P2R R148, PR, RZ, 0x1 ;  /* 0x00000001ff947803 */ /* 0x000fe20000000000 */
[----:B------:R-:W-:Y:S01]  /*2c60*/  UMOV UR11, 0x80000020 ;  /* 0x80000020000b7882 */ /* 0x000fe20000000000 */
[----:B------:R-:W-:Y:S01]  /*2c70*/  R2UR UR7, R8 ;  /* 0x00000000080772ca */ /* 0x000fe200000e0000 */
[----:B------:R-:W4:Y:S01]  /*2c80*/  LDS R153, [R152+0x30200] ;  /* 0x0302000098997984 */ /* 0x000f220000000800 */
[----:B------:R-:W-:Y:S01]  /*2c90*/  ULOP3.LUT UR6, UR6, 0x3fff, URZ, 0xc0, !UPT ;  /* 0x00003fff06067892 */ /* 0x000fe2000f8ec03f */
[----:B------:R-:W-:Y:S02]  /*2ca0*/  UMOV UR9, 0x40000040 ;  /* 0x4000004000097882 */ /* 0x000fe40000000000 */
[----:B------:R-:W5:Y:S01]  /*2cb0*/  LDS R152, [R152+0x30220] ;  /* 0x0302200098987984 */ /* 0x000f620000000800 */
[----:B------:R-:W-:Y:S01]  /*2cc0*/  ULOP3.LUT UR12, UR6, 0x1000000, URZ, 0xfc, !UPT ;  /* 0x01000000060c7892 */ /* 0x000fe2000f8efc3f */
[----:B------:R-:W-:Y:S01]  /*2cd0*/  UMOV UR13, 0x80000020 ;  /* 0x80000020000d7882 */ /* 0x000fe20000000000 */
[----:B------:R-:W-:-:S05]  /*2ce0*/  UMOV UR15, 0x40000040 ;  /* 0x40000040000f7882 */ /* 0x000fca0000000000 */
[----:B------:R-:W-:Y:S01]  /*2cf0*/  ULEA UR4, UR7, UR37, 0xd ;  /* 0x0000002507047291 */ /* 0x000fe2000f8e683f */
[----:B------:R-:W-:Y:S01]  /*2d00*/  UMOV UR10, UR12 ;  /* 0x0000000c000a7c82 */ /* 0x000fe20008000000 */
[----:B------:R-:W-:Y:S02]  /*2d10*/  UIMAD UR7, UR7, 0x3000, UR37 ;  /* 0x00003000070778a4 */ /* 0x000fe4000f8e0225 */
[----:B------:R-:W-:Y:S02]  /*2d20*/  UIADD3 UR5, UR4, 0x2a000, URZ ;  /* 0x0002a00004057890 */ /* 0x000fe4000fffe03f */
[----:B------:R-:W-:Y:S02]  /*2d30*/  USHF.R.U32.HI UR7, URZ, 0x4, UR7 ;  /* 0x000000043f077899 */ /* 0x000fe40008011607 */
[----:B------:R-:W-:Y:S02]  /*2d40*/  USHF.R.U32.HI UR5, URZ, 0x4, UR5 ;  /* 0x000000043f057899 */ /* 0x000fe40008011605 */
[----:B------:R-:W-:-:S02]  /*2d50*/  ULOP3.LUT UR14, UR7, 0x3fff, URZ, 0xc0, !UPT ;  /* 0x00003fff070e7892 */ /* 0x000fc4000f8ec03f */
[----:B------:R-:W-:Y:S01]  /*2d60*/  ULOP3.LUT UR6, UR5, 0x3fff, URZ, 0xc0, !UPT ;  /* 0x00003fff05067892 */ /* 0x000fe2000f8ec03f */
[----:B-1----:R-:W-:-:S05]  /*2d70*/  IMAD R151, R151, -0x60, RZ ;  /* 0xffffffa097977824 */ /* 0x002fca00078e02ff */
[C---:B------:R-:W-:Y:S01]  /*2d80*/  ISETP.GE.AND P6, PT, R151.reuse, 0x2, PT ;  /* 0x000000029700780c */ /* 0x040fe20003fc6270 */
[----:B------:R-:W-:Y:S01]  /*2d90*/  UMOV UR8, UR6 ;  /* 0x0000000600087c82 */ /* 0x000fe20008000000 */
[----:B------:R-:W-:Y:S02]  /*2da0*/  ISETP.GE.AND P4, PT, R151, 0x9, PT ;  /* 0x000000099700780c */ /* 0x000fe40003f86270 */
[C---:B------:R-:W-:Y:S02]  /*2db0*/  ISETP.GT.AND P5, PT, R145.reuse, 0x1, !P6 ;  /* 0x000000019100780c */ /* 0x040fe400077a4270 */
[----:B------:R-:W-:Y:S02]  /*2dc0*/  ISETP.GT.AND P6, PT, R150, 0x1, !P6 ;  /* 0x000000019600780c */ /* 0x000fe400077c4270 */
[----:B------:R-:W-:Y:S01]  /*2dd0*/  ISETP.GT.AND P3, PT, R145, 0x8, !P4 ;  /* 0x000000089100780c */ /* 0x000fe20006764270 */
[--C-:B----4-:R-:W-:Y:S01]  /*2de0*/  FADD.FTZ R120, R120, -R153.reuse ;  /* 0x8000009978787221 */ /* 0x110fe20000010000 */
[----:B------:R-:W-:Y:S01]  /*2df0*/  ISETP.LT.OR P6, PT, R147, 0x2, P6 ;  /* 0x000000029300780c */ /* 0x000fe200037c1670 */
[--C-:B------:R-:W-:Y:S01]  /*2e00*/  FADD.FTZ R121, R121, -R153.reuse ;  /* 0x8000009979797221 */ /* 0x100fe20000010000 */
[----:B------:R-:W-:Y:S01]  /*2e10*/  ISETP.GE.AND P2, PT, R151, 0xa, PT ;  /* 0x0000000a9700780c */ /* 0x000fe20003f46270 */
[--C-:B------:R-:W-:Y:S01]  /*2e20*/  FADD.FTZ R124, R124, -R153.reuse ;  /* 0x800000997c7c7221 */ /* 0x100fe20000010000 */
[----:B------:R-:W-:Y:S01]  /*2e30*/  ISETP.LT.OR P3, PT, R139, 0x9, P3 ;  /* 0x000000098b00780c */ /* 0x000fe20001f61670 */
[--C-:B------:R-:W-:Y:S01]  /*2e40*/  FADD.FTZ R125, R125, -R153.reuse ;  /* 0x800000997d7d7221 */ /* 0x100fe20000010000 */
[----:B------:R-:W-:Y:S01]  /*2e50*/  FSEL R155, R12, -INF , !P6 ;  /* 0xff8000000c9b7808 */ /* 0x000fe20007000000 */
[--C-:B------:R-:W-:Y:S01]  /*2e60*/  FADD.FTZ R128, R128, -R153.reuse ;  /* 0x8000009980807221 */ /* 0x100fe20000010000 */
[----:B------:R-:W-:Y:S01]  /*2e70*/  ISETP.LT.OR P5, PT, R139, 0x2, P5 ;  /* 0x000000028b00780c */ /* 0x000fe20002fa1670 */
[----:B------:R-:W-:Y:S01]  /*2e80*/  FADD.FTZ R129, R129, -R153 ;  /* 0x8000009981817221 */ /* 0x000fe20000010000 */
[----:B------:R-:W-:Y:S01]  /*2e90*/  ISETP.GE.AND P1, PT, R151, 0x11, PT ;  /* 0x000000119700780c */ /* 0x000fe20003f26270 */
[----:B--2---:R-:W-:Y:S01]  /*2ea0*/  FFMA.FTZ R155, R155, UR46, -R23 ;  /* 0x0000002e9b9b7c23 */ /* 0x004fe20008010817 */
[----:B------:R-:W-:Y:S01]  /*2eb0*/  ISETP.GT.AND P4, PT, R150, 0x8, !P4 ;  /* 0x000000089600780c */ /* 0x000fe20006784270 */
[--C-:B------:R-:W-:Y:S01]  /*2ec0*/  FADD.FTZ R132, R132, -R153.reuse ;  /* 0x8000009984847221 */ /* 0x100fe20000010000 */
[----:B------:R-:W-:Y:S01]  /*2ed0*/  ISETP.GT.AND P6, PT, R150, 0x9, !P2 ;  /* 0x000000099600780c */ /* 0x000fe200057c4270 */
[----:B------:R-:W-:Y:S01]  /*2ee0*/  FADD.FTZ R133, R133, -R153 ;  /* 0x8000009985857221 */ /* 0x000fe20000010000 */
[----:B------:R-:W-:Y:S01]  /*2ef0*/  FSEL R146, R17, -INF , !P3 ;  /* 0xff80000011927808 */ /* 0x000fe20005800000 */
[----:B------:R-:W1:Y:S01]  /*2f00*/  MUFU.EX2 R155, R155 ;  /* 0x0000009b009b7308 */ /* 0x000e620000000800 */
[----:B------:R-:W-:Y:S01]  /*2f10*/  FSEL R149, R14, -INF , !P5 ;  /* 0xff8000000e957808 */ /* 0x000fe20006800000 */
[----:B-----5:R-:W-:Y:S01]  /*2f20*/  FADD.FTZ R126, R126, -R152 ;  /* 0x800000987e7e7221 */ /* 0x020fe20000010000 */
[----:B------:R-:W-:Y:S01]  /*2f30*/  ISETP.LT.OR P4, PT, R147, 0x9, P4 ;  /* 0x000000099300780c */ /* 0x000fe20002781670 */
[--C-:B---3--:R-:W-:Y:S01]  /*2f40*/  FFMA.FTZ R146, R146, UR46, -R10.reuse ;  /* 0x0000002e92927c23 */ /* 0x108fe2000801080a */
[----:B------:R-:W-:Y:S01]  /*2f50*/  ISETP.GT.AND P3, PT, R150, 0x10, !P1 ;  /* 0x000000109600780c */ /* 0x000fe20004f64270 */
[----:B------:R-:W-:Y:S01]  /*2f60*/  FFMA.FTZ R149, R149, UR46, -R10 ;  /* 0x0000002e95957c23 */ /* 0x000fe2000801080a */
[----:B------:R-:W-:Y:S01]  /*2f70*/  ISETP.LT.OR P6, PT, R147, 0xa, P6 ;  /* 0x0000000a9300780c */ /* 0x000fe200037c1670 */
[--C-:B------:R-:W-:Y:S01]  /*2f80*/  FADD.FTZ R122, R122, -R152.reuse ;  /* 0x800000987a7a7221 */ /* 0x100fe20000010000 */
[----:B------:R-:W-:Y:S01]  /*2f90*/  ISETP.GE.AND P5, PT, R151, 0x12, PT ;  /* 0x000000129700780c */ /* 0x000fe20003fa6270 */
[----:B------:R-:W-:Y:S01]  /*2fa0*/  MUFU.EX2 R146, R146 ;  /* 0x0000009200927308 */ /* 0x000fe20000000800 */
[----:B------:R-:W-:Y:S01]  /*2fb0*/  FSEL R142, R15, -INF , !P4 ;  /* 0xff8000000f8e7808 */ /* 0x000fe20006000000 */
[--C-:B------:R-:W-:Y:S01]  /*2fc0*/  FADD.FTZ R123, R123, -R152.reuse ;  /* 0x800000987b7b7221 */ /* 0x100fe20000010000 */
[----:B------:R-:W-:Y:S01]  /*2fd0*/  ISETP.LT.OR P3, PT, R147, 0x11, P3 ;  /* 0x000000119300780c */ /* 0x000fe20001f61670 */
[--C-:B------:R-:W-:Y:S01]  /*2fe0*/  FADD.FTZ R134, R134, -R152.reuse ;  /* 0x8000009886867221 */ /* 0x100fe20000010000 */
[----:B------:R-:W-:Y:S01]  /*2ff0*/  FSEL R143, R16, -INF , !P6 ;  /* 0xff800000108f7808 */ /* 0x000fe20007000000 */
[--C-:B------:R-:W-:Y:S01]  /*3000*/  FFMA.FTZ R142, R142, UR46, -R23.reuse ;  /* 0x0000002e8e8e7c23 */ /* 0x100fe20008010817 */
[----:B------:R-:W-:Y:S01]  /*3010*/  ISETP.GE.AND P4, PT, R151, 0x19, PT ;  /* 0x000000199700780c */ /* 0x000fe20003f86270 */
[----:B-1----:R-:W-:Y:S01]  /*3020*/  FMUL.FTZ R121, R155, R121 ;  /* 0x000000799b797220 */ /* 0x002fe20000410000 */
[----:B------:R-:W-:Y:S01]  /*3030*/  ISETP.GT.AND P6, PT, R150, 0x11, !P5 ;  /* 0x000000119600780c */ /* 0x000fe20006fc4270 */
[--C-:B------:R-:W-:Y:S01]  /*3040*/  FFMA.FTZ R143, R143, UR46, -R23.reuse ;  /* 0x0000002e8f8f7c23 */ /* 0x100fe20008010817 */
[----:B------:R-:W-:Y:S01]  /*3050*/  FSEL R140, R20, -INF , !P3 ;  /* 0xff800000148c7808 */ /* 0x000fe20005800000 */
[----:B------:R-:W1:Y:S01]  /*3060*/  MUFU.EX2 R142, R142 ;  /* 0x0000008e008e7308 */ /* 0x000e620000000800 */
[----:B------:R-:W-:Y:S01]  /*3070*/  ISETP.GT.AND P3, PT, R150, 0x18, !P4 ;  /* 0x000000189600780c */ /* 0x000fe20006764270 */
[----:B------:R-:W-:Y:S01]  /*3080*/  FFMA.FTZ R16, -R16, R16, 1 ;  /* 0x3f80000010107423 */ /* 0x000fe20000010110 */
[C---:B------:R-:W-:Y:S01]  /*3090*/  ISETP.LT.OR P6, PT, R147.reuse, 0x12, P6 ;  /* 0x000000129300780c */ /* 0x040fe200037c1670 */
[--C-:B------:R-:W-:Y:S01]  /*30a0*/  FFMA.FTZ R140, R140, UR46, -R23.reuse ;  /* 0x0000002e8c8c7c23 */ /* 0x100fe20008010817 */
[----:B------:R-:W-:Y:S01]  /*30b0*/  ISETP.LT.OR P3, PT, R147, 0x19, P3 ;  /* 0x000000199300780c */ /* 0x000fe20001f61670 */
[----:B------:R-:W-:Y:S01]  /*30c0*/  FFMA.FTZ R14, -R14, R14, 1 ;  /* 0x3f8000000e0e7423 */ /* 0x000fe2000001010e */
[----:B------:R-:W-:Y:S01]  /*30d0*/  FSEL R144, R21, -INF , !P6 ;  /* 0xff80000015907808 */ /* 0x000fe20007000000 */
[----:B------:R-:W2:Y:S01]  /*30e0*/  MUFU.EX2 R143, R143 ;  /* 0x0000008f008f7308 */ /* 0x000ea20000000800 */
[----:B------:R-:W-:Y:S01]  /*30f0*/  ISETP.GE.AND P6, PT, R151, 0x1, PT ;  /* 0x000000019700780c */ /* 0x000fe20003fc6270 */
[----:B------:R-:W-:Y:S01]  /*3100*/  FFMA.FTZ R17, -R17, R17, 1 ;  /* 0x3f80000011117423 */ /* 0x000fe20000010111 */
[----:B------:R-:W-:Y:S01]  /*3110*/  FSEL R156, R22, -INF , !P3 ;  /* 0xff800000169c7808 */ /* 0x000fe20005800000 */
[--C-:B------:R-:W-:Y:S01]  /*3120*/  FFMA.FTZ R144, R144, UR46, -R23.reuse ;  /* 0x0000002e90907c23 */ /* 0x100fe20008010817 */
[----:B------:R-:W-:Y:S01]  /*3130*/  ISETP.GT.AND P3, PT, R150, RZ, !P6 ;  /* 0x000000ff9600720c */ /* 0x000fe20007764270 */
[--C-:B------:R-:W-:Y:S01]  /*3140*/  FADD.FTZ R127, R127, -R152.reuse ;  /* 0x800000987f7f7221 */ /* 0x100fe20000010000 */
[----:B------:R-:W-:Y:S01]  /*3150*/  ISETP.GT.AND P6, PT, R145, RZ, !P6 ;  /* 0x000000ff9100720c */ /* 0x000fe200077c4270 */
[--C-:B------:R-:W-:Y:S01]  /*3160*/  FFMA.FTZ R156, R156, UR46, -R23.reuse ;  /* 0x0000002e9c9c7c23 */ /* 0x100fe20008010817 */
[----:B------:R-:W-:Y:S01]  /*3170*/  ISETP.LT.OR P3, PT, R147, 0x1, P3 ;  /* 0x000000019300780c */ /* 0x000fe20001f61670 */
[----:B------:R-:W3:Y:S01]  /*3180*/  MUFU.EX2 R140, R140 ;  /* 0x0000008c008c7308 */ /* 0x000ee20000000800 */
[----:B------:R-:W-:Y:S01]  /*3190*/  ISETP.GT.AND P2, PT, R145, 0x9, !P2 ;  /* 0x000000099100780c */ /* 0x000fe20005744270 */
[----:B-1----:R-:W-:Y:S01]  /*31a0*/  FMUL.FTZ R124, R142, R124 ;  /* 0x0000007c8e7c7220 */ /* 0x002fe20000410000 */
[----:B------:R-:W-:Y:S01]  /*31b0*/  FSEL R154, R11, -INF , !P3 ;  /* 0xff8000000b9a7808 */ /* 0x000fe20005800000 */
[--C-:B------:R-:W-:Y:S01]  /*31c0*/  FADD.FTZ R130, R130, -R152.reuse ;  /* 0x8000009882827221 */ /* 0x100fe20000010000 */
[----:B------:R-:W-:Y:S01]  /*31d0*/  ISETP.GE.AND P3, PT, R151, 0x1a, PT ;  /* 0x0000001a9700780c */ /* 0x000fe20003f66270 */
[--C-:B------:R-:W-:Y:S01]  /*31e0*/  FADD.FTZ R131, R131, -R152.reuse ;  /* 0x8000009883837221 */ /* 0x100fe20000010000 */
[C---:B------:R-:W-:Y:S01]  /*31f0*/  ISETP.GT.AND P1, PT, R145.reuse, 0x10, !P1 ;  /* 0x000000109100780c */ /* 0x040fe20004f24270 */
[--C-:B------:R-:W-:Y:S01]  /*3200*/  FFMA.FTZ R154, R154, UR46, -R23.reuse ;  /* 0x0000002e9a9a7c23 */ /* 0x100fe20008010817 */
[----:B------:R-:W-:Y:S01]  /*3210*/  ISETP.GT.AND P0, PT, R150, 0x19, !P3 ;  /* 0x000000199600780c */ /* 0x000fe20005f04270 */
[----:B------:R-:W1:Y:S01]  /*3220*/  MUFU.EX2 R144, R144 ;  /* 0x0000009000907308 */ /* 0x000e620000000800 */
[----:B------:R-:W-:Y:S01]  /*3230*/  ISETP.GT.AND P5, PT, R145, 0x11, !P5 ;  /* 0x000000119100780c */ /* 0x000fe20006fa4270 */
[----:B--2---:R-:W-:Y:S01]  /*3240*/  FMUL.FTZ R125, R143, R125 ;  /* 0x0000007d8f7d7220 */ /* 0x004fe20000410000 */
[----:B------:R-:W-:Y:S01]  /*3250*/  ISETP.LT.OR P0, PT, R147, 0x1a, P0 ;  /* 0x0000001a9300780c */ /* 0x000fe20000701670 */
[----:B------:R-:W-:Y:S01]  /*3260*/  FADD.FTZ R135, R135, -R152 ;  /* 0x8000009887877221 */ /* 0x000fe20000010000 */
[----:B------:R-:W-:Y:S01]  /*3270*/  ISETP.GT.AND P4, PT, R145, 0x18, !P4 ;  /* 0x000000189100780c */ /* 0x000fe20006784270 */
[----:B------:R-:W-:Y:S01]  /*3280*/  FMUL.FTZ R16, R125, R16 ;  /* 0x000000107d107220 */ /* 0x000fe20000410000 */
[----:B------:R-:W-:Y:S01]  /*3290*/  ISETP.GT.AND P3, PT, R145, 0x19, !P3 ;  /* 0x000000199100780c */ /* 0x000fe20005f64270 */
[----:B------:R-:W2:Y:S01]  /*32a0*/  MUFU.EX2 R154, R154 ;  /* 0x0000009a009a7308 */ /* 0x000ea20000000800 */
[----:B------:R-:W-:Y:S01]  /*32b0*/  FSEL R147, R141, -INF , !P0 ;  /* 0xff8000008d937808 */ /* 0x000fe20004000000 */
[----:B------:R-:W-:Y:S01]  /*32c0*/  FFMA.FTZ R125, -R20, R20, 1 ;  /* 0x3f800000147d7423 */ /* 0x000fe20000010114 */
[C---:B------:R-:W-:Y:S01]  /*32d0*/  ISETP.LT.OR P6, PT, R139.reuse, 0x1, P6 ;  /* 0x000000018b00780c */ /* 0x040fe200037c1670 */
[----:B---3--:R-:W-:Y:S01]  /*32e0*/  FMUL.FTZ R128, R140, R128 ;  /* 0x000000808c807220 */ /* 0x008fe20000410000 */
[----:B------:R-:W-:Y:S01]  /*32f0*/  ISETP.LT.OR P2, PT, R139, 0xa, P2 ;  /* 0x0000000a8b00780c */ /* 0x000fe20001741670 */
[----:B------:R-:W-:Y:S01]  /*3300*/  FFMA.FTZ R147, R147, UR46, -R23 ;  /* 0x0000002e93937c23 */ /* 0x000fe20008010817 */
[C---:B------:R-:W-:Y:S01]  /*3310*/  ISETP.LT.OR P1, PT, R139.reuse, 0x11, P1 ;  /* 0x000000118b00780c */ /* 0x040fe20000f21670 */
[----:B------:R-:W-:Y:S01]  /*3320*/  FMUL.FTZ R125, R128, R125 ;  /* 0x0000007d807d7220 */ /* 0x000fe20000410000 */
[C---:B------:R-:W-:Y:S01]  /*3330*/  ISETP.LT.OR P5, PT, R139.reuse, 0x12, P5 ;  /* 0x000000128b00780c */ /* 0x040fe20002fa1670 */
[----:B-1----:R-:W-:Y:S01]  /*3340*/  FMUL.FTZ R129, R144, R129 ;  /* 0x0000008190817220 */ /* 0x002fe20000410000 */
[C---:B------:R-:W-:Y:S01]  /*3350*/  ISETP.LT.OR P4, PT, R139.reuse, 0x19, P4 ;  /* 0x000000198b00780c */ /* 0x040fe20002781670 */
[----:B------:R-:W1:Y:S01]  /*3360*/  MUFU.EX2 R147, R147 ;  /* 0x0000009300937308 */ /* 0x000e620000000800 */
[----:B------:R-:W-:Y:S01]  /*3370*/  ISETP.LT.OR P3, PT, R139, 0x1a, P3 ;  /* 0x0000001a8b00780c */ /* 0x000fe20001f61670 */
[----:B------:R-:W-:Y:S01]  /*3380*/  FFMA.FTZ R128, -R22, R22, 1 ;  /* 0x3f80000016807423 */ /* 0x000fe20000010116 */
[----:B------:R-:W-:Y:S01]  /*3390*/  ISETP.NE.AND P0, PT, R148, RZ, PT ;  /* 0x000000ff9400720c */ /* 0x000fe20003f05270 */
[----:B------:R-:W-:Y:S01]  /*33a0*/  IMAD.U32 R153, RZ, RZ, UR37 ;  /* 0x00000025ff997e24 */ /* 0x000fe2000f8e00ff */
[----:B------:R-:W-:Y:S01]  /*33b0*/  FSEL R151, R13, -INF , !P6 ;  /* 0xff8000000d977808 */ /* 0x000fe20007000000 */
[----:B--2---:R-:W-:Y:S01]  /*33c0*/  FMUL.FTZ R120, R154, R120 ;  /* 0x000000789a787220 */ /* 0x004fe20000410000 */
[----:B------:R-:W-:Y:S01]  /*33d0*/  FSEL R145, R18, -INF , !P2 ;  /* 0xff80000012917808 */ /* 0x000fe20005000000 */
[----:B------:R-:W2:Y:S01]  /*33e0*/  MUFU.EX2 R149, R149 ;  /* 0x0000009500957308 */ /* 0x000ea20000000800 */
        /* <DEDUP_REMOVED lines=8> */
[----:B------:R-:W3:Y:S01]  /*3470*/  MUFU.EX2 R151, R151 ;  /* 0x0000009700977308 */ /* 0x000ee20000000800 */
[--C-:B------:R-:W-:Y:S01]  /*3480*/  FFMA.FTZ R23, R23, UR46, -R10.reuse ;  /* 0x0000002e17177c23 */ /* 0x100fe2000801080a */
[----:B------:R-:W-:Y:S01]  /*3490*/  FFMA.FTZ R13, -R13, R13, 1 ;  /* 0x3f8000000d0d7423 */ /* 0x000fe2000001010d */
[----:B------:R-:W-:Y:S01]  /*34a0*/  FFMA.FTZ R139, R139, UR46, -R10 ;  /* 0x0000002e8b8b7c23 */ /* 0x000fe2000801080a */
[----:B------:R-:W-:Y:S01]  /*34b0*/  FFMA.FTZ R10, -R11, R11, 1 ;  /* 0x3f8000000b0a7423 */ /* 0x000fe2000001010b */
[----:B------:R-:W-:Y:S01]  /*34c0*/  FFMA.FTZ R11, -R12, R12, 1 ;  /* 0x3f8000000c0b7423 */ /* 0x000fe2000001010c */
[----:B-1----:R-:W-:Y:S01]  /*34d0*/  FMUL.FTZ R12, R147, R133 ;  /* 0x00000085930c7220 */ /* 0x002fe20000410000 */
[----:B------:R-:W-:Y:S01]  /*34e0*/  F2FP.F16.F32.PACK_AB R20, R155, R154 ;  /* 0x0000009a9b14723e */ /* 0x000fe200000000ff */
[----:B------:R-:W-:Y:S01]  /*34f0*/  FMUL.FTZ R10, R120, R10 ;  /* 0x0000000a780a7220 */ /* 0x000fe20000410000 */
[----:B------:R-:W-:Y:S01]  /*3500*/  FMUL.FTZ R11, R121, R11 ;  /* 0x0000000b790b7220 */ /* 0x000fe20000410000 */
[----:B------:R-:W1:Y:S01]  /*3510*/  MUFU.EX2 R120, R156 ;  /* 0x0000009c00787308 */ /* 0x000e620000000800 */
[----:B------:R-:W-:Y:S01]  /*3520*/  FFMA.FTZ R121, -R15, R15, 1 ;  /* 0x3f8000000f797423 */ /* 0x000fe2000001010f */
[----:B--2---:R-:W-:Y:S01]  /*3530*/  FMUL.FTZ R123, R149, R123 ;  /* 0x0000007b957b7220 */ /* 0x004fe20000410000 */
[----:B------:R-:W-:Y:S01]  /*3540*/  F2FP.F16.F32.PACK_AB R22, R143, R142 ;  /* 0x0000008e8f16723e */ /* 0x000fe200000000ff */
[----:B------:R-:W-:Y:S01]  /*3550*/  FFMA.FTZ R18, -R18, R18, 1 ;  /* 0x3f80000012127423 */ /* 0x000fe20000010112 */
[----:B------:R-:W-:Y:S01]  /*3560*/  FMUL.FTZ R121, R124, R121 ;  /* 0x000000797c797220 */ /* 0x000fe20000410000 */
[----:B------:R-:W-:Y:S01]  /*3570*/  FFMA.FTZ R124, -R21, R21, 1 ;  /* 0x3f800000157c7423 */ /* 0x000fe20000010115 */
[----:B---3--:R-:W-:Y:S01]  /*3580*/  FMUL.FTZ R122, R151, R122 ;  /* 0x0000007a977a7220 */ /* 0x008fe20000410000 */
[----:B------:R-:W2:Y:S01]  /*3590*/  MUFU.EX2 R145, R145 ;  /* 0x0000009100917308 */ /* 0x000ea20000000800 */
[----:B------:R-:W-:Y:S01]  /*35a0*/  F2FP.F16.F32.PACK_AB R21, R149, R151 ;  /* 0x000000979515723e */ /* 0x000fe200000000ff */
[----:B------:R-:W-:Y:S01]  /*35b0*/  FMUL.FTZ R124, R129, R124 ;  /* 0x0000007c817c7220 */ /* 0x000fe20000410000 */
[----:B------:R-:W-:Y:S01]  /*35c0*/  FFMA.FTZ R129, -R141, R141, 1 ;  /* 0x3f8000008d817423 */ /* 0x000fe2000001018d */
[----:B------:R-:W-:Y:S01]  /*35d0*/  FMUL.FTZ R122, R122, R13 ;  /* 0x0000000d7a7a7220 */ /* 0x000fe20000410000 */
[----:B------:R-:W-:Y:S01]  /*35e0*/  FMUL.FTZ R123, R123, R14 ;  /* 0x0000000e7b7b7220 */ /* 0x000fe20000410000 */
[----:B------:R-:W-:Y:S01]  /*35f0*/  FFMA.FTZ R19, -R19, R19, 1 ;  /* 0x3f80000013137423 */ /* 0x000fe20000010113 */
[----:B------:R-:W-:Y:S01]  /*3600*/  FMUL.FTZ R129, R12, R129 ;  /* 0x000000810c817220 */ /* 0x000fe20000410000 */
[----:B------:R-:W-:Y:S01]  /*3610*/  FMUL.FTZ R12, R146, R126 ;  /* 0x0000007e920c7220 */ /* 0x000fe20000410000 */
[----:B-1----:R-:W-:Y:S01]  /*3620*/  FMUL.FTZ R15, R120, R132 ;  /* 0x00000084780f7220 */ /* 0x002fe20000410000 */
[----:B------:R-:W1:Y:S01]  /*3630*/  MUFU.EX2 R150, R150 ;  /* 0x0000009600967308 */ /* 0x000e620000000800 */
[----:B------:R-:W-:Y:S01]  /*3640*/  F2FP.F16.F32.PACK_AB R14, R147, R120 ;  /* 0x00000078930e723e */ /* 0x000fe200000000ff */
[----:B------:R-:W-:Y:S01]  /*3650*/  FMUL.FTZ R17, R12, R17 ;  /* 0x000000110c117220 */ /* 0x000fe20000410000 */
[----:B------:R-:W-:Y:S01]  /*3660*/  FMUL.FTZ R128, R15, R128 ;  /* 0x000000800f807220 */ /* 0x000fe20000410000 */
[----:B------:R-:W-:Y:S01]  /*3670*/  F2FP.F16.F32.PACK_AB R12, R144, R140 ;  /* 0x0000008c900c723e */ /* 0x000fe200000000ff */
[----:B------:R-:W-:Y:S01]  /*3680*/  FFMA.FTZ R136, -R136, R136, 1 ;  /* 0x3f80000088887423 */ /* 0x000fe20000010188 */
[----:B------:R-:W-:Y:S01]  /*3690*/  FFMA.FTZ R137, -R137, R137, 1 ;  /* 0x3f80000089897423 */ /* 0x000fe20000010189 */
[----:B--2---:R-:W-:Y:S01]  /*36a0*/  FMUL.FTZ R127, R145, R127 ;  /* 0x0000007f917f7220 */ /* 0x004fe20000410000 */
[----:B------:R2:W3:Y:S01]  /*36b0*/  MUFU.EX2 R15, R23 ;  /* 0x00000017000f7308 */ /* 0x0004e20000000800 */
[----:B------:R-:W-:Y:S01]  /*36c0*/  FFMA.FTZ R138, -R138, R138, 1 ;  /* 0x3f8000008a8a7423 */ /* 0x000fe2000001018a */
[----:B------:R-:W-:Y:S01]  /*36d0*/  F2FP.F16.F32.PACK_AB R124, R124, R125 ;  /* 0x0000007d7c7c723e */ /* 0x000fe200000000ff */
[----:B------:R-:W-:Y:S01]  /*36e0*/  FMUL.FTZ R18, R127, R18 ;  /* 0x000000127f127220 */ /* 0x000fe20000410000 */
[----:B------:R-:W-:-:S04]  /*36f0*/  VIADD R153, R153, 0x33400 ;  /* 0x0003340099997836 */ /* 0x000fc80000000000 */
[----:B------:R-:W4:Y:S01]  /*3700*/  MUFU.EX2 R148, R148 ;  /* 0x0000009400947308 */ /* 0x000f220000000800 */
[----:B--2---:R-:W-:Y:S01]  /*3710*/  F2FP.F16.F32.PACK_AB R23, R145, R146 ;  /* 0x000000929117723e */ /* 0x004fe200000000ff */
[----:B------:R-:W-:Y:S01]  /*3720*/  BAR.SYNC.DEFER_BLOCKING 0x9, 0x180 ;  /* 0x0246000000007b1d */ /* 0x000fe20000010000 */
[----:B-1----:R-:W-:Y:S01]  /*3730*/  FMUL.FTZ R130, R150, R130 ;  /* 0x0000008296827220 */ /* 0x002fe20000410000 */
[----:B------:R-:W-:-:S03]  /*3740*/  R2UR UR5, R153 ;  /* 0x00000000990572ca */ /* 0x000fc600000e0000 */
[----:B------:R-:W-:Y:S01]  /*3750*/  FMUL.FTZ R19, R130, R19 ;  /* 0x0000001382137220 */ /* 0x000fe20000410000 */
[----:B------:R-:W1:Y:S01]  /*3760*/  MUFU.EX2 R126, R139 ;  /* 0x0000008b007e7308 */ /* 0x000e620000000800 */
[----:B---3--:R-:W-:-:S04]  /*3770*/  FMUL.FTZ R134, R15, R134 ;  /* 0x000000860f867220 */ /* 0x008fc80000410000 */
[----:B------:R-:W-:Y:S01]  /*3780*/  FMUL.FTZ R127, R134, R137 ;  /* 0x00000089867f7220 */ /* 0x000fe20000410000 */
[C---:B----4-:R-:W-:Y:S01]  /*3790*/  F2FP.F16.F32.PACK_AB R13, R148.reuse, R150 ;  /* 0x00000096940d723e */ /* 0x050fe200000000ff */
[----:B------:R-:W-:Y:S02]  /*37a0*/  FMUL.FTZ R131, R148, R131 ;  /* 0x0000008394837220 */ /* 0x000fe40000410000 */
[----:B------:R-:W-:Y:S02]  /*37b0*/  USHF.R.U32.HI UR5, URZ, 0x4, UR5 ;  /* 0x000000043f057899 */ /* 0x000fe40008011605 */
[----:B------:R-:W-:Y:S02]  /*37c0*/  FMUL.FTZ R136, R131, R136 ;  /* 0x0000008883887220 */ /* 0x000fe40000410000 */
[----:B------:R-:W-:Y:S01]  /*37d0*/  ULOP3.LUT UR5, UR5, 0x3fff, URZ, 0xc0, !UPT ;  /* 0x00003fff05057892 */ /* 0x000fe2000f8ec03f */
[C---:B-1----:R-:W-:Y:S01]  /*37e0*/  F2FP.F16.F32.PACK_AB R15, R126.reuse, R15 ;  /* 0x0000000f7e0f723e */ /* 0x042fe200000000ff */
[----:B------:R-:W-:Y:S01]  /*37f0*/  STSM.16.M88.4 [R9+0x30400], R20 ;  /* 0x0304001409007844 */ /* 0x000fe20000000200 */
[----:B------:R-:W-:Y:S01]  /*3800*/  FMUL.FTZ R135, R126, R135 ;  /* 0x000000877e877220 */ /* 0x000fe20000410000 */
[----:B------:R-:W-:-:S02]  /*3810*/  F2FP.F16.F32.PACK_AB R126, R129, R128 ;  /* 0x00000080817e723e */ /* 0x000fc400000000ff */
[----:B------:R1:W-:Y:S01]  /*3820*/  STSM.16.M88.4 [R157], R12 ;  /* 0x0000000c9d007844 */ /* 0x0003e20000000200 */
[----:B------:R-:W-:Y:S01]  /*3830*/  FMUL.FTZ R138, R135, R138 ;  /* 0x0000008a878a7220 */ /* 0x000fe20000410000 */
[----:B------:R-:W-:Y:S01]  /*3840*/  F2FP.F16.F32.PACK_AB R125, R136, R19 ;  /* 0x00000013887d723e */ /* 0x000fe200000000ff */
[----:B------:R-:W-:Y:S01]  /*3850*/  @!PT LDS RZ, [RZ] ;  /* 0x00000000fffff984 */ /* 0x000fe20000000800 */
[----:B------:R-:W-:Y:S01]  /*3860*/  @!PT LDS RZ, [RZ] ;  /* 0x00000000fffff984 */ /* 0x000fe20000000800 */
[----:B------:R-:W-:Y:S01]  /*3870*/  @!PT LDS RZ, [RZ] ;  /* 0x00000000fffff984 */ /* 0x000fe20000000800 */
[----:B------:R-:W-:Y:S01]  /*3880*/  @!PT LDS RZ, [RZ] ;  /* 0x00000000fffff984 */ /* 0x000fe20000000800 */
[----:B------:R2:W-:Y:S06]  /*3890*/  MEMBAR.ALL.CTA ;  /* 0x0000000000007992 */ /* 0x0005ec0000008000 */
[----:B--2---:R-:W2:Y:S01]  /*38a0*/  FENCE.VIEW.ASYNC.S ;  /* 0x00000000000073c6 */ /* 0x004ea20000000000 */
[----:B------:R-:W-:-:S02]  /*38b0*/  F2FP.F16.F32.PACK_AB R127, R138, R127 ;  /* 0x0000007f8a7f723e */ /* 0x000fc400000000ff */
[----:B-1----:R-:W-:Y:S02]  /*38c0*/  F2FP.F16.F32.PACK_AB R12, R11, R10 ;  /* 0x0000000a0b0c723e */ /* 0x002fe400000000ff */
        /* <DEDUP_REMOVED lines=26> */
[----:B------:R-:W-:Y:S01]  /*3a70*/  ULOP3.LUT UR12, UR5, 0x10000, URZ, 0xfc, !UPT ;  /* 0x00010000050c7892 */ /* 0x000fe2000f8efc3f */
        /* <DEDUP_REMOVED lines=51> */
.L_x_1517:
        /* <DEDUP_REMOVED lines=59> */
.L_x_1518:
        /* <DEDUP_REMOVED lines=63> */
.L_x_1493:
[----:B------:R-:W-:Y:S05]  /*4550*/  @P0 BRA `(.L_x_1491) ;  /* 0x0000003c008c0947 */ /* 0x000fea0003800000 */
[----:B------:R-:W1:Y:S01]  /*4560*/  S2R R4, SR_TID.X ;  /* 0x0000000000047919 */ /* 0x000e620000002100 */
[----:B------:R-:W2:Y:S01]  /*4570*/  S2UR UR5, SR_CTAID.Y ;  /* 0x00000000000579c3 */ /* 0x000ea20000002600 */
[----:B------:R-:W-:Y:S01]  /*4580*/  ULDC UR4, c[0x0][0x850] ;  /* 0x0002140000047ab9 */ /* 0x000fe20000000800 */
[----:B------:R-:W-:Y:S01]  /*4590*/  ULDC.64 UR12, c[0x0][0x818] ;  /* 0x00020600000c7ab9 */ /* 0x000fe20000000a00 */
[----:B------:R-:W-:Y:S01]  /*45a0*/  UISETP.NE.AND UP0, UPT, UR4, 0x1, UPT ;  /* 0x000000010400788c */ /* 0x000fe2000bf05270 */
[----:B------:R-:W-:Y:S01]  /*45b0*/  BSSY B0, `(.L_x_1520) ;  /* 0x0000052000007945 */ /* 0x000fe20003800000 */
[----:B------:R-:W-:Y:S01]  /*45c0*/  ULDC.64 UR14, c[0x0][0x820] ;  /* 0x00020800000e7ab9 */ /* 0x000fe20000000a00 */
[----:B------:R-:W-:Y:S01]  /*45d0*/  UMOV UR4, 0x400 ;  /* 0x0000040000047882 */ /* 0x000fe20000000000 */
[----:B------:R-:W-:Y:S01]  /*45e0*/  ULDC.64 UR16, c[0x0][0x848] ;  /* 0x0002120000107ab9 */ /* 0x000fe20000000a00 */
[----:B------:R-:W3:Y:S06]  /*45f0*/  S2UR UR9, SR_CgaCtaId ;  /* 0x00000000000979c3 */ /* 0x000eec0000008800 */
[----:B------:R-:W-:-:S02]  /*4600*/  @UP0 ULDC UR6, c[0x0][0x854] ;  /* 0x0002150000060ab9 */ /* 0x000fc40000000800 */
[----:B------:R-:W4:Y:S01]  /*4610*/  S2UR UR8, SR_CTAID.X ;  /* 0x00000000000879c3 */ /* 0x000f220000002500 */
[----:B--2---:R-:W-:-:S07]  /*4620*/  UIMAD.WIDE.U32 UR6, UR5, UR6, URZ ;  /* 0x00000006050672a5 */ /* 0x004fce000f8e003f */
[----:B------:R-:W2:Y:S01]  /*4630*/  S2UR UR18, SR_CTAID.Z ;  /* 0x00000000001279c3 */ /* 0x000ea20000002700 */
[----:B-1----:R-:W-:Y:S01]  /*4640*/  VIADD R3, R4, 0xffffff80 ;  /* 0xffffff8004037836 */ /* 0x002fe20000000000 */
[----:B---3--:R-:W-:-:S03]  /*4650*/  ULEA UR4, UR9, UR4, 0x18 ;  /* 0x0000000409047291 */ /* 0x008fc6000f8ec03f */
[----:B------:R-:W-:Y:S01]  /*4660*/  @UP0 ULDC UR9, c[0x0][0x858] ;  /* 0x0002160000090ab9 */ /* 0x000fe20000000800 */
[----:B------:R-:W-:Y:S01]  /*4670*/  SHF.R.S32.HI R0, RZ, 0x1f, R3 ;  /* 0x0000001fff007819 */ /* 0x000fe20000011403 */
[----:B------:R-:W-:Y:S01]  /*4680*/  @UP0 USHF.R.U32.HI UR5, URZ, UR9, UR7 ;  /* 0x000000093f050299 */ /* 0x000fe20008011607 */
[----:B------:R-:W-:Y:S01]  /*4690*/  BAR.SYNC.DEFER_BLOCKING 0x1, 0x180 ;  /* 0x0046000000007b1d */ /* 0x000fe20000010000 */
[----:B------:R-:W-:Y:S01]  /*46a0*/  ISETP.NE.AND P0, PT, R3, RZ, PT ;  /* 0x000000ff0300720c */ /* 0x000fe20003f05270 */
[----:B----4-:R-:W-:Y:S01]  /*46b0*/  UIMAD UR8, UR8, 0x4800, URZ ;  /* 0x00004800080878a4 */ /* 0x010fe2000f8e023f */
[----:B------:R-:W-:Y:S01]  /*46c0*/  LEA.HI R2, R0, R3, RZ, 0x7 ;  /* 0x0000000300027211 */ /* 0x000fe200078f38ff */
[----:B------:R-:W-:Y:S02]  /*46d0*/  USHF.R.S32.HI UR10, URZ, 0x1f, UR5 ;  /* 0x0000001f3f0a7899 */ /* 0x000fe40008011405 */
[----:B------:R-:W-:Y:S01]  /*46e0*/  USHF.R.S32.HI UR9, URZ, 0x1f, UR8 ;  /* 0x0000001f3f097899 */ /* 0x000fe20008011408 */
[----:B------:R-:W-:Y:S01]  /*46f0*/  LOP3.LUT R0, R2, 0x3fffff80, RZ, 0xc0, !PT ;  /* 0x3fffff8002007812 */ /* 0x000fe200078ec0ff */
[----:B------:R-:W-:Y:S01]  /*4700*/  UIMAD UR11, UR10, UR12, URZ ;  /* 0x0000000c0a0b72a4 */ /* 0x000fe2000f8e023f */
[----:B------:R-:W-:Y:S01]  /*4710*/  SHF.R.S32.HI R5, RZ, 0x7, R2 ;  /* 0x00000007ff057819 */ /* 0x000fe20000011402 */
[----:B------:R-:W-:-:S02]  /*4720*/  UIMAD.WIDE.U32 UR6, UR5, UR12, UR8 ;  /* 0x0000000c050672a5 */ /* 0x000fc4000f8e0008 */
[----:B------:R-:W-:Y:S01]  /*4730*/  IMAD.IADD R0, R3, 0x1, -R0 ;  /* 0x0000000103007824 */ /* 0x000fe200078e0a00 */
[----:B------:R-:W-:-:S03]  /*4740*/  UIMAD UR11, UR5, UR13, UR11 ;  /* 0x0000000d050b72a4 */ /* 0x000fc6000f8e020b */
[----:B------:R-:W-:Y:S01]  /*4750*/  IMAD R0, R5, 0x600, R0 ;  /* 0x0000060005007824 */ /* 0x000fe200078e0200 */
[----:B------:R-:W-:Y:S01]  /*4760*/  ULDC.64 UR12, c[0x0][0x840] ;  /* 0x00021000000c7ab9 */ /* 0x000fe20000000a00 */
[----:B------:R-:W-:Y:S02]  /*4770*/  UIADD3 UR7, UR7, UR11, URZ ;  /* 0x0000000b07077290 */ /* 0x000fe4000fffe03f */
[----:B------:R-:W-:Y:S01]  /*4780*/  IMAD.SHL.U32 R0, R0, 0x4, RZ ;  /* 0x0000000400007824 */ /* 0x000fe200078e00ff */
[----:B------:R-:W-:Y:S02]  /*4790*/  UIMAD UR10, UR10, UR12, URZ ;  /* 0x0000000c0a0a72a4 */ /* 0x000fe4000f8e023f */
[----:B------:R-:W-:Y:S02]  /*47a0*/  UIMAD.WIDE.U32 UR8, UR5, UR12, UR8 ;  /* 0x0000000c050872a5 */ /* 0x000fe4000f8e0008 */
[----:B------:R-:W-:Y:S01]  /*47b0*/  LEA R0, R0, UR4, 0x2 ;  /* 0x0000000400007c11 */ /* 0x000fe2000f8e10ff */
[----:B------:R-:W-:-:S02]  /*47c0*/  UIMAD UR12, UR5, UR13, UR10 ;  /* 0x0000000d050c72a4 */ /* 0x000fc4000f8e020a */
[----:B--2---:R-:W-:Y:S02]  /*47d0*/  USHF.R.S32.HI UR5, URZ, 0x1f, UR18 ;  /* 0x0000001f3f057899 */ /* 0x004fe40008011412 */
[----:B------:R1:W-:Y:S01]  /*47e0*/  STS.128 [R0], R24 ;  /* 0x0000001800007388 */ /* 0x0003e20000000c00 */
[----:B------:R-:W-:Y:S02]  /*47f0*/  UIADD3 UR9, UR9, UR12, URZ ;  /* 0x0000000c09097290 */ /* 0x000fe4000fffe03f */
[----:B------:R-:W-:Y:S01]  /*4800*/  UIMAD UR10, UR5, UR14, URZ ;  /* 0x0000000e050a72a4 */ /* 0x000fe2000f8e023f */
[----:B------:R1:W-:Y:S01]  /*4810*/  STS.128 [R0+0x800], R28 ;  /* 0x0008001c00007388 */ /* 0x0003e20000000c00 */
[----:B------:R-:W-:Y:S02]  /*4820*/  UIMAD UR5, UR5, UR16, URZ ;  /* 0x00000010050572a4 */ /* 0x000fe4000f8e023f */
[----:B------:R-:W-:Y:S01]  /*4830*/  UIMAD UR10, UR18, UR15, UR10 ;  /* 0x0000000f120a72a4 */ /* 0x000fe2000f8e020a */
[----:B------:R1:W-:Y:S01]  /*4840*/  STS.128 [R0+0x1000], R32 ;  /* 0x0010002000007388 */ /* 0x0003e20000000c00 */
[----:B------:R-:W-:-:S02]  /*4850*/  UIMAD.WIDE.U32 UR6, UR18, UR14, UR6 ;  /* 0x0000000e120672a5 */ /* 0x000fc4000f8e0006 */
[----:B------:R-:W-:Y:S01]  /*4860*/  UIMAD UR5, UR18, UR17, UR5 ;  /* 0x00000011120572a4 */ /* 0x000fe2000f8e0205 */
[----:B------:R1:W-:Y:S01]  /*4870*/  STS.128 [R0+0x1800], R36 ;  /* 0x0018002400007388 */ /* 0x0003e20000000c00 */
[----:B------:R-:W-:Y:S01]  /*4880*/  UIMAD.WIDE.U32 UR8, UR18, UR16, UR8 ;  /* 0x00000010120872a5 */ /* 0x000fe2000f8e0008 */
[----:B------:R-:W-:Y:S02]  /*4890*/  ULDC.64 UR12, c[0x0][0x800] ;  /* 0x00020000000c7ab9 */ /* 0x000fe40000000a00 */
[----:B------:R1:W-:Y:S01]  /*48a0*/  STS.128 [R0+0x2000], R40 ;  /* 0x0020002800007388 */ /* 0x0003e20000000c00 */
[----:B------:R-:W-:Y:S01]  /*48b0*/  ULDC.64 UR14, c[0x0][0x828] ;  /* 0x00020a00000e7ab9 */ /* 0x000fe20000000a00 */
[----:B------:R-:W-:Y:S02]  /*48c0*/  UIADD3 UR7, UR7, UR10, URZ ;  /* 0x0000000a07077290 */ /* 0x000fe4000fffe03f */
[----:B------:R1:W-:Y:S01]  /*48d0*/  STS.128 [R0+0x2800], R44 ;  /* 0x0028002c00007388 */ /* 0x0003e20000000c00 */
[----:B------:R-:W-:-:S02]  /*48e0*/  ULEA UR12, UP0, UR6, UR12, 0x2 ;  /* 0x0000000c060c7291 */ /* 0x000fc4000f80103f */
[----:B------:R-:W-:Y:S01]  /*48f0*/  UIADD3 UR5, UR9, UR5, URZ ;  /* 0x0000000509057290 */ /* 0x000fe2000fffe03f */
[----:B------:R1:W-:Y:S01]  /*4900*/  STS.128 [R0+0x3000], R48 ;  /* 0x0030003000007388 */ /* 0x0003e20000000c00 */
[----:B------:R-:W-:Y:S02]  /*4910*/  ULEA UR14, UP1, UR8, UR14, 0x2 ;  /* 0x0000000e080e7291 */ /* 0x000fe4000f82103f */
[----:B------:R-:W-:Y:S01]  /*4920*/  ULEA.HI.X UR13, UR6, UR13, UR7, 0x2, UP0 ;  /* 0x0000000d060d7291 */ /* 0x000fe200080f1407 */
[----:B------:R1:W-:Y:S01]  /*4930*/  STS.128 [R0+0x3800], R52 ;  /* 0x0038003400007388 */ /* 0x0003e20000000c00 */
[----:B------:R-:W-:-:S03]  /*4940*/  ULEA.HI.X UR7, UR8, UR15, UR5, 0x2, UP1 ;  /* 0x0000000f08077291 */ /* 0x000fc600088f1405 */
        /* <DEDUP_REMOVED lines=10> */
[----:B--2---:R-:W-:Y:S06]  /*49f0*/  BAR.SYNC.DEFER_BLOCKING 0x1, 0x180 ;  /* 0x0046000000007b1d */ /* 0x004fec0000010000 */
[----:B------:R-:W-:Y:S05]  /*4a00*/  @P0 BRA `(.L_x_1521) ;  /* 0x0000000000300947 */ /* 0x000fea0003800000 */
[----:B------:R-:W-:Y:S01]  /*4a10*/  PLOP3.LUT P0, PT, PT, PT, PT, 0x80, 0x0 ;  /* 0x000000000000781c */ /* 0x000fe20003f0f070 */
[----:B------:R-:W-:Y:S01]  /*4a20*/  UMOV UR5, 0x1200 ;  /* 0x0000120000057882 */ /* 0x000fe20000000000 */
[----:B------:R-:W-:Y:S01]  /*4a30*/  UMOV UR8, 0x0 ;  /* 0x0000000000087882 */ /* 0x000fe20000000000 */
[----:B------:R-:W-:Y:S01]  /*4a40*/  UMOV UR9, 0x14f00000 ;  /* 0x14f0000000097882 */ /* 0x000fe20000000000 */
[----:B------:R-:W-:-:S09]  /*4a50*/  UMOV UR6, UR14 ;  /* 0x0000000e00067c82 */ /* 0x000fd20008000000 */
.L_x_1522:
[----:B------:R-:W-:Y:S01]  /*4a60*/  @P0 ELECT P1, URZ, PT ;  /* 0x00000000003f082f */ /* 0x000fe20003820000 */
[----:B------:R2:W-:-:S12]  /*4a70*/  UBLKRED.G.S.ADD.F32.RN [UR6], [UR4], UR5, desc[UR8] ;  /* 0x00000806040073bb */ /* 0x0005d800080a1405 */
[----:B------:R-:W-:Y:S02]  /*4a80*/  @P1 PLOP3.LUT P0, PT, P1, PT, PT, 0x8, 0x0 ;  /* 0x000000000000181c */ /* 0x000fe40000f0e170 */
[----:B------:R-:W-:-:S11]  /*4a90*/  PLOP3.LUT P1, PT, PT, PT, PT, 0x8, 0x0 ;  /* 0x000000000000781c */ /* 0x000fd60003f2e170 */
[----:B--2---:R-:W-:Y:S05]  /*4aa0*/  @P0 BRA.U.ANY `(.L_x_1522) ;  /* 0xfffffffd00ec0947 */ /* 0x004fea000393ffff */
[----:B------:R0:W-:Y:S01]  /*4ab0*/  UTMACMDFLUSH ;  /* 0x00000000000079b7 */ /* 0x0001e20000000000 */
[----:B------:R-:W-:-:S04]  /*4ac0*/  DEPBAR.LE SB0, 0x0 ;  /* 0x000080000000791a */ /* 0x000fc80000000000 */
.L_x_1521:
[----:B------:R-:W-:Y:S05]  /*4ad0*/  BSYNC B0 ;  /* 0x0000000000007941 */ /* 0x000fea0003800000 */
.L_x_1520:
        /* <DEDUP_REMOVED lines=26> */
[----:B------:R-:W-:Y:S01]  /*4c80*/  UMOV UR6, UR12 ;  /* 0x0000000c00067c82 */ /* 0x000fe20008000000 */
[----:B------:R-:W-:-:S08]  /*4c90*/  UMOV UR7, UR13 ;  /* 0x0000000d00077c82 */ /* 0x000fd00008000000 */
.L_x_1523:
[----:B------:R-:W-:Y:S01]  /*4ca0*/  @P0 ELECT P1, URZ, PT ;  /* 0x00000000003f082f */ /* 0x000fe20003820000 */
[----:B------:R2:W-:-:S12]  /*4cb0*/  UBLKRED.G.S.ADD.F32.RN [UR6], [UR4], UR5, desc[UR8] ;  /* 0x00000806040073bb */ /* 0x0005d800080a1405 */
[----:B------:R-:W-:Y:S02]  /*4cc0*/  @P1 PLOP3.LUT P0, PT, P1, PT, PT, 0x8, 0x0 ;  /* 0x000000000000181c */ /* 0x000fe40000f0e170 */
[----:B------:R-:W-:-:S11]  /*4cd0*/  PLOP3.LUT P1, PT, PT, PT, PT, 0x8, 0x0 ;  /* 0x000000000000781c */ /* 0x000fd60003f2e170 */
[----:B--2---:R-:W-:Y:S05]  /*4ce0*/  @P0 BRA.U.ANY `(.L_x_1523) ;  /* 0xfffffffd00ec0947 */ /* 0x004fea000393ffff */
[----:B------:R0:W-:Y:S01]  /*4cf0*/  UTMACMDFLUSH ;  /* 0x00000000000079b7 */ /* 0x0001e20000000000 */
[----:B------:R-:W-:-:S04]  /*4d00*/  DEPBAR.LE SB0, 0x0 ;  /* 0x000080000000791a */ /* 0x000fc80000000000 */
[----:B------:R-:W-:Y:S05]  /*4d10*/  BRA `(.L_x_1491) ;  /* 0x00000034009c7947 */ /* 0x000fea0003800000 */
.L_x_1489:
        /* <DEDUP_REMOVED lines=40> */
.L_x_1525:
[----:B------:R-:W-:Y:S02]  /*4fa0*/  UISETP.GT.AND UP0, UPT, UR8, UR5, UPT ;  /* 0x000000050800728c */ /* 0x000fe4000bf04270 */
[----:B------:R-:W-:Y:S02]  /*4fb0*/  USHF.R.S32.HI UR14, URZ, 0x1f, UR12 ;  /* 0x0000001f3f0e7899 */ /* 0x000fe4000801140c */
[----:B------:R-:W-:Y:S02]  /*4fc0*/  USHF.R.S32.HI UR4, URZ, 0x1f, UR13 ;  /* 0x0000001f3f047899 */ /* 0x000fe4000801140d */
[----:B------:R-:W-:-:S13]  /*4fd0*/  PLOP3.LUT P0, PT, PT, PT, UP0, 0x80, 0x0 ;  /* 0x000000000000781c */ /* 0x000fda0003f0f008 */
[----:B------:R-:W-:Y:S05]  /*4fe0*/  @!P0 BRA `(.L_x_1491) ;  /* 0x0000003000e88947 */ /* 0x000fea0003800000 */
[----:B------:R-:W-:Y:S01]  /*4ff0*/  ULDC.64 UR10, c[0x0][0x2d8] ;  /* 0x0000b600000a7ab9 */ /* 0x000fe20000000a00 */
[----:B------:R-:W-:Y:S01]  /*5000*/  ELECT P0, URZ, PT ;  /* 0x00000000003f782f */ /* 0x000fe20003800000 */
[----:B------:R-:W-:Y:S02]  /*5010*/  UIMAD UR9, UR4, UR10, URZ ;  /* 0x0000000a040972a4 */ /* 0x000fe4000f8e023f */
[----:B------:R-:W-:Y:S02]  /*5020*/  UIADD3 UR4, -UR5, UR8, URZ ;  /* 0x0000000805047290 */ /* 0x000fe4000fffe13f */
[----:B------:R-:W-:Y:S02]  /*5030*/  UIMAD.WIDE.U32 UR6, UR13, UR10, URZ ;  /* 0x0000000a0d0672a5 */ /* 0x000fe4000f8e003f */
[----:B------:R-:W-:Y:S02]  /*5040*/  ULOP3.LUT UR4, UR4, 0x1, URZ, 0xc0, !UPT ;  /* 0x0000000104047892 */ /* 0x000fe4000f8ec03f */
[----:B------:R-:W-:-:S02]  /*5050*/  UIMAD UR9, UR13, UR11, UR9 ;  /* 0x0000000b0d0972a4 */ /* 0x000fc4000f8e0209 */
[----:B------:R-:W-:Y:S01]  /*5060*/  UISETP.NE.U32.AND UP0, UPT, UR4, 0x1, UPT ;  /* 0x000000010400788c */ /* 0x000fe2000bf05070 */
[----:B------:R-:W-:Y:S01]  /*5070*/  ULDC.64 UR10, c[0x0][0x2e0] ;  /* 0x0000b800000a7ab9 */ /* 0x000fe20000000a00 */
[----:B------:R-:W-:Y:S02]  /*5080*/  UIADD3 UR7, UR7, UR9, URZ ;  /* 0x0000000907077290 */ /* 0x000fe4000fffe03f */
[----:B------:R-:W-:Y:S02]  /*5090*/  UIMAD UR9, UR14, UR10, URZ ;  /* 0x0000000a0e0972a4 */ /* 0x000fe4000f8e023f */
[----:B------:R-:W-:Y:S01]  /*50a0*/  PLOP3.LUT P1, PT, PT, PT, UP0, 0x80, 0x0 ;  /* 0x000000000000781c */ /* 0x000fe20003f2f008 */
[----:B------:R-:W-:Y:S02]  /*50b0*/  UIMAD.WIDE.U32 UR6, UR12, UR10, UR6 ;  /* 0x0000000a0c0672a5 */ /* 0x000fe4000f8e0006 */
[----:B------:R-:W-:-:S04]  /*50c0*/  UIMAD UR9, UR12, UR11, UR9 ;  /* 0x0000000b0c0972a4 */ /* 0x000fc8000f8e0209 */
[----:B------:R-:W-:-:S06]  /*50d0*/  UIADD3 UR9, UR7, UR9, URZ ;  /* 0x0000000907097290 */ /* 0x000fcc000fffe03f */
[----:B------:R-:W-:Y:S06]  /*50e0*/  @P1 BRA `(.L_x_1526) ;  /* 0x00000004001c1947 */ /* 0x000fec0003800000 */
        /* <DEDUP_REMOVED lines=18> */
.L_x_1528:
[----:B------:R-:W-:Y:S05]  /*5210*/  BSYNC B0 ;  /* 0x0000000000007941 */ /* 0x000fea0003800000 */
.L_x_1527:
        /* <DEDUP_REMOVED lines=18> */
.L_x_1530:
[----:B------:R-:W-:Y:S05]  /*5340*/  BSYNC B0 ;  /* 0x0000000000007941 */ /* 0x000fea0003800000 */
.L_x_1529:
        /* <DEDUP_REMOVED lines=19> */
.L_x_1532:
[----:B------:R-:W-:Y:S05]  /*5480*/  BSYNC B0 ;  /* 0x0000000000007941 */ /* 0x000fea0003800000 */
.L_x_1531:
[----:B------:R-:W-:Y:S06]  /*5490*/  BAR.ARV 0xa, 0xa0 ;  /* 0x0282800000007b1d */ /* 0x000fec0000002000 */
[----:B------:R-:W-:Y:S04]  /*54a0*/  BSSY B0, `(.L_x_1533) ;  /* 0x0000003000007945 */ /* 0x000fe80003800000 */
[----:B------:R-:W-:Y:S05]  /*54b0*/  @!P0 BRA `(.L_x_1534) ;  /* 0x0000000000048947 */ /* 0x000fea0003800000 */
[----:B------:R-:W-:-:S04]  /*54c0*/  DEPBAR.LE SB0, 0x1 ;  /* 0x000080400000791a */ /* 0x000fc80000000000 */
.L_x_1534:
[----:B------:R-:W-:Y:S05]  /*54d0*/  BSYNC B0 ;  /* 0x0000000000007941 */ /* 0x000fea0003800000 */
.L_x_1533:
[----:B------:R-:W-:Y:S06]  /*54e0*/  BAR.ARV 0xb, 0xa0 ;  /* 0x02c2800000007b1d */ /* 0x000fec0000002000 */
[----:B------:R-:W-:Y:S04]  /*54f0*/  BSSY B0, `(.L_x_1535) ;  /* 0x0000003000007945 */ /* 0x000fe80003800000 */
[----:B------:R-:W-:Y:S05]  /*5500*/  @!P0 BRA `(.L_x_1536) ;  /* 0x0000000000048947 */ /* 0x000fea0003800000 */
[----:B------:R-:W-:-:S04]  /*5510*/  DEPBAR.LE SB0, 0x0 ;  /* 0x000080000000791a */ /* 0x000fc80000000000 */
.L_x_1536:
[----:B------:R-:W-:Y:S05]  /*5520*/  BSYNC B0 ;  /* 0x0000000000007941 */ /* 0x000fea0003800000 */
.L_x_1535:
[----:B------:R-:W-:Y:S06]  /*5530*/  BAR.ARV 0xc, 0xa0 ;  /* 0x0302800000007b1d */ /* 0x000fec0000002000 */
[----:B------:R-:W-:Y:S01]  /*5540*/  UIADD3 UR12, UR5, 0x1, URZ ;  /* 0x00000001050c7890 */ /* 0x000fe2000fffe03f */
[----:B------:R-:W-:Y:S11]  /*5550*/  BRA `(.L_x_1537) ;  /* 0x0000000000047947 */ /* 0x000ff60003800000 */
.L_x_1526:
[----:B------:R-:W-:-:S05]  /*5560*/  UMOV UR12, UR5 ;  /* 0x00000005000c7c82 */ /* 0x000fca0008000000 */
.L_x_1537:
        /* <DEDUP_REMOVED lines=21> */
.L_x_1558:
        /* <DEDUP_REMOVED lines=22> */
.L_x_1539:
[----:B------:R-:W-:Y:S05]  /*5820*/  BSYNC B0 ;  /* 0x0000000000007941 */ /* 0x000fea0003800000 */
.L_x_1538:
        /* <DEDUP_REMOVED lines=12> */
.L_x_1541:
[----:B------:R-:W-:Y:S05]  /*58f0*/  BSYNC B0 ;  /* 0x0000000000007941 */ /* 0x000fea0003800000 */
.L_x_1540:
        /* <DEDUP_REMOVED lines=13> */
.L_x_1543:
[----:B------:R-:W-:Y:S05]  /*59d0*/  BSYNC B0 ;  /* 0x0000000000007941 */ /* 0x000fea0003800000 */
.L_x_1542:
[----:B------:R-:W-:Y:S06]  /*59e0*/  BAR.ARV 0xa, 0xa0 ;  /* 0x0282800000007b1d */ /* 0x000fec0000002000 */
[----:B------:R-:W-:Y:S04]  /*59f0*/  BSSY B0, `(.L_x_1544) ;  /* 0x0000003000007945 */ /* 0x000fe80003800000 */
[----:B------:R-:W-:Y:S05]  /*5a00*/  @!P0 BRA `(.L_x_1545) ;  /* 0x0000000000048947 */ /* 0x000fea0003800000 */
[----:B------:R-:W-:-:S04]  /*5a10*/  DEPBAR.LE SB0, 0x1 ;  /* 0x000080400000791a */ /* 0x000fc80000000000 */
.L_x_1545:
[----:B------:R-:W-:Y:S05]  /*5a20*/  BSYNC B0 ;  /* 0x0000000000007941 */ /* 0x000fea0003800000 */
.L_x_1544:
[----:B------:R-:W-:Y:S06]  /*5a30*/  BAR.ARV 0xb, 0xa0 ;  /* 0x02c2800000007b1d */ /* 0x000fec0000002000 */
[----:B------:R-:W-:Y:S04]  /*5a40*/  BSSY B0, `(.L_x_1546) ;  /* 0x0000003000007945 */ /* 0x000fe80003800000 */
[----:B------:R-:W-:Y:S05]  /*5a50*/  @!P0 BRA `(.L_x_1547) ;  /* 0x0000000000048947 */ /* 0x000fea0003800000 */
[----:B------:R-:W-:-:S04]  /*5a60*/  DEPBAR.LE SB0, 0x0 ;  /* 0x000080000000791a */ /* 0x000fc80000000000 */
.L_x_1547:
[----:B------:R-:W-:Y:S05]  /*5a70*/  BSYNC B0 ;  /* 0x0000000000007941 */ /* 0x000fea0003800000 */
.L_x_1546:
        /* <DEDUP_REMOVED lines=13> */
.L_x_1549:
[----:B------:R-:W-:Y:S05]  /*5b50*/  BSYNC B0 ;  /* 0x0000000000007941 */ /* 0x000fea0003800000 */
.L_x_1548:
        /* <DEDUP_REMOVED lines=12> */
.L_x_1551:
[----:B------:R-:W-:Y:S05]  /*5c20*/  BSYNC B0 ;  /* 0x0000000000007941 */ /* 0x000fea0003800000 */
.L_x_1550:
        /* <DEDUP_REMOVED lines=13> */
.L_x_1553:
[----:B------:R-:W-:Y:S05]  /*5d00*/  BSYNC B0 ;  /* 0x0000000000007941 */ /* 0x000fea0003800000 */
.L_x_1552:
[----:B------:R-:W-:Y:S06]  /*5d10*/  BAR.ARV 0xa, 0xa0 ;  /* 0x0282800000007b1d */ /* 0x000fec0000002000 */
[----:B------:R-:W-:Y:S04]  /*5d20*/  BSSY B0, `(.L_x_1554) ;  /* 0x0000003000007945 */ /* 0x000fe80003800000 */
[----:B------:R-:W-:Y:S05]  /*5d30*/  @!P0 BRA `(.L_x_1555) ;  /* 0x0000000000048947 */ /* 0x000fea0003800000 */
[----:B------:R-:W-:-:S04]  /*5d40*/  DEPBAR.LE SB0, 0x1 ;  /* 0x000080400000791a */ /* 0x000fc80000000000 */
.L_x_1555:
[----:B------:R-:W-:Y:S05]  /*5d50*/  BSYNC B0 ;  /* 0x0000000000007941 */ /* 0x000fea0003800000 */
.L_x_1554:
[----:B------:R-:W-:Y:S01]  /*5d60*/  UIADD3 UR12, UR12, 0x2, URZ ;  /* 0x000000020c0c7890 */ /* 0x000fe2000fffe03f */
[----:B------:R-:W-:Y:S06]  /*5d70*/  BAR.ARV 0xb, 0xa0 ;  /* 0x02c2800000007b1d */ /* 0x000fec0000002000 */
[----:B------:R-:W-:Y:S01]  /*5d80*/  UISETP.GE.AND UP0, UPT, UR12, UR8, UPT ;  /* 0x000000080c00728c */ /* 0x000fe2000bf06270 */
[----:B------:R-:W-:Y:S04]  /*5d90*/  BSSY B0, `(.L_x_1556) ;  /* 0x0000003000007945 */ /* 0x000fe80003800000 */
[----:B------:R-:W-:Y:S06]  /*5da0*/  @!P0 BRA `(.L_x_1557) ;  /* 0x0000000000048947 */ /* 0x000fec0003800000 */
[----:B------:R-:W-:-:S04]  /*5db0*/  DEPBAR.LE SB0, 0x0 ;  /* 0x000080000000791a */ /* 0x000fc80000000000 */
.L_x_1557:
[----:B------:R-:W-:Y:S05]  /*5dc0*/  BSYNC B0 ;  /* 0x0000000000007941 */ /* 0x000fea0003800000 */
.L_x_1556:
[----:B------:R-:W-:Y:S06]  /*5dd0*/  BAR.ARV 0xc, 0xa0 ;  /* 0x0302800000007b1d */ /* 0x000fec0000002000 */
[----:B------:R-:W-:Y:S01]  /*5de0*/  PLOP3.LUT P1, PT, PT, PT, UP0, 0x80, 0x0 ;  /* 0x000000000000781c */ /* 0x000fe20003f2f008 */
[----:B------:R-:W-:Y:S02]  /*5df0*/  UIADD3 UR24, UR24, 0x6000, URZ ;  /* 0x0000600018187890 */ /* 0x000fe4000fffe03f */
[----:B------:R-:W-:-:S10]  /*5e00*/  UIADD3 UR4, UR4, 0x6000, URZ ;  /* 0x0000600004047890 */ /* 0x000fd4000fffe03f */
[----:B------:R-:W-:Y:S05]  /*5e10*/  @!P1 BRA `(.L_x_1558) ;  /* 0xfffffff800289947 */ /* 0x000fea000383ffff */
[----:B------:R-:W-:Y:S05]  /*5e20*/  BRA `(.L_x_1491) ;  /* 0x0000002400587947 */ /* 0x000fea0003800000 */
.L_x_1524:
        /* <DEDUP_REMOVED lines=34> */
.L_x_1560:
        /* <DEDUP_REMOVED lines=50> */
.L_x_1589:
        /* <DEDUP_REMOVED lines=9> */
.L_x_1563:
        /* <DEDUP_REMOVED lines=115> */
.L_x_1574:
[----:B-1----:R-:W-:-:S05]  /*6b30*/  IMAD.MOV.U32 R6, RZ, RZ, 0x1 ;  /* 0x00000001ff067424 */ /* 0x002fca00078e00ff */
[----:B------:R-:W-:-:S04]  /*6b40*/  SHF.L.U32 R6, R6, 0x1f, RZ ;  /* 0x0000001f06067819 */ /* 0x000fc800000006ff */
[----:B------:R-:W1:Y:S02]  /*6b50*/  SYNCS.PHASECHK.TRANS64.TRYWAIT P1, [R0+URZ+0x36438], R6 ;  /* 0x03643806000075a7 */ /* 0x000e64000802017f */
[----:B-123--:R-:W-:Y:S05]  /*6b60*/  @!P1 BRA `(.L_x_1566) ;  /* 0x0000001800849947 */ /* 0x00efea0003800000 */
.L_x_1590:
[----:B------:R-:W-:Y:S05]  /*6b70*/  @P0 BRA `(.L_x_1567) ;  /* 0x0000000000140947 */ /* 0x000fea0003800000 */
[----:B------:R-:W-:Y:S01]  /*6b80*/  ISETP.NE.AND P1, PT, R20, RZ, PT ;  /* 0x000000ff1400720c */ /* 0x000fe20003f25270 */
[----:B------:R-:W-:-:S04]  /*6b90*/  IMAD.MOV.U32 R3, RZ, RZ, 0x6100 ;  /* 0x00006100ff037424 */ /* 0x000fc800078e00ff */
[----:B------:R2:W-:Y:S08]  /*6ba0*/  SYNCS.ARRIVE.TRANS64 RZ, [R0+URZ+0x36430], R3 ;  /* 0x0364300300ff79a7 */ /* 0x0005f0000800003f */
[----:B------:R-:W-:Y:S05]  /*6bb0*/  @!P1 BRA `(.L_x_1567) ;  /* 0x0000000000049947 */ /* 0x000fea0003800000 */
[----:B------:R-:W-:Y:S01]  /*6bc0*/  BPT.TRAP 0x1 ;  /* 0x000000040000795c */ /* 0x000fe20000300000 */
.L_x_1567:
        /* <DEDUP_REMOVED lines=48> */
.L_x_1591:
[----:B------:R-:W-:Y:S05]  /*6ed0*/  @P0 BRA `(.L_x_1569) ;  /* 0x0000000000140947 */ /* 0x000fea0003800000 */
[----:B------:R-:W-:Y:S01]  /*6ee0*/  ISETP.NE.AND P1, PT, R20, RZ, PT ;  /* 0x000000ff1400720c */ /* 0x000fe20003f25270 */
[----:B--2---:R-:W-:-:S04]  /*6ef0*/  IMAD.MOV.U32 R3, RZ, RZ, 0x6100 ;  /* 0x00006100ff037424 */ /* 0x004fc800078e00ff */
[----:B------:R3:W-:Y:S08]  /*6f00*/  SYNCS.ARRIVE.TRANS64 RZ, [R0+URZ+0x36418], R3 ;  /* 0x0364180300ff79a7 */ /* 0x0007f0000800003f */
[----:B------:R-:W-:Y:S05]  /*6f10*/  @!P1 BRA `(.L_x_1569) ;  /* 0x0000000000049947 */ /* 0x000fea0003800000 */
[----:B------:R-:W-:Y:S01]  /*6f20*/  BPT.TRAP 0x1 ;  /* 0x000000040000795c */ /* 0x000fe20000300000 */
.L_x_1569:
        /* <DEDUP_REMOVED lines=44> */
.L_x_1592:
[----:B------:R-:W-:Y:S05]  /*71f0*/  @P0 BRA `(.L_x_1571) ;  /* 0x0000000000140947 */ /* 0x000fea0003800000 */
[----:B------:R-:W-:Y:S01]  /*7200*/  ISETP.NE.AND P1, PT, R20, RZ, PT ;  /* 0x000000ff1400720c */ /* 0x000fe20003f25270 */
[----:B--2---:R-:W-:-:S04]  /*7210*/  IMAD.MOV.U32 R29, RZ, RZ, 0x6100 ;  /* 0x00006100ff1d7424 */ /* 0x004fc800078e00ff */
[----:B------:R3:W-:Y:S08]  /*7220*/  SYNCS.ARRIVE.TRANS64 RZ, [R0+URZ+0x36430], R29 ;  /* 0x0364301d00ff79a7 */ /* 0x0007f0000800003f */
[----:B------:R-:W-:Y:S05]  /*7230*/  @!P1 BRA `(.L_x_1571) ;  /* 0x0000000000049947 */ /* 0x000fea0003800000 */
[----:B------:R-:W-:Y:S01]  /*7240*/  BPT.TRAP 0x1 ;  /* 0x000000040000795c */ /* 0x000fe20000300000 */
.L_x_1571:
        /* <DEDUP_REMOVED lines=37> */
.L_x_1594:
[----:B------:R-:W-:Y:S05]  /*74a0*/  @P0 BRA `(.L_x_1573) ;  /* 0x0000000000140947 */ /* 0x000fea0003800000 */
[----:B------:R-:W-:Y:S01]  /*74b0*/  ISETP.NE.AND P1, PT, R20, RZ, PT ;  /* 0x000000ff1400720c */ /* 0x000fe20003f25270 */
[----:B----4-:R-:W-:-:S04]  /*74c0*/  IMAD.MOV.U32 R5, RZ, RZ, 0x6100 ;  /* 0x00006100ff057424 */ /* 0x010fc800078e00ff */
[----:B------:R4:W-:Y:S08]  /*74d0*/  SYNCS.ARRIVE.TRANS64 RZ, [R0+URZ+0x36410], R5 ;  /* 0x0364100500ff79a7 */ /* 0x0009f0000800003f */
[----:B------:R-:W-:Y:S05]  /*74e0*/  @!P1 BRA `(.L_x_1573) ;  /* 0x0000000000049947 */ /* 0x000fea0003800000 */
[----:B------:R-:W-:Y:S01]  /*74f0*/  BPT.TRAP 0x1 ;  /* 0x000000040000795c */ /* 0x000fe20000300000 */
.L_x_1573:
        /* <DEDUP_REMOVED lines=44> */
.L_x_1565:
[----:B------:R-:W-:Y:S01]  /*77c0*/  ISETP.NE.AND P1, PT, R19, RZ, PT ;  /* 0x000000ff1300720c */ /* 0x000fe20003f25270 */
[----:B------:R-:W-:Y:S02]  /*77d0*/  IMAD.MOV.U32 R5, RZ, RZ, 0x1 ;  /* 0x00000001ff057424 */ /* 0x000fe400078e00ff */
[----:B------:R-:W-:-:S10]  /*77e0*/  IMAD.MOV.U32 R4, RZ, RZ, R15 ;  /* 0x000000ffff047224 */ /* 0x000fd400078e000f */
[----:B------:R-:W-:Y:S05]  /*77f0*/  @!P1 BRA `(.L_x_1564) ;  /* 0x0000000400889947 */ /* 0x000fea0003800000 */
[----:B------:R-:W4:Y:S02]  /*7800*/  SYNCS.PHASECHK.TRANS64.TRYWAIT P1, [R0+URZ+0x36438], R6 ;  /* 0x03643806000075a7 */ /* 0x000f24000802017f */
[----:B----4-:R-:W-:Y:S05]  /*7810*/  @!P1 BRA `(.L_x_1575) ;  /* 0x0000000c00ac9947 */ /* 0x010fea0003800000 */
.L_x_1595:
[----:B------:R-:W-:Y:S05]  /*7820*/  @P0 BRA `(.L_x_1576) ;  /* 0x0000000000140947 */ /* 0x000fea0003800000 */
[----:B------:R-:W-:Y:S01]  /*7830*/  ISETP.NE.AND P1, PT, R20, RZ, PT ;  /* 0x000000ff1400720c */ /* 0x000fe20003f25270 */
[----:B------:R-:W-:-:S04]  /*7840*/  IMAD.MOV.U32 R5, RZ, RZ, 0x6100 ;  /* 0x00006100ff057424 */ /* 0x000fc800078e00ff */
[----:B------:R1:W-:Y:S08]  /*7850*/  SYNCS.ARRIVE.TRANS64 RZ, [R0+URZ+0x36430], R5 ;  /* 0x0364300500ff79a7 */ /* 0x0003f0000800003f */
[----:B------:R-:W-:Y:S05]  /*7860*/  @!P1 BRA `(.L_x_1576) ;  /* 0x0000000000049947 */ /* 0x000fea0003800000 */
[----:B------:R-:W-:Y:S01]  /*7870*/  BPT.TRAP 0x1 ;  /* 0x000000040000795c */ /* 0x000fe20000300000 */
.L_x_1576:
        /* <DEDUP_REMOVED lines=41> */
.L_x_1596:
[----:B-1----:R-:W-:Y:S01]  /*7b10*/  IMAD.MOV.U32 R5, RZ, RZ, RZ ;  /* 0x000000ffff057224 */ /* 0x002fe200078e00ff */
[----:B------:R-:W-:Y:S06]  /*7b20*/  @P0 BRA `(.L_x_1578) ;  /* 0x0000000000140947 */ /* 0x000fec0003800000 */
[----:B------:R-:W-:Y:S01]  /*7b30*/  ISETP.NE.AND P1, PT, R20, RZ, PT ;  /* 0x000000ff1400720c */ /* 0x000fe20003f25270 */
[----:B------:R-:W-:-:S04]  /*7b40*/  IMAD.MOV.U32 R17, RZ, RZ, 0x6100 ;  /* 0x00006100ff117424 */ /* 0x000fc800078e00ff */
[----:B------:R1:W-:Y:S08]  /*7b50*/  SYNCS.ARRIVE.TRANS64 RZ, [R0+URZ+0x36418], R17 ;  /* 0x0364181100ff79a7 */ /* 0x0003f0000800003f */
[----:B------:R-:W-:Y:S05]  /*7b60*/  @!P1 BRA `(.L_x_1578) ;  /* 0x0000000000049947 */ /* 0x000fea0003800000 */
[----:B------:R-:W-:Y:S01]  /*7b70*/  BPT.TRAP 0x1 ;  /* 0x000000040000795c */ /* 0x000fe20000300000 */
.L_x_1578:
        /* <DEDUP_REMOVED lines=42> */
.L_x_1564:
[----:B------:R-:W-:-:S04]  /*7e20*/  SHF.L.U32 R3, R5, 0x1f, RZ ;  /* 0x0000001f05037819 */ /* 0x000fc800000006ff */
[----:B------:R-:W4:Y:S02]  /*7e30*/  SYNCS.PHASECHK.TRANS64.TRYWAIT P1, [R0+URZ+0x36438], R3 ;  /* 0x03643803000075a7 */ /* 0x000f24000802017f */
[----:B----4-:R-:W-:Y:S05]  /*7e40*/  @!P1 BRA `(.L_x_1579) ;  /* 0x0000000800489947 */ /* 0x010fea0003800000 */
.L_x_1597:
[----:B------:R-:W-:Y:S05]  /*7e50*/  @P0 BRA `(.L_x_1580) ;  /* 0x0000000000180947 */ /* 0x000fea0003800000 */
[----:B------:R-:W5:Y:S01]  /*7e60*/  S2R R2, SR_TID.X ;  /* 0x0000000000027919 */ /* 0x000f620000002100 */
[----:B----4-:R-:W-:-:S04]  /*7e70*/  IMAD.MOV.U32 R3, RZ, RZ, 0x6100 ;  /* 0x00006100ff037424 */ /* 0x010fc800078e00ff */
[----:B------:R4:W-:Y:S01]  /*7e80*/  SYNCS.ARRIVE.TRANS64 RZ, [R0+URZ+0x36430], R3 ;  /* 0x0364300300ff79a7 */ /* 0x0009e2000800003f */
[----:B-----5:R-:W-:-:S13]  /*7e90*/  LOP3.LUT P0, RZ, R2, 0x1f, RZ, 0xc0, !PT ;  /* 0x0000001f02ff7812 */ /* 0x020fda000780c0ff */
[----:B----4-:R-:W-:Y:S05]  /*7ea0*/  @!P0 BRA `(.L_x_1580) ;  /* 0x0000000000048947 */ /* 0x010fea0003800000 */
[----:B------:R-:W-:Y:S01]  /*7eb0*/  BPT.TRAP 0x1 ;  /* 0x000000040000795c */ /* 0x000fe20000300000 */
.L_x_1580:
        /* <DEDUP_REMOVED lines=43> */
.L_x_1561:
[----:B------:R-:W-:Y:S05]  /*8170*/  BSYNC B0 ;  /* 0x0000000000007941 */ /* 0x000fea0003800000 */
.L_x_1559:
[----:B------:R-:W-:-:S03]  /*8180*/  UMOV UR7, 0xffffffff ;  /* 0xffffffff00077882 */ /* 0x000fc60000000000 */
[----:B------:R-:W-:Y:S05]  /*8190*/  BRA.DIV UR7, `(.L_x_1581) ;  /* 0x0000000607887947 */ /* 0x000fea000b800000 */
[----:B------:R-:W-:-:S13]  /*81a0*/  ELECT P6, URZ, PT ;  /* 0x00000000003f782f */ /* 0x000fda00038c0000 */
.L_x_1600:
[----:B------:R-:W-:Y:S05]  /*81b0*/  @!P6 BRA `(.L_x_1491) ;  /* 0x000000000074e947 */ /* 0x000fea0003800000 */
[----:B------:R-:W-:-:S06]  /*81c0*/  ULOP3.LUT UR7, UR38, 0x2, URZ, 0xfc, !UPT ;  /* 0x0000000226077892 */ /* 0x000fcc000f8efc3f */
[----:B------:R-:W-:-:S05]  /*81d0*/  IMAD.U32 R0, RZ, RZ, UR7 ;  /* 0x00000007ff007e24 */ /* 0x000fca000f8e00ff */
[----:B------:R-:W-:-:S13]  /*81e0*/  ISETP.NE.AND P2, PT, R0, 0x3, PT ;  /* 0x000000030000780c */ /* 0x000fda0003f45270 */
[----:B------:R-:W-:Y:S05]  /*81f0*/  @!P2 BRA `(.L_x_1582) ;  /* 0x000000000004a947 */ /* 0x000fea0003800000 */
[----:B------:R-:W-:Y:S01]  /*8200*/  BPT.TRAP 0x1 ;  /* 0x000000040000795c */ /* 0x000fe20000300000 */
.L_x_1582:
        /* <DEDUP_REMOVED lines=15> */
.L_x_1601:
[----:B------:R-:W2:Y:S02]  /*8300*/  SYNCS.PHASECHK.TRANS64.TRYWAIT P0, [R3+URZ], R0 ;  /* 0x00000000030075a7 */ /* 0x000ea4000800017f */
[----:B--2---:R-:W-:Y:S05]  /*8310*/  @!P0 BRA `(.L_x_1584) ;  /* 0x00000004005c8947 */ /* 0x004fea0003800000 */
.L_x_1602:
[----:B------:R-:W-:Y:S05]  /*8320*/  @!P2 BRA `(.L_x_1585) ;  /* 0x000000000004a947 */ /* 0x000fea0003800000 */
[----:B------:R-:W-:Y:S01]  /*8330*/  BPT.TRAP 0x1 ;  /* 0x000000040000795c */ /* 0x000fe20000300000 */
.L_x_1585:
[----:B------:R-:W-:-:S07]  /*8340*/  SHF.L.U32 R5, R5, 0x1f, RZ ;  /* 0x0000001f05057819 */ /* 0x000fce00000006ff */
.L_x_1586:
[----:B---3--:R3:W4:Y:S02]  /*8350*/  SYNCS.PHASECHK.TRANS64.TRYWAIT P0, [R4+URZ+0x36438], R5 ;  /* 0x03643805040075a7 */ /* 0x008724000800017f */
[----:B----4-:R-:W-:Y:S05]  /*8360*/  @!P0 NANOSLEEP.SYNCS 0x989680 ;  /* 0x009896800000895d */ /* 0x010fea0003900000 */
[----:B------:R-:W4:Y:S02]  /*8370*/  @!P0 SYNCS.PHASECHK.TRANS64 P0, [R4+URZ+0x36438], R5 ;  /* 0x03643805040085a7 */ /* 0x000f24000800007f */
[----:B----4-:R-:W-:Y:S05]  /*8380*/  @!P0 BRA `(.L_x_1586) ;  /* 0xfffffffc00f08947 */ /* 0x010fea000383ffff */
.L_x_1491:
[----:B------:R-:W-:Y:S05]  /*8390*/  BSYNC B6 ;  /* 0x0000000000067941 */ /* 0x000fea0003800000 */
.L_x_1488:
[----:B------:R-:W-:Y:S05]  /*83a0*/  EXIT ;  /* 0x000000000000794d */ /* 0x000fea0003800000 */
.L_x_1498:
[----:B------:R-:W-:Y:S02]  /*83b0*/  IMAD.MOV.U32 R12, RZ, RZ, RZ ;  /* 0x000000ffff0c7224 */ /* 0x000fe400078e00ff */
[----:B------:R-:W-:Y:S02]  /*83c0*/  IMAD.MOV.U32 R11, RZ, RZ, 0x1f ;  /* 0x0000001fff0b7424 */ /* 0x000fe400078e00ff */
[----:B------:R-:W-:-:S07]  /*83d0*/  IMAD.MOV.U32 R15, RZ, RZ, -0x1 ;  /* 0xffffffffff0f7424 */ /* 0x000fce00078e00ff */
[----:B------:R-:W-:Y:S05]  /*83e0*/  WARPSYNC.COLLECTIVE R15, `(.L_x_1587) ;  /* 0x000000000f087348 */ /* 0x000fea0003c00000 */
[----:B------:R1:W2:Y:S02]  /*83f0*/  SHFL.IDX P6, R14, R13, R12, R11 ;  /* 0x0000000c0d0e7389 */ /* 0x0002a400000c000b */
[----:B-12---:R-:W-:Y:S01]  /*8400*/  ENDCOLLECTIVE ;  /* 0x000000000000791b */ /* 0x006fe20003800000 */
.L_x_1587:
[----:B------:R-:W-:Y:S05]  /*8410*/  BRA `(.L_x_1588) ;  /* 0xffffff8c00247947 */ /* 0x000fea000383ffff */
.L_x_1500:
[----:B--2---:R-:W-:-:S04]  /*8420*/  IMAD.U32 R3, RZ, RZ, UR37 ;  /* 0x00000025ff037e24 */ /* 0x004fc8000f8e00ff */
[----:B------:R2:W3:Y:S03]  /*8430*/  SYNCS.PHASECHK.TRANS64.TRYWAIT P0, [R3+URZ+0x36400], R10 ;  /* 0x0364000a030075a7 */ /* 0x0004e6000800017f */
[----:B---3--:R-:W-:Y:S05]  /*8440*/  @!P0 NANOSLEEP.SYNCS 0x989680 ;  /* 0x009896800000895d */ /* 0x008fea0003900000 */
[----:B------:R-:W3:Y:S02]  /*8450*/  @!P0 SYNCS.PHASECHK.TRANS64 P0, [R3+URZ+0x36400], R10 ;  /* 0x0364000a030085a7 */ /* 0x000ee4000800007f */
[----:B---3--:R-:W-:Y:S05]  /*8460*/  @!P0 BRA `(.L_x_1500) ;  /* 0xfffffffc00ec8947 */ /* 0x008fea000383ffff */
[----:B------:R-:W-:Y:S05]  /*8470*/  BRA `(.L_x_1499) ;  /* 0xffffff8c00587947 */ /* 0x000fea000383ffff */
.L_x_1504:
[----:B--2---:R2:W3:Y:S02]  /*8480*/  SYNCS.PHASECHK.TRANS64.TRYWAIT P1, [R3+URZ+0x36410], R10 ;  /* 0x0364100a030075a7 */ /* 0x0044e4000802017f */
[----:B---3--:R-:W-:Y:S05]  /*8490*/  @!P1 NANOSLEEP.SYNCS 0x989680 ;  /* 0x009896800000995d */ /* 0x008fea0003900000 */
[----:B------:R-:W3:Y:S02]  /*84a0*/  @!P1 SYNCS.PHASECHK.TRANS64 P1, [R3+URZ+0x36410], R10 ;  /* 0x0364100a030095a7 */ /* 0x000ee4000802007f */
[----:B---3--:R-:W-:Y:S05]  /*84b0*/  @!P1 BRA `(.L_x_1504) ;  /* 0xfffffffc00f09947 */ /* 0x008fea000383ffff */
[----:B------:R-:W-:Y:S05]  /*84c0*/  BRA `(.L_x_1503) ;  /* 0xffffff94002c7947 */ /* 0x000fea000383ffff */
.L_x_1508:
[----:B----4-:R-:W-:-:S04]  /*84d0*/  IMAD.U32 R12, RZ, RZ, UR37 ;  /* 0x00000025ff0c7e24 */ /* 0x010fc8000f8e00ff */
[----:B------:R4:W1:Y:S03]  /*84e0*/  SYNCS.PHASECHK.TRANS64.TRYWAIT P1, [R12+URZ+0x36430], R11 ;  /* 0x0364300b0c0075a7 */ /* 0x000866000802017f */
[----:B-1----:R-:W-:Y:S05]  /*84f0*/  @!P1 NANOSLEEP.SYNCS 0x989680 ;  /* 0x009896800000995d */ /* 0x002fea0003900000 */
[----:B------:R-:W1:Y:S02]  /*8500*/  @!P1 SYNCS.PHASECHK.TRANS64 P1, [R12+URZ+0x36430], R11 ;  /* 0x0364300b0c0095a7 */ /* 0x000e64000802007f */
[----:B-1----:R-:W-:Y:S05]  /*8510*/  @!P1 BRA `(.L_x_1508) ;  /* 0xfffffffc00ec9947 */ /* 0x002fea000383ffff */
[----:B------:R-:W-:Y:S05]  /*8520*/  BRA `(.L_x_1507) ;  /* 0xffffff9800cc7947 */ /* 0x000fea000383ffff */
.L_x_1562:
[----:B-1----:R1:W2:Y:S02]  /*8530*/  SYNCS.PHASECHK.TRANS64.TRYWAIT P1, [R0+URZ+0x36420], R6 ;  /* 0x03642006000075a7 */ /* 0x0022a4000802017f */
[----:B--2---:R-:W-:Y:S05]  /*8540*/  @!P1 NANOSLEEP.SYNCS 0x989680 ;  /* 0x009896800000995d */ /* 0x004fea0003900000 */
[----:B------:R-:W2:Y:S02]  /*8550*/  @!P1 SYNCS.PHASECHK.TRANS64 P1, [R0+URZ+0x36420], R6 ;  /* 0x03642006000095a7 */ /* 0x000ea4000802007f */
[----:B--2---:R-:W-:Y:S05]  /*8560*/  @!P1 BRA `(.L_x_1562) ;  /* 0xfffffffc00f09947 */ /* 0x004fea000383ffff */
[----:B------:R-:W-:Y:S05]  /*8570*/  BRA `(.L_x_1589) ;  /* 0xffffffdc007c7947 */ /* 0x000fea000383ffff */
.L_x_1566:
[----:B-1----:R1:W2:Y:S02]  /*8580*/  SYNCS.PHASECHK.TRANS64.TRYWAIT P1, [R0+URZ+0x36438], R6 ;  /* 0x03643806000075a7 */ /* 0x0022a4000802017f */
[----:B--2---:R-:W-:Y:S05]  /*8590*/  @!P1 NANOSLEEP.SYNCS 0x989680 ;  /* 0x009896800000995d */ /* 0x004fea0003900000 */
[----:B------:R-:W2:Y:S02]  /*85a0*/  @!P1 SYNCS.PHASECHK.TRANS64 P1, [R0+URZ+0x36438], R6 ;  /* 0x03643806000095a7 */ /* 0x000ea4000802007f */
[----:B--2---:R-:W-:Y:S05]  /*85b0*/  @!P1 BRA `(.L_x_1566) ;  /* 0xfffffffc00f09947 */ /* 0x004fea000383ffff */
[----:B------:R-:W-:Y:S05]  /*85c0*/  BRA `(.L_x_1590) ;  /* 0xffffffe400687947 */ /* 0x000fea000383ffff */
.L_x_1568:
[----:B--2---:R2:W3:Y:S02]  /*85d0*/  SYNCS.PHASECHK.TRANS64.TRYWAIT P1, [R0+URZ+0x36428], R3 ;  /* 0x03642803000075a7 */ /* 0x0044e4000802017f */
[----:B---3--:R-:W-:Y:S05]  /*85e0*/  @!P1 NANOSLEEP.SYNCS 0x989680 ;  /* 0x009896800000995d */ /* 0x008fea0003900000 */
[----:B------:R-:W3:Y:S02]  /*85f0*/  @!P1 SYNCS.PHASECHK.TRANS64 P1, [R0+URZ+0x36428], R3 ;  /* 0x03642803000095a7 */ /* 0x000ee4000802007f */
[----:B---3--:R-:W-:Y:S05]  /*8600*/  @!P1 BRA `(.L_x_1568) ;  /* 0xfffffffc00f09947 */ /* 0x008fea000383ffff */
[----:B------:R-:W-:Y:S05]  /*8610*/  BRA `(.L_x_1591) ;  /* 0xffffffe8002c7947 */ /* 0x000fea000383ffff */
.L_x_1570:
[----:B--2---:R2:W3:Y:S02]  /*8620*/  SYNCS.PHASECHK.TRANS64.TRYWAIT P1, [R0+URZ+0x36438], R29 ;  /* 0x0364381d000075a7 */ /* 0x0044e4000802017f */
[----:B---3--:R-:W-:Y:S05]  /*8630*/  @!P1 NANOSLEEP.SYNCS 0x989680 ;  /* 0x009896800000995d */ /* 0x008fea0003900000 */
[----:B------:R-:W3:Y:S02]  /*8640*/  @!P1 SYNCS.PHASECHK.TRANS64 P1, [R0+URZ+0x36438], R29 ;  /* 0x0364381d000095a7 */ /* 0x000ee4000802007f */
[----:B---3--:R-:W-:Y:S05]  /*8650*/  @!P1 BRA `(.L_x_1570) ;  /* 0xfffffffc00f09947 */ /* 0x008fea000383ffff */
[----:B------:R-:W-:Y:S05]  /*8660*/  BRA `(.L_x_1592) ;  /* 0xffffffe800e07947 */ /* 0x000fea000383ffff */
.L_x_1572:
[----:B------:R-:W-:-:S07]  /*8670*/  SHF.L.U32 R5, R7, 0x1f, RZ ;  /* 0x0000001f07057819 */ /* 0x000fce00000006ff */
.L_x_1593:
[----:B----4-:R4:W1:Y:S02]  /*8680*/  SYNCS.PHASECHK.TRANS64.TRYWAIT P1, [R0+URZ+0x36420], R5 ;  /* 0x03642005000075a7 */ /* 0x010864000802017f */
[----:B-1----:R-:W-:Y:S05]  /*8690*/  @!P1 NANOSLEEP.SYNCS 0x989680 ;  /* 0x009896800000995d */ /* 0x002fea0003900000 */
[----:B------:R-:W1:Y:S02]  /*86a0*/  @!P1 SYNCS.PHASECHK.TRANS64 P1, [R0+URZ+0x36420], R5 ;  /* 0x03642005000095a7 */ /* 0x000e64000802007f */
[----:B-1----:R-:W-:Y:S05]  /*86b0*/  @!P1 BRA `(.L_x_1593) ;  /* 0xfffffffc00f09947 */ /* 0x002fea000383ffff */
[----:B------:R-:W-:Y:S05]  /*86c0*/  BRA `(.L_x_1594) ;  /* 0xffffffec00747947 */ /* 0x000fea000383ffff */
.L_x_1575:
[----:B----4-:R4:W1:Y:S02]  /*86d0*/  SYNCS.PHASECHK.TRANS64.TRYWAIT P1, [R0+URZ+0x36438], R6 ;  /* 0x03643806000075a7 */ /* 0x010864000802017f */
[----:B-1----:R-:W-:Y:S05]  /*86e0*/  @!P1 NANOSLEEP.SYNCS 0x989680 ;  /* 0x009896800000995d */ /* 0x002fea0003900000 */
[----:B------:R-:W1:Y:S02]  /*86f0*/  @!P1 SYNCS.PHASECHK.TRANS64 P1, [R0+URZ+0x36438], R6 ;  /* 0x03643806000095a7 */ /* 0x000e64000802007f */
[----:B-1----:R-:W-:Y:S05]  /*8700*/  @!P1 BRA `(.L_x_1575) ;  /* 0xfffffffc00f09947 */ /* 0x002fea000383ffff */
[----:B------:R-:W-:Y:S05]  /*8710*/  BRA `(.L_x_1595) ;  /* 0xfffffff000407947 */ /* 0x000fea000383ffff */
.L_x_1577:
[----:B-1----:R1:W4:Y:S02]  /*8720*/  SYNCS.PHASECHK.TRANS64.TRYWAIT P1, [R0+URZ+0x36428], R5 ;  /* 0x03642805000075a7 */ /* 0x002324000802017f */
[----:B----4-:R-:W-:Y:S05]  /*8730*/  @!P1 NANOSLEEP.SYNCS 0x989680 ;  /* 0x009896800000995d */ /* 0x010fea0003900000 */
[----:B------:R-:W4:Y:S02]  /*8740*/  @!P1 SYNCS.PHASECHK.TRANS64 P1, [R0+URZ+0x36428], R5 ;  /* 0x03642805000095a7 */ /* 0x000f24000802007f */
[----:B----4-:R-:W-:Y:S05]  /*8750*/  @!P1 BRA `(.L_x_1577) ;  /* 0xfffffffc00f09947 */ /* 0x010fea000383ffff */
[----:B------:R-:W-:Y:S05]  /*8760*/  BRA `(.L_x_1596) ;  /* 0xfffffff000e87947 */ /* 0x000fea000383ffff */
.L_x_1579:
[----:B----4-:R4:W1:Y:S02]  /*8770*/  SYNCS.PHASECHK.TRANS64.TRYWAIT P1, [R0+URZ+0x36438], R3 ;  /* 0x03643803000075a7 */ /* 0x010864000802017f */
[----:B-1----:R-:W-:Y:S05]  /*8780*/  @!P1 NANOSLEEP.SYNCS 0x989680 ;  /* 0x009896800000995d */ /* 0x002fea0003900000 */
[----:B------:R-:W1:Y:S02]  /*8790*/  @!P1 SYNCS.PHASECHK.TRANS64 P1, [R0+URZ+0x36438], R3 ;  /* 0x03643803000095a7 */ /* 0x000e64000802007f */
[----:B-1----:R-:W-:Y:S05]  /*87a0*/  @!P1 BRA `(.L_x_1579) ;  /* 0xfffffffc00f09947 */ /* 0x002fea000383ffff */
[----:B------:R-:W-:Y:S05]  /*87b0*/  BRA `(.L_x_1597) ;  /* 0xfffffff400a47947 */ /* 0x000fea000383ffff */
.L_x_1581:
[----:B------:R-:W-:Y:S01]  /*87c0*/  BSSY B0, `(.L_x_1598) ;  /* 0x0000006000007945 */ /* 0x000fe20003800000 */
[----:B------:R-:W-:-:S07]  /*87d0*/  IMAD.MOV.U32 R15, RZ, RZ, -0x1 ;  /* 0xffffffffff0f7424 */ /* 0x000fce00078e00ff */
[----:B------:R-:W-:Y:S05]  /*87e0*/  WARPSYNC.COLLECTIVE R15, `(.L_x_1599) ;  /* 0x000000000f0c7348 */ /* 0x000fea0003c00000 */
[----:B------:R-:W-:Y:S02]  /*87f0*/  ELECT P6, UR62, PT ;  /* 0x00000000003e782f */ /* 0x000fe400038c0000 */
[----:B------:R-:W-:Y:S01]  /*8800*/  MOV R14, UR62 ;  /* 0x0000003e000e7c02 */ /* 0x000fe20008000f00 */
[----:B------:R-:W-:Y:S10]  /*8810*/  ENDCOLLECTIVE ;  /* 0x000000000000791b */ /* 0x000ff40003800000 */
.L_x_1599:
[----:B------:R-:W-:Y:S05]  /*8820*/  BSYNC B0 ;  /* 0x0000000000007941 */ /* 0x000fea0003800000 */
.L_x_1598:
[----:B------:R-:W-:Y:S05]  /*8830*/  BRA `(.L_x_1600) ;  /* 0xfffffff8005c7947 */ /* 0x000fea000383ffff */
.L_x_1583:
[----:B-1----:R1:W2:Y:S02]  /*8840*/  SYNCS.PHASECHK.TRANS64.TRYWAIT P0, [R9+URZ], R2 ;  /* 0x00000002090075a7 */ /* 0x0022a4000800017f */
[----:B--2---:R-:W-:Y:S05]  /*8850*/  @!P0 NANOSLEEP.SYNCS 0x989680 ;  /* 0x009896800000895d */ /* 0x004fea0003900000 */
[----:B------:R-:W2:Y:S02]  /*8860*/  @!P0 SYNCS.PHASECHK.TRANS64 P0, [R9+URZ], R2 ;  /* 0x00000002090085a7 */ /* 0x000ea4000800007f */
[----:B--2---:R-:W-:Y:S05]  /*8870*/  @!P0 BRA `(.L_x_1583) ;  /* 0xfffffffc00f08947 */ /* 0x004fea000383ffff */
[----:B------:R-:W-:Y:S05]  /*8880*/  BRA `(.L_x_1601) ;  /* 0xfffffff8009c7947 */ /* 0x000fea000383ffff */
.L_x_1584:
[----:B--2---:R2:W3:Y:S02]  /*8890*/  SYNCS.PHASECHK.TRANS64.TRYWAIT P0, [R3+URZ], R0 ;  /* 0x00000000030075a7 */ /* 0x0044e4000800017f */
[----:B---3--:R-:W-:Y:S05]  /*88a0*/  @!P0 NANOSLEEP.SYNCS 0x989680 ;  /* 0x009896800000895d */ /* 0x008fea0003900000 */
[----:B------:R-:W3:Y:S02]  /*88b0*/  @!P0 SYNCS.PHASECHK.TRANS64 P0, [R3+URZ], R0 ;  /* 0x00000000030085a7 */ /* 0x000ee4000800007f */
[----:B---3--:R-:W-:Y:S05]  /*88c0*/  @!P0 BRA `(.L_x_1584) ;  /* 0xfffffffc00f08947 */ /* 0x008fea000383ffff */
[----:B------:R-:W-:Y:S05]  /*88d0*/  BRA `(.L_x_1602) ;  /* 0xfffffff800907947 */ /* 0x000fea000383ffff */
.L_x_1603:
        /* <DEDUP_REMOVED lines=10> */
.L_x_7659:


//--------------------- .text._ZN7cutlass13device_kernelIN5flash11enable_sm90INS1_16FlashAttnBwdSm90INS1_25CollectiveMainloopBwdSm90ILi2ELi1ELi1EN4cute5tupleIJNS5_1CILi1EEES8_S8_EEENS6_IJNS7_ILi64EEENS7_ILi96EEENS7_ILi192EEEEEENS_6half_tEfNS_4arch4Sm90ELb0ELb1ELb1ELb0ELb1ELb0ELb1ELb0ELi3ELi1ELi1ELi1ELb0EEENS1_24CollectiveEpilogueBwdGQAISD_fSG_Li384ELb0ELb1EEENS1_19SingleTileSchedulerILb0ELb0ELb0ELi96EEEEEEEEEvNT_6ParamsE --------------------------
	.section	.text._ZN7cutlass13device_kernelIN5flash11enable_sm90INS1_16FlashAttnBwdSm90INS1_25CollectiveMainloopBwdSm90ILi2ELi1ELi1EN4cute5tupleIJNS5_1CILi1EEES8_S8_EEENS6_IJNS7_ILi64EEENS7_ILi96EEENS7_ILi192EEEEEENS_6half_tEfNS_4arch4Sm90ELb0ELb1ELb1ELb0ELb1ELb0ELb1ELb0ELi3ELi1ELi1ELi1ELb0EEENS1_24CollectiveEpilogueBwdGQAISD_fSG_Li384ELb0ELb1EEENS1_19SingleTileSchedulerILb0ELb0ELb0ELi96EEEEEEEEEvNT_6ParamsE,"ax",@progbits
	.align	128
.text._ZN7cutlass13device_kernelIN5flash11enable_sm90INS1_16FlashAttnBwdSm90INS1_25CollectiveMainloopBwdSm90ILi2ELi1ELi1EN4cute5tupleIJNS5_1CILi1EEES8_S8_EEENS6_IJNS7_ILi64EEENS7_ILi96EEENS7_ILi192EEEEEENS_6half_tEfNS_4arch4Sm90ELb0ELb1ELb1ELb0ELb1ELb0ELb1ELb0ELi3ELi1ELi1ELi1ELb0EEENS1_24CollectiveEpilogueBwdGQAISD_fSG_Li384ELb0ELb1EEENS1_19SingleTileSchedulerILb0ELb0ELb0ELi96EEEEEEEEEvNT_6ParamsE:
        .type           _ZN7cutlass13device_kernelIN5flash11enable_sm90INS1_16FlashAttnBwdSm90INS1_25CollectiveMainloopBwdSm90ILi2ELi1ELi1EN4cute5tupleIJNS5_1CILi1EEES8_S8_EEENS6_IJNS7_ILi64EEENS7_ILi96EEENS7_ILi192EEEEEENS_6half_tEfNS_4arch4Sm90ELb0ELb1ELb1ELb0ELb1ELb0ELb1ELb0ELi3ELi1ELi1ELi1ELb0EEENS1_24CollectiveEpilogueBwdGQAISD_fSG_Li384ELb0ELb1EEENS1_19SingleTileSchedulerILb0ELb0ELb0ELi96EEEEEEEEEvNT_6ParamsE,@function
        .size           _ZN7cutlass13device_kernelIN5flash11enable_sm90INS1_16FlashAttnBwdSm90INS1_25CollectiveMainloopBwdSm90ILi2ELi1ELi1EN4cute5tupleIJNS5_1CILi1EEES8_S8_EEENS6_IJNS7_ILi64EEENS7_ILi96EEENS7_ILi192EEEEEENS_6half_tEfNS_4arch4Sm90ELb0ELb1ELb1ELb0ELb1ELb0ELb1ELb0ELi3ELi1ELi1ELi1ELb0EEENS1_24CollectiveEpilogueBwdGQAISD_fSG_Li384ELb0ELb1EEENS1_19SingleTileSchedulerILb0ELb0ELb0ELi96EEEEEEEEEvNT_6ParamsE,(.L_x_7660 - _ZN7cutlass13device_kernelIN5flash11enable_sm90INS1_16FlashAttnBwdSm90INS1_25CollectiveMainloopBwdSm90ILi2ELi1ELi1EN4cute5tupleIJNS5_1CILi1EEES8_S8_EEENS6_IJNS7_ILi64EEENS7_ILi96EEENS7_ILi192EEEEEENS_6half_tEfNS_4arch4Sm90ELb0ELb1ELb1ELb0ELb1ELb0ELb1ELb0ELi3ELi1ELi1ELi1ELb0EEENS1_24CollectiveEpilogueBwdGQAISD_fSG_Li384ELb0ELb1EEENS1_19SingleTileSchedulerILb0ELb0ELb0ELi96EEEEEEEEEvNT_6ParamsE)
        .other          _ZN7cutlass13device_kernelIN5flash11enable_sm90INS1_16FlashAttnBwdSm90INS1_25CollectiveMainloopBwdSm90ILi2ELi1ELi1EN4cute5tupleIJNS5_1CILi1EEES8_S8_EEENS6_IJNS7_ILi64EEENS7_ILi96EEENS7_ILi192EEEEEENS_6half_tEfNS_4arch4Sm90ELb0ELb1ELb1ELb0ELb1ELb0ELb1ELb0ELi3ELi1ELi1ELi1ELb0EEENS1_24CollectiveEpilogueBwdGQAISD_fSG_Li384ELb0ELb1EEENS1_19SingleTileSchedulerILb0ELb0ELb0ELi96EEEEEEEEEvNT_6ParamsE,@"STO_CUDA_ENTRY STV_DEFAULT"
_ZN7cutlass13device_kernelIN5flash11enable_sm90INS1_16FlashAttnBwdSm90INS1_25CollectiveMainloopBwdSm90ILi2ELi1ELi1EN4cute5tupleIJNS5_1CILi1EEES8_S8_EEENS6_IJNS7_ILi64EEENS7_ILi96EEENS7_ILi192EEEEEENS_6half_tEfNS_4arch4Sm90ELb0ELb1ELb1ELb0ELb1ELb0ELb1ELb0ELi3ELi1ELi1ELi1ELb0EEENS1_24CollectiveEpilogueBwdGQAISD_fSG_Li384ELb0ELb1EEENS1_19SingleTileSchedulerILb0ELb0ELb0ELi96EEEEEEEEEvNT_6ParamsE:
        /* <DEDUP_REMOVED lines=24> */
.L_x_1605:
[----:B------:R-:W-:Y:S05]  /*0180*/  BSYNC B0 ;  /* 0x0000000000007941 */ /* 0x000fea0003800000 */
.L_x_1604:
        /* <DEDUP_REMOVED lines=37> */
.L_x_1606:
        /* <DEDUP_REMOVED lines=20> */
.L_x_1607:
[----:B------:R-:W-:Y:S01]  /*0520*/  PLOP3.LUT P0, PT, PT, PT, UP0, 0x80, 0x0 ;  /* 0x000000000000781c */ /* 0x000fe20003f0f008 */
[----:B------:R-:W-:Y:S01]  /*0530*/  NOP ;  /* 0x0000000000007918 */ /* 0x000fe20000000000 */
[----:B------:R-:W-:Y:S01]  /*0540*/  ULDC.64 UR46, c[0x0][0x208] ;  /* 0x00008200002e7ab9 */ /* 0x000fe20000000a00 */
[----:B------:R-:W-:Y:S01]  /*0550*/  BSSY B6, `(.L_x_1608) ;  /* 0x0000922000067945 */ /* 0x000fe20003800000 */
[----:B-12-4-:R-:W-:Y:S09]  /*0560*/  BAR.SYNC.DEFER_BLOCKING 0x0 ;  /* 0x0000000000007b1d */ /* 0x016ff20000010000 */
[----:B------:R-:W-:Y:S05]  /*0570*/  @!P0 BRA `(.L_x_1609) ;  /* 0x0000004c00248947 */ /* 0x000fea0003800000 */
.L_x_1610:
        /* <DEDUP_REMOVED lines=13> */
[----:B-1----:R-:W-:Y:S05]  /*0650*/  @!P0 BRA `(.L_x_1611) ;  /* 0x0000009000448947 */ /* 0x002fea0003800000 */
        /* <DEDUP_REMOVED lines=71> */
.L_x_1612:
        /* <DEDUP_REMOVED lines=37> */
.L_x_1615:
        /* <DEDUP_REMOVED lines=15> */
.L_x_1614:
        /* <DEDUP_REMOVED lines=20> */
.L_x_1617:
        /* <DEDUP_REMOVED lines=15> */
.L_x_1616:
        /* <DEDUP_REMOVED lines=8> */
.L_x_1749:
        /* <DEDUP_REMOVED lines=19> */
.L_x_1619:
        /* <DEDUP_REMOVED lines=109> */
.L_x_1639:
[----:B------:R-:W-:-:S05]  /*18c0*/  IMAD.U32 R3, RZ, RZ, UR38 ;  /* 0x00000026ff037e24 */ /* 0x000fca000f8e00ff */
[----:B------:R-:W-:-:S04]  /*18d0*/  LOP3.LUT R3, R3, 0x1, RZ, 0xfc, !PT ;  /* 0x0000000103037812 */ /* 0x000fc800078efcff */
[----:B------:R-:W-:-:S13]  /*18e0*/  ISETP.NE.AND P0, PT, R3, 0x3, PT ;  /* 0x000000030300780c */ /* 0x000fda0003f05270 */
[----:B------:R-:W-:Y:S05]  /*18f0*/  @!P0 BRA `(.L_x_1621) ;  /* 0x0000000000048947 */ /* 0x000fea0003800000 */
[----:B------:R-:W-:Y:S01]  /*1900*/  BPT.TRAP 0x1 ;  /* 0x000000040000795c */ /* 0x000fe20000300000 */
.L_x_1621:
[----:B------:R-:W-:Y:S02]  /*1910*/  LEA R3, R2, UR37, 0x3 ;  /* 0x0000002502037c11 */ /* 0x000fe4000f8e18ff */
[----:B------:R-:W-:-:S04]  /*1920*/  SHF.L.U32 R10, R7, 0x1f, RZ ;  /* 0x0000001f070a7819 */ /* 0x000fc800000006ff */
[----:B------:R1:W2:Y:S01]  /*1930*/  SYNCS.PHASECHK.TRANS64.TRYWAIT P1, [R3+URZ+0x36410], R10 ;  /* 0x0364100a030075a7 */ /* 0x0002a2000802017f */
[----:B------:R-:W-:Y:S05]  /*1940*/  @!P0 BRA `(.L_x_1622) ;  /* 0x0000000000048947 */ /* 0x000fea0003800000 */
[----:B------:R-:W-:Y:S01]  /*1950*/  BPT.TRAP 0x1 ;  /* 0x000000040000795c */ /* 0x000fe20000300000 */
.L_x_1622:
[----:B--2---:R-:W-:Y:S05]  /*1960*/  @P1 BRA `(.L_x_1623) ;  /* 0x0000000000081947 */ /* 0x004fea0003800000 */
[----:B------:R-:W2:Y:S02]  /*1970*/  SYNCS.PHASECHK.TRANS64.TRYWAIT P1, [R3+URZ+0x36410], R10 ;  /* 0x0364100a030075a7 */ /* 0x000ea4000802017f */
[----:B--2---:R-:W-:Y:S05]  /*1980*/  @!P1 BRA `(.L_x_1624) ;  /* 0x0000007c00b49947 */ /* 0x004fea0003800000 */
.L_x_1623:
        /* <DEDUP_REMOVED lines=8> */
[----:B------:R-:W-:-:S02]  /*1a10*/  UMOV UR11, 0x40000040 ;  /* 0x40000040000b7882 */ /* 0x000fc40000000000 */
[----:B------:R-:W-:Y:S02]  /*1a20*/  ULOP3.LUT UR5, UR5, 0x3fff, URZ, 0xc0, !UPT ;  /* 0x00003fff05057892 */ /* 0x000fe4000f8ec03f */
[----:B------:R-:W-:Y:S02]  /*1a30*/  LEA R11, R10, UR37, 0x2 ;  /* 0x000000250a0b7c11 */ /* 0x000fe4000f8e10ff */
        /* <DEDUP_REMOVED lines=91> */
.L_x_1625:
[----:B-1----:R-:W-:-:S04]  /*1ff0*/  SHF.L.U32 R11, R4, 0x1f, RZ ;  /* 0x0000001f040b7819 */ /* 0x002fc800000006ff */
[----:B------:R1:W4:Y:S01]  /*2000*/  SYNCS.PHASECHK.TRANS64.TRYWAIT P1, [UR37+0x36430], R11 ;  /* 0x0364300bff0075a7 */ /* 0x0003220008020165 */
[----:B------:R-:W-:Y:S05]  /*2010*/  @!P0 BRA `(.L_x_1626) ;  /* 0x0000000000048947 */ /* 0x000fea0003800000 */
[----:B------:R-:W-:Y:S01]  /*2020*/  BPT.TRAP 0x1 ;  /* 0x000000040000795c */ /* 0x000fe20000300000 */
.L_x_1626:
[----:B----4-:R-:W-:Y:S05]  /*2030*/  @P1 BRA `(.L_x_1627) ;  /* 0x0000000000081947 */ /* 0x010fea0003800000 */
[----:B------:R-:W4:Y:S02]  /*2040*/  SYNCS.PHASECHK.TRANS64.TRYWAIT P1, [UR37+0x36430], R11 ;  /* 0x0364300bff0075a7 */ /* 0x000f240008020165 */
[----:B----4-:R-:W-:Y:S05]  /*2050*/  @!P1 BRA `(.L_x_1628) ;  /* 0x0000007800149947 */ /* 0x010fea0003800000 */
.L_x_1627:
        /* <DEDUP_REMOVED lines=147> */
.L_x_1631:
[----:B------:R-:W-:-:S06]  /*2990*/  UISETP.NE.AND UP0, UPT, UR42, 0x1, UPT ;  /* 0x000000012a00788c */ /* 0x000fcc000bf05270 */
[----:B------:R-:W-:-:S05]  /*29a0*/  PLOP3.LUT P1, PT, PT, PT, UP0, 0x80, 0x0 ;  /* 0x000000000000781c */ /* 0x000fca0003f2f008 */
[----:B------:R-:W-:-:S08]  /*29b0*/  @UP0 ULDC UR5, c[0x0][0x754] ;  /* 0x0001d50000050ab9 */ /* 0x000fd00000000800 */
[----:B------:R-:W-:Y:S01]  /*29c0*/  @P1 IMAD.HI.U32 R143, R142, UR5, RZ ;  /* 0x000000058e8f1c27 */ /* 0x000fe2000f8e00ff */
[----:B------:R-:W-:-:S04]  /*29d0*/  @UP0 ULDC UR5, c[0x0][0x758] ;  /* 0x0001d60000050ab9 */ /* 0x000fc80000000800 */
[----:B------:R-:W-:-:S07]  /*29e0*/  @P1 SHF.R.U32.HI R142, RZ, UR5, R143 ;  /* 0x00000005ff8e1c19 */ /* 0x000fce000801168f */
.L_x_1632:
[----:B------:R-:W-:Y:S05]  /*29f0*/  BSYNC B0 ;  /* 0x0000000000007941 */ /* 0x000fea0003800000 */
.L_x_1630:
[----:B------:R-:W4:Y:S01]  /*2a00*/  LDL R143, [R1] ;  /* 0x00000000018f7983 */ /* 0x000f220000100800 */
[----:B------:R-:W-:Y:S01]  /*2a10*/  IADD3 R150, R140, UR4, R5 ;  /* 0x000000048c967c10 */ /* 0x000fe2000fffe005 */
[----:B----4-:R-:W-:-:S05]  /*2a20*/  IMAD R142, R142, UR42, R143 ;  /* 0x0000002a8e8e7c24 */ /* 0x010fca000f8e028f */
[----:B------:R-:W-:Y:S02]  /*2a30*/  VIADDMNMX R147, R142, UR42, R147, PT ;  /* 0x0000002a8e937c46 */ /* 0x000fe4000b800193 */
[----:B------:R-:W-:-:S07]  /*2a40*/  VIMNMX R150, R150, R142, !PT ;  /* 0x0000008e96967248 */ /* 0x000fce0007fe0100 */
.L_x_1629:
        /* <DEDUP_REMOVED lines=18> */
.L_x_1635:
[----:B------:R-:W-:-:S06]  /*2b70*/  UISETP.NE.AND UP0, UPT, UR42, 0x1, UPT ;  /* 0x000000012a00788c */ /* 0x000fcc000bf05270 */
[----:B------:R-:W-:-:S05]  /*2b80*/  PLOP3.LUT P1, PT, PT, PT, UP0, 0x80, 0x0 ;  /* 0x000000000000781c */ /* 0x000fca0003f2f008 */
[----:B------:R-:W-:-:S08]  /*2b90*/  @UP0 ULDC UR4, c[0x0][0x754] ;  /* 0x0001d50000040ab9 */ /* 0x000fd00000000800 */
[----:B------:R-:W-:Y:S01]  /*2ba0*/  @P1 IMAD.HI.U32 R142, R140, UR4, RZ ;  /* 0x000000048c8e1c27 */ /* 0x000fe2000f8e00ff */
[----:B------:R-:W-:-:S04]  /*2bb0*/  @UP0 ULDC UR4, c[0x0][0x758] ;  /* 0x0001d60000040ab9 */ /* 0x000fc80000000800 */
[----:B------:R-:W-:-:S07]  /*2bc0*/  @P1 SHF.R.U32.HI R140, RZ, UR4, R142 ;  /* 0x00000004ff8c1c19 */ /* 0x000fce000801168e */
.L_x_1636:
[----:B------:R-:W-:Y:S05]  /*2bd0*/  BSYNC B0 ;  /* 0x0000000000007941 */ /* 0x000fea0003800000 */
.L_x_1634:
[----:B------:R-:W4:Y:S02]  /*2be0*/  LDL R142, [R1] ;  /* 0x00000000018e7983 */ /* 0x000f240000100800 */
[----:B----4-:R-:W-:-:S05]  /*2bf0*/  IMAD R140, R140, UR42, R142 ;  /* 0x0000002a8c8c7c24 */ /* 0x010fca000f8e028e */
[----:B------:R-:W-:Y:S02]  /*2c00*/  VIMNMX R145, R145, R140, !PT ;  /* 0x0000008c91917248 */ /* 0x000fe40007fe0100 */
[----:B------:R-:W-:-:S07]  /*2c10*/  VIADDMNMX R139, R140, UR42, R139, PT ;  /* 0x0000002a8c8b7c46 */ /* 0x000fce000b80018b */
.L_x_1633:
        /* <DEDUP_REMOVED lines=10> */
[----:B------:R-:W-:-:S03]  /*2cc0*/  ULOP3.LUT UR9, UR5, 0x1000000, URZ, 0xfc, !UPT ;  /* 0x0100000005097892 */ /* 0x000fc6000f8efc3f */
[----:B------:R-:W-:-:S04]  /*2cd0*/  UMOV UR5, 0x40000040 ;  /* 0x4000004000057882 */ /* 0x000fc80000000000 */
[----:B------:R-:W-:Y:S01]  /*2ce0*/  ULEA UR12, UR10, UR37, 0xd ;  /* 0x000000250a0c7291 */ /* 0x000fe2000f8e683f */
[----:B------:R-:W-:-:S03]  /*2cf0*/  UMOV UR6, UR9 ;  /* 0x0000000900067c82 */ /* 0x000fc60008000000 */
[----:B------:R-:W-:-:S04]  /*2d00*/  UIADD3 UR4, UR12, 0x2a000, URZ ;  /* 0x0002a0000c047890 */ /* 0x000fc8000fffe03f */
[----:B------:R-:W-:-:S04]  /*2d10*/  USHF.R.U32.HI UR4, URZ, 0x4, UR4 ;  /* 0x000000043f047899 */ /* 0x000fc80008011604 */
        /* <DEDUP_REMOVED lines=171> */
[----:B------:R-:W-:Y:S01]  /*37d0*/  F2FP.F16.F32.PACK_AB R126, R129, R128 ;  /* 0x00000080817e723e */ /* 0x000fe200000000ff */
[----:B------:R-:W-:Y:S01]  /*37e0*/  ULOP3.LUT UR14, UR13, 0x10000, URZ, 0xfc, !UPT ;  /* 0x000100000d0e7892 */ /* 0x000fe2000f8efc3f */
        /* <DEDUP_REMOVED lines=40> */
[----:B------:R-:W-:Y:S01]  /*3a70*/  UMOV UR8, UR14 ;  /* 0x0000000e00087c82 */ /* 0x000fe20008000000 */
        /* <DEDUP_REMOVED lines=52> */
.L_x_1637:
        /* <DEDUP_REMOVED lines=59> */
.L_x_1638:
        /* <DEDUP_REMOVED lines=63> */
.L_x_1613:
[----:B------:R-:W-:Y:S05]  /*4560*/  @P0 BRA `(.L_x_1611) ;  /* 0x0000005000800947 */ /* 0x000fea0003800000 */
[----:B------:R-:W1:Y:S01]  /*4570*/  S2R R4, SR_TID.X ;  /* 0x0000000000047919 */ /* 0x000e620000002100 */
[----:B------:R-:W2:Y:S01]  /*4580*/  S2UR UR8, SR_CTAID.Y ;  /* 0x00000000000879c3 */ /* 0x000ea20000002600 */
[----:B------:R-:W-:Y:S01]  /*4590*/  ULDC UR9, c[0x0][0x850] ;  /* 0x0002140000097ab9 */ /* 0x000fe20000000800 */
[----:B------:R-:W-:Y:S01]  /*45a0*/  ULDC.64 UR12, c[0x0][0x818] ;  /* 0x00020600000c7ab9 */ /* 0x000fe20000000a00 */
[----:B------:R-:W-:Y:S01]  /*45b0*/  UISETP.NE.AND UP0, UPT, UR9, 0x1, UPT ;  /* 0x000000010900788c */ /* 0x000fe2000bf05270 */
[----:B------:R-:W-:Y:S01]  /*45c0*/  BSSY B0, `(.L_x_1640) ;  /* 0x0000058000007945 */ /* 0x000fe20003800000 */
[----:B------:R-:W-:Y:S01]  /*45d0*/  ULDC UR18, c[0x0][0x80c] ;  /* 0x0002030000127ab9 */ /* 0x000fe20000000800 */
[----:B------:R-:W-:Y:S01]  /*45e0*/  UMOV UR20, 0x400 ;  /* 0x0000040000147882 */ /* 0x000fe20000000000 */
[----:B------:R-:W-:Y:S01]  /*45f0*/  ULDC.64 UR16, c[0x0][0x840] ;  /* 0x0002100000107ab9 */ /* 0x000fe20000000a00 */
[----:B------:R-:W3:Y:S01]  /*4600*/  S2UR UR15, SR_CTAID.X ;  /* 0x00000000000f79c3 */ /* 0x000ee20000002500 */
[----:B------:R-:W-:-:S05]  /*4610*/  ULDC.64 UR24, c[0x0][0x848] ;  /* 0x0002120000187ab9 */ /* 0x000fca0000000a00 */
[----:B------:R-:W-:Y:S01]  /*4620*/  @UP0 ULDC UR4, c[0x0][0x854] ;  /* 0x0002150000040ab9 */ /* 0x000fe20000000800 */
[----:B------:R-:W-:Y:S01]  /*4630*/  @UP0 ULDC UR7, c[0x0][0x858] ;  /* 0x0002160000070ab9 */ /* 0x000fe20000000800 */
[----:B------:R-:W4:Y:S01]  /*4640*/  S2UR UR14, SR_CTAID.Z ;  /* 0x00000000000e79c3 */ /* 0x000f220000002700 */
[----:B--2---:R-:W-:-:S07]  /*4650*/  UIMAD.WIDE.U32 UR4, UR8, UR4, URZ ;  /* 0x00000004080472a5 */ /* 0x004fce000f8e003f */
[----:B------:R-:W2:Y:S01]  /*4660*/  S2UR UR21, SR_CgaCtaId ;  /* 0x00000000001579c3 */ /* 0x000ea20000008800 */
[----:B------:R-:W-:Y:S01]  /*4670*/  UMOV UR11, UR8 ;  /* 0x00000008000b7c82 */ /* 0x000fe20008000000 */
[----:B------:R-:W-:Y:S01]  /*4680*/  @UP0 USHF.R.U32.HI UR11, URZ, UR7, UR5 ;  /* 0x000000073f0b0299 */ /* 0x000fe20008011605 */
[----:B-1----:R-:W-:-:S03]  /*4690*/  VIADD R3, R4, 0xffffff80 ;  /* 0xffffff8004037836 */ /* 0x002fc60000000000 */
[----:B------:R-:W-:Y:S02]  /*46a0*/  USHF.R.S32.HI UR19, URZ, 0x1f, UR11 ;  /* 0x0000001f3f137899 */ /* 0x000fe4000801140b */
[----:B------:R-:W-:Y:S01]  /*46b0*/  BAR.SYNC.DEFER_BLOCKING 0x1, 0x180 ;  /* 0x0046000000007b1d */ /* 0x000fe20000010000 */
[----:B---3--:R-:W-:Y:S01]  /*46c0*/  UIMAD UR6, UR15, 0x4800, URZ ;  /* 0x000048000f0678a4 */ /* 0x008fe2000f8e023f */
[----:B------:R-:W-:Y:S01]  /*46d0*/  ISETP.NE.AND P1, PT, R4, 0x80, PT ;  /* 0x000000800400780c */ /* 0x000fe20003f25270 */
[----:B------:R-:W-:Y:S01]  /*46e0*/  UIMAD UR10, UR19, UR12, URZ ;  /* 0x0000000c130a72a4 */ /* 0x000fe2000f8e023f */
[----:B------:R-:W-:Y:S01]  /*46f0*/  SHF.R.S32.HI R0, RZ, 0x1f, R3 ;  /* 0x0000001fff007819 */ /* 0x000fe20000011403 */
[----:B------:R-:W-:Y:S01]  /*4700*/  USHF.R.S32.HI UR7, URZ, 0x1f, UR6 ;  /* 0x0000001f3f077899 */ /* 0x000fe20008011406 */
[----:B------:R-:W-:Y:S01]  /*4710*/  ISETP.NE.AND P0, PT, R3, RZ, PT ;  /* 0x000000ff0300720c */ /* 0x000fe20003f05270 */
[----:B------:R-:W-:Y:S01]  /*4720*/  UIMAD UR22, UR11, UR13, UR10 ;  /* 0x0000000d0b1672a4 */ /* 0x000fe2000f8e020a */
[----:B------:R-:W-:Y:S01]  /*4730*/  LEA.HI R2, R0, R3, RZ, 0x7 ;  /* 0x0000000300027211 */ /* 0x000fe200078f38ff */
[----:B------:R-:W-:Y:S01]  /*4740*/  UIMAD.WIDE.U32 UR4, UR11, UR12, UR6 ;  /* 0x0000000c0b0472a5 */ /* 0x000fe2000f8e0006 */
[----:B------:R-:W-:-:S02]  /*4750*/  ULDC UR10, c[0x0][0x870] ;  /* 0x00021c00000a7ab9 */ /* 0x000fc40000000800 */
[----:B------:R-:W-:Y:S01]  /*4760*/  LOP3.LUT R0, R2, 0x3fffff80, RZ, 0xc0, !PT ;  /* 0x3fffff8002007812 */ /* 0x000fe200078ec0ff */
[----:B------:R-:W-:Y:S01]  /*4770*/  UIMAD UR10, UR15, UR10, URZ ;  /* 0x0000000a0f0a72a4 */ /* 0x000fe2000f8e023f */
[----:B------:R-:W-:Y:S01]  /*4780*/  SHF.R.S32.HI R5, RZ, 0x7, R2 ;  /* 0x00000007ff057819 */ /* 0x000fe20000011402 */
[----:B----4-:R-:W-:Y:S02]  /*4790*/  UIMAD UR15, UR14, UR18, URZ ;  /* 0x000000120e0f72a4 */ /* 0x010fe4000f8e023f */
[----:B------:R-:W-:Y:S01]  /*47a0*/  IMAD.IADD R0, R3, 0x1, -R0 ;  /* 0x0000000103007824 */ /* 0x000fe200078e0a00 */
[----:B------:R-:W-:Y:S02]  /*47b0*/  UIMAD UR18, UR10, UR18, URZ ;  /* 0x000000120a1272a4 */ /* 0x000fe4000f8e023f */
[----:B--2---:R-:W-:Y:S01]  /*47c0*/  ULEA UR10, UR21, UR20, 0x18 ;  /* 0x00000014150a7291 */ /* 0x004fe2000f8ec03f */
[----:B------:R-:W-:Y:S01]  /*47d0*/  IMAD R0, R5, 0x600, R0 ;  /* 0x0000060005007824 */ /* 0x000fe200078e0200 */
[----:B------:R-:W-:-:S02]  /*47e0*/  USHF.R.S32.HI UR21, URZ, 0x1f, UR18 ;  /* 0x0000001f3f157899 */ /* 0x000fc40008011412 */
[----:B------:R-:W-:Y:S01]  /*47f0*/  USHF.R.S32.HI UR20, URZ, 0x1f, UR15 ;  /* 0x0000001f3f147899 */ /* 0x000fe2000801140f */
[----:B------:R-:W-:Y:S01]  /*4800*/  IMAD.SHL.U32 R0, R0, 0x4, RZ ;  /* 0x0000000400007824 */ /* 0x000fe200078e00ff */
[----:B------:R-:W-:Y:S02]  /*4810*/  UIADD3 UR18, UP0, UP1, UR18, UR15, UR11 ;  /* 0x0000000f12127290 */ /* 0x000fe4000f91e00b */
[----:B------:R-:W-:Y:S02]  /*4820*/  UIMAD.WIDE.U32 UR6, UR11, UR16, UR6 ;  /* 0x000000100b0672a5 */ /* 0x000fe4000f8e0006 */
[----:B------:R-:W-:Y:S01]  /*4830*/  UIMAD UR23, UR19, UR16, URZ ;  /* 0x00000010131772a4 */ /* 0x000fe2000f8e023f */
[----:B------:R-:W-:Y:S01]  /*4840*/  LEA R0, R0, UR10, 0x2 ;  /* 0x0000000a00007c11 */ /* 0x000fe2000f8e10ff */
[----:B------:R-:W-:Y:S02]  /*4850*/  UIADD3.X UR16, UR21, UR20, UR19, UP0, UP1 ;  /* 0x0000001415107290 */ /* 0x000fe400087e2413 */
[----:B------:R-:W-:Y:S01]  /*4860*/  USHF.L.U32 UR15, UR18, 0x2, URZ ;  /* 0x00000002120f7899 */ /* 0x000fe2000800063f */
[----:B------:R-:W-:Y:S01]  /*4870*/  ULDC.64 UR12, c[0x0][0x868] ;  /* 0x00021a00000c7ab9 */ /* 0x000fe20000000a00 */
[----:B------:R-:W-:Y:S01]  /*4880*/  USHF.L.U64.HI UR16, UR18, 0x2, UR16 ;  /* 0x0000000212107899 */ /* 0x000fe20008010210 */
[----:B------:R1:W-:Y:S01]  /*4890*/  STS.128 [R0], R24 ;  /* 0x0000001800007388 */ /* 0x0003e20000000c00 */
[----:B------:R-:W-:-:S02]  /*48a0*/  UIADD3 UR18, UP0, UR15, UR12, URZ ;  /* 0x0000000c0f127290 */ /* 0x000fc4000ff1e03f */
[----:B------:R-:W-:Y:S01]  /*48b0*/  USHF.R.S32.HI UR12, URZ, 0x1f, UR14 ;  /* 0x0000001f3f0c7899 */ /* 0x000fe2000801140e */
[----:B------:R1:W-:Y:S01]  /*48c0*/  STS.128 [R0+0x800], R28 ;  /* 0x0008001c00007388 */ /* 0x0003e20000000c00 */
[----:B------:R-:W-:Y:S01]  /*48d0*/  UIMAD UR17, UR11, UR17, UR23 ;  /* 0x000000110b1172a4 */ /* 0x000fe2000f8e0217 */
[----:B------:R-:W-:Y:S02]  /*48e0*/  ULDC.64 UR20, c[0x0][0x820] ;  /* 0x0002080000147ab9 */ /* 0x000fe40000000a00 */
[----:B------:R1:W-:Y:S01]  /*48f0*/  STS.128 [R0+0x1000], R32 ;  /* 0x0010002000007388 */ /* 0x0003e20000000c00 */
[----:B------:R-:W-:Y:S01]  /*4900*/  UIADD3.X UR19, UR16, UR13, URZ, UP0, !UPT ;  /* 0x0000000d10137290 */ /* 0x000fe200087fe43f */
[----:B------:R-:W-:Y:S01]  /*4910*/  IMAD.U32 R2, RZ, RZ, UR18 ;  /* 0x00000012ff027e24 */ /* 0x000fe2000f8e00ff */
[----:B------:R-:W-:Y:S01]  /*4920*/  UIMAD UR13, UR12, UR20, URZ ;  /* 0x000000140c0d72a4 */ /* 0x000fe2000f8e023f */
[----:B------:R1:W-:Y:S01]  /*4930*/  STS.128 [R0+0x1800], R36 ;  /* 0x0018002400007388 */ /* 0x0003e20000000c00 */
[----:B------:R-:W-:-:S02]  /*4940*/  UIADD3 UR5, UR5, UR22, URZ ;  /* 0x0000001605057290 */ /* 0x000fc4000fffe03f */
[----:B------:R-:W-:Y:S01]  /*4950*/  UIMAD UR12, UR12, UR24, URZ ;  /* 0x000000180c0c72a4 */ /* 0x000fe2000f8e023f */
[----:B------:R1:W-:Y:S01]  /*4960*/  STS.128 [R0+0x2000], R40 ;  /* 0x0020002800007388 */ /* 0x0003e20000000c00 */
[----:B------:R-:W-:Y:S01]  /*4970*/  UIADD3 UR7, UR7, UR17, URZ ;  /* 0x0000001107077290 */ /* 0x000fe2000fffe03f */
[----:B------:R-:W-:Y:S01]  /*4980*/  IMAD.U32 R3, RZ, RZ, UR19 ;  /* 0x00000013ff037e24 */ /* 0x000fe2000f8e00ff */
[----:B------:R-:W-:Y:S01]  /*4990*/  UIMAD UR13, UR14, UR21, UR13 ;  /* 0x000000150e0d72a4 */ /* 0x000fe2000f8e020d */
[----:B------:R1:W-:Y:S01]  /*49a0*/  STS.128 [R0+0x2800], R44 ;  /* 0x0028002c00007388 */ /* 0x0003e20000000c00 */
[----:B------:R-:W-:Y:S02]  /*49b0*/  UIMAD.WIDE.U32 UR4, UR14, UR20, UR4 ;  /* 0x000000140e0472a5 */ /* 0x000fe4000f8e0004 */
[----:B------:R-:W-:Y:S01]  /*49c0*/  UIMAD UR12, UR14, UR25, UR12 ;  /* 0x000000190e0c72a4 */ /* 0x000fe2000f8e020c */
[----:B------:R1:W-:Y:S01]  /*49d0*/  STS.128 [R0+0x3000], R48 ;  /* 0x0030003000007388 */ /* 0x0003e20000000c00 */
[----:B------:R-:W-:Y:S01]  /*49e0*/  UIMAD.WIDE.U32 UR6, UR14, UR24, UR6 ;  /* 0x000000180e0672a5 */ /* 0x000fe2000f8e0006 */
[----:B------:R-:W-:-:S02]  /*49f0*/  ULDC.64 UR20, c[0x0][0x800] ;  /* 0x0002000000147ab9 */ /* 0x000fc40000000a00 */
[----:B------:R1:W-:Y:S01]  /*4a00*/  STS.128 [R0+0x3800], R52 ;  /* 0x0038003400007388 */ /* 0x0003e20000000c00 */
[----:B------:R-:W-:Y:S01]  /*4a10*/  ULDC.64 UR22, c[0x0][0x828] ;  /* 0x00020a0000167ab9 */ /* 0x000fe20000000a00 */
[----:B------:R-:W-:Y:S02]  /*4a20*/  UIADD3 UR14, -UR11, URZ, URZ ;  /* 0x0000003f0b0e7290 */ /* 0x000fe4000fffe13f */
[----:B------:R1:W-:Y:S01]  /*4a30*/  STS.128 [R0+0x4000], R56 ;  /* 0x0040003800007388 */ /* 0x0003e20000000c00 */
[----:B------:R-:W-:Y:S02]  /*4a40*/  UIADD3 UR11, UR5, UR13, URZ ;  /* 0x0000000d050b7290 */ /* 0x000fe4000fffe03f */
[----:B------:R-:W-:Y:S01]  /*4a50*/  ULEA UR20, UP0, UR4, UR20, 0x2 ;  /* 0x0000001404147291 */ /* 0x000fe2000f80103f */
[----:B------:R1:W-:Y:S01]  /*4a60*/  STS.128 [R0+0x4800], R60 ;  /* 0x0048003c00007388 */ /* 0x0003e20000000c00 */
[----:B------:R-:W-:Y:S02]  /*4a70*/  UIADD3 UR5, UR7, UR12, URZ ;  /* 0x0000000c07057290 */ /* 0x000fe4000fffe03f */
[----:B------:R-:W-:Y:S01]  /*4a80*/  ULEA UR22, UP1, UR6, UR22, 0x2 ;  /* 0x0000001606167291 */ /* 0x000fe2000f82103f */
[----:B------:R1:W-:Y:S01]  /*4a90*/  STS.128 [R0+0x5000], R64 ;  /* 0x0050004000007388 */ /* 0x0003e20000000c00 */
[----:B------:R-:W-:-:S02]  /*4aa0*/  ULEA.HI.X UR21, UR4, UR21, UR11, 0x2, UP0 ;  /* 0x0000001504157291 */ /* 0x000fc400080f140b */
[----:B------:R-:W-:Y:S01]  /*4ab0*/  ULEA.HI.X UR5, UR6, UR23, UR5, 0x2, UP1 ;  /* 0x0000001706057291 */ /* 0x000fe200088f1405 */
[----:B------:R1:W-:Y:S01]  /*4ac0*/  STS.128 [R0+0x5800], R68 ;  /* 0x0058004400007388 */ /* 0x0003e20000000c00 */
[----:B------:R-:W-:Y:S01]  /*4ad0*/  UIMAD UR14, UR9, UR14, UR8 ;  /* 0x0000000e090e72a4 */ /* 0x000fe2000f8e0208 */
[----:B------:R-:W-:Y:S11]  /*4ae0*/  @P0 BRA `(.L_x_1641) ;  /* 0x0000000000140947 */ /* 0x000ff60003800000 */
.L_x_1642:
[----:B------:R-:W2:Y:S04]  /*4af0*/  LDG.E.STRONG.GPU R4, desc[UR46][R2.64] ;  /* 0x0000002e02047981 */ /* 0x000ea8000c1ef900 */
[----:B--2---:R-:W-:Y:S01]  /*4b00*/  CCTL.IVALL ;  /* 0x00000000ff00798f */ /* 0x004fe20002000000 */
[----:B------:R-:W-:Y:S05]  /*4b10*/  YIELD ;  /* 0x0000000000007946 */ /* 0x000fea0003800000 */
[----:B------:R-:W-:-:S13]  /*4b20*/  ISETP.NE.AND P0, PT, R4, UR14, PT ;  /* 0x0000000e04007c0c */ /* 0x000fda000bf05270 */
[----:B------:R-:W-:Y:S05]  /*4b30*/  @P0 BRA `(.L_x_1642) ;  /* 0xfffffffc00ec0947 */ /* 0x000fea000383ffff */
.L_x_1641:
[----:B------:R-:W-:Y:S05]  /*4b40*/  BSYNC B0 ;  /* 0x0000000000007941 */ /* 0x000fea0003800000 */
.L_x_1640:
[----:B------:R-:W-:-:S03]  /*4b50*/  UMOV UR4, 0xffffffff ;  /* 0xffffffff00047882 */ /* 0x000fc60000000000 */
[----:B------:R-:W-:Y:S05]  /*4b60*/  BRA.DIV UR4, `(.L_x_1643) ;  /* 0x0000004e04687947 */ /* 0x000fea000b800000 */
[----:B------:R-:W-:Y:S01]  /*4b70*/  NOP ;  /* 0x0000000000007918 */ /* 0x000fe20000000000 */
.L_x_1752:
        /* <DEDUP_REMOVED lines=10> */
[----:B------:R-:W-:Y:S01]  /*4c20*/  PLOP3.LUT P0, PT, PT, PT, PT, 0x80, 0x0 ;  /* 0x000000000000781c */ /* 0x000fe20003f0f070 */
[----:B------:R-:W-:Y:S01]  /*4c30*/  UMOV UR6, 0x1200 ;  /* 0x0000120000067882 */ /* 0x000fe20000000000 */
[----:B------:R-:W-:Y:S01]  /*4c40*/  UMOV UR8, 0x0 ;  /* 0x0000000000087882 */ /* 0x000fe20000000000 */
[----:B------:R-:W-:Y:S01]  /*4c50*/  UMOV UR9, 0x14f00000 ;  /* 0x14f0000000097882 */ /* 0x000fe20000000000 */
[----:B------:R-:W-:-:S09]  /*4c60*/  UMOV UR4, UR22 ;  /* 0x0000001600047c82 */ /* 0x000fd20008000000 */
.L_x_1646:
[----:B------:R-:W-:Y:S01]  /*4c70*/  @P0 ELECT P2, URZ, PT ;  /* 0x00000000003f082f */ /* 0x000fe20003840000 */
[----:B------:R2:W-:-:S12]  /*4c80*/  UBLKRED.G.S.ADD.F32.RN [UR4], [UR10], UR6, desc[UR8] ;  /* 0x000008040a0073bb */ /* 0x0005d800080a1406 */
[----:B------:R-:W-:Y:S02]  /*4c90*/  @P2 PLOP3.LUT P0, PT, P2, PT, PT, 0x8, 0x0 ;  /* 0x000000000000281c */ /* 0x000fe4000170e170 */
[----:B------:R-:W-:-:S11]  /*4ca0*/  PLOP3.LUT P2, PT, PT, PT, PT, 0x8, 0x0 ;  /* 0x000000000000781c */ /* 0x000fd60003f4e170 */
[----:B--2---:R-:W-:Y:S05]  /*4cb0*/  @P0 BRA.U.ANY `(.L_x_1646) ;  /* 0xfffffffd00ec0947 */ /* 0x004fea000393ffff */
[----:B------:R0:W-:Y:S01]  /*4cc0*/  UTMACMDFLUSH ;  /* 0x00000000000079b7 */ /* 0x0001e20000000000 */
[----:B------:R-:W-:-:S04]  /*4cd0*/  DEPBAR.LE SB0, 0x0 ;  /* 0x000080000000791a */ /* 0x000fc80000000000 */
.L_x_1645:
[----:B------:R-:W-:Y:S05]  /*4ce0*/  BSYNC B0 ;  /* 0x0000000000007941 */ /* 0x000fea0003800000 */
.L_x_1644:
        /* <DEDUP_REMOVED lines=12> */
[----:B------:R-:W-:-:S05]  /*4db0*/  IMAD.MOV.U32 R5, RZ, RZ, 0x1 ;  /* 0x00000001ff057424 */ /* 0x000fca00078e00ff */
[----:B------:R2:W-:Y:S02]  /*4dc0*/  REDG.E.ADD.S32.STRONG.GPU desc[UR46][R2.64], R5 ;  /* 0x000000050200798e */ /* 0x0005e4000c10e3ae */
.L_x_1648:
[----:B------:R-:W-:Y:S05]  /*4dd0*/  BSYNC B0 ;  /* 0x0000000000007941 */ /* 0x000fea0003800000 */
.L_x_1647:
[----:B------:R-:W-:Y:S06]  /*4de0*/  BAR.SYNC.DEFER_BLOCKING 0x1, 0x180 ;  /* 0x0046000000007b1d */ /* 0x000fec0000010000 */
[----:B------:R-:W-:Y:S01]  /*4df0*/  ULDC.64 UR4, c[0x0][0x860] ;  /* 0x0002180000047ab9 */ /* 0x000fe20000000a00 */
[----:B------:R-:W-:Y:S01]  /*4e00*/  BSSY B0, `(.L_x_1649) ;  /* 0x0000017000007945 */ /* 0x000fe20003800000 */
[----:B------:R-:W-:-:S04]  /*4e10*/  UIADD3 UR15, UP0, UR15, UR4, URZ ;  /* 0x000000040f0f7290 */ /* 0x000fc8000ff1e03f */
[----:B------:R-:W-:Y:S02]  /*4e20*/  UIADD3.X UR16, UR16, UR5, URZ, UP0, !UPT ;  /* 0x0000000510107290 */ /* 0x000fe400087fe43f */
[----:B--2---:R-:W-:-:S04]  /*4e30*/  IMAD.U32 R2, RZ, RZ, UR15 ;  /* 0x0000000fff027e24 */ /* 0x004fc8000f8e00ff */
[----:B------:R-:W-:Y:S01]  /*4e40*/  IMAD.U32 R3, RZ, RZ, UR16 ;  /* 0x00000010ff037e24 */ /* 0x000fe2000f8e00ff */
        /* <DEDUP_REMOVED lines=13> */
.L_x_1651:
[----:B-12---:R-:W2:Y:S04]  /*4f20*/  LDG.E.STRONG.GPU R0, desc[UR46][R2.64] ;  /* 0x0000002e02007981 */ /* 0x006ea8000c1ef900 */
[----:B--2---:R-:W-:Y:S01]  /*4f30*/  CCTL.IVALL ;  /* 0x00000000ff00798f */ /* 0x004fe20002000000 */
[----:B------:R-:W-:Y:S05]  /*4f40*/  YIELD ;  /* 0x0000000000007946 */ /* 0x000fea0003800000 */
[----:B------:R-:W-:-:S13]  /*4f50*/  ISETP.NE.AND P0, PT, R0, UR14, PT ;  /* 0x0000000e00007c0c */ /* 0x000fda000bf05270 */
[----:B------:R-:W-:Y:S05]  /*4f60*/  @P0 BRA `(.L_x_1651) ;  /* 0xfffffffc00ec0947 */ /* 0x000fea000383ffff */
.L_x_1650:
[----:B------:R-:W-:Y:S05]  /*4f70*/  BSYNC B0 ;  /* 0x0000000000007941 */ /* 0x000fea0003800000 */
.L_x_1649:
[----:B------:R-:W-:-:S03]  /*4f80*/  UMOV UR4, 0xffffffff ;  /* 0xffffffff00047882 */ /* 0x000fc60000000000 */
[----:B------:R-:W-:Y:S05]  /*4f90*/  BRA.DIV UR4, `(.L_x_1652) ;  /* 0x0000004a04787947 */ /* 0x000fea000b800000 */
[----:B------:R-:W-:Y:S01]  /*4fa0*/  NOP ;  /* 0x0000000000007918 */ /* 0x000fe20000000000 */
.L_x_1755:
[----:B------:R-:W-:Y:S01]  /*4fb0*/  @!PT LDS RZ, [RZ] ;  /* 0x00000000fffff984 */ /* 0x000fe20000000800 */
[----:B------:R-:W-:Y:S01]  /*4fc0*/  @!PT LDS RZ, [RZ] ;  /* 0x00000000fffff984 */ /* 0x000fe20000000800 */
[----:B------:R-:W-:Y:S01]  /*4fd0*/  @!PT LDS RZ, [RZ] ;  /* 0x00000000fffff984 */ /* 0x000fe20000000800 */
[----:B------:R-:W-:Y:S01]  /*4fe0*/  @!PT LDS RZ, [RZ] ;  /* 0x00000000fffff984 */ /* 0x000fe20000000800 */
[----:B------:R3:W-:Y:S06]  /*4ff0*/  MEMBAR.ALL.CTA ;  /* 0x0000000000007992 */ /* 0x0007ec0000008000 */
[----:B---3--:R-:W3:Y:S01]  /*5000*/  FENCE.VIEW.ASYNC.S ;  /* 0x00000000000073c6 */ /* 0x008ee20000000000 */
[----:B------:R-:W-:Y:S05]  /*5010*/  WARPSYNC.ALL ;  /* 0x0000000000007948 */ /* 0x000fea0003800000 */
[----:B------:R-:W-:Y:S01]  /*5020*/  BSSY B0, `(.L_x_1653) ;  /* 0x0000010000007945 */ /* 0x000fe20003800000 */
[----:B---3--:R-:W-:Y:S06]  /*5030*/  BAR.SYNC.DEFER_BLOCKING 0x1, 0x180 ;  /* 0x0046000000007b1d */ /* 0x008fec0000010000 */
[----:B------:R-:W-:Y:S05]  /*5040*/  @P1 BRA `(.L_x_1654) ;  /* 0x0000000000341947 */ /* 0x000fea0003800000 */
[----:B------:R-:W-:Y:S01]  /*5050*/  PLOP3.LUT P0, PT, PT, PT, PT, 0x80, 0x0 ;  /* 0x000000000000781c */ /* 0x000fe20003f0f070 */
[----:B------:R-:W-:Y:S01]  /*5060*/  UMOV UR6, 0x1200 ;  /* 0x0000120000067882 */ /* 0x000fe20000000000 */
[----:B------:R-:W-:Y:S01]  /*5070*/  UMOV UR8, 0x0 ;  /* 0x0000000000087882 */ /* 0x000fe20000000000 */
[----:B------:R-:W-:Y:S01]  /*5080*/  UMOV UR9, 0x14f00000 ;  /* 0x14f0000000097882 */ /* 0x000fe20000000000 */
[----:B------:R-:W-:Y:S01]  /*5090*/  UMOV UR4, UR20 ;  /* 0x0000001400047c82 */ /* 0x000fe20008000000 */
[----:B------:R-:W-:-:S08]  /*50a0*/  UMOV UR5, UR21 ;  /* 0x0000001500057c82 */ /* 0x000fd00008000000 */
.L_x_1655:
[----:B------:R-:W-:Y:S01]  /*50b0*/  @P0 ELECT P2, URZ, PT ;  /* 0x00000000003f082f */ /* 0x000fe20003840000 */
[----:B------:R3:W-:-:S12]  /*50c0*/  UBLKRED.G.S.ADD.F32.RN [UR4], [UR10], UR6, desc[UR8] ;  /* 0x000008040a0073bb */ /* 0x0007d800080a1406 */
[----:B------:R-:W-:Y:S02]  /*50d0*/  @P2 PLOP3.LUT P0, PT, P2, PT, PT, 0x8, 0x0 ;  /* 0x000000000000281c */ /* 0x000fe4000170e170 */
[----:B------:R-:W-:-:S11]  /*50e0*/  PLOP3.LUT P2, PT, PT, PT, PT, 0x8, 0x0 ;  /* 0x000000000000781c */ /* 0x000fd60003f4e170 */
[----:B---3--:R-:W-:Y:S05]  /*50f0*/  @P0 BRA.U.ANY `(.L_x_1655) ;  /* 0xfffffffd00ec0947 */ /* 0x008fea000393ffff */
[----:B------:R0:W-:Y:S01]  /*5100*/  UTMACMDFLUSH ;  /* 0x00000000000079b7 */ /* 0x0001e20000000000 */
[----:B------:R-:W-:-:S04]  /*5110*/  DEPBAR.LE SB0, 0x0 ;  /* 0x000080000000791a */ /* 0x000fc80000000000 */
.L_x_1654:
[----:B------:R-:W-:Y:S05]  /*5120*/  BSYNC B0 ;  /* 0x0000000000007941 */ /* 0x000fea0003800000 */
.L_x_1653:
        /* <DEDUP_REMOVED lines=11> */
[----:B012345:R-:W-:Y:S04]  /*51e0*/  CCTL.IVALL ;  /* 0x00000000ff00798f */ /* 0x03ffe80002000000 */
[----:B------:R3:W-:Y:S01]  /*51f0*/  REDG.E.ADD.S32.STRONG.GPU desc[UR46][R2.64], R5 ;  /* 0x000000050200798e */ /* 0x0007e2000c10e3ae */
[----:B------:R-:W-:Y:S05]  /*5200*/  BRA `(.L_x_1611) ;  /* 0x0000004400587947 */ /* 0x000fea0003800000 */
.L_x_1609:
        /* <DEDUP_REMOVED lines=33> */
.L_x_1657:
[----:B------:R-:W-:-:S05]  /*5420*/  UMOV UR11, UR5 ;  /* 0x00000005000b7c82 */ /* 0x000fca0008000000 */
.L_x_1658:
        /* <DEDUP_REMOVED lines=11> */
[----:B------:R-:W-:Y:S02]  /*54e0*/  UIADD3 UR7, UR7, UR8, URZ ;  /* 0x0000000807077290 */ /* 0x000fe4000fffe03f */
[----:B------:R-:W-:Y:S02]  /*54f0*/  UISETP.LT.AND UP0, UPT, URZ, UR10, UPT ;  /* 0x0000000a3f00728c */ /* 0x000fe4000bf01270 */
[----:B------:R-:W-:-:S02]  /*5500*/  USHF.R.S32.HI UR9, URZ, 0x1f, UR16 ;  /* 0x0000001f3f097899 */ /* 0x000fc40008011410 */
[----:B------:R-:W-:Y:S01]  /*5510*/  USEL UR8, URZ, UR10, !UP0 ;  /* 0x0000000a3f087287 */ /* 0x000fe2000c000000 */
[----:B------:R-:W-:Y:S01]  /*5520*/  ULDC.64 UR12, c[0x0][0x2e0] ;  /* 0x0000b800000c7ab9 */ /* 0x000fe20000000a00 */
[----:B------:R-:W-:Y:S02]  /*5530*/  ULDC UR15, c[0x0][0x288] ;  /* 0x0000a200000f7ab9 */ /* 0x000fe40000000800 */
[----:B------:R-:W-:Y:S02]  /*5540*/  UISETP.GT.AND UP0, UPT, UR11, UR8, UPT ;  /* 0x000000080b00728c */ /* 0x000fe4000bf04270 */
[----:B------:R-:W-:Y:S02]  /*5550*/  UIMAD UR9, UR9, UR12, URZ ;  /* 0x0000000c090972a4 */ /* 0x000fe4000f8e023f */
[----:B------:R-:W-:Y:S02]  /*5560*/  UIMAD UR10, UR16, UR15, URZ ;  /* 0x0000000f100a72a4 */ /* 0x000fe4000f8e023f */
[----:B------:R-:W-:Y:S01]  /*5570*/  PLOP3.LUT P1, PT, PT, PT, UP0, 0x80, 0x0 ;  /* 0x000000000000781c */ /* 0x000fe20003f2f008 */
[----:B------:R-:W-:-:S02]  /*5580*/  UIMAD UR14, UR16, UR13, UR9 ;  /* 0x0000000d100e72a4 */ /* 0x000fc4000f8e0209 */
        /* <DEDUP_REMOVED lines=26> */
.L_x_1663:
[----:B------:R-:W2:Y:S04]  /*5730*/  LDG.E.STRONG.GPU R0, desc[UR46][R2.64] ;  /* 0x0000002e02007981 */ /* 0x000ea8000c1ef900 */
[----:B--2---:R-:W-:Y:S01]  /*5740*/  CCTL.IVALL ;  /* 0x00000000ff00798f */ /* 0x004fe20002000000 */
[----:B------:R-:W-:Y:S05]  /*5750*/  YIELD ;  /* 0x0000000000007946 */ /* 0x000fea0003800000 */
[----:B------:R-:W-:-:S13]  /*5760*/  ISETP.NE.AND P1, PT, R0, UR23, PT ;  /* 0x0000001700007c0c */ /* 0x000fda000bf25270 */
[----:B------:R-:W-:Y:S05]  /*5770*/  @P1 BRA `(.L_x_1663) ;  /* 0xfffffffc00ec1947 */ /* 0x000fea000383ffff */
.L_x_1662:
[----:B------:R-:W-:Y:S05]  /*5780*/  BSYNC B0 ;  /* 0x0000000000007941 */ /* 0x000fea0003800000 */
.L_x_1661:
[----:B------:R-:W-:-:S03]  /*5790*/  UMOV UR4, 0xffffffff ;  /* 0xffffffff00047882 */ /* 0x000fc60000000000 */
[----:B------:R-:W-:Y:S05]  /*57a0*/  BRA.DIV UR4, `(.L_x_1664) ;  /* 0x0000004204907947 */ /* 0x000fea000b800000 */
[----:B------:R-:W-:Y:S01]  /*57b0*/  NOP ;  /* 0x0000000000007918 */ /* 0x000fe20000000000 */
.L_x_1758:
        /* <DEDUP_REMOVED lines=22> */
.L_x_1666:
[----:B------:R-:W-:Y:S05]  /*5920*/  BSYNC B0 ;  /* 0x0000000000007941 */ /* 0x000fea0003800000 */
.L_x_1665:
        /* <DEDUP_REMOVED lines=19> */
.L_x_1668:
[----:B------:R-:W-:Y:S05]  /*5a60*/  BSYNC B0 ;  /* 0x0000000000007941 */ /* 0x000fea0003800000 */
.L_x_1667:
        /* <DEDUP_REMOVED lines=20> */
.L_x_1670:
[----:B------:R-:W-:Y:S05]  /*5bb0*/  BSYNC B0 ;  /* 0x0000000000007941 */ /* 0x000fea0003800000 */
.L_x_1669:
[----:B------:R-:W-:Y:S06]  /*5bc0*/  BAR.ARV 0xa, 0xa0 ;  /* 0x0282800000007b1d */ /* 0x000fec0000002000 */
[----:B------:R-:W-:Y:S04]  /*5bd0*/  BSSY B0, `(.L_x_1671) ;  /* 0x0000003000007945 */ /* 0x000fe80003800000 */
[----:B------:R-:W-:Y:S05]  /*5be0*/  @!P0 BRA `(.L_x_1672) ;  /* 0x0000000000048947 */ /* 0x000fea0003800000 */
[----:B------:R-:W-:-:S04]  /*5bf0*/  DEPBAR.LE SB0, 0x1 ;  /* 0x000080400000791a */ /* 0x000fc80000000000 */
.L_x_1672:
[----:B------:R-:W-:Y:S05]  /*5c00*/  BSYNC B0 ;  /* 0x0000000000007941 */ /* 0x000fea0003800000 */
.L_x_1671:
[----:B------:R-:W-:Y:S06]  /*5c10*/  BAR.ARV 0xb, 0xa0 ;  /* 0x02c2800000007b1d */ /* 0x000fec0000002000 */
[----:B------:R-:W-:Y:S04]  /*5c20*/  BSSY B0, `(.L_x_1673) ;  /* 0x0000003000007945 */ /* 0x000fe80003800000 */
[----:B------:R-:W-:Y:S05]  /*5c30*/  @!P0 BRA `(.L_x_1674) ;  /* 0x0000000000048947 */ /* 0x000fea0003800000 */
[----:B------:R-:W-:-:S04]  /*5c40*/  DEPBAR.LE SB0, 0x0 ;  /* 0x000080000000791a */ /* 0x000fc80000000000 */
.L_x_1674:
[----:B------:R-:W-:Y:S05]  /*5c50*/  BSYNC B0 ;  /* 0x0000000000007941 */ /* 0x000fea0003800000 */
.L_x_1673:
        /* <DEDUP_REMOVED lines=19> */
.L_x_1676:
[----:B------:R-:W-:Y:S05]  /*5d90*/  BSYNC B0 ;  /* 0x0000000000007941 */ /* 0x000fea0003800000 */
.L_x_1675:
[----:B------:R-:W-:Y:S01]  /*5da0*/  UIADD3 UR18, UR8, 0x1, URZ ;  /* 0x0000000108127890 */ /* 0x000fe2000fffe03f */
[----:B------:R-:W-:Y:S11]  /*5db0*/  BRA `(.L_x_1677) ;  /* 0x0000000000047947 */ /* 0x000ff60003800000 */
.L_x_1660:
[----:B------:R-:W-:-:S05]  /*5dc0*/  UMOV UR18, UR8 ;  /* 0x0000000800127c82 */ /* 0x000fca0008000000 */
.L_x_1677:
        /* <DEDUP_REMOVED lines=12> */
.L_x_1710:
        /* <DEDUP_REMOVED lines=11> */
.L_x_1680:
[----:B------:R-:W2:Y:S04]  /*5f40*/  LDG.E.STRONG.GPU R0, desc[UR46][R2.64] ;  /* 0x0000002e02007981 */ /* 0x000ea8000c1ef900 */
[----:B--2---:R-:W-:Y:S01]  /*5f50*/  CCTL.IVALL ;  /* 0x00000000ff00798f */ /* 0x004fe20002000000 */
[----:B------:R-:W-:Y:S05]  /*5f60*/  YIELD ;  /* 0x0000000000007946 */ /* 0x000fea0003800000 */
[----:B------:R-:W-:-:S13]  /*5f70*/  ISETP.NE.AND P1, PT, R0, UR23, PT ;  /* 0x0000001700007c0c */ /* 0x000fda000bf25270 */
[----:B------:R-:W-:Y:S05]  /*5f80*/  @P1 BRA `(.L_x_1680) ;  /* 0xfffffffc00ec1947 */ /* 0x000fea000383ffff */
.L_x_1679:
[----:B------:R-:W-:Y:S05]  /*5f90*/  BSYNC B0 ;  /* 0x0000000000007941 */ /* 0x000fea0003800000 */
.L_x_1678:
[----:B------:R-:W-:-:S03]  /*5fa0*/  UMOV UR16, 0xffffffff ;  /* 0xffffffff00107882 */ /* 0x000fc60000000000 */
[----:B------:R-:W-:Y:S05]  /*5fb0*/  BRA.DIV UR16, `(.L_x_1681) ;  /* 0x0000003a10a87947 */ /* 0x000fea000b800000 */
[----:B------:R-:W-:Y:S01]  /*5fc0*/  NOP ;  /* 0x0000000000007918 */ /* 0x000fe20000000000 */
.L_x_1761:
        /* <DEDUP_REMOVED lines=19> */
.L_x_1683:
[----:B------:R-:W-:Y:S05]  /*6100*/  BSYNC B0 ;  /* 0x0000000000007941 */ /* 0x000fea0003800000 */
.L_x_1682:
        /* <DEDUP_REMOVED lines=14> */
.L_x_1685:
[----:B------:R-:W-:Y:S05]  /*61f0*/  BSYNC B0 ;  /* 0x0000000000007941 */ /* 0x000fea0003800000 */
.L_x_1684:
        /* <DEDUP_REMOVED lines=15> */
.L_x_1687:
[----:B------:R-:W-:Y:S05]  /*62f0*/  BSYNC B0 ;  /* 0x0000000000007941 */ /* 0x000fea0003800000 */
.L_x_1686:
[----:B------:R-:W-:Y:S06]  /*6300*/  BAR.ARV 0xa, 0xa0 ;  /* 0x0282800000007b1d */ /* 0x000fec0000002000 */
[----:B------:R-:W-:Y:S04]  /*6310*/  BSSY B0, `(.L_x_1688) ;  /* 0x0000003000007945 */ /* 0x000fe80003800000 */
[----:B------:R-:W-:Y:S05]  /*6320*/  @!P0 BRA `(.L_x_1689) ;  /* 0x0000000000048947 */ /* 0x000fea0003800000 */
[----:B------:R-:W-:-:S04]  /*6330*/  DEPBAR.LE SB0, 0x1 ;  /* 0x000080400000791a */ /* 0x000fc80000000000 */
.L_x_1689:
[----:B------:R-:W-:Y:S05]  /*6340*/  BSYNC B0 ;  /* 0x0000000000007941 */ /* 0x000fea0003800000 */
.L_x_1688:
[----:B------:R-:W-:Y:S06]  /*6350*/  BAR.ARV 0xb, 0xa0 ;  /* 0x02c2800000007b1d */ /* 0x000fec0000002000 */
[----:B------:R-:W-:Y:S04]  /*6360*/  BSSY B0, `(.L_x_1690) ;  /* 0x0000003000007945 */ /* 0x000fe80003800000 */
[----:B------:R-:W-:Y:S05]  /*6370*/  @!P0 BRA `(.L_x_1691) ;  /* 0x0000000000048947 */ /* 0x000fea0003800000 */
[----:B------:R-:W-:-:S04]  /*6380*/  DEPBAR.LE SB0, 0x0 ;  /* 0x000080000000791a */ /* 0x000fc80000000000 */
.L_x_1691:
[----:B------:R-:W-:Y:S05]  /*6390*/  BSYNC B0 ;  /* 0x0000000000007941 */ /* 0x000fea0003800000 */
.L_x_1690:
        /* <DEDUP_REMOVED lines=19> */
.L_x_1693:
[----:B------:R-:W-:Y:S05]  /*64d0*/  BSYNC B0 ;  /* 0x0000000000007941 */ /* 0x000fea0003800000 */
.L_x_1692:
        /* <DEDUP_REMOVED lines=9> */
.L_x_1696:
[----:B------:R-:W2:Y:S04]  /*6570*/  LDG.E.STRONG.GPU R0, desc[UR46][R2.64] ;  /* 0x0000002e02007981 */ /* 0x000ea8000c1ef900 */
[----:B--2---:R-:W-:Y:S01]  /*6580*/  CCTL.IVALL ;  /* 0x00000000ff00798f */ /* 0x004fe20002000000 */
[----:B------:R-:W-:Y:S05]  /*6590*/  YIELD ;  /* 0x0000000000007946 */ /* 0x000fea0003800000 */
[----:B------:R-:W-:-:S13]  /*65a0*/  ISETP.NE.AND P1, PT, R0, UR23, PT ;  /* 0x0000001700007c0c */ /* 0x000fda000bf25270 */
[----:B------:R-:W-:Y:S05]  /*65b0*/  @P1 BRA `(.L_x_1696) ;  /* 0xfffffffc00ec1947 */ /* 0x000fea000383ffff */
.L_x_1695:
[----:B------:R-:W-:Y:S05]  /*65c0*/  BSYNC B0 ;  /* 0x0000000000007941 */ /* 0x000fea0003800000 */
.L_x_1694:
[----:B------:R-:W-:-:S03]  /*65d0*/  UMOV UR12, 0xffffffff ;  /* 0xffffffff000c7882 */ /* 0x000fc60000000000 */
[----:B------:R-:W-:Y:S05]  /*65e0*/  BRA.DIV UR12, `(.L_x_1697) ;  /* 0x000000360c387947 */ /* 0x000fea000b800000 */
[----:B------:R-:W-:Y:S01]  /*65f0*/  NOP ;  /* 0x0000000000007918 */ /* 0x000fe20000000000 */
.L_x_1764:
        /* <DEDUP_REMOVED lines=15> */
.L_x_1699:
[----:B------:R-:W-:Y:S05]  /*66f0*/  BSYNC B0 ;  /* 0x0000000000007941 */ /* 0x000fea0003800000 */
.L_x_1698:
        /* <DEDUP_REMOVED lines=14> */
.L_x_1701:
[----:B------:R-:W-:Y:S05]  /*67e0*/  BSYNC B0 ;  /* 0x0000000000007941 */ /* 0x000fea0003800000 */
.L_x_1700:
        /* <DEDUP_REMOVED lines=15> */
.L_x_1703:
[----:B------:R-:W-:Y:S05]  /*68e0*/  BSYNC B0 ;  /* 0x0000000000007941 */ /* 0x000fea0003800000 */
.L_x_1702:
[----:B------:R-:W-:Y:S06]  /*68f0*/  BAR.ARV 0xa, 0xa0 ;  /* 0x0282800000007b1d */ /* 0x000fec0000002000 */
[----:B------:R-:W-:Y:S04]  /*6900*/  BSSY B0, `(.L_x_1704) ;  /* 0x0000003000007945 */ /* 0x000fe80003800000 */
[----:B------:R-:W-:Y:S05]  /*6910*/  @!P0 BRA `(.L_x_1705) ;  /* 0x0000000000048947 */ /* 0x000fea0003800000 */
[----:B------:R-:W-:-:S04]  /*6920*/  DEPBAR.LE SB0, 0x1 ;  /* 0x000080400000791a */ /* 0x000fc80000000000 */
.L_x_1705:
[----:B------:R-:W-:Y:S05]  /*6930*/  BSYNC B0 ;  /* 0x0000000000007941 */ /* 0x000fea0003800000 */
.L_x_1704:
[----:B------:R-:W-:Y:S06]  /*6940*/  BAR.ARV 0xb, 0xa0 ;  /* 0x02c2800000007b1d */ /* 0x000fec0000002000 */
[----:B------:R-:W-:Y:S04]  /*6950*/  BSSY B0, `(.L_x_1706) ;  /* 0x0000003000007945 */ /* 0x000fe80003800000 */
[----:B------:R-:W-:Y:S05]  /*6960*/  @!P0 BRA `(.L_x_1707) ;  /* 0x0000000000048947 */ /* 0x000fea0003800000 */
[----:B------:R-:W-:-:S04]  /*6970*/  DEPBAR.LE SB0, 0x0 ;  /* 0x000080000000791a */ /* 0x000fc80000000000 */
.L_x_1707:
[----:B------:R-:W-:Y:S05]  /*6980*/  BSYNC B0 ;  /* 0x0000000000007941 */ /* 0x000fea0003800000 */
.L_x_1706:
        /* <DEDUP_REMOVED lines=19> */
.L_x_1709:
[----:B------:R-:W-:Y:S05]  /*6ac0*/  BSYNC B0 ;  /* 0x0000000000007941 */ /* 0x000fea0003800000 */
.L_x_1708:
[----:B------:R-:W-:Y:S02]  /*6ad0*/  UIADD3 UR8, UR8, 0x2, URZ ;  /* 0x0000000208087890 */ /* 0x000fe4000fffe03f */
[----:B------:R-:W-:Y:S02]  /*6ae0*/  UIADD3 UR4, UR4, 0x6000, URZ ;  /* 0x0000600004047890 */ /* 0x000fe4000fffe03f */
[----:B------:R-:W-:-:S06]  /*6af0*/  UISETP.GE.AND UP0, UPT, UR8, UR11, UPT ;  /* 0x0000000b0800728c */ /* 0x000fcc000bf06270 */
[----:B------:R-:W-:-:S13]  /*6b00*/  PLOP3.LUT P1, PT, PT, PT, UP0, 0x80, 0x0 ;  /* 0x000000000000781c */ /* 0x000fda0003f2f008 */
[----:B------:R-:W-:Y:S05]  /*6b10*/  @!P1 BRA `(.L_x_1710) ;  /* 0xfffffff000dc9947 */ /* 0x000fea000383ffff */
.L_x_1659:
        /* <DEDUP_REMOVED lines=41> */
.L_x_1713:
[----:B------:R-:W-:Y:S05]  /*6db0*/  BSYNC B0 ;  /* 0x0000000000007941 */ /* 0x000fea0003800000 */
.L_x_1712:
[----:B------:R-:W-:Y:S05]  /*6dc0*/  BRA `(.L_x_1714) ;  /* 0x0000000000047947 */ /* 0x000fea0003800000 */
.L_x_1711:
[----:B------:R-:W-:-:S05]  /*6dd0*/  UMOV UR4, UR8 ;  /* 0x0000000800047c82 */ /* 0x000fca0008000000 */
.L_x_1714:
        /* <DEDUP_REMOVED lines=11> */
.L_x_1719:
        /* <DEDUP_REMOVED lines=24> */
.L_x_1716:
[----:B------:R-:W-:Y:S05]  /*7010*/  BSYNC B0 ;  /* 0x0000000000007941 */ /* 0x000fea0003800000 */
.L_x_1715:
        /* <DEDUP_REMOVED lines=24> */
.L_x_1718:
[----:B------:R-:W-:Y:S05]  /*71a0*/  BSYNC B0 ;  /* 0x0000000000007941 */ /* 0x000fea0003800000 */
.L_x_1717:
[----:B------:R-:W-:Y:S02]  /*71b0*/  UIADD3 UR11, UR11, 0x2, URZ ;  /* 0x000000020b0b7890 */ /* 0x000fe4000fffe03f */
[----:B------:R-:W-:Y:S02]  /*71c0*/  ULEA UR6, UR18, UR6, 0x1 ;  /* 0x0000000612067291 */ /* 0x000fe4000f8e083f */
[----:B------:R-:W-:Y:S02]  /*71d0*/  ULEA UR7, UR18, UR7, 0x1 ;  /* 0x0000000712077291 */ /* 0x000fe4000f8e083f */
[----:B------:R-:W-:-:S13]  /*71e0*/  ISETP.NE.AND P0, PT, RZ, UR11, PT ;  /* 0x0000000bff007c0c */ /* 0x000fda000bf05270 */
[----:B------:R-:W-:Y:S05]  /*71f0*/  @!P0 BRA `(.L_x_1611) ;  /* 0x00000024005c8947 */ /* 0x000fea0003800000 */
[----:B------:R-:W-:Y:S05]  /*7200*/  BRA `(.L_x_1719) ;  /* 0xfffffffc00207947 */ /* 0x000fea000383ffff */
.L_x_1656:
        /* <DEDUP_REMOVED lines=34> */
.L_x_1721:
        /* <DEDUP_REMOVED lines=50> */
.L_x_1765:
        /* <DEDUP_REMOVED lines=9> */
.L_x_1724:
        /* <DEDUP_REMOVED lines=115> */
.L_x_1735:
[----:B-1----:R-:W-:-:S05]  /*7f10*/  IMAD.MOV.U32 R6, RZ, RZ, 0x1 ;  /* 0x00000001ff067424 */ /* 0x002fca00078e00ff */
[----:B------:R-:W-:-:S04]  /*7f20*/  SHF.L.U32 R6, R6, 0x1f, RZ ;  /* 0x0000001f06067819 */ /* 0x000fc800000006ff */
[----:B------:R-:W1:Y:S02]  /*7f30*/  SYNCS.PHASECHK.TRANS64.TRYWAIT P1, [R0+URZ+0x36438], R6 ;  /* 0x03643806000075a7 */ /* 0x000e64000802017f */
[----:B-123--:R-:W-:Y:S05]  /*7f40*/  @!P1 BRA `(.L_x_1727) ;  /* 0x0000001c00109947 */ /* 0x00efea0003800000 */
.L_x_1766:
[----:B------:R-:W-:Y:S05]  /*7f50*/  @P0 BRA `(.L_x_1728) ;  /* 0x0000000000140947 */ /* 0x000fea0003800000 */
[----:B------:R-:W-:Y:S01]  /*7f60*/  ISETP.NE.AND P1, PT, R20, RZ, PT ;  /* 0x000000ff1400720c */ /* 0x000fe20003f25270 */
[----:B------:R-:W-:-:S04]  /*7f70*/  IMAD.MOV.U32 R3, RZ, RZ, 0x6100 ;  /* 0x00006100ff037424 */ /* 0x000fc800078e00ff */
[----:B------:R2:W-:Y:S08]  /*7f80*/  SYNCS.ARRIVE.TRANS64 RZ, [R0+URZ+0x36430], R3 ;  /* 0x0364300300ff79a7 */ /* 0x0005f0000800003f */
[----:B------:R-:W-:Y:S05]  /*7f90*/  @!P1 BRA `(.L_x_1728) ;  /* 0x0000000000049947 */ /* 0x000fea0003800000 */
[----:B------:R-:W-:Y:S01]  /*7fa0*/  BPT.TRAP 0x1 ;  /* 0x000000040000795c */ /* 0x000fe20000300000 */
.L_x_1728:
        /* <DEDUP_REMOVED lines=48> */
.L_x_1767:
[----:B------:R-:W-:Y:S05]  /*82b0*/  @P0 BRA `(.L_x_1730) ;  /* 0x0000000000140947 */ /* 0x000fea0003800000 */
[----:B------:R-:W-:Y:S01]  /*82c0*/  ISETP.NE.AND P1, PT, R20, RZ, PT ;  /* 0x000000ff1400720c */ /* 0x000fe20003f25270 */
[----:B--2---:R-:W-:-:S04]  /*82d0*/  IMAD.MOV.U32 R3, RZ, RZ, 0x6100 ;  /* 0x00006100ff037424 */ /* 0x004fc800078e00ff */
[----:B------:R3:W-:Y:S08]  /*82e0*/  SYNCS.ARRIVE.TRANS64 RZ, [R0+URZ+0x36418], R3 ;  /* 0x0364180300ff79a7 */ /* 0x0007f0000800003f */
[----:B------:R-:W-:Y:S05]  /*82f0*/  @!P1 BRA `(.L_x_1730) ;  /* 0x0000000000049947 */ /* 0x000fea0003800000 */
[----:B------:R-:W-:Y:S01]  /*8300*/  BPT.TRAP 0x1 ;  /* 0x000000040000795c */ /* 0x000fe20000300000 */
.L_x_1730:
        /* <DEDUP_REMOVED lines=44> */
.L_x_1768:
[----:B------:R-:W-:Y:S05]  /*85d0*/  @P0 BRA `(.L_x_1732) ;  /* 0x0000000000140947 */ /* 0x000fea0003800000 */
[----:B------:R-:W-:Y:S01]  /*85e0*/  ISETP.NE.AND P1, PT, R20, RZ, PT ;  /* 0x000000ff1400720c */ /* 0x000fe20003f25270 */
[----:B--2---:R-:W-:-:S04]  /*85f0*/  IMAD.MOV.U32 R29, RZ, RZ, 0x6100 ;  /* 0x00006100ff1d7424 */ /* 0x004fc800078e00ff */
[----:B------:R3:W-:Y:S08]  /*8600*/  SYNCS.ARRIVE.TRANS64 RZ, [R0+URZ+0x36430], R29 ;  /* 0x0364301d00ff79a7 */ /* 0x0007f0000800003f */
[----:B------:R-:W-:Y:S05]  /*8610*/  @!P1 BRA `(.L_x_1732) ;  /* 0x0000000000049947 */ /* 0x000fea0003800000 */
[----:B------:R-:W-:Y:S01]  /*8620*/  BPT.TRAP 0x1 ;  /* 0x000000040000795c */ /* 0x000fe20000300000 */
.L_x_1732:
        /* <DEDUP_REMOVED lines=37> */
.L_x_1770:
[----:B------:R-:W-:Y:S05]  /*8880*/  @P0 BRA `(.L_x_1734) ;  /* 0x0000000000140947 */ /* 0x000fea0003800000 */
[----:B------:R-:W-:Y:S01]  /*8890*/  ISETP.NE.AND P1, PT, R20, RZ, PT ;  /* 0x000000ff1400720c */ /* 0x000fe20003f25270 */
[----:B----4-:R-:W-:-:S04]  /*88a0*/  IMAD.MOV.U32 R5, RZ, RZ, 0x6100 ;  /* 0x00006100ff057424 */ /* 0x010fc800078e00ff */
[----:B------:R4:W-:Y:S08]  /*88b0*/  SYNCS.ARRIVE.TRANS64 RZ, [R0+URZ+0x36410], R5 ;  /* 0x0364100500ff79a7 */ /* 0x0009f0000800003f */
[----:B------:R-:W-:Y:S05]  /*88c0*/  @!P1 BRA `(.L_x_1734) ;  /* 0x0000000000049947 */ /* 0x000fea0003800000 */
[----:B------:R-:W-:Y:S01]  /*88d0*/  BPT.TRAP 0x1 ;  /* 0x000000040000795c */ /* 0x000fe20000300000 */
.L_x_1734:
        /* <DEDUP_REMOVED lines=44> */
.L_x_1726:
[----:B------:R-:W-:Y:S01]  /*8ba0*/  ISETP.NE.AND P1, PT, R19, RZ, PT ;  /* 0x000000ff1300720c */ /* 0x000fe20003f25270 */
[----:B------:R-:W-:Y:S02]  /*8bb0*/  IMAD.MOV.U32 R5, RZ, RZ, 0x1 ;  /* 0x00000001ff057424 */ /* 0x000fe400078e00ff */
[----:B------:R-:W-:-:S10]  /*8bc0*/  IMAD.MOV.U32 R4, RZ, RZ, R15 ;  /* 0x000000ffff047224 */ /* 0x000fd400078e000f */
[----:B------:R-:W-:Y:S05]  /*8bd0*/  @!P1 BRA `(.L_x_1725) ;  /* 0x0000000400889947 */ /* 0x000fea0003800000 */
[----:B------:R-:W4:Y:S02]  /*8be0*/  SYNCS.PHASECHK.TRANS64.TRYWAIT P1, [R0+URZ+0x36438], R6 ;  /* 0x03643806000075a7 */ /* 0x000f24000802017f */
[----:B----4-:R-:W-:Y:S05]  /*8bf0*/  @!P1 BRA `(.L_x_1736) ;  /* 0x0000001000389947 */ /* 0x010fea0003800000 */
.L_x_1771:
[----:B------:R-:W-:Y:S05]  /*8c00*/  @P0 BRA `(.L_x_1737) ;  /* 0x0000000000140947 */ /* 0x000fea0003800000 */
[----:B------:R-:W-:Y:S01]  /*8c10*/  ISETP.NE.AND P1, PT, R20, RZ, PT ;  /* 0x000000ff1400720c */ /* 0x000fe20003f25270 */
[----:B------:R-:W-:-:S04]  /*8c20*/  IMAD.MOV.U32 R5, RZ, RZ, 0x6100 ;  /* 0x00006100ff057424 */ /* 0x000fc800078e00ff */
[----:B------:R1:W-:Y:S08]  /*8c30*/  SYNCS.ARRIVE.TRANS64 RZ, [R0+URZ+0x36430], R5 ;  /* 0x0364300500ff79a7 */ /* 0x0003f0000800003f */
[----:B------:R-:W-:Y:S05]  /*8c40*/  @!P1 BRA `(.L_x_1737) ;  /* 0x0000000000049947 */ /* 0x000fea0003800000 */
[----:B------:R-:W-:Y:S01]  /*8c50*/  BPT.TRAP 0x1 ;  /* 0x000000040000795c */ /* 0x000fe20000300000 */
.L_x_1737:
        /* <DEDUP_REMOVED lines=41> */
.L_x_1772:
[----:B-1----:R-:W-:Y:S01]  /*8ef0*/  IMAD.MOV.U32 R5, RZ, RZ, RZ ;  /* 0x000000ffff057224 */ /* 0x002fe200078e00ff */
[----:B------:R-:W-:Y:S06]  /*8f00*/  @P0 BRA `(.L_x_1739) ;  /* 0x0000000000140947 */ /* 0x000fec0003800000 */
[----:B------:R-:W-:Y:S01]  /*8f10*/  ISETP.NE.AND P1, PT, R20, RZ, PT ;  /* 0x000000ff1400720c */ /* 0x000fe20003f25270 */
[----:B------:R-:W-:-:S04]  /*8f20*/  IMAD.MOV.U32 R17, RZ, RZ, 0x6100 ;  /* 0x00006100ff117424 */ /* 0x000fc800078e00ff */
[----:B------:R1:W-:Y:S08]  /*8f30*/  SYNCS.ARRIVE.TRANS64 RZ, [R0+URZ+0x36418], R17 ;  /* 0x0364181100ff79a7 */ /* 0x0003f0000800003f */
[----:B------:R-:W-:Y:S05]  /*8f40*/  @!P1 BRA `(.L_x_1739) ;  /* 0x0000000000049947 */ /* 0x000fea0003800000 */
[----:B------:R-:W-:Y:S01]  /*8f50*/  BPT.TRAP 0x1 ;  /* 0x000000040000795c */ /* 0x000fe20000300000 */
.L_x_1739:
        /* <DEDUP_REMOVED lines=42> */
.L_x_1725:
[----:B------:R-:W-:-:S04]  /*9200*/  SHF.L.U32 R3, R5, 0x1f, RZ ;  /* 0x0000001f05037819 */ /* 0x000fc800000006ff */
[----:B------:R-:W4:Y:S02]  /*9210*/  SYNCS.PHASECHK.TRANS64.TRYWAIT P1, [R0+URZ+0x36438], R3 ;  /* 0x03643803000075a7 */ /* 0x000f24000802017f */
[----:B----4-:R-:W-:Y:S05]  /*9220*/  @!P1 BRA `(.L_x_1740) ;  /* 0x0000000800d49947 */ /* 0x010fea0003800000 */
.L_x_1773:
[----:B------:R-:W-:Y:S05]  /*9230*/  @P0 BRA `(.L_x_1741) ;  /* 0x0000000000180947 */ /* 0x000fea0003800000 */
[----:B------:R-:W5:Y:S01]  /*9240*/  S2R R2, SR_TID.X ;  /* 0x0000000000027919 */ /* 0x000f620000002100 */
[----:B----4-:R-:W-:-:S04]  /*9250*/  IMAD.MOV.U32 R3, RZ, RZ, 0x6100 ;  /* 0x00006100ff037424 */ /* 0x010fc800078e00ff */
[----:B------:R4:W-:Y:S01]  /*9260*/  SYNCS.ARRIVE.TRANS64 RZ, [R0+URZ+0x36430], R3 ;  /* 0x0364300300ff79a7 */ /* 0x0009e2000800003f */
[----:B-----5:R-:W-:-:S13]  /*9270*/  LOP3.LUT P0, RZ, R2, 0x1f, RZ, 0xc0, !PT ;  /* 0x0000001f02ff7812 */ /* 0x020fda000780c0ff */
[----:B----4-:R-:W-:Y:S05]  /*9280*/  @!P0 BRA `(.L_x_1741) ;  /* 0x0000000000048947 */ /* 0x010fea0003800000 */
[----:B------:R-:W-:Y:S01]  /*9290*/  BPT.TRAP 0x1 ;  /* 0x000000040000795c */ /* 0x000fe20000300000 */
.L_x_1741:
        /* <DEDUP_REMOVED lines=43> */
.L_x_1722:
[----:B------:R-:W-:Y:S05]  /*9550*/  BSYNC B0 ;  /* 0x0000000000007941 */ /* 0x000fea0003800000 */
.L_x_1720:
[----:B------:R-:W-:-:S03]  /*9560*/  UMOV UR7, 0xffffffff ;  /* 0xffffffff00077882 */ /* 0x000fc60000000000 */
[----:B------:R-:W-:Y:S05]  /*9570*/  BRA.DIV UR7, `(.L_x_1742) ;  /* 0x0000000a07147947 */ /* 0x000fea000b800000 */
[----:B------:R-:W-:-:S13]  /*9580*/  ELECT P6, URZ, PT ;  /* 0x00000000003f782f */ /* 0x000fda00038c0000 */
.L_x_1776:
[----:B------:R-:W-:Y:S05]  /*9590*/  @!P6 BRA `(.L_x_1611) ;  /* 0x000000000074e947 */ /* 0x000fea0003800000 */
[----:B------:R-:W-:-:S06]  /*95a0*/  ULOP3.LUT UR7, UR38, 0x2, URZ, 0xfc, !UPT ;  /* 0x0000000226077892 */ /* 0x000fcc000f8efc3f */
[----:B------:R-:W-:-:S05]  /*95b0*/  IMAD.U32 R0, RZ, RZ, UR7 ;  /* 0x00000007ff007e24 */ /* 0x000fca000f8e00ff */
[----:B------:R-:W-:-:S13]  /*95c0*/  ISETP.NE.AND P2, PT, R0, 0x3, PT ;  /* 0x000000030000780c */ /* 0x000fda0003f45270 */
[----:B------:R-:W-:Y:S05]  /*95d0*/  @!P2 BRA `(.L_x_1743) ;  /* 0x000000000004a947 */ /* 0x000fea0003800000 */
[----:B------:R-:W-:Y:S01]  /*95e0*/  BPT.TRAP 0x1 ;  /* 0x000000040000795c */ /* 0x000fe20000300000 */
.L_x_1743:
        /* <DEDUP_REMOVED lines=15> */
.L_x_1777:
[----:B------:R-:W2:Y:S02]  /*96e0*/  SYNCS.PHASECHK.TRANS64.TRYWAIT P0, [R3+URZ], R0 ;  /* 0x00000000030075a7 */ /* 0x000ea4000800017f */
[----:B--2---:R-:W-:Y:S05]  /*96f0*/  @!P0 BRA `(.L_x_1745) ;  /* 0x0000000400e88947 */ /* 0x004fea0003800000 */
.L_x_1778:
[----:B------:R-:W-:Y:S05]  /*9700*/  @!P2 BRA `(.L_x_1746) ;  /* 0x000000000004a947 */ /* 0x000fea0003800000 */
[----:B------:R-:W-:Y:S01]  /*9710*/  BPT.TRAP 0x1 ;  /* 0x000000040000795c */ /* 0x000fe20000300000 */
.L_x_1746:
[----:B------:R-:W-:-:S07]  /*9720*/  SHF.L.U32 R5, R5, 0x1f, RZ ;  /* 0x0000001f05057819 */ /* 0x000fce00000006ff */
.L_x_1747:
[----:B---3--:R3:W4:Y:S02]  /*9730*/  SYNCS.PHASECHK.TRANS64.TRYWAIT P0, [R4+URZ+0x36438], R5 ;  /* 0x03643805040075a7 */ /* 0x008724000800017f */
[----:B----4-:R-:W-:Y:S05]  /*9740*/  @!P0 NANOSLEEP.SYNCS 0x989680 ;  /* 0x009896800000895d */ /* 0x010fea0003900000 */
[----:B------:R-:W4:Y:S02]  /*9750*/  @!P0 SYNCS.PHASECHK.TRANS64 P0, [R4+URZ+0x36438], R5 ;  /* 0x03643805040085a7 */ /* 0x000f24000800007f */
[----:B----4-:R-:W-:Y:S05]  /*9760*/  @!P0 BRA `(.L_x_1747) ;  /* 0xfffffffc00f08947 */ /* 0x010fea000383ffff */
.L_x_1611:
[----:B------:R-:W-:Y:S05]  /*9770*/  BSYNC B6 ;  /* 0x0000000000067941 */ /* 0x000fea0003800000 */
.L_x_1608:
[----:B------:R-:W-:Y:S05]  /*9780*/  EXIT ;  /* 0x000000000000794d */ /* 0x000fea0003800000 */
.L_x_1618:
[----:B------:R-:W-:Y:S02]  /*9790*/  IMAD.MOV.U32 R12, RZ, RZ, RZ ;  /* 0x000000ffff0c7224 */ /* 0x000fe400078e00ff */
[----:B------:R-:W-:Y:S02]  /*97a0*/  IMAD.MOV.U32 R11, RZ, RZ, 0x1f ;  /* 0x0000001fff0b7424 */ /* 0x000fe400078e00ff */
[----:B------:R-:W-:-:S07]  /*97b0*/  IMAD.MOV.U32 R15, RZ, RZ, -0x1 ;  /* 0xffffffffff0f7424 */ /* 0x000fce00078e00ff */
[----:B------:R-:W-:Y:S05]  /*97c0*/  WARPSYNC.COLLECTIVE R15, `(.L_x_1748) ;  /* 0x000000000f087348 */ /* 0x000fea0003c00000 */
[----:B------:R1:W2:Y:S02]  /*97d0*/  SHFL.IDX P6, R14, R13, R12, R11 ;  /* 0x0000000c0d0e7389 */ /* 0x0002a400000c000b */
[----:B-12---:R-:W-:Y:S01]  /*97e0*/  ENDCOLLECTIVE ;  /* 0x000000000000791b */ /* 0x006fe20003800000 */
.L_x_1748:
[----:B------:R-:W-:Y:S05]  /*97f0*/  BRA `(.L_x_1749) ;  /* 0xffffff7800307947 */ /* 0x000fea000383ffff */
.L_x_1620:
[----:B--2---:R-:W-:-:S04]  /*9800*/  IMAD.U32 R3, RZ, RZ, UR37 ;  /* 0x00000025ff037e24 */ /* 0x004fc8000f8e00ff */
[----:B------:R2:W3:Y:S03]  /*9810*/  SYNCS.PHASECHK.TRANS64.TRYWAIT P0, [R3+URZ+0x36400], R10 ;  /* 0x0364000a030075a7 */ /* 0x0004e6000800017f */
[----:B---3--:R-:W-:Y:S05]  /*9820*/  @!P0 NANOSLEEP.SYNCS 0x989680 ;  /* 0x009896800000895d */ /* 0x008fea0003900000 */
[----:B------:R-:W3:Y:S02]  /*9830*/  @!P0 SYNCS.PHASECHK.TRANS64 P0, [R3+URZ+0x36400], R10 ;  /* 0x0364000a030085a7 */ /* 0x000ee4000800007f */
[----:B---3--:R-:W-:Y:S05]  /*9840*/  @!P0 BRA `(.L_x_1620) ;  /* 0xfffffffc00ec8947 */ /* 0x008fea000383ffff */
[----:B------:R-:W-:Y:S05]  /*9850*/  BRA `(.L_x_1619) ;  /* 0xffffff7800647947 */ /* 0x000fea000383ffff */
.L_x_1624:
[----:B--2---:R2:W3:Y:S02]  /*9860*/  SYNCS.PHASECHK.TRANS64.TRYWAIT P1, [R3+URZ+0x36410], R10 ;  /* 0x0364100a030075a7 */ /* 0x0044e4000802017f */
[----:B---3--:R-:W-:Y:S05]  /*9870*/  @!P1 NANOSLEEP.SYNCS 0x989680 ;  /* 0x009896800000995d */ /* 0x008fea0003900000 */
[----:B------:R-:W3:Y:S02]  /*9880*/  @!P1 SYNCS.PHASECHK.TRANS64 P1, [R3+URZ+0x36410], R10 ;  /* 0x0364100a030095a7 */ /* 0x000ee4000802007f */
[----:B---3--:R-:W-:Y:S05]  /*9890*/  @!P1 BRA `(.L_x_1624) ;  /* 0xfffffffc00f09947 */ /* 0x008fea000383ffff */
[----:B------:R-:W-:Y:S05]  /*98a0*/  BRA `(.L_x_1623) ;  /* 0xffffff8000387947 */ /* 0x000fea000383ffff */
.L_x_1628:
[----:B----4-:R-:W-:-:S04]  /*98b0*/  IMAD.U32 R12, RZ, RZ, UR37 ;  /* 0x00000025ff0c7e24 */ /* 0x010fc8000f8e00ff */
[----:B------:R4:W1:Y:S03]  /*98c0*/  SYNCS.PHASECHK.TRANS64.TRYWAIT P1, [R12+URZ+0x36430], R11 ;  /* 0x0364300b0c0075a7 */ /* 0x000866000802017f */
[----:B-1----:R-:W-:Y:S05]  /*98d0*/  @!P1 NANOSLEEP.SYNCS 0x989680 ;  /* 0x009896800000995d */ /* 0x002fea0003900000 */
[----:B------:R-:W1:Y:S02]  /*98e0*/  @!P1 SYNCS.PHASECHK.TRANS64 P1, [R12+URZ+0x36430], R11 ;  /* 0x0364300b0c0095a7 */ /* 0x000e64000802007f */
[----:B-1----:R-:W-:Y:S05]  /*98f0*/  @!P1 BRA `(.L_x_1628) ;  /* 0xfffffffc00ec9947 */ /* 0x002fea000383ffff */
[----:B------:R-:W-:Y:S05]  /*9900*/  BRA `(.L_x_1627) ;  /* 0xffffff8400d47947 */ /* 0x000fea000383ffff */
.L_x_1643:
[----:B------:R-:W-:Y:S01]  /*9910*/  BSSY B0, `(.L_x_1750) ;  /* 0x0000005000007945 */ /* 0x000fe20003800000 */
[----:B------:R-:W-:-:S07]  /*9920*/  IMAD.MOV.U32 R15, RZ, RZ, -0x1 ;  /* 0xffffffffff0f7424 */ /* 0x000fce00078e00ff */
[----:B-1----:R-:W-:Y:S05]  /*9930*/  WARPSYNC.COLLECTIVE R15, `(.L_x_1751) ;  /* 0x000000000f087348 */ /* 0x002fea0003c00000 */
[----:B------:R-:W-:Y:S01]  /*9940*/  NOP ;  /* 0x0000000000007918 */ /* 0x000fe20000000000 */
[----:B-1----:R-:W-:Y:S01]  /*9950*/  ENDCOLLECTIVE ;  /* 0x000000000000791b */ /* 0x002fe20003800000 */
.L_x_1751:
[----:B------:R-:W-:Y:S05]  /*9960*/  BSYNC B0 ;  /* 0x0000000000007941 */ /* 0x000fea0003800000 */
.L_x_1750:
[----:B------:R-:W-:Y:S05]  /*9970*/  BRA `(.L_x_1752) ;  /* 0xffffffb000807947 */ /* 0x000fea000383ffff */
.L_x_1652:
[----:B------:R-:W-:Y:S01]  /*9980*/  BSSY B0, `(.L_x_1753) ;  /* 0x0000005000007945 */ /* 0x000fe20003800000 */
[----:B------:R-:W-:-:S07]  /*9990*/  IMAD.MOV.U32 R15, RZ, RZ, -0x1 ;  /* 0xffffffffff0f7424 */ /* 0x000fce00078e00ff */
[----:B-12---:R-:W-:Y:S05]  /*99a0*/  WARPSYNC.COLLECTIVE R15, `(.L_x_1754) ;  /* 0x000000000f087348 */ /* 0x006fea0003c00000 */
[----:B------:R-:W-:Y:S01]  /*99b0*/  NOP ;  /* 0x0000000000007918 */ /* 0x000fe20000000000 */
[----:B-12---:R-:W-:Y:S01]  /*99c0*/  ENDCOLLECTIVE ;  /* 0x000000000000791b */ /* 0x006fe20003800000 */
.L_x_1754:
[----:B------:R-:W-:Y:S05]  /*99d0*/  BSYNC B0 ;  /* 0x0000000000007941 */ /* 0x000fea0003800000 */
.L_x_1753:
[----:B------:R-:W-:Y:S05]  /*99e0*/  BRA `(.L_x_1755) ;  /* 0xffffffb400707947 */ /* 0x000fea000383ffff */
.L_x_1664:
[----:B------:R-:W-:Y:S01]  /*99f0*/  BSSY B0, `(.L_x_1756) ;  /* 0x0000005000007945 */ /* 0x000fe20003800000 */
[----:B------:R-:W-:-:S07]  /*9a00*/  IMAD.MOV.U32 R15, RZ, RZ, -0x1 ;  /* 0xffffffffff0f7424 */ /* 0x000fce00078e00ff */
[----:B------:R-:W-:Y:S05]  /*9a10*/  WARPSYNC.COLLECTIVE R15, `(.L_x_1757) ;  /* 0x000000000f087348 */ /* 0x000fea0003c00000 */
[----:B------:R-:W-:Y:S01]  /*9a20*/  NOP ;  /* 0x0000000000007918 */ /* 0x000fe20000000000 */
[----:B------:R-:W-:Y:S01]  /*9a30*/  ENDCOLLECTIVE ;  /* 0x000000000000791b */ /* 0x000fe20003800000 */
.L_x_1757:
[----:B------:R-:W-:Y:S05]  /*9a40*/  BSYNC B0 ;  /* 0x0000000000007941 */ /* 0x000fea0003800000 */
.L_x_1756:
[----:B------:R-:W-:Y:S05]  /*9a50*/  BRA `(.L_x_1758) ;  /* 0xffffffbc00587947 */ /* 0x000fea000383ffff */
.L_x_1681:
[----:B------:R-:W-:Y:S01]  /*9a60*/  BSSY B0, `(.L_x_1759) ;  /* 0x0000005000007945 */ /* 0x000fe20003800000 */
[----:B------:R-:W-:-:S07]  /*9a70*/  IMAD.MOV.U32 R15, RZ, RZ, -0x1 ;  /* 0xffffffffff0f7424 */ /* 0x000fce00078e00ff */
[----:B------:R-:W-:Y:S05]  /*9a80*/  WARPSYNC.COLLECTIVE R15, `(.L_x_1760) ;  /* 0x000000000f087348 */ /* 0x000fea0003c00000 */
[----:B------:R-:W-:Y:S01]  /*9a90*/  NOP ;  /* 0x0000000000007918 */ /* 0x000fe20000000000 */
[----:B------:R-:W-:Y:S01]  /*9aa0*/  ENDCOLLECTIVE ;  /* 0x000000000000791b */ /* 0x000fe20003800000 */
.L_x_1760:
[----:B------:R-:W-:Y:S05]  /*9ab0*/  BSYNC B0 ;  /* 0x0000000000007941 */ /* 0x000fea0003800000 */
.L_x_1759:
[----:B------:R-:W-:Y:S05]  /*9ac0*/  BRA `(.L_x_1761) ;  /* 0xffffffc400407947 */ /* 0x000fea000383ffff */
.L_x_1697:
[----:B------:R-:W-:Y:S01]  /*9ad0*/  BSSY B0, `(.L_x_1762) ;  /* 0x0000005000007945 */ /* 0x000fe20003800000 */
[----:B------:R-:W-:-:S07]  /*9ae0*/  IMAD.MOV.U32 R15, RZ, RZ, -0x1 ;  /* 0xffffffffff0f7424 */ /* 0x000fce00078e00ff */
[----:B------:R-:W-:Y:S05]  /*9af0*/  WARPSYNC.COLLECTIVE R15, `(.L_x_1763) ;  /* 0x000000000f087348 */ /* 0x000fea0003c00000 */
[----:B------:R-:W-:Y:S01]  /*9b00*/  NOP ;  /* 0x0000000000007918 */ /* 0x000fe20000000000 */
[----:B------:R-:W-:Y:S01]  /*9b10*/  ENDCOLLECTIVE ;  /* 0x000000000000791b */ /* 0x000fe20003800000 */
.L_x_1763:
[----:B------:R-:W-:Y:S05]  /*9b20*/  BSYNC B0 ;  /* 0x0000000000007941 */ /* 0x000fea0003800000 */
.L_x_1762:
[----:B------:R-:W-:Y:S05]  /*9b30*/  BRA `(.L_x_1764) ;  /* 0xffffffc800b07947 */ /* 0x000fea000383ffff */
.L_x_1723:
[----:B-1----:R1:W2:Y:S02]  /*9b40*/  SYNCS.PHASECHK.TRANS64.TRYWAIT P1, [R0+URZ+0x36420], R6 ;  /* 0x03642006000075a7 */ /* 0x0022a4000802017f */
[----:B--2---:R-:W-:Y:S05]  /*9b50*/  @!P1 NANOSLEEP.SYNCS 0x989680 ;  /* 0x009896800000995d */ /* 0x004fea0003900000 */
[----:B------:R-:W2:Y:S02]  /*9b60*/  @!P1 SYNCS.PHASECHK.TRANS64 P1, [R0+URZ+0x36420], R6 ;  /* 0x03642006000095a7 */ /* 0x000ea4000802007f */
[----:B--2---:R-:W-:Y:S05]  /*9b70*/  @!P1 BRA `(.L_x_1723) ;  /* 0xfffffffc00f09947 */ /* 0x004fea000383ffff */
[----:B------:R-:W-:Y:S05]  /*9b80*/  BRA `(.L_x_1765) ;  /* 0xffffffd800f07947 */ /* 0x000fea000383ffff */
.L_x_1727:
[----:B-1----:R1:W2:Y:S02]  /*9b90*/  SYNCS.PHASECHK.TRANS64.TRYWAIT P1, [R0+URZ+0x36438], R6 ;  /* 0x03643806000075a7 */ /* 0x0022a4000802017f */
[----:B--2---:R-:W-:Y:S05]  /*9ba0*/  @!P1 NANOSLEEP.SYNCS 0x989680 ;  /* 0x009896800000995d */ /* 0x004fea0003900000 */
[----:B------:R-:W2:Y:S02]  /*9bb0*/  @!P1 SYNCS.PHASECHK.TRANS64 P1, [R0+URZ+0x36438], R6 ;  /* 0x03643806000095a7 */ /* 0x000ea4000802007f */
[----:B--2---:R-:W-:Y:S05]  /*9bc0*/  @!P1 BRA `(.L_x_1727) ;  /* 0xfffffffc00f09947 */ /* 0x004fea000383ffff */
[----:B------:R-:W-:Y:S05]  /*9bd0*/  BRA `(.L_x_1766) ;  /* 0xffffffe000dc7947 */ /* 0x000fea000383ffff */
.L_x_1729:
[----:B--2---:R2:W3:Y:S02]  /*9be0*/  SYNCS.PHASECHK.TRANS64.TRYWAIT P1, [R0+URZ+0x36428], R3 ;  /* 0x03642803000075a7 */ /* 0x0044e4000802017f */
[----:B---3--:R-:W-:Y:S05]  /*9bf0*/  @!P1 NANOSLEEP.SYNCS 0x989680 ;  /* 0x009896800000995d */ /* 0x008fea0003900000 */
[----:B------:R-:W3:Y:S02]  /*9c00*/  @!P1 SYNCS.PHASECHK.TRANS64 P1, [R0+URZ+0x36428], R3 ;  /* 0x03642803000095a7 */ /* 0x000ee4000802007f */
[----:B---3--:R-:W-:Y:S05]  /*9c10*/  @!P1 BRA `(.L_x_1729) ;  /* 0xfffffffc00f09947 */ /* 0x008fea000383ffff */
[----:B------:R-:W-:Y:S05]  /*9c20*/  BRA `(.L_x_1767) ;  /* 0xffffffe400a07947 */ /* 0x000fea000383ffff */
.L_x_1731:
[----:B--2---:R2:W3:Y:S02]  /*9c30*/  SYNCS.PHASECHK.TRANS64.TRYWAIT P1, [R0+URZ+0x36438], R29 ;  /* 0x0364381d000075a7 */ /* 0x0044e4000802017f */
[----:B---3--:R-:W-:Y:S05]  /*9c40*/  @!P1 NANOSLEEP.SYNCS 0x989680 ;  /* 0x009896800000995d */ /* 0x008fea0003900000 */
[----:B------:R-:W3:Y:S02]  /*9c50*/  @!P1 SYNCS.PHASECHK.TRANS64 P1, [R0+URZ+0x36438], R29 ;  /* 0x0364381d000095a7 */ /* 0x000ee4000802007f */
[----:B---3--:R-:W-:Y:S05]  /*9c60*/  @!P1 BRA `(.L_x_1731) ;  /* 0xfffffffc00f09947 */ /* 0x008fea000383ffff */
[----:B------:R-:W-:Y:S05]  /*9c70*/  BRA `(.L_x_1768) ;  /* 0xffffffe800547947 */ /* 0x000fea000383ffff */
.L_x_1733:
[----:B------:R-:W-:-:S07]  /*9c80*/  SHF.L.U32 R5, R7, 0x1f, RZ ;  /* 0x0000001f07057819 */ /* 0x000fce00000006ff */
.L_x_1769:
[----:B----4-:R4:W1:Y:S02]  /*9c90*/  SYNCS.PHASECHK.TRANS64.TRYWAIT P1, [R0+URZ+0x36420], R5 ;  /* 0x03642005000075a7 */ /* 0x010864000802017f */
[----:B-1----:R-:W-:Y:S05]  /*9ca0*/  @!P1 NANOSLEEP.SYNCS 0x989680 ;  /* 0x009896800000995d */ /* 0x002fea0003900000 */
[----:B------:R-:W1:Y:S02]  /*9cb0*/  @!P1 SYNCS.PHASECHK.TRANS64 P1, [R0+URZ+0x36420], R5 ;  /* 0x03642005000095a7 */ /* 0x000e64000802007f */
[----:B-1----:R-:W-:Y:S05]  /*9cc0*/  @!P1 BRA `(.L_x_1769) ;  /* 0xfffffffc00f09947 */ /* 0x002fea000383ffff */
[----:B------:R-:W-:Y:S05]  /*9cd0*/  BRA `(.L_x_1770) ;  /* 0xffffffe800e87947 */ /* 0x000fea000383ffff */
.L_x_1736:
[----:B----4-:R4:W1:Y:S02]  /*9ce0*/  SYNCS.PHASECHK.TRANS64.TRYWAIT P1, [R0+URZ+0x36438], R6 ;  /* 0x03643806000075a7 */ /* 0x010864000802017f */
[----:B-1----:R-:W-:Y:S05]  /*9cf0*/  @!P1 NANOSLEEP.SYNCS 0x989680 ;  /* 0x009896800000995d */ /* 0x002fea0003900000 */
[----:B------:R-:W1:Y:S02]  /*9d00*/  @!P1 SYNCS.PHASECHK.TRANS64 P1, [R0+URZ+0x36438], R6 ;  /* 0x03643806000095a7 */ /* 0x000e64000802007f */
[----:B-1----:R-:W-:Y:S05]  /*9d10*/  @!P1 BRA `(.L_x_1736) ;  /* 0xfffffffc00f09947 */ /* 0x002fea000383ffff */
[----:B------:R-:W-:Y:S05]  /*9d20*/  BRA `(.L_x_1771) ;  /* 0xffffffec00b47947 */ /* 0x000fea000383ffff */
.L_x_1738:
[----:B-1----:R1:W4:Y:S02]  /*9d30*/  SYNCS.PHASECHK.TRANS64.TRYWAIT P1, [R0+URZ+0x36428], R5 ;  /* 0x03642805000075a7 */ /* 0x002324000802017f */
[----:B----4-:R-:W-:Y:S05]  /*9d40*/  @!P1 NANOSLEEP.SYNCS 0x989680 ;  /* 0x009896800000995d */ /* 0x010fea0003900000 */
[----:B------:R-:W4:Y:S02]  /*9d50*/  @!P1 SYNCS.PHASECHK.TRANS64 P1, [R0+URZ+0x36428], R5 ;  /* 0x03642805000095a7 */ /* 0x000f24000802007f */
[----:B----4-:R-:W-:Y:S05]  /*9d60*/  @!P1 BRA `(.L_x_1738) ;  /* 0xfffffffc00f09947 */ /* 0x010fea000383ffff */
[----:B------:R-:W-:Y:S05]  /*9d70*/  BRA `(.L_x_1772) ;  /* 0xfffffff0005c7947 */ /* 0x000fea000383ffff */
.L_x_1740:
[----:B----4-:R4:W1:Y:S02]  /*9d80*/  SYNCS.PHASECHK.TRANS64.TRYWAIT P1, [R0+URZ+0x36438], R3 ;  /* 0x03643803000075a7 */ /* 0x010864000802017f */
[----:B-1----:R-:W-:Y:S05]  /*9d90*/  @!P1 NANOSLEEP.SYNCS 0x989680 ;  /* 0x009896800000995d */ /* 0x002fea0003900000 */
[----:B------:R-:W1:Y:S02]  /*9da0*/  @!P1 SYNCS.PHASECHK.TRANS64 P1, [R0+URZ+0x36438], R3 ;  /* 0x03643803000095a7 */ /* 0x000e64000802007f */
[----:B-1----:R-:W-:Y:S05]  /*9db0*/  @!P1 BRA `(.L_x_1740) ;  /* 0xfffffffc00f09947 */ /* 0x002fea000383ffff */
[----:B------:R-:W-:Y:S05]  /*9dc0*/  BRA `(.L_x_1773) ;  /* 0xfffffff400187947 */ /* 0x000fea000383ffff */
.L_x_1742:
[----:B------:R-:W-:Y:S01]  /*9dd0*/  BSSY B0, `(.L_x_1774) ;  /* 0x0000006000007945 */ /* 0x000fe20003800000 */
[----:B------:R-:W-:-:S07]  /*9de0*/  IMAD.MOV.U32 R15, RZ, RZ, -0x1 ;  /* 0xffffffffff0f7424 */ /* 0x000fce00078e00ff */
[----:B------:R-:W-:Y:S05]  /*9df0*/  WARPSYNC.COLLECTIVE R15, `(.L_x_1775) ;  /* 0x000000000f0c7348 */ /* 0x000fea0003c00000 */
[----:B------:R-:W-:Y:S02]  /*9e00*/  ELECT P6, UR62, PT ;  /* 0x00000000003e782f */ /* 0x000fe400038c0000 */
[----:B------:R-:W-:Y:S01]  /*9e10*/  MOV R14, UR62 ;  /* 0x0000003e000e7c02 */ /* 0x000fe20008000f00 */
[----:B------:R-:W-:Y:S10]  /*9e20*/  ENDCOLLECTIVE ;  /* 0x000000000000791b */ /* 0x000ff40003800000 */
.L_x_1775:
[----:B------:R-:W-:Y:S05]  /*9e30*/  BSYNC B0 ;  /* 0x0000000000007941 */ /* 0x000fea0003800000 */
.L_x_1774:
[----:B------:R-:W-:Y:S05]  /*9e40*/  BRA `(.L_x_1776) ;  /* 0xfffffff400d07947 */ /* 0x000fea000383ffff */
.L_x_1744:
[----:B-1----:R1:W2:Y:S02]  /*9e50*/  SYNCS.PHASECHK.TRANS64.TRYWAIT P0, [R9+URZ], R2 ;  /* 0x00000002090075a7 */ /* 0x0022a4000800017f */
[----:B--2---:R-:W-:Y:S05]  /*9e60*/  @!P0 NANOSLEEP.SYNCS 0x989680 ;  /* 0x009896800000895d */ /* 0x004fea0003900000 */
[----:B------:R-:W2:Y:S02]  /*9e70*/  @!P0 SYNCS.PHASECHK.TRANS64 P0, [R9+URZ], R2 ;  /* 0x00000002090085a7 */ /* 0x000ea4000800007f */
[----:B--2---:R-:W-:Y:S05]  /*9e80*/  @!P0 BRA `(.L_x_1744) ;  /* 0xfffffffc00f08947 */ /* 0x004fea000383ffff */
[----:B------:R-:W-:Y:S05]  /*9e90*/  BRA `(.L_x_1777) ;  /* 0xfffffff800107947 */ /* 0x000fea000383ffff */
.L_x_1745:
[----:B--2---:R2:W3:Y:S02]  /*9ea0*/  SYNCS.PHASECHK.TRANS64.TRYWAIT P0, [R3+URZ], R0 ;  /* 0x00000000030075a7 */ /* 0x0044e4000800017f */
[----:B---3--:R-:W-:Y:S05]  /*9eb0*/  @!P0 NANOSLEEP.SYNCS 0x989680 ;  /* 0x009896800000895d */ /* 0x008fea0003900000 */
[----:B------:R-:W3:Y:S02]  /*9ec0*/  @!P0 SYNCS.PHASECHK.TRANS64 P0, [R3+URZ], R0 ;  /* 0x00000000030085a7 */ /* 0x000ee4000800007f */
[----:B---3--:R-:W-:Y:S05]  /*9ed0*/  @!P0 BRA `(.L_x_1745) ;  /* 0xfffffffc00f08947 */ /* 0x008fea000383ffff */
[----:B------:R-:W-:Y:S05]  /*9ee0*/  BRA `(.L_x_1778) ;  /* 0xfffffff800047947 */ /* 0x000fea000383ffff */
.L_x_1779:
        /* <DEDUP_REMOVED lines=9> */
.L_x_7660:


//--------------------- .text._ZN7cutlass13device_kernelIN5flash11enable_sm90INS1_16FlashAttnBwdSm90INS1_25CollectiveMainloopBwdSm90ILi2ELi1ELi1EN4cute5tupleIJNS5_1CILi1EEES8_S8_EEENS6_IJNS7_ILi64EEENS7_ILi96EEENS7_ILi192EEEEEENS_6half_tEfNS_4arch4Sm90ELb0ELb1ELb1ELb1ELb0ELb0ELb1ELb0ELi3ELi1ELi1ELi1ELb0EEENS1_21CollectiveEpilogueBwdISD_SE_SG_Li384ELb1ELb1ELi3EEENS1_19SingleTileSchedulerILb1ELb0ELb0ELi96EEEEEEEEEvNT_6ParamsE --------------------------
	.section	.text._ZN7cutlass13device_kernelIN5flash11enable_sm90INS1_16FlashAttnBwdSm90INS1_25CollectiveMainloopBwdSm90ILi2ELi1ELi1EN4cute5tupleIJNS5_1CILi1EEES8_S8_EEENS6_IJNS7_ILi64EEENS7_ILi96EEENS7_ILi192EEEEEENS_6half_tEfNS_4arch4Sm90ELb0ELb1ELb1ELb1ELb0ELb0ELb1ELb0ELi3ELi1ELi1ELi1ELb0EEENS1_21CollectiveEpilogueBwdISD_SE_SG_Li384ELb1ELb1ELi3EEENS1_19SingleTileSchedulerILb1ELb0ELb0ELi96EEEEEEEEEvNT_6ParamsE,"ax",@progbits
	.align	128
.text._ZN7cutlass13device_kernelIN5flash11enable_sm90INS1_16FlashAttnBwdSm90INS1_25CollectiveMainloopBwdSm90ILi2ELi1ELi1EN4cute5tupleIJNS5_1CILi1EEES8_S8_EEENS6_IJNS7_ILi64EEENS7_ILi96EEENS7_ILi192EEEEEENS_6half_tEfNS_4arch4Sm90ELb0ELb1ELb1ELb1ELb0ELb0ELb1ELb0ELi3ELi1ELi1ELi1ELb0EEENS1_21CollectiveEpilogueBwdISD_SE_SG_Li384ELb1ELb1ELi3EEENS1_19SingleTileSchedulerILb1ELb0ELb0ELi96EEEEEEEEEvNT_6ParamsE:
        .type           _ZN7cutlass13device_kernelIN5flash11enable_sm90INS1_16FlashAttnBwdSm90INS1_25CollectiveMainloopBwdSm90ILi2ELi1ELi1EN4cute5tupleIJNS5_1CILi1EEES8_S8_EEENS6_IJNS7_ILi64EEENS7_ILi96EEENS7_ILi192EEEEEENS_6half_tEfNS_4arch4Sm90ELb0ELb1ELb1ELb1ELb0ELb0ELb1ELb0ELi3ELi1ELi1ELi1ELb0EEENS1_21CollectiveEpilogueBwdISD_SE_SG_Li384ELb1ELb1ELi3EEENS1_19SingleTileSchedulerILb1ELb0ELb0ELi96EEEEEEEEEvNT_6ParamsE,@function
        .size           _ZN7cutlass13device_kernelIN5flash11enable_sm90INS1_16FlashAttnBwdSm90INS1_25CollectiveMainloopBwdSm90ILi2ELi1ELi1EN4cute5tupleIJNS5_1CILi1EEES8_S8_EEENS6_IJNS7_ILi64EEENS7_ILi96EEENS7_ILi192EEEEEENS_6half_tEfNS_4arch4Sm90ELb0ELb1ELb1ELb1ELb0ELb0ELb1ELb0ELi3ELi1ELi1ELi1ELb0EEENS1_21CollectiveEpilogueBwdISD_SE_SG_Li384ELb1ELb1ELi3EEENS1_19SingleTileSchedulerILb1ELb0ELb0ELi96EEEEEEEEEvNT_6ParamsE,(.L_x_7661 - _ZN7cutlass13device_kernelIN5flash11enable_sm90INS1_16FlashAttnBwdSm90INS1_25CollectiveMainloopBwdSm90ILi2ELi1ELi1EN4cute5tupleIJNS5_1CILi1EEES8_S8_EEENS6_IJNS7_ILi64EEENS7_ILi96EEENS7_ILi192EEEEEENS_6half_tEfNS_4arch4Sm90ELb0ELb1ELb1ELb1ELb0ELb0ELb1ELb0ELi3ELi1ELi1ELi1ELb0EEENS1_21CollectiveEpilogueBwdISD_SE_SG_Li384ELb1ELb1ELi3EEENS1_19SingleTileSchedulerILb1ELb0ELb0ELi96EEEEEEEEEvNT_6ParamsE)
        .other          _ZN7cutlass13device_kernelIN5flash11enable_sm90INS1_16FlashAttnBwdSm90INS1_25CollectiveMainloopBwdSm90ILi2ELi1ELi1EN4cute5tupleIJNS5_1CILi1EEES8_S8_EEENS6_IJNS7_ILi64EEENS7_ILi96EEENS7_ILi192EEEEEENS_6half_tEfNS_4arch4Sm90ELb0ELb1ELb1ELb1ELb0ELb0ELb1ELb0ELi3ELi1ELi1ELi1ELb0EEENS1_21CollectiveEpilogueBwdISD_SE_SG_Li384ELb1ELb1ELi3EEENS1_19SingleTileSchedulerILb1ELb0ELb0ELi96EEEEEEEEEvNT_6ParamsE,@"STO_CUDA_ENTRY STV_DEFAULT"
_ZN7cutlass13device_kernelIN5flash11enable_sm90INS1_16FlashAttnBwdSm90INS1_25CollectiveMainloopBwdSm90ILi2ELi1ELi1EN4cute5tupleIJNS5_1CILi1EEES8_S8_EEENS6_IJNS7_ILi64EEENS7_ILi96EEENS7_ILi192EEEEEENS_6half_tEfNS_4arch4Sm90ELb0ELb1ELb1ELb1ELb0ELb0ELb1ELb0ELi3ELi1ELi1ELi1ELb0EEENS1_21CollectiveEpilogueBwdISD_SE_SG_Li384ELb1ELb1ELi3EEENS1_19SingleTileSchedulerILb1ELb0ELb0ELi96EEEEEEEEEvNT_6ParamsE:
        /* <DEDUP_REMOVED lines=23> */
.L_x_1781:
[----:B------:R-:W-:Y:S05]  /*0170*/  BSYNC B0 ;  /* 0x0000000000007941 */ /* 0x000fea0003800000 */
.L_x_1780:
        /* <DEDUP_REMOVED lines=34> */
.L_x_1782:
        /* <DEDUP_REMOVED lines=20> */
.L_x_1783:
[----:B---3--:R-:W-:Y:S01]  /*04e0*/  ISETP.NE.AND P0, PT, R2, RZ, PT ;  /* 0x000000ff0200720c */ /* 0x008fe20003f05270 */
[----:B------:R-:W-:Y:S01]  /*04f0*/  IMAD.MOV.U32 R2, RZ, RZ, 0x1 ;  /* 0x00000001ff027424 */ /* 0x000fe200078e00ff */
[----:B------:R-:W-:Y:S01]  /*0500*/  NOP ;  /* 0x0000000000007918 */ /* 0x000fe20000000000 */
[----:B------:R-:W-:Y:S01]  /*0510*/  ULDC.64 UR38, c[0x0][0x208] ;  /* 0x0000820000267ab9 */ /* 0x000fe20000000a00 */
[----:B------:R-:W-:Y:S02]  /*0520*/  BSSY B6, `(.L_x_1784) ;  /* 0x0000ae6000067945 */ /* 0x000fe40003800000 */
[----:B------:R-:W-:-:S05]  /*0530*/  SEL R2, R2, 0x2, !P0 ;  /* 0x0000000202027807 */ /* 0x000fca0004000000 */
[----:B------:R3:W-:Y:S01]  /*0540*/  STL [R1], R2 ;  /* 0x0000000201007387 */ /* 0x0007e20000100800 */
[----:B-12-4-:R-:W-:Y:S06]  /*0550*/  BAR.SYNC.DEFER_BLOCKING 0x0 ;  /* 0x0000000000007b1d */ /* 0x016fec0000010000 */
[----:B------:R-:W-:Y:S05]  /*0560*/  @!P0 BRA `(.L_x_1785) ;  /* 0x0000006c00048947 */ /* 0x000fea0003800000 */
.L_x_1786:
[----:B------:R-:W-:-:S08]  /*0570*/  NOP ;  /* 0x0000000000007918 */ /* 0x000fd00000000000 */
[----:B------:R-:W1:Y:S02]  /*0580*/  USETMAXREG.TRY_ALLOC.CTAPOOL UP0, 0xa0 ;  /* 0x000000a0000079c8 */ /* 0x000e640008000600 */
[----:B-1----:R-:W-:-:S13]  /*0590*/  PLOP3.LUT P0, PT, PT, PT, UP0, 0x80, 0x0 ;  /* 0x000000000000781c */ /* 0x002fda0003f0f008 */
[----:B------:R-:W-:Y:S05]  /*05a0*/  @!P0 BRA `(.L_x_1786) ;  /* 0xfffffffc00f08947 */ /* 0x000fea000383ffff */
[----:B------:R-:W-:Y:S01]  /*05b0*/  LOP3.LUT R0, R0, 0x3, RZ, 0xc0, !PT ;  /* 0x0000000300007812 */ /* 0x000fe200078ec0ff */
[----:B---3--:R-:W1:Y:S01]  /*05c0*/  S2R R2, SR_TID.X ;  /* 0x0000000000027919 */ /* 0x008e620000002100 */
        /* <DEDUP_REMOVED lines=15> */
.L_x_1787:
        /* <DEDUP_REMOVED lines=10> */
.L_x_1789:
[----:B------:R-:W2:Y:S02]  /*0760*/  LDC R0, c[0x0][0x8bc] ;  /* 0x00022f00ff007b82 */ /* 0x000ea40000000800 */
.L_x_1788:
[----:B------:R-:W-:-:S05]  /*0770*/  IMAD R5, R19, 0x60, RZ ;  /* 0x0000006013057824 */ /* 0x000fca00078e02ff */
[----:B--2--5:R-:W-:-:S04]  /*0780*/  ISETP.GE.AND P0, PT, R5, R0, PT ;  /* 0x000000000500720c */ /* 0x024fc80003f06270 */
[----:B------:R-:W-:-:S04]  /*0790*/  SEL R4, R7, 0xffffffff, !P0 ;  /* 0xffffffff07047807 */ /* 0x000fc80004000000 */
[----:B------:R-:W-:Y:S01]  /*07a0*/  ISETP.GE.AND P0, PT, R4, RZ, PT ;  /* 0x000000ff0400720c */ /* 0x000fe20003f06270 */
[----:B------:R2:W-:-:S12]  /*07b0*/  STL [R1+0x18], R4 ;  /* 0x0000180401007387 */ /* 0x0005d80000100800 */
[----:B------:R-:W-:Y:S05]  /*07c0*/  @!P0 BRA `(.L_x_1790) ;  /* 0x000000a800ec8947 */ /* 0x000fea0003800000 */
[----:B------:R-:W-:Y:S02]  /*07d0*/  ULDC.64 UR4, c[0x0][0x780] ;  /* 0x0001e00000047ab9 */ /* 0x000fe40000000a00 */
[----:B------:R-:W-:Y:S01]  /*07e0*/  ISETP.NE.U32.AND P0, PT, RZ, UR4, PT ;  /* 0x00000004ff007c0c */ /* 0x000fe2000bf05070 */
[----:B------:R-:W-:Y:S02]  /*07f0*/  ULDC UR4, c[0x0][0x290] ;  /* 0x0000a40000047ab9 */ /* 0x000fe40000000800 */
[----:B------:R-:W-:Y:S01]  /*0800*/  IMAD.U32 R18, RZ, RZ, UR4 ;  /* 0x00000004ff127e24 */ /* 0x000fe2000f8e00ff */
[----:B------:R-:W-:-:S13]  /*0810*/  ISETP.NE.AND.EX P0, PT, RZ, UR5, PT, P0 ;  /* 0x00000005ff007c0c */ /* 0x000fda000bf05300 */
[----:B------:R-:W-:Y:S05]  /*0820*/  @!P0 BRA `(.L_x_1791) ;  /* 0x0000000000108947 */ /* 0x000fea0003800000 */
[----:B-1----:R-:W1:Y:S02]  /*0830*/  LDC.64 R2, c[0x0][0x780] ;  /* 0x0001e000ff027b82 */ /* 0x002e640000000a00 */
[----:B-1----:R-:W-:-:S05]  /*0840*/  IMAD.WIDE R2, R4, 0x4, R2 ;  /* 0x0000000404027825 */ /* 0x002fca00078e0202 */
[----:B------:R1:W5:Y:S01]  /*0850*/  LDG.E R17, desc[UR38][R2.64] ;  /* 0x0000002602117981 */ /* 0x000362000c1e1900 */
[----:B------:R-:W-:Y:S05]  /*0860*/  BRA `(.L_x_1792) ;  /* 0x0000000000287947 */ /* 0x000fea0003800000 */
.L_x_1791:
[----:B------:R-:W-:Y:S01]  /*0870*/  ULDC.64 UR4, c[0x0][0x770] ;  /* 0x0001dc0000047ab9 */ /* 0x000fe20000000a00 */
[----:B------:R-:W3:Y:S01]  /*0880*/  LDC R17, c[0x0][0x280] ;  /* 0x0000a000ff117b82 */ /* 0x000ee20000000800 */
[----:B------:R-:W-:-:S04]  /*0890*/  ISETP.NE.U32.AND P0, PT, RZ, UR4, PT ;  /* 0x00000004ff007c0c */ /* 0x000fc8000bf05070 */
[----:B------:R-:W-:-:S13]  /*08a0*/  ISETP.NE.AND.EX P0, PT, RZ, UR5, PT, P0 ;  /* 0x00000005ff007c0c */ /* 0x000fda000bf05300 */
[----:B------:R-:W-:Y:S05]  /*08b0*/  @!P0 BRA `(.L_x_1792) ;  /* 0x0000000000148947 */ /* 0x000fea0003800000 */
[----:B-1----:R-:W1:Y:S02]  /*08c0*/  LDC.64 R2, c[0x0][0x770] ;  /* 0x0001dc00ff027b82 */ /* 0x002e640000000a00 */
[----:B-1----:R-:W-:-:S05]  /*08d0*/  IMAD.WIDE R2, R4, 0x4, R2 ;  /* 0x0000000404027825 */ /* 0x002fca00078e0202 */
[----:B---3--:R-:W3:Y:S04]  /*08e0*/  LDG.E R17, desc[UR38][R2.64] ;  /* 0x0000002602117981 */ /* 0x008ee8000c1e1900 */
[----:B------:R-:W3:Y:S02]  /*08f0*/  LDG.E R0, desc[UR38][R2.64+0x4] ;  /* 0x0000042602007981 */ /* 0x000ee4000c1e1900 */
[----:B---3--:R-:W-:-:S07]  /*0900*/  IMAD.IADD R17, R0, 0x1, -R17 ;  /* 0x0000000100117824 */ /* 0x008fce00078e0a11 */
.L_x_1792:
[----:B------:R-:W-:Y:S02]  /*0910*/  ULDC.64 UR4, c[0x0][0x788] ;  /* 0x0001e20000047ab9 */ /* 0x000fe40000000a00 */
[----:B------:R-:W-:-:S04]  /*0920*/  ISETP.NE.U32.AND P0, PT, RZ, UR4, PT ;  /* 0x00000004ff007c0c */ /* 0x000fc8000bf05070 */
[----:B------:R-:W-:-:S13]  /*0930*/  ISETP.NE.AND.EX P0, PT, RZ, UR5, PT, P0 ;  /* 0x00000005ff007c0c */ /* 0x000fda000bf05300 */
[----:B------:R-:W-:Y:S05]  /*0940*/  @!P0 BRA `(.L_x_1793) ;  /* 0x0000000000108947 */ /* 0x000fea0003800000 */
[----:B-1----:R-:W1:Y:S02]  /*0950*/  LDC.64 R2, c[0x0][0x788] ;  /* 0x0001e200ff027b82 */ /* 0x002e640000000a00 */
[----:B-1----:R-:W-:-:S05]  /*0960*/  IMAD.WIDE R2, R4, 0x4, R2 ;  /* 0x0000000404027825 */ /* 0x002fca00078e0202 */
[----:B------:R1:W5:Y:S01]  /*0970*/  LDG.E R18, desc[UR38][R2.64] ;  /* 0x0000002602127981 */ /* 0x000362000c1e1900 */
[----:B------:R-:W-:Y:S05]  /*0980*/  BRA `(.L_x_1794) ;  /* 0x0000000000247947 */ /* 0x000fea0003800000 */
.L_x_1793:
[----:B------:R-:W-:Y:S02]  /*0990*/  ULDC.64 UR4, c[0x0][0x778] ;  /* 0x0001de0000047ab9 */ /* 0x000fe40000000a00 */
[----:B------:R-:W-:-:S04]  /*09a0*/  ISETP.NE.U32.AND P0, PT, RZ, UR4, PT ;  /* 0x00000004ff007c0c */ /* 0x000fc8000bf05070 */
[----:B------:R-:W-:-:S13]  /*09b0*/  ISETP.NE.AND.EX P0, PT, RZ, UR5, PT, P0 ;  /* 0x00000005ff007c0c */ /* 0x000fda000bf05300 */
[----:B------:R-:W-:Y:S05]  /*09c0*/  @!P0 BRA `(.L_x_1794) ;  /* 0x0000000000148947 */ /* 0x000fea0003800000 */
[----:B-1----:R-:W1:Y:S02]  /*09d0*/  LDC.64 R2, c[0x0][0x778] ;  /* 0x0001de00ff027b82 */ /* 0x002e640000000a00 */
[----:B-1----:R-:W-:-:S05]  /*09e0*/  IMAD.WIDE R2, R4, 0x4, R2 ;  /* 0x0000000404027825 */ /* 0x002fca00078e0202 */
[----:B------:R-:W4:Y:S04]  /*09f0*/  LDG.E R18, desc[UR38][R2.64] ;  /* 0x0000002602127981 */ /* 0x000f28000c1e1900 */
[----:B------:R-:W4:Y:S02]  /*0a00*/  LDG.E R7, desc[UR38][R2.64+0x4] ;  /* 0x0000042602077981 */ /* 0x000f24000c1e1900 */
[----:B----4-:R-:W-:-:S07]  /*0a10*/  IMAD.IADD R18, R7, 0x1, -R18 ;  /* 0x0000000107127824 */ /* 0x010fce00078e0a12 */
.L_x_1794:
[----:B---3-5:R-:W-:Y:S01]  /*0a20*/  VIADD R0, R17, 0x3f ;  /* 0x0000003f11007836 */ /* 0x028fe20000000000 */
[----:B------:R-:W-:Y:S01]  /*0a30*/  ISETP.GE.AND P1, PT, R19, RZ, PT ;  /* 0x000000ff1300720c */ /* 0x000fe20003f26270 */
[----:B------:R-:W-:Y:S01]  /*0a40*/  ULDC UR4, c[0x0][0x74c] ;  /* 0x0001d30000047ab9 */ /* 0x000fe20000000800 */
[----:B-1----:R-:W-:Y:S02]  /*0a50*/  IADD3 R2, R5, R17, -R18 ;  /* 0x0000001105027210 */ /* 0x002fe40007ffe812 */
[----:B------:R-:W-:Y:S02]  /*0a60*/  SHF.R.S32.HI R3, RZ, 0x1f, R0 ;  /* 0x0000001fff037819 */ /* 0x000fe40000011400 */
[----:B------:R-:W-:Y:S01]  /*0a70*/  PLOP3.LUT P0, PT, PT, PT, PT, 0x80, 0x0 ;  /* 0x000000000000781c */ /* 0x000fe20003f0f070 */
[----:B------:R-:W-:Y:S01]  /*0a80*/  VIADD R2, R2, -UR4 ;  /* 0x8000000402027c36 */ /* 0x000fe20008000000 */
[----:B------:R-:W-:-:S04]  /*0a90*/  LEA.HI R3, R3, R0, RZ, 0x6 ;  /* 0x0000000003037211 */ /* 0x000fc800078f30ff */
[----:B--2---:R-:W-:Y:S02]  /*0aa0*/  SHF.R.S32.HI R4, RZ, 0x6, R3 ;  /* 0x00000006ff047819 */ /* 0x004fe40000011403 */
[----:B------:R-:W-:-:S03]  /*0ab0*/  SHF.R.S32.HI R7, RZ, 0x1f, R2 ;  /* 0x0000001fff077819 */ /* 0x000fc60000011402 */
[----:B------:R1:W-:Y:S01]  /*0ac0*/  STL [R1+0x14], R4 ;  /* 0x0000140401007387 */ /* 0x0003e20000100800 */
[----:B------:R-:W-:Y:S01]  /*0ad0*/  LEA.HI R7, R7, R2, RZ, 0x6 ;  /* 0x0000000207077211 */ /* 0x000fe200078f30ff */
[----:B------:R-:W-:Y:S06]  /*0ae0*/  @!P1 BRA `(.L_x_1795) ;  /* 0x0000000000249947 */ /* 0x000fec0003800000 */
[----:B------:R-:W-:Y:S01]  /*0af0*/  IADD3 R0, -R18, 0x9f, R17 ;  /* 0x0000009f12007810 */ /* 0x000fe20007ffe111 */
[----:B------:R-:W-:Y:S01]  /*0b00*/  ULDC UR4, c[0x0][0x748] ;  /* 0x0001d20000047ab9 */ /* 0x000fe20000000800 */
[----:B------:R-:W-:Y:S02]  /*0b10*/  IMAD.MOV.U32 R2, RZ, RZ, R4 ;  /* 0x000000ffff027224 */ /* 0x000fe400078e0004 */
[----:B------:R-:W-:-:S04]  /*0b20*/  IADD3 R0, R0, UR4, R5 ;  /* 0x0000000400007c10 */ /* 0x000fc8000fffe005 */
[----:B------:R-:W-:-:S04]  /*0b30*/  SHF.R.S32.HI R3, RZ, 0x1f, R0 ;  /* 0x0000001fff037819 */ /* 0x000fc80000011400 */
[----:B------:R-:W-:-:S04]  /*0b40*/  LEA.HI R3, R3, R0, RZ, 0x6 ;  /* 0x0000000003037211 */ /* 0x000fc800078f30ff */
[----:B------:R-:W-:-:S04]  /*0b50*/  SHF.R.S32.HI R3, RZ, 0x6, R3 ;  /* 0x00000006ff037819 */ /* 0x000fc80000011403 */
[----:B------:R-:W-:-:S05]  /*0b60*/  VIMNMX R2, R2, R3, PT ;  /* 0x0000000302027248 */ /* 0x000fca0003fe0100 */
[----:B------:R2:W-:Y:S02]  /*0b70*/  STL [R1+0x14], R2 ;  /* 0x0000140201007387 */ /* 0x0005e40000100800 */
.L_x_1795:
[----:B------:R-:W3:Y:S01]  /*0b80*/  LDL R0, [R1+0x14] ;  /* 0x0000140001007983 */ /* 0x000ee20000100800 */
[----:B------:R-:W-:Y:S02]  /*0b90*/  SHF.R.S32.HI R7, RZ, 0x6, R7 ;  /* 0x00000006ff077819 */ /* 0x000fe40000011407 */
[----:B------:R-:W-:Y:S02]  /*0ba0*/  CS2R R70, SRZ ;  /* 0x0000000000467805 */ /* 0x000fe4000001ff00 */
[----:B------:R-:W-:Y:S02]  /*0bb0*/  CS2R R68, SRZ ;  /* 0x0000000000447805 */ /* 0x000fe4000001ff00 */
[----:B------:R-:W-:Y:S02]  /*0bc0*/  CS2R R66, SRZ ;  /* 0x0000000000427805 */ /* 0x000fe4000001ff00 */
[----:B------:R-:W-:Y:S02]  /*0bd0*/  VIMNMX R16, RZ, R7, !PT ;  /* 0x00000007ff107248 */ /* 0x000fe40007fe0100 */
        /* <DEDUP_REMOVED lines=45> */
[----:B---3--:R-:W-:-:S13]  /*0eb0*/  ISETP.GT.AND P1, PT, R0, R16, PT ;  /* 0x000000100000720c */ /* 0x008fda0003f24270 */
[----:B------:R-:W-:Y:S05]  /*0ec0*/  @!P1 BRA `(.L_x_1796) ;  /* 0x0000003800749947 */ /* 0x000fea0003800000 */
[----:B------:R-:W3:Y:S01]  /*0ed0*/  S2UR UR4, SR_CgaCtaId ;  /* 0x00000000000479c3 */ /* 0x000ee20000008800 */
[----:B------:R-:W-:Y:S01]  /*0ee0*/  UMOV UR36, 0x400 ;  /* 0x0000040000247882 */ /* 0x000fe20000000000 */
[----:B------:R-:W-:Y:S01]  /*0ef0*/  ULDC UR42, c[0x0][0x75c] ;  /* 0x0001d700002a7ab9 */ /* 0x000fe20000000800 */
[----:B------:R-:W-:Y:S01]  /*0f00*/  ULDC UR43, c[0x0][0x744] ;  /* 0x0001d100002b7ab9 */ /* 0x000fe20000000800 */
[----:B------:R-:W-:Y:S01]  /*0f10*/  ULDC.64 UR40, c[0x0][0x748] ;  /* 0x0001d20000287ab9 */ /* 0x000fe20000000a00 */
[----:B---3--:R-:W-:-:S04]  /*0f20*/  ULEA UR36, UR4, UR36, 0x18 ;  /* 0x0000002404247291 */ /* 0x008fc8000f8ec03f */
[----:B------:R-:W-:-:S04]  /*0f30*/  UIADD3 UR37, UR36, 0x30400, URZ ;  /* 0x0003040024257890 */ /* 0x000fc8000fffe03f */
[----:B------:R-:W-:-:S06]  /*0f40*/  ULOP3.LUT UP0, URZ, UR37, 0x1bf, URZ, 0xc0, !UPT ;  /* 0x000001bf253f7892 */ /* 0x000fcc000f80c03f */
[----:B------:R-:W-:-:S13]  /*0f50*/  PLOP3.LUT P0, PT, PT, PT, UP0, 0x80, 0x0 ;  /* 0x000000000000781c */ /* 0x000fda0003f0f008 */
[----:B------:R-:W-:Y:S05]  /*0f60*/  @!P0 BRA `(.L_x_1797) ;  /* 0x00000000007c8947 */ /* 0x000fea0003800000 */
[----:B--2---:R-:W-:Y:S01]  /*0f70*/  MOV R2, 0x0 ;  /* 0x0000000000027802 */ /* 0x004fe20000000f00 */
[----:B------:R-:W-:Y:S01]  /*0f80*/  ULDC.64 UR4, c[0x4][0x80] ;  /* 0x0100200000047ab9 */ /* 0x000fe20000000a00 */
[----:B------:R-:W-:Y:S01]  /*0f90*/  ULDC.64 UR6, c[0x4][0x8] ;  /* 0x0100020000067ab9 */ /* 0x000fe20000000a00 */
[----:B-1----:R-:W-:Y:S01]  /*0fa0*/  IMAD.U32 R4, RZ, RZ, UR4 ;  /* 0x00000004ff047e24 */ /* 0x002fe2000f8e00ff */
        /* <DEDUP_REMOVED lines=12> */
.L_x_1798:
        /* <DEDUP_REMOVED lines=15> */
.L_x_1797:
[----:B------:R-:W-:-:S04]  /*1160*/  IMAD.U32 R0, RZ, RZ, UR36 ;  /* 0x00000024ff007e24 */ /* 0x000fc8000f8e00ff */
[----:B------:R-:W-:-:S05]  /*1170*/  VIADD R0, R0, 0x33400 ;  /* 0x0003340000007836 */ /* 0x000fca0000000000 */
[----:B------:R-:W-:-:S13]  /*1180*/  LOP3.LUT P0, RZ, R0, 0x1bf, RZ, 0xc0, !PT ;  /* 0x000001bf00ff7812 */ /* 0x000fda000780c0ff */
        /* <DEDUP_REMOVED lines=17> */
.L_x_1800:
        /* <DEDUP_REMOVED lines=15> */
.L_x_1799:
[----:B--2---:R-:W2:Y:S01]  /*1390*/  S2R R2, SR_TID.X ;  /* 0x0000000000027919 */ /* 0x004ea20000002100 */
[----:B------:R-:W-:Y:S01]  /*13a0*/  UMOV UR4, 0xffffffff ;  /* 0xffffffff00047882 */ /* 0x000fe20000000000 */
[----:B--2---:R-:W-:-:S05]  /*13b0*/  VIADD R0, R2, 0xffffff80 ;  /* 0xffffff8002007836 */ /* 0x004fca0000000000 */
[----:B------:R-:W-:-:S04]  /*13c0*/  SHF.R.S32.HI R3, RZ, 0x1f, R0 ;  /* 0x0000001fff037819 */ /* 0x000fc80000011400 */
[----:B------:R-:W-:-:S04]  /*13d0*/  LEA.HI R2, R3, R0, RZ, 0x7 ;  /* 0x0000000003027211 */ /* 0x000fc800078f38ff */
[----:B------:R-:W-:Y:S01]  /*13e0*/  SHF.R.S32.HI R13, RZ, 0x7, R2 ;  /* 0x00000007ff0d7819 */ /* 0x000fe20000011402 */
[----:B------:R-:W-:Y:S06]  /*13f0*/  BRA.DIV UR4, `(.L_x_1801) ;  /* 0x0000009e04e87947 */ /* 0x000fec000b800000 */
[----:B------:R2:W3:Y:S02]  /*1400*/  SHFL.IDX PT, R14, R13, RZ, 0x1f ;  /* 0x00001fff0d0e7589 */ /* 0x0004e400000e0000 */
.L_x_1946:
[----:B------:R-:W-:Y:S02]  /*1410*/  SHF.L.U32 R10, RZ, 0x1f, RZ ;  /* 0x0000001fff0a7819 */ /* 0x000fe400000006ff */
[CC--:B-1----:R-:W-:Y:S02]  /*1420*/  LEA.HI R4, R3.reuse, R0.reuse, RZ, 0x4 ;  /* 0x0000000003047211 */ /* 0x0c2fe400078f20ff */
[----:B------:R-:W1:Y:S01]  /*1430*/  SYNCS.PHASECHK.TRANS64.TRYWAIT P0, [UR36+0x36400], R10 ;  /* 0x0364000aff0075a7 */ /* 0x000e620008000164 */
[----:B------:R-:W-:Y:S01]  /*1440*/  LEA.HI R6, R3, R0, RZ, 0x5 ;  /* 0x0000000003067211 */ /* 0x000fe200078f28ff */
[----:B---3--:R-:W-:Y:S01]  /*1450*/  IMAD.HI R3, R14, 0x55555556, RZ ;  /* 0x555555560e037827 */ /* 0x008fe200078e02ff */
        /* <DEDUP_REMOVED lines=11> */
[----:B-1----:R-:W-:Y:S06]  /*1510*/  @P0 BRA `(.L_x_1802) ;  /* 0x0000000000080947 */ /* 0x002fec0003800000 */
[----:B------:R-:W1:Y:S02]  /*1520*/  SYNCS.PHASECHK.TRANS64.TRYWAIT P0, [UR36+0x36400], R10 ;  /* 0x0364000aff0075a7 */ /* 0x000e640008000164 */
[----:B-1----:R-:W-:Y:S05]  /*1530*/  @!P0 BRA `(.L_x_1803) ;  /* 0x0000009c00b48947 */ /* 0x002fea0003800000 */
.L_x_1802:
[----:B------:R-:W3:Y:S01]  /*1540*/  LDL.LU R14, [R1] ;  /* 0x00000000010e7983 */ /* 0x000ee20000300800 */
[----:B------:R-:W-:Y:S01]  /*1550*/  IMAD.IADD R11, R8, 0x1, -R9 ;  /* 0x00000001080b7824 */ /* 0x000fe200078e0a09 */
[----:B------:R-:W-:Y:S01]  /*1560*/  SHF.R.S32.HI R8, RZ, 0x1f, R7 ;  /* 0x0000001fff087819 */ /* 0x000fe20000011407 */
[C---:B-1----:R-:W-:Y:S01]  /*1570*/  IMAD.HI R10, R13.reuse, 0x55555556, RZ ;  /* 0x555555560d0a7827 */ /* 0x042fe200078e02ff */
[--C-:B------:R-:W-:Y:S02]  /*1580*/  SHF.R.S32.HI R5, RZ, 0x1, R2.reuse ;  /* 0x00000001ff057819 */ /* 0x100fe40000011402 */
[----:B------:R-:W-:Y:S02]  /*1590*/  CS2R R70, SRZ ;  /* 0x0000000000467805 */ /* 0x000fe4000001ff00 */
[----:B------:R-:W-:Y:S01]  /*15a0*/  SHF.R.S32.HI R6, RZ, 0x1f, R2 ;  /* 0x0000001fff067819 */ /* 0x000fe20000011402 */
[----:B------:R-:W-:Y:S01]  /*15b0*/  IMAD R12, R13, 0x400, R0 ;  /* 0x000004000d0c7824 */ /* 0x000fe200078e0200 */
[----:B------:R-:W-:-:S02]  /*15c0*/  LEA.HI R8, R8, R7, RZ, 0x3 ;  /* 0x0000000708087211 */ /* 0x000fc400078f18ff */
[----:B------:R-:W-:Y:S02]  /*15d0*/  CS2R R68, SRZ ;  /* 0x0000000000447805 */ /* 0x000fe4000001ff00 */
[----:B------:R-:W-:Y:S02]  /*15e0*/  LEA.HI R6, R6, R5, RZ, 0x2 ;  /* 0x0000000506067211 */ /* 0x000fe400078f10ff */
[----:B------:R-:W-:Y:S02]  /*15f0*/  CS2R R66, SRZ ;  /* 0x0000000000427805 */ /* 0x000fe4000001ff00 */
[----:B------:R-:W-:Y:S01]  /*1600*/  LOP3.LUT R2, R2, 0x7fffffe, RZ, 0xc0, !PT ;  /* 0x07fffffe02027812 */ /* 0x000fe200078ec0ff */
[----:B------:R-:W-:Y:S01]  /*1610*/  IMAD.SHL.U32 R8, R8, 0x20, RZ ;  /* 0x0000002008087824 */ /* 0x000fe200078e00ff */
[----:B------:R-:W-:Y:S02]  /*1620*/  LOP3.LUT R6, R6, 0xfffffffc, RZ, 0xc0, !PT ;  /* 0xfffffffc06067812 */ /* 0x000fe400078ec0ff */
[----:B------:R-:W-:-:S02]  /*1630*/  CS2R R64, SRZ ;  /* 0x0000000000407805 */ /* 0x000fc4000001ff00 */
[----:B------:R-:W-:Y:S01]  /*1640*/  SHF.R.S32.HI R3, RZ, 0x1f, R0 ;  /* 0x0000001fff037819 */ /* 0x000fe20000011400 */
[----:B------:R-:W-:Y:S01]  /*1650*/  IMAD.IADD R9, R7, 0x1, -R2 ;  /* 0x0000000107097824 */ /* 0x000fe200078e0a02 */
[----:B------:R-:W-:Y:S01]  /*1660*/  SHF.R.S32.HI R4, RZ, 0x4, R4 ;  /* 0x00000004ff047819 */ /* 0x000fe20000011404 */
[----:B------:R-:W-:Y:S01]  /*1670*/  IMAD.IADD R7, R5, 0x1, -R6 ;  /* 0x0000000105077824 */ /* 0x000fe200078e0a06 */
[----:B------:R-:W-:Y:S02]  /*1680*/  LEA.HI R10, R10, R10, RZ, 0x1 ;  /* 0x0000000a0a0a7211 */ /* 0x000fe400078f08ff */
[----:B------:R-:W-:Y:S02]  /*1690*/  CS2R R62, SRZ ;  /* 0x00000000003e7805 */ /* 0x000fe4000001ff00 */
[----:B------:R-:W-:Y:S01]  /*16a0*/  LOP3.LUT R8, R8, 0x7fffff00, RZ, 0xc0, !PT ;  /* 0x7fffff0008087812 */ /* 0x000fe200078ec0ff */
[----:B------:R-:W-:Y:S01]  /*16b0*/  IMAD.SHL.U32 R6, R7, 0x40, RZ ;  /* 0x0000004007067824 */ /* 0x000fe200078e00ff */
[CC--:B------:R-:W-:Y:S01]  /*16c0*/  LEA.HI R2, R3.reuse, R0.reuse, RZ, 0x2 ;  /* 0x0000000003027211 */ /* 0x0c0fe200078f10ff */
[----:B------:R-:W-:Y:S01]  /*16d0*/  IMAD.SHL.U32 R15, R4, 0x8, RZ ;  /* 0x00000008040f7824 */ /* 0x000fe200078e00ff */
[----:B------:R-:W-:Y:S01]  /*16e0*/  LEA.HI R3, R3, R0, RZ, 0x5 ;  /* 0x0000000003037211 */ /* 0x000fe200078f28ff */
[----:B------:R-:W-:Y:S01]  /*16f0*/  IMAD R10, R10, -0x3, R13 ;  /* 0xfffffffd0a0a7824 */ /* 0x000fe200078e020d */
[----:B------:R-:W-:Y:S01]  /*1700*/  SHF.R.S32.HI R4, RZ, 0x2, R2 ;  /* 0x00000002ff047819 */ /* 0x000fe20000011402 */
[----:B------:R-:W-:Y:S01]  /*1710*/  IMAD R8, R13, 0x800, R8 ;  /* 0x000008000d087824 */ /* 0x000fe200078e0208 */
[----:B------:R-:W-:-:S02]  /*1720*/  SHF.R.S32.HI R5, RZ, 0x1f, R2 ;  /* 0x0000001fff057819 */ /* 0x000fc40000011402 */
[----:B------:R-:W-:Y:S02]  /*1730*/  CS2R R60, SRZ ;  /* 0x00000000003c7805 */ /* 0x000fe4000001ff00 */
[----:B--2---:R-:W-:Y:S01]  /*1740*/  LOP3.LUT R13, R2, 0x7ffffffc, RZ, 0xc0, !PT ;  /* 0x7ffffffc020d7812 */ /* 0x004fe200078ec0ff */
[----:B------:R-:W-:Y:S01]  /*1750*/  IMAD R8, R9, 0x20, R8 ;  /* 0x0000002009087824 */ /* 0x000fe200078e0208 */
[----:B------:R-:W-:Y:S01]  /*1760*/  LOP3.LUT R6, R6, 0xc0, RZ, 0xc0, !PT ;  /* 0x000000c006067812 */ /* 0x000fe200078ec0ff */
[----:B------:R-:W-:Y:S01]  /*1770*/  IMAD.MOV.U32 R9, RZ, RZ, 0x20 ;  /* 0x00000020ff097424 */ /* 0x000fe200078e00ff */
[----:B------:R-:W-:Y:S01]  /*1780*/  LEA.HI R5, R5, R4, RZ, 0x3 ;  /* 0x0000000405057211 */ /* 0x000fe200078f18ff */
[----:B------:R-:W-:Y:S01]  /*1790*/  IMAD.IADD R13, R0, 0x1, -R13 ;  /* 0x00000001000d7824 */ /* 0x000fe200078e0a0d */
[----:B------:R-:W-:Y:S01]  /*17a0*/  LOP3.LUT R15, R6, 0x8, R15, 0xf8, !PT ;  /* 0x00000008060f7812 */ /* 0x000fe200078ef80f */
[----:B------:R-:W-:Y:S01]  /*17b0*/  IMAD R8, R11, 0x200, R8 ;  /* 0x000002000b087824 */ /* 0x000fe200078e0208 */
[----:B------:R-:W-:Y:S01]  /*17c0*/  SHF.R.U32.HI R0, RZ, 0x3, R6 ;  /* 0x00000003ff007819 */ /* 0x000fe20000011606 */
[----:B------:R-:W-:Y:S01]  /*17d0*/  IMAD R10, R10, 0x10, R13 ;  /* 0x000000100a0a7824 */ /* 0x000fe200078e020d */
[----:B------:R-:W-:Y:S01]  /*17e0*/  LOP3.LUT R5, R5, 0xfffffff8, RZ, 0xc0, !PT ;  /* 0xfffffff805057812 */ /* 0x000fe200078ec0ff */
[----:B------:R-:W-:Y:S01]  /*17f0*/  IMAD R13, R19, -0x60, RZ ;  /* 0xffffffa0130d7824 */ /* 0x000fe200078e02ff */
[----:B------:R-:W-:Y:S01]  /*1800*/  LOP3.LUT R15, R15, R0, RZ, 0x3c, !PT ;  /* 0x000000000f0f7212 */ /* 0x000fe200078e3cff */
[----:B------:R-:W-:Y:S01]  /*1810*/  IMAD.IADD R0, R18, 0x1, -R17 ;  /* 0x0000000112007824 */ /* 0x000fe200078e0a11 */
[----:B------:R-:W-:Y:S01]  /*1820*/  SHF.R.S32.HI R3, RZ, 0x5, R3 ;  /* 0x00000005ff037819 */ /* 0x000fe20000011403 */
[----:B------:R-:W-:Y:S01]  /*1830*/  IMAD.IADD R6, R4, 0x1, -R5 ;  /* 0x0000000104067824 */ /* 0x000fe200078e0a05 */
[----:B------:R-:W-:Y:S01]  /*1840*/  LOP3.LUT P0, RZ, R7, 0x2, RZ, 0xc0, !PT ;  /* 0x0000000207ff7812 */ /* 0x000fe2000780c0ff */
[----:B------:R-:W-:Y:S01]  /*1850*/  IMAD.IADD R18, R13, 0x1, R18 ;  /* 0x000000010d127824 */ /* 0x000fe200078e0212 */
[----:B------:R1:W-:Y:S01]  /*1860*/  STL [R1+0x4], R0 ;  /* 0x0000040001007387 */ /* 0x0003e20000100800 */
[----:B------:R-:W-:Y:S01]  /*1870*/  IMAD.IADD R15, R8, 0x1, R15 ;  /* 0x00000001080f7824 */ /* 0x000fe200078e020f */
[----:B------:R-:W-:Y:S01]  /*1880*/  SEL R9, R9, 0xffffffe0, !P0 ;  /* 0xffffffe009097807 */ /* 0x000fe20004000000 */
[----:B------:R-:W-:Y:S01]  /*1890*/  IMAD R6, R3, 0x10, R6 ;  /* 0x0000001003067824 */ /* 0x000fe200078e0206 */
[----:B------:R-:W-:Y:S01]  /*18a0*/  IADD3 R4, -R17, 0x1, R18 ;  /* 0x0000000111047810 */ /* 0x000fe20007ffe112 */
[----:B------:R-:W-:Y:S01]  /*18b0*/  IMAD.SHL.U32 R3, R10, 0x2, RZ ;  /* 0x000000020a037824 */ /* 0x000fe200078e00ff */
[----:B------:R-:W-:Y:S01]  /*18c0*/  LEA R11, R15, UR36, 0x1 ;  /* 0x000000240f0b7c11 */ /* 0x000fe2000f8e08ff */
[----:B------:R-:W-:Y:S01]  /*18d0*/  IMAD.MOV.U32 R7, RZ, RZ, RZ ;  /* 0x000000ffff077224 */ /* 0x000fe200078e00ff */
[----:B------:R-:W-:Y:S01]  /*18e0*/  CS2R R58, SRZ ;  /* 0x00000000003a7805 */ /* 0x000fe2000001ff00 */
[--C-:B------:R-:W-:Y:S01]  /*18f0*/  IMAD.IADD R4, R4, 0x1, -R3.reuse ;  /* 0x0000000104047824 */ /* 0x100fe200078e0a03 */
[----:B------:R-:W-:Y:S01]  /*1900*/  CS2R R56, SRZ ;  /* 0x0000000000387805 */ /* 0x000fe2000001ff00 */
[----:B-1----:R-:W-:Y:S01]  /*1910*/  IMAD.SHL.U32 R0, R12, 0x4, RZ ;  /* 0x000000040c007824 */ /* 0x002fe200078e00ff */
[----:B------:R-:W-:Y:S01]  /*1920*/  CS2R R54, SRZ ;  /* 0x0000000000367805 */ /* 0x000fe2000001ff00 */
[--C-:B------:R-:W-:Y:S01]  /*1930*/  IMAD.IADD R12, R18, 0x1, -R3.reuse ;  /* 0x00000001120c7824 */ /* 0x100fe200078e0a03 */
[----:B------:R-:W-:Y:S01]  /*1940*/  CS2R R52, SRZ ;  /* 0x0000000000347805 */ /* 0x000fe2000001ff00 */
[----:B------:R-:W-:Y:S01]  /*1950*/  IMAD.IADD R10, R13, 0x1, -R3 ;  /* 0x000000010d0a7824 */ /* 0x000fe200078e0a03 */
[----:B------:R-:W-:Y:S01]  /*1960*/  IADD3 R3, R9, 0x30400, R11 ;  /* 0x0003040009037810 */ /* 0x000fe20007ffe00b */
[----:B------:R-:W-:Y:S01]  /*1970*/  IMAD.MOV.U32 R2, RZ, RZ, RZ ;  /* 0x000000ffff027224 */ /* 0x000fe200078e00ff */
[----:B------:R1:W-:Y:S01]  /*1980*/  STL [R1+0x8], R12 ;  /* 0x0000080c01007387 */ /* 0x0003e20000100800 */
[----:B------:R-:W-:Y:S01]  /*1990*/  IMAD.MOV.U32 R5, RZ, RZ, RZ ;  /* 0x000000ffff057224 */ /* 0x000fe200078e00ff */
[----:B------:R-:W-:-:S02]  /*19a0*/  CS2R R50, SRZ ;  /* 0x0000000000327805 */ /* 0x000fc4000001ff00 */
[----:B------:R-:W-:Y:S01]  /*19b0*/  CS2R R48, SRZ ;  /* 0x0000000000307805 */ /* 0x000fe2000001ff00 */
[----:B------:R1:W-:Y:S01]  /*19c0*/  STL [R1], R11 ;  /* 0x0000000b01007387 */ /* 0x0003e20000100800 */
[----:B------:R-:W-:Y:S02]  /*19d0*/  CS2R R46, SRZ ;  /* 0x00000000002e7805 */ /* 0x000fe4000001ff00 */
[----:B------:R-:W-:Y:S02]  /*19e0*/  CS2R R44, SRZ ;  /* 0x00000000002c7805 */ /* 0x000fe4000001ff00 */
[----:B------:R-:W-:Y:S01]  /*19f0*/  CS2R R42, SRZ ;  /* 0x00000000002a7805 */ /* 0x000fe2000001ff00 */
[----:B------:R1:W-:Y:S01]  /*1a00*/  STL [R1+0x10], R10 ;  /* 0x0000100a01007387 */ /* 0x0003e20000100800 */
[----:B------:R-:W-:Y:S02]  /*1a10*/  CS2R R40, SRZ ;  /* 0x0000000000287805 */ /* 0x000fe4000001ff00 */
[----:B------:R-:W-:-:S02]  /*1a20*/  CS2R R38, SRZ ;  /* 0x0000000000267805 */ /* 0x000fc4000001ff00 */
[----:B------:R-:W-:Y:S01]  /*1a30*/  CS2R R36, SRZ ;  /* 0x0000000000247805 */ /* 0x000fe2000001ff00 */
[----:B------:R1:W-:Y:S01]  /*1a40*/  STL [R1+0xc], R3 ;  /* 0x00000c0301007387 */ /* 0x0003e20000100800 */
        /* <DEDUP_REMOVED lines=31> */
[----:B-1-3--:R-:W-:-:S07]  /*1c40*/  LOP3.LUT R8, R14, 0x1, RZ, 0xfc, !PT ;  /* 0x000000010e087812 */ /* 0x00afce00078efcff */
.L_x_1822:
[----:B------:R-:W-:-:S13]  /*1c50*/  ISETP.NE.AND P0, PT, R8, 0x3, PT ;  /* 0x000000030800780c */ /* 0x000fda0003f05270 */
[----:B------:R-:W-:Y:S05]  /*1c60*/  @!P0 BRA `(.L_x_1804) ;  /* 0x0000000000048947 */ /* 0x000fea0003800000 */
[----:B------:R-:W-:Y:S01]  /*1c70*/  BPT.TRAP 0x1 ;  /* 0x000000040000795c */ /* 0x000fe20000300000 */
.L_x_1804:
[----:B------:R-:W-:Y:S02]  /*1c80*/  LEA R3, R2, UR36, 0x3 ;  /* 0x0000002402037c11 */ /* 0x000fe4000f8e18ff */
[----:B------:R-:W-:-:S04]  /*1c90*/  SHF.L.U32 R10, R7, 0x1f, RZ ;  /* 0x0000001f070a7819 */ /* 0x000fc800000006ff */
[----:B------:R1:W2:Y:S01]  /*1ca0*/  SYNCS.PHASECHK.TRANS64.TRYWAIT P1, [R3+URZ+0x36410], R10 ;  /* 0x0364100a030075a7 */ /* 0x0002a2000802017f */
[----:B------:R-:W-:Y:S05]  /*1cb0*/  @!P0 BRA `(.L_x_1805) ;  /* 0x0000000000048947 */ /* 0x000fea0003800000 */
[----:B------:R-:W-:Y:S01]  /*1cc0*/  BPT.TRAP 0x1 ;  /* 0x000000040000795c */ /* 0x000fe20000300000 */
.L_x_1805:
[----:B--2---:R-:W-:Y:S05]  /*1cd0*/  @P1 BRA `(.L_x_1806) ;  /* 0x0000000000081947 */ /* 0x004fea0003800000 */
[----:B------:R-:W2:Y:S02]  /*1ce0*/  SYNCS.PHASECHK.TRANS64.TRYWAIT P1, [R3+URZ+0x36410], R10 ;  /* 0x0364100a030075a7 */ /* 0x000ea4000802017f */
[----:B--2---:R-:W-:Y:S05]  /*1cf0*/  @!P1 BRA `(.L_x_1807) ;  /* 0x0000009400dc9947 */ /* 0x004fea0003800000 */
.L_x_1806:
        /* <DEDUP_REMOVED lines=99> */
[----:B-12---:R1:W2:Y:S04]  /*2330*/  LDS R10, [R11+0x30000] ;  /* 0x030000000b0a7984 */ /* 0x0062a80000000800 */
[----:B------:R1:W3:Y:S01]  /*2340*/  LDS R9, [R11+0x30020] ;  /* 0x030020000b097984 */ /* 0x0002e20000000800 */
[----:B------:R-:W-:Y:S05]  /*2350*/  @!P0 BRA `(.L_x_1808) ;  /* 0x0000000000048947 */ /* 0x000fea0003800000 */
[----:B------:R-:W-:Y:S01]  /*2360*/  BPT.TRAP 0x1 ;  /* 0x000000040000795c */ /* 0x000fe20000300000 */
.L_x_1808:
[----:B-1----:R-:W-:-:S04]  /*2370*/  SHF.L.U32 R11, R5, 0x1f, RZ ;  /* 0x0000001f050b7819 */ /* 0x002fc800000006ff */
[----:B------:R1:W4:Y:S01]  /*2380*/  SYNCS.PHASECHK.TRANS64.TRYWAIT P1, [UR36+0x36430], R11 ;  /* 0x0364300bff0075a7 */ /* 0x0003220008020164 */
[----:B------:R-:W-:Y:S05]  /*2390*/  @!P0 BRA `(.L_x_1809) ;  /* 0x0000000000048947 */ /* 0x000fea0003800000 */
[----:B------:R-:W-:Y:S01]  /*23a0*/  BPT.TRAP 0x1 ;  /* 0x000000040000795c */ /* 0x000fe20000300000 */
.L_x_1809:
[----:B----4-:R-:W-:Y:S05]  /*23b0*/  @P1 BRA `(.L_x_1810) ;  /* 0x0000000000081947 */ /* 0x010fea0003800000 */
[----:B------:R-:W4:Y:S02]  /*23c0*/  SYNCS.PHASECHK.TRANS64.TRYWAIT P1, [UR36+0x36430], R11 ;  /* 0x0364300bff0075a7 */ /* 0x000f240008020164 */
[----:B----4-:R-:W-:Y:S05]  /*23d0*/  @!P1 BRA `(.L_x_1811) ;  /* 0x0000009000389947 */ /* 0x010fea0003800000 */
.L_x_1810:
[----:B------:R-:W-:Y:S01]  /*23e0*/  UIADD3 UR5, UR36, 0x2a000, URZ ;  /* 0x0002a00024057890 */ /* 0x000fe2000fffe03f */
[----:B------:R-:W5:Y:S01]  /*23f0*/  LDL R152, [R1+0x8] ;  /* 0x0000080001987983 */ /* 0x000f620000100800 */
[----:B------:R-:W-:Y:S01]  /*2400*/  UIADD3 UR4, UR4, 0x9000, URZ ;  /* 0x0000900004047890 */ /* 0x000fe2000fffe03f */
[----:B------:R-:W-:Y:S01]  /*2410*/  WARPGROUP.ARRIVE ;  /* 0x00000000000079c5 */ /* 0x000fe20000000000 */
[----:B------:R-:W-:Y:S01]  /*2420*/  USHF.R.U32.HI UR5, URZ, 0x4, UR5 ;  /* 0x000000043f057899 */ /* 0x000fe20008011605 */
[----:B------:R-:W-:Y:S01]  /*2430*/  FMUL.FTZ R15, R140, UR42 ;  /* 0x0000002a8c0f7c20 */ /* 0x000fe20008410000 */
[----:B------:R-:W-:Y:S01]  /*2440*/  USHF.R.U32.HI UR4, URZ, 0x4, UR4 ;  /* 0x000000043f047899 */ /* 0x000fe20008011604 */
[----:B------:R-:W2:Y:S01]  /*2450*/  LDC R140, c[0x0][0x750] ;  /* 0x0001d400ff8c7b82 */ /* 0x000ea20000000800 */
[----:B------:R-:W-:Y:S01]  /*2460*/  ULOP3.LUT UR5, UR5, 0x3fff, URZ, 0xc0, !UPT ;  /* 0x00003fff05057892 */ /* 0x000fe2000f8ec03f */
[----:B-1--4-:R-:W-:Y:S01]  /*2470*/  FMUL.FTZ R11, R136, UR42 ;  /* 0x0000002a880b7c20 */ /* 0x012fe20008410000 */
        /* <DEDUP_REMOVED lines=26> */
[----:B--2---:R-:W-:Y:S01]  /*2620*/  ISETP.GE.AND P2, PT, R140, 0x1, PT ;  /* 0x000000018c00780c */ /* 0x004fe20003f46270 */
[----:B------:R-:W1:Y:S01]  /*2630*/  MUFU.TANH R11, R11 ;  /* 0x0000000b000b7308 */ /* 0x000e620000002400 */
[----:B------:R-:W-:-:S02]  /*2640*/  IMAD R141, R16, 0x40, R6 ;  /* 0x00000040108d7824 */ /* 0x000fc400078e0206 */
[----:B------:R-:W-:-:S05]  /*2650*/  VIADD R144, R4, UR41 ;  /* 0x0000002904907c36 */ /* 0x000fca0008000000 */
[----:B------:R-:W2:Y:S08]  /*2660*/  MUFU.TANH R12, R12 ;  /* 0x0000000c000c7308 */ /* 0x000eb00000002400 */
[----:B------:R-:W4:Y:S08]  /*2670*/  MUFU.TANH R13, R13 ;  /* 0x0000000d000d7308 */ /* 0x000f300000002400 */
        /* <DEDUP_REMOVED lines=89> */
[----:B-12-4-:R-:W-:Y:S05]  /*2c10*/  @!P2 BRA `(.L_x_1812) ;  /* 0x000000000060a947 */ /* 0x016fea0003800000 */
[----:B------:R-:W2:Y:S01]  /*2c20*/  LDL R153, [R1+0x4] ;  /* 0x0000040001997983 */ /* 0x000ea20000100800 */
[----:B------:R-:W-:Y:S01]  /*2c30*/  BSSY B0, `(.L_x_1813) ;  /* 0x0000011000007945 */ /* 0x000fe20003800000 */
[----:B--2---:R-:W-:-:S05]  /*2c40*/  IMAD.IADD R145, R153, 0x1, R141 ;  /* 0x0000000199917824 */ /* 0x004fca00078e028d */
[----:B------:R-:W-:-:S13]  /*2c50*/  ISETP.GT.AND P1, PT, R145, -0x1, PT ;  /* 0xffffffff9100780c */ /* 0x000fda0003f24270 */
[----:B------:R-:W-:Y:S05]  /*2c60*/  @P1 BRA `(.L_x_1814) ;  /* 0x0000000000201947 */ /* 0x000fea0003800000 */
[----:B------:R-:W-:Y:S02]  /*2c70*/  ISETP.NE.AND P1, PT, R140, 0x1, PT ;  /* 0x000000018c00780c */ /* 0x000fe40003f25270 */
[----:B------:R-:W-:-:S11]  /*2c80*/  LOP3.LUT R145, RZ, R145, RZ, 0x33, !PT ;  /* 0x00000091ff917212 */ /* 0x000fd600078e33ff */
[----:B------:R-:W1:Y:S08]  /*2c90*/  @P1 LDC R142, c[0x0][0x754] ;  /* 0x0001d500ff8e1b82 */ /* 0x000e700000000800 */
[----:B------:R-:W2:Y:S01]  /*2ca0*/  @P1 LDC R143, c[0x0][0x758] ;  /* 0x0001d600ff8f1b82 */ /* 0x000ea20000000800 */
[----:B-1----:R-:W-:-:S05]  /*2cb0*/  @P1 IMAD.HI.U32 R142, R145, R142, RZ ;  /* 0x0000008e918e1227 */ /* 0x002fca00078e00ff */
[----:B--2---:R-:W-:-:S04]  /*2cc0*/  @P1 SHF.R.U32.HI R145, RZ, R143, R142 ;  /* 0x0000008fff911219 */ /* 0x004fc8000001168e */
[----:B------:R-:W-:Y:S01]  /*2cd0*/  LOP3.LUT R145, RZ, R145, RZ, 0x33, !PT ;  /* 0x00000091ff917212 */ /* 0x000fe200078e33ff */
[----:B------:R-:W-:Y:S06]  /*2ce0*/  BRA `(.L_x_1815) ;  /* 0x0000000000147947 */ /* 0x000fec0003800000 */
.L_x_1814:
[----:B------:R-:W-:-:S13]  /*2cf0*/  ISETP.NE.AND P1, PT, R140, 0x1, PT ;  /* 0x000000018c00780c */ /* 0x000fda0003f25270 */
[----:B------:R-:W1:Y:S08]  /*2d00*/  @P1 LDC R143, c[0x0][0x754] ;  /* 0x0001d500ff8f1b82 */ /* 0x000e700000000800 */
[----:B------:R-:W2:Y:S01]  /*2d10*/  @P1 LDC R142, c[0x0][0x758] ;  /* 0x0001d600ff8e1b82 */ /* 0x000ea20000000800 */
[----:B-1----:R-:W-:-:S05]  /*2d20*/  @P1 IMAD.HI.U32 R143, R145, R143, RZ ;  /* 0x0000008f918f1227 */ /* 0x002fca00078e00ff */
[----:B--2---:R-:W-:-:S07]  /*2d30*/  @P1 SHF.R.U32.HI R145, RZ, R142, R143 ;  /* 0x0000008eff911219 */ /* 0x004fce000001168f */
.L_x_1815:
[----:B------:R-:W-:Y:S05]  /*2d40*/  BSYNC B0 ;  /* 0x0000000000007941 */ /* 0x000fea0003800000 */
.L_x_1813:
[----:B------:R-:W2:Y:S01]  /*2d50*/  LDL R142, [R1+0x10] ;  /* 0x00001000018e7983 */ /* 0x000ea20000100800 */
[----:B------:R-:W-:Y:S01]  /*2d60*/  IADD3 R150, R141, UR4, R4 ;  /* 0x000000048d967c10 */ /* 0x000fe2000fffe004 */
[----:B--2---:R-:W-:-:S05]  /*2d70*/  IMAD R145, R145, R140, R142 ;  /* 0x0000008c91917224 */ /* 0x004fca00078e028e */
[----:B------:R-:W-:Y:S02]  /*2d80*/  VIADDMNMX R146, R145, R140, R146, PT ;  /* 0x0000008c91927246 */ /* 0x000fe40003800192 */
[----:B------:R-:W-:-:S07]  /*2d90*/  VIMNMX R150, R150, R145, !PT ;  /* 0x0000009196967248 */ /* 0x000fce0007fe0100 */
.L_x_1812:
[----:B------:R-:W-:-:S04]  /*2da0*/  VIADD R141, R141, 0x8 ;  /* 0x000000088d8d7836 */ /* 0x000fc80000000000 */
[----:B------:R-:W-:Y:S01]  /*2db0*/  IMAD.IADD R147, R147, 0x1, R141 ;  /* 0x0000000193937824 */ /* 0x000fe200078e028d */
[----:B------:R-:W-:Y:S01]  /*2dc0*/  VIADDMNMX R144, R141, R144, R152, PT ;  /* 0x000000908d907246 */ /* 0x000fe20003800198 */
[----:B------:R-:W-:Y:S06]  /*2dd0*/  @!P2 BRA `(.L_x_1816) ;  /* 0x00000000005ca947 */ /* 0x000fec0003800000 */
        /* <DEDUP_REMOVED lines=13> */
.L_x_1818:
[----:B------:R-:W-:-:S13]  /*2eb0*/  ISETP.NE.AND P1, PT, R140, 0x1, PT ;  /* 0x000000018c00780c */ /* 0x000fda0003f25270 */
[----:B------:R-:W1:Y:S08]  /*2ec0*/  @P1 LDC R142, c[0x0][0x754] ;  /* 0x0001d500ff8e1b82 */ /* 0x000e700000000800 */
[----:B------:R-:W2:Y:S01]  /*2ed0*/  @P1 LDC R141, c[0x0][0x758] ;  /* 0x0001d600ff8d1b82 */ /* 0x000ea20000000800 */
[----:B-1----:R-:W-:-:S05]  /*2ee0*/  @P1 IMAD.HI.U32 R142, R143, R142, RZ ;  /* 0x0000008e8f8e1227 */ /* 0x002fca00078e00ff */
[----:B--2---:R-:W-:-:S07]  /*2ef0*/  @P1 SHF.R.U32.HI R143, RZ, R141, R142 ;  /* 0x0000008dff8f1219 */ /* 0x004fce000001168e */
.L_x_1819:
[----:B------:R-:W-:Y:S05]  /*2f00*/  BSYNC B0 ;  /* 0x0000000000007941 */ /* 0x000fea0003800000 */
.L_x_1817:
[----:B------:R-:W2:Y:S02]  /*2f10*/  LDL R141, [R1+0x10] ;  /* 0x00001000018d7983 */ /* 0x000ea40000100800 */
[----:B--2---:R-:W-:-:S05]  /*2f20*/  IMAD R143, R143, R140, R141 ;  /* 0x0000008c8f8f7224 */ /* 0x004fca00078e028d */
[----:B------:R-:W-:Y:S02]  /*2f30*/  VIMNMX R147, R147, R143, !PT ;  /* 0x0000008f93937248 */ /* 0x000fe40007fe0100 */
[----:B------:R-:W-:-:S07]  /*2f40*/  VIADDMNMX R144, R143, R140, R144, PT ;  /* 0x0000008c8f907246 */ /* 0x000fce0003800190 */
.L_x_1816:
[----:B------:R-:W1:Y:S01]  /*2f50*/  S2R R152, SR_CTAID.X ;  /* 0x0000000000987919 */ /* 0x000e620000002500 */
[----:B------:R-:W-:Y:S01]  /*2f60*/  P2R R149, PR, RZ, 0x1 ;  /* 0x00000001ff957803 */ /* 0x000fe20000000000 */
[----:B------:R-:W-:Y:S01]  /*2f70*/  FFMA.FTZ R157, -R11, R11, 1 ;  /* 0x3f8000000b9d7423 */ /* 0x000fe2000001010b */
[----:B-1----:R-:W-:-:S05]  /*2f80*/  IMAD R152, R152, -0x60, RZ ;  /* 0xffffffa098987824 */ /* 0x002fca00078e02ff */
[C---:B------:R-:W-:Y:S02]  /*2f90*/  ISETP.GE.AND P6, PT, R152.reuse, 0x2, PT ;  /* 0x000000029800780c */ /* 0x040fe40003fc6270 */
[----:B------:R-:W-:Y:S02]  /*2fa0*/  ISETP.GE.AND P4, PT, R152, 0x9, PT ;  /* 0x000000099800780c */ /* 0x000fe40003f86270 */
[C---:B------:R-:W-:Y:S02]  /*2fb0*/  ISETP.GT.AND P5, PT, R147.reuse, 0x1, !P6 ;  /* 0x000000019300780c */ /* 0x040fe400077a4270 */
[----:B------:R-:W-:Y:S02]  /*2fc0*/  ISETP.GT.AND P6, PT, R150, 0x1, !P6 ;  /* 0x000000019600780c */ /* 0x000fe400077c4270 */
[----:B------:R-:W-:Y:S02]  /*2fd0*/  ISETP.GT.AND P3, PT, R147, 0x8, !P4 ;  /* 0x000000089300780c */ /* 0x000fe40006764270 */
[----:B------:R-:W-:-:S02]  /*2fe0*/  ISETP.LT.OR P6, PT, R146, 0x2, P6 ;  /* 0x000000029200780c */ /* 0x000fc400037c1670 */
[----:B------:R-:W-:Y:S02]  /*2ff0*/  ISETP.GE.AND P2, PT, R152, 0xa, PT ;  /* 0x0000000a9800780c */ /* 0x000fe40003f46270 */
[----:B------:R-:W-:Y:S02]  /*3000*/  ISETP.LT.OR P3, PT, R144, 0x9, P3 ;  /* 0x000000099000780c */ /* 0x000fe40001f61670 */
[----:B------:R-:W-:Y:S02]  /*3010*/  FSEL R155, R12, -INF , !P6 ;  /* 0xff8000000c9b7808 */ /* 0x000fe40007000000 */
[----:B------:R-:W-:Y:S02]  /*3020*/  ISETP.LT.OR P5, PT, R144, 0x2, P5 ;  /* 0x000000029000780c */ /* 0x000fe40002fa1670 */
[----:B------:R-:W-:Y:S01]  /*3030*/  ISETP.GE.AND P1, PT, R152, 0x11, PT ;  /* 0x000000119800780c */ /* 0x000fe20003f26270 */
[----:B------:R-:W-:Y:S01]  /*3040*/  FFMA.FTZ R155, R155, UR43, -R10 ;  /* 0x0000002b9b9b7c23 */ /* 0x000fe2000801080a */
[----:B------:R-:W-:-:S02]  /*3050*/  ISETP.GT.AND P4, PT, R150, 0x8, !P4 ;  /* 0x000000089600780c */ /* 0x000fc40006784270 */
[----:B------:R-:W-:Y:S02]  /*3060*/  ISETP.GT.AND P6, PT, R150, 0x9, !P2 ;  /* 0x000000099600780c */ /* 0x000fe400057c4270 */
[----:B------:R-:W-:Y:S01]  /*3070*/  FSEL R145, R18, -INF , !P3 ;  /* 0xff80000012917808 */ /* 0x000fe20005800000 */
[----:B------:R-:W-:Y:S01]  /*3080*/  MUFU.EX2 R155, R155 ;  /* 0x0000009b009b7308 */ /* 0x000fe20000000800 */
        /* <DEDUP_REMOVED lines=8> */
[----:B------:R-:W-:Y:S02]  /*3110*/  ISETP.LT.OR P3, PT, R146, 0x11, P3 ;  /* 0x000000119200780c */ /* 0x000fe40001f61670 */
[----:B------:R-:W-:Y:S01]  /*3120*/  FSEL R143, R17, -INF , !P6 ;  /* 0xff800000118f7808 */ /* 0x000fe20007000000 */
[--C-:B------:R-:W-:Y:S01]  /*3130*/  FFMA.FTZ R141, R141, UR43, -R10.reuse ;  /* 0x0000002b8d8d7c23 */ /* 0x100fe2000801080a */
[----:B------:R-:W-:Y:S02]  /*3140*/  ISETP.GE.AND P4, PT, R152, 0x19, PT ;  /* 0x000000199800780c */ /* 0x000fe40003f86270 */
[----:B------:R-:W-:Y:S01]  /*3150*/  ISETP.GT.AND P6, PT, R150, 0x11, !P5 ;  /* 0x000000119600780c */ /* 0x000fe20006fc4270 */
[----:B------:R-:W-:Y:S01]  /*3160*/  FFMA.FTZ R143, R143, UR43, -R10 ;  /* 0x0000002b8f8f7c23 */ /* 0x000fe2000801080a */
[----:B------:R-:W-:Y:S01]  /*3170*/  FSEL R140, R20, -INF , !P3 ;  /* 0xff800000148c7808 */ /* 0x000fe20005800000 */
[----:B------:R-:W1:Y:S01]  /*3180*/  MUFU.EX2 R141, R141 ;  /* 0x0000008d008d7308 */ /* 0x000e620000000800 */
[----:B------:R-:W-:-:S02]  /*3190*/  ISETP.GT.AND P3, PT, R150, 0x18, !P4 ;  /* 0x000000189600780c */ /* 0x000fc40006764270 */
[----:B------:R-:W-:Y:S01]  /*31a0*/  ISETP.LT.OR P6, PT, R146, 0x12, P6 ;  /* 0x000000129200780c */ /* 0x000fe200037c1670 */
[--C-:B------:R-:W-:Y:S01]  /*31b0*/  FFMA.FTZ R140, R140, UR43, -R10.reuse ;  /* 0x0000002b8c8c7c23 */ /* 0x100fe2000801080a */
[----:B------:R-:W-:Y:S02]  /*31c0*/  ISETP.LT.OR P3, PT, R146, 0x19, P3 ;  /* 0x000000199200780c */ /* 0x000fe40001f61670 */
[----:B------:R-:W-:Y:S01]  /*31d0*/  FSEL R151, R21, -INF , !P6 ;  /* 0xff80000015977808 */ /* 0x000fe20007000000 */
[----:B------:R-:W2:Y:S01]  /*31e0*/  MUFU.EX2 R143, R143 ;  /* 0x0000008f008f7308 */ /* 0x000ea20000000800 */
[----:B------:R-:W-:Y:S02]  /*31f0*/  ISETP.GE.AND P6, PT, R152, 0x1, PT ;  /* 0x000000019800780c */ /* 0x000fe40003fc6270 */
[----:B------:R-:W-:Y:S01]  /*3200*/  FSEL R142, R22, -INF , !P3 ;  /* 0xff800000168e7808 */ /* 0x000fe20005800000 */
[----:B------:R-:W-:Y:S01]  /*3210*/  FFMA.FTZ R151, R151, UR43, -R10 ;  /* 0x0000002b97977c23 */ /* 0x000fe2000801080a */
[----:B------:R-:W-:-:S02]  /*3220*/  ISETP.GT.AND P3, PT, R150, RZ, !P6 ;  /* 0x000000ff9600720c */ /* 0x000fc40007764270 */
[C---:B------:R-:W-:Y:S01]  /*3230*/  ISETP.GT.AND P6, PT, R147.reuse, RZ, !P6 ;  /* 0x000000ff9300720c */ /* 0x040fe200077c4270 */
[--C-:B------:R-:W-:Y:S01]  /*3240*/  FFMA.FTZ R142, R142, UR43, -R10.reuse ;  /* 0x0000002b8e8e7c23 */ /* 0x100fe2000801080a */
[----:B------:R-:W-:Y:S01]  /*3250*/  ISETP.LT.OR P3, PT, R146, 0x1, P3 ;  /* 0x000000019200780c */ /* 0x000fe20001f61670 */
[----:B------:R-:W3:Y:S01]  /*3260*/  MUFU.EX2 R140, R140 ;  /* 0x0000008c008c7308 */ /* 0x000ee20000000800 */
[----:B------:R-:W-:Y:S02]  /*3270*/  ISETP.GT.AND P2, PT, R147, 0x9, !P2 ;  /* 0x000000099300780c */ /* 0x000fe40005744270 */
[----:B------:R-:W-:Y:S02]  /*3280*/  FSEL R154, R11, -INF , !P3 ;  /* 0xff8000000b9a7808 */ /* 0x000fe40005800000 */
[----:B------:R-:W-:Y:S02]  /*3290*/  ISETP.GE.AND P3, PT, R152, 0x1a, PT ;  /* 0x0000001a9800780c */ /* 0x000fe40003f66270 */
[C---:B------:R-:W-:Y:S01]  /*32a0*/  ISETP.GT.AND P1, PT, R147.reuse, 0x10, !P1 ;  /* 0x000000109300780c */ /* 0x040fe20004f24270 */
[----:B------:R-:W-:Y:S01]  /*32b0*/  FFMA.FTZ R154, R154, UR43, -R10 ;  /* 0x0000002b9a9a7c23 */ /* 0x000fe2000801080a */
[----:B------:R-:W-:Y:S01]  /*32c0*/  ISETP.GT.AND P0, PT, R150, 0x19, !P3 ;  /* 0x000000199600780c */ /* 0x000fe20005f04270 */
[----:B------:R4:W-:Y:S01]  /*32d0*/  MUFU.EX2 R11, R151 ;  /* 0x00000097000b7308 */ /* 0x0009e20000000800 */
[----:B------:R-:W-:-:S02]  /*32e0*/  ISETP.GT.AND P5, PT, R147, 0x11, !P5 ;  /* 0x000000119300780c */ /* 0x000fc40006fa4270 */
[----:B------:R-:W-:Y:S02]  /*32f0*/  ISETP.LT.OR P0, PT, R146, 0x1a, P0 ;  /* 0x0000001a9200780c */ /* 0x000fe40000701670 */
[C---:B------:R-:W-:Y:S02]  /*3300*/  ISETP.GT.AND P4, PT, R147.reuse, 0x18, !P4 ;  /* 0x000000189300780c */ /* 0x040fe40006784270 */
[----:B------:R-:W-:Y:S01]  /*3310*/  ISETP.GT.AND P3, PT, R147, 0x19, !P3 ;  /* 0x000000199300780c */ /* 0x000fe20005f64270 */
[----:B------:R-:W-:Y:S01]  /*3320*/  MUFU.EX2 R154, R154 ;  /* 0x0000009a009a7308 */ /* 0x000fe20000000800 */
[----:B------:R-:W-:Y:S01]  /*3330*/  FSEL R146, R23, -INF , !P0 ;  /* 0xff80000017927808 */ /* 0x000fe20004000000 */
[----:B----4-:R-:W4:Y:S01]  /*3340*/  LDL R151, [R1+0xc] ;  /* 0x00000c0001977983 */ /* 0x010f220000100800 */
[C---:B------:R-:W-:Y:S02]  /*3350*/  ISETP.LT.OR P6, PT, R144.reuse, 0x1, P6 ;  /* 0x000000019000780c */ /* 0x040fe400037c1670 */
[----:B------:R-:W-:Y:S01]  /*3360*/  ISETP.LT.OR P2, PT, R144, 0xa, P2 ;  /* 0x0000000a9000780c */ /* 0x000fe20001741670 */
[----:B------:R-:W-:Y:S01]  /*3370*/  FFMA.FTZ R146, R146, UR43, -R10 ;  /* 0x0000002b92927c23 */ /* 0x000fe2000801080a */
[----:B------:R-:W-:-:S02]  /*3380*/  ISETP.LT.OR P1, PT, R144, 0x11, P1 ;  /* 0x000000119000780c */ /* 0x000fc40000f21670 */
[C---:B------:R-:W-:Y:S02]  /*3390*/  ISETP.LT.OR P5, PT, R144.reuse, 0x12, P5 ;  /* 0x000000129000780c */ /* 0x040fe40002fa1670 */
[C---:B------:R-:W-:Y:S02]  /*33a0*/  ISETP.LT.OR P4, PT, R144.reuse, 0x19, P4 ;  /* 0x000000199000780c */ /* 0x040fe40002781670 */
[----:B------:R-:W-:Y:S02]  /*33b0*/  ISETP.LT.OR P3, PT, R144, 0x1a, P3 ;  /* 0x0000001a9000780c */ /* 0x000fe40001f61670 */
[----:B------:R-:W-:Y:S02]  /*33c0*/  ISETP.NE.AND P0, PT, R149, RZ, PT ;  /* 0x000000ff9500720c */ /* 0x000fe40003f05270 */
[----:B------:R-:W-:Y:S02]  /*33d0*/  FSEL R150, R13, -INF , !P6 ;  /* 0xff8000000d967808 */ /* 0x000fe40007000000 */
[----:B------:R-:W-:-:S02]  /*33e0*/  FSEL R144, R19, -INF , !P2 ;  /* 0xff80000013907808 */ /* 0x000fc40005000000 */
[----:B------:R-:W-:Y:S01]  /*33f0*/  FSEL R149, R136, -INF , !P1 ;  /* 0xff80000088957808 */ /* 0x000fe20004800000 */
[--C-:B------:R-:W-:Y:S01]  /*3400*/  FFMA.FTZ R150, R150, UR43, -R9.reuse ;  /* 0x0000002b96967c23 */ /* 0x100fe20008010809 */
[----:B------:R-:W-:Y:S01]  /*3410*/  FSEL R147, R137, -INF , !P5 ;  /* 0xff80000089937808 */ /* 0x000fe20006800000 */
[--C-:B------:R-:W-:Y:S01]  /*3420*/  FFMA.FTZ R144, R144, UR43, -R9.reuse ;  /* 0x0000002b90907c23 */ /* 0x100fe20008010809 */
[----:B------:R-:W-:Y:S01]  /*3430*/  FSEL R10, R138, -INF , !P4 ;  /* 0xff8000008a0a7808 */ /* 0x000fe20006000000 */
[--C-:B------:R-:W-:Y:S01]  /*3440*/  FFMA.FTZ R149, R149, UR43, -R9.reuse ;  /* 0x0000002b95957c23 */ /* 0x100fe20008010809 */
[----:B------:R-:W-:Y:S01]  /*3450*/  FSEL R152, R139, -INF , !P3 ;  /* 0xff8000008b987808 */ /* 0x000fe20005800000 */
[--C-:B------:R-:W-:Y:S02]  /*3460*/  FFMA.FTZ R147, R147, UR43, -R9.reuse ;  /* 0x0000002b93937c23 */ /* 0x100fe40008010809 */
[--C-:B------:R-:W-:Y:S02]  /*3470*/  FFMA.FTZ R10, R10, UR43, -R9.reuse ;  /* 0x0000002b0a0a7c23 */ /* 0x100fe40008010809 */
[----:B------:R-:W-:Y:S01]  /*3480*/  FFMA.FTZ R9, R152, UR43, -R9 ;  /* 0x0000002b98097c23 */ /* 0x000fe20008010809 */
[----:B------:R-:W-:-:S05]  /*3490*/  LEA R152, R6, UR36, 0x2 ;  /* 0x0000002406987c11 */ /* 0x000fca000f8e10ff */
[----:B------:R-:W5:Y:S01]  /*34a0*/  LDS R153, [R152+0x30200] ;  /* 0x0302000098997984 */ /* 0x000f620000000800 */
[----:B------:R-:W3:Y:S03]  /*34b0*/  MUFU.EX2 R142, R142 ;  /* 0x0000008e008e7308 */ /* 0x000ee60000000800 */
[----:B------:R-:W3:Y:S01]  /*34c0*/  LDS R152, [R152+0x30220] ;  /* 0x0302200098987984 */ /* 0x000ee20000000800 */
[--C-:B-----5:R-:W-:Y:S01]  /*34d0*/  FADD.FTZ R120, R120, -R153.reuse ;  /* 0x8000009978787221 */ /* 0x120fe20000010000 */
[--C-:B------:R-:W-:Y:S01]  /*34e0*/  FADD.FTZ R121, R121, -R153.reuse ;  /* 0x8000009979797221 */ /* 0x100fe20000010000 */
[--C-:B------:R-:W-:Y:S01]  /*34f0*/  FADD.FTZ R124, R124, -R153.reuse ;  /* 0x800000997c7c7221 */ /* 0x100fe20000010000 */
[--C-:B------:R-:W-:Y:S01]  /*3500*/  FADD.FTZ R125, R125, -R153.reuse ;  /* 0x800000997d7d7221 */ /* 0x100fe20000010000 */
[--C-:B------:R-:W-:Y:S01]  /*3510*/  FADD.FTZ R128, R128, -R153.reuse ;  /* 0x8000009980807221 */ /* 0x100fe20000010000 */
[--C-:B------:R-:W-:Y:S01]  /*3520*/  FADD.FTZ R129, R129, -R153.reuse ;  /* 0x8000009981817221 */ /* 0x100fe20000010000 */
[--C-:B------:R-:W-:Y:S01]  /*3530*/  FADD.FTZ R132, R132, -R153.reuse ;  /* 0x8000009984847221 */ /* 0x100fe20000010000 */
[----:B------:R-:W-:-:S02]  /*3540*/  FADD.FTZ R133, R133, -R153 ;  /* 0x8000009985857221 */ /* 0x000fc40000010000 */
[----:B------:R-:W5:Y:S01]  /*3550*/  LDL R153, [R1] ;  /* 0x0000000001997983 */ /* 0x000f620000100800 */
[----:B------:R-:W-:Y:S01]  /*3560*/  MUFU.EX2 R150, R150 ;  /* 0x0000009600967308 */ /* 0x000fe20000000800 */
[----:B------:R-:W-:Y:S01]  /*3570*/  FFMA.FTZ R15, -R15, R15, 1 ;  /* 0x3f8000000f0f7423 */ /* 0x000fe2000001010f */
[----:B-1----:R-:W-:-:S06]  /*3580*/  FMUL.FTZ R124, R141, R124 ;  /* 0x0000007c8d7c7220 */ /* 0x002fcc0000410000 */
[----:B------:R-:W1:Y:S08]  /*3590*/  MUFU.EX2 R148, R148 ;  /* 0x0000009400947308 */ /* 0x000e700000000800 */
[----:B------:R-:W-:Y:S08]  /*35a0*/  MUFU.EX2 R145, R145 ;  /* 0x0000009100917308 */ /* 0x000ff00000000800 */
[----:B------:R-:W1:Y:S08]  /*35b0*/  MUFU.EX2 R144, R144 ;  /* 0x0000009000907308 */ /* 0x000e700000000800 */
[----:B------:R-:W-:Y:S08]  /*35c0*/  MUFU.EX2 R146, R146 ;  /* 0x0000009200927308 */ /* 0x000ff00000000800 */
[----:B------:R-:W-:Y:S08]  /*35d0*/  MUFU.EX2 R149, R149 ;  /* 0x0000009500957308 */ /* 0x000ff00000000800 */
[----:B------:R-:W1:Y:S08]  /*35e0*/  MUFU.EX2 R147, R147 ;  /* 0x0000009300937308 */ /* 0x000e700000000800 */
[----:B------:R-:W-:Y:S08]  /*35f0*/  MUFU.EX2 R10, R10 ;  /* 0x0000000a000a7308 */ /* 0x000ff00000000800 */
[----:B------:R-:W1:Y:S01]  /*3600*/  MUFU.EX2 R9, R9 ;  /* 0x0000000900097308 */ /* 0x000e620000000800 */
[----:B------:R-:W-:Y:S01]  /*3610*/  FMUL.FTZ R15, R124, R15 ;  /* 0x0000000f7c0f7220 */ /* 0x000fe20000410000 */
[----:B------:R-:W-:Y:S01]  /*3620*/  FFMA.FTZ R12, -R12, R12, 1 ;  /* 0x3f8000000c0c7423 */ /* 0x000fe2000001010c */
[----:B------:R-:W-:Y:S01]  /*3630*/  FMUL.FTZ R121, R155, R121 ;  /* 0x000000799b797220 */ /* 0x000fe20000410000 */
[----:B------:R-:W-:Y:S01]  /*3640*/  FFMA.FTZ R17, -R17, R17, 1 ;  /* 0x3f80000011117423 */ /* 0x000fe20000010111 */
[----:B--2---:R-:W-:Y:S01]  /*3650*/  FMUL.FTZ R125, R143, R125 ;  /* 0x0000007d8f7d7220 */ /* 0x004fe20000410000 */
[----:B------:R-:W-:Y:S01]  /*3660*/  FFMA.FTZ R124, -R20, R20, 1 ;  /* 0x3f800000147c7423 */ /* 0x000fe20000010114 */
[----:B---3--:R-:W-:Y:S01]  /*3670*/  FMUL.FTZ R128, R140, R128 ;  /* 0x000000808c807220 */ /* 0x008fe20000410000 */
[----:B------:R-:W-:Y:S01]  /*3680*/  FMUL.FTZ R12, R121, R12 ;  /* 0x0000000c790c7220 */ /* 0x000fe20000410000 */
[----:B------:R-:W-:Y:S01]  /*3690*/  FMUL.FTZ R17, R125, R17 ;  /* 0x000000117d117220 */ /* 0x000fe20000410000 */
[----:B------:R-:W-:Y:S01]  /*36a0*/  FFMA.FTZ R121, -R21, R21, 1 ;  /* 0x3f80000015797423 */ /* 0x000fe20000010115 */
[----:B------:R-:W-:Y:S01]  /*36b0*/  FMUL.FTZ R124, R128, R124 ;  /* 0x0000007c807c7220 */ /* 0x000fe20000410000 */
[----:B------:R-:W-:Y:S01]  /*36c0*/  FFMA.FTZ R125, -R22, R22, 1 ;  /* 0x3f800000167d7423 */ /* 0x000fe20000010116 */
[----:B------:R-:W-:Y:S01]  /*36d0*/  FFMA.FTZ R128, -R23, R23, 1 ;  /* 0x3f80000017807423 */ /* 0x000fe20000010117 */
[----:B------:R-:W-:Y:S01]  /*36e0*/  FMUL.FTZ R132, R142, R132 ;  /* 0x000000848e847220 */ /* 0x000fe20000410000 */
[----:B------:R-:W-:-:S02]  /*36f0*/  F2FP.F16.F32.PACK_AB R20, R155, R154 ;  /* 0x0000009a9b14723e */ /* 0x000fc400000000ff */
[----:B-1----:R-:W-:Y:S02]  /*3700*/  F2FP.F16.F32.PACK_AB R21, R148, R150 ;  /* 0x000000969415723e */ /* 0x002fe400000000ff */
[----:B------:R-:W-:Y:S02]  /*3710*/  F2FP.F16.F32.PACK_AB R22, R143, R141 ;  /* 0x0000008d8f16723e */ /* 0x000fe400000000ff */
[----:B------:R-:W-:Y:S01]  /*3720*/  F2FP.F16.F32.PACK_AB R23, R144, R145 ;  /* 0x000000919017723e */ /* 0x000fe200000000ff */
[----:B------:R-:W-:Y:S01]  /*3730*/  BAR.SYNC.DEFER_BLOCKING 0x9, 0x180 ;  /* 0x0246000000007b1d */ /* 0x000fe20000010000 */
[----:B------:R-:W-:Y:S02]  /*3740*/  F2FP.F16.F32.PACK_AB R140, R11, R140 ;  /* 0x0000008c0b8c723e */ /* 0x000fe400000000ff */
[----:B------:R-:W-:Y:S02]  /*3750*/  F2FP.F16.F32.PACK_AB R141, R147, R149 ;  /* 0x00000095938d723e */ /* 0x000fe400000000ff */
[----:B------:R-:W-:-:S02]  /*3760*/  F2FP.F16.F32.PACK_AB R142, R146, R142 ;  /* 0x0000008e928e723e */ /* 0x000fc400000000ff */
[----:B------:R-:W-:Y:S02]  /*3770*/  F2FP.F16.F32.PACK_AB R143, R9, R10 ;  /* 0x0000000a098f723e */ /* 0x000fe400000000ff */
[----:B------:R-:W-:Y:S01]  /*3780*/  R2UR UR7, R156 ;  /* 0x000000009c0772ca */ /* 0x000fe200000e0000 */
[--C-:B------:R-:W-:Y:S01]  /*3790*/  FADD.FTZ R123, R123, -R152.reuse ;  /* 0x800000987b7b7221 */ /* 0x100fe20000010000 */
[----:B------:R-:W-:Y:S01]  /*37a0*/  FMUL.FTZ R129, R11, R129 ;  /* 0x000000810b817220 */ /* 0x000fe20000410000 */
[--C-:B------:R-:W-:Y:S01]  /*37b0*/  FADD.FTZ R122, R122, -R152.reuse ;  /* 0x800000987a7a7221 */ /* 0x100fe20000010000 */
[--C-:B------:R-:W-:Y:S01]  /*37c0*/  FADD.FTZ R126, R126, -R152.reuse ;  /* 0x800000987e7e7221 */ /* 0x100fe20000010000 */
[--C-:B------:R-:W-:Y:S01]  /*37d0*/  FADD.FTZ R127, R127, -R152.reuse ;  /* 0x800000987f7f7221 */ /* 0x100fe20000010000 */
[--C-:B------:R-:W-:Y:S01]  /*37e0*/  FADD.FTZ R134, R134, -R152.reuse ;  /* 0x8000009886867221 */ /* 0x100fe20000010000 */
[--C-:B------:R-:W-:Y:S01]  /*37f0*/  FADD.FTZ R135, R135, -R152.reuse ;  /* 0x8000009887877221 */ /* 0x100fe20000010000 */
[----:B------:R-:W-:Y:S01]  /*3800*/  FMUL.FTZ R123, R148, R123 ;  /* 0x0000007b947b7220 */ /* 0x000fe20000410000 */
[----:B------:R-:W-:Y:S01]  /*3810*/  FFMA.FTZ R14, -R14, R14, 1 ;  /* 0x3f8000000e0e7423 */ /* 0x000fe2000001010e */
[--C-:B------:R-:W-:Y:S01]  /*3820*/  FADD.FTZ R130, R130, -R152.reuse ;  /* 0x8000009882827221 */ /* 0x100fe20000010000 */
[----:B------:R-:W-:Y:S01]  /*3830*/  FADD.FTZ R131, R131, -R152 ;  /* 0x8000009883837221 */ /* 0x000fe20000010000 */
[----:B------:R-:W-:Y:S01]  /*3840*/  FMUL.FTZ R121, R129, R121 ;  /* 0x0000007981797220 */ /* 0x000fe20000410000 */
[----:B------:R-:W-:Y:S01]  /*3850*/  FMUL.FTZ R125, R132, R125 ;  /* 0x0000007d847d7220 */ /* 0x000fe20000410000 */
[----:B------:R-:W-:Y:S01]  /*3860*/  FMUL.FTZ R122, R150, R122 ;  /* 0x0000007a967a7220 */ /* 0x000fe20000410000 */
[----:B------:R-:W-:Y:S01]  /*3870*/  FFMA.FTZ R13, -R13, R13, 1 ;  /* 0x3f8000000d0d7423 */ /* 0x000fe2000001010d */
[----:B------:R-:W-:Y:S01]  /*3880*/  FFMA.FTZ R129, -R18, R18, 1 ;  /* 0x3f80000012817423 */ /* 0x000fe20000010112 */
[----:B------:R-:W-:Y:S01]  /*3890*/  FMUL.FTZ R120, R154, R120 ;  /* 0x000000789a787220 */ /* 0x000fe20000410000 */
[----:B------:R-:W-:Y:S01]  /*38a0*/  FMUL.FTZ R133, R146, R133 ;  /* 0x0000008592857220 */ /* 0x000fe20000410000 */
[----:B------:R-:W-:Y:S01]  /*38b0*/  FMUL.FTZ R126, R145, R126 ;  /* 0x0000007e917e7220 */ /* 0x000fe20000410000 */
[----:B------:R-:W-:Y:S01]  /*38c0*/  FMUL.FTZ R127, R144, R127 ;  /* 0x0000007f907f7220 */ /* 0x000fe20000410000 */
[----:B------:R-:W-:Y:S01]  /*38d0*/  FFMA.FTZ R132, -R19, R19, 1 ;  /* 0x3f80000013847423 */ /* 0x000fe20000010113 */
[----:B------:R-:W-:Y:S01]  /*38e0*/  FMUL.FTZ R18, R123, R14 ;  /* 0x0000000e7b127220 */ /* 0x000fe20000410000 */
        /* <DEDUP_REMOVED lines=14> */
[----:B------:R-:W-:Y:S01]  /*39d0*/  USHF.R.U32.HI UR6, URZ, 0x4, UR37 ;  /* 0x000000043f067899 */ /* 0x000fe20008011625 */
        /* <DEDUP_REMOVED lines=9> */
[----:B------:R-:W-:Y:S02]  /*3a70*/  F2FP.F16.F32.PACK_AB R124, R121, R124 ;  /* 0x0000007c797c723e */ /* 0x000fe400000000ff */
[----:B------:R-:W-:Y:S01]  /*3a80*/  F2FP.F16.F32.PACK_AB R125, R10, R9 ;  /* 0x000000090a7d723e */ /* 0x000fe200000000ff */
[----:B------:R-:W-:Y:S02]  /*3a90*/  ULOP3.LUT UR12, UR6, 0x1000000, URZ, 0xfc, !UPT ;  /* 0x01000000060c7892 */ /* 0x000fe4000f8efc3f */
[----:B------:R-:W-:Y:S01]  /*3aa0*/  ULOP3.LUT UR6, UR5, 0x3fff, URZ, 0xc0, !UPT ;  /* 0x00003fff05067892 */ /* 0x000fe2000f8ec03f */
[----:B------:R-:W-:Y:S01]  /*3ab0*/  UMOV UR11, 0x80000020 ;  /* 0x80000020000b7882 */ /* 0x000fe20000000000 */
[----:B------:R-:W-:-:S03]  /*3ac0*/  UMOV UR9, 0x40000040 ;  /* 0x4000004000097882 */ /* 0x000fc60000000000 */
[----:B------:R-:W-:Y:S02]  /*3ad0*/  UMOV UR10, UR12 ;  /* 0x0000000c000a7c82 */ /* 0x000fe40008000000 */
[----:B------:R-:W-:Y:S01]  /*3ae0*/  UMOV UR8, UR6 ;  /* 0x0000000600087c82 */ /* 0x000fe20008000000 */
[----:B-----5:R1:W-:Y:S04]  /*3af0*/  STSM.16.M88.4 [R153+0x30400], R20 ;  /* 0x0304001499007844 */ /* 0x0203e80000000200 */
[----:B----4-:R-:W-:Y:S01]  /*3b00*/  STSM.16.M88.4 [R151], R140 ;  /* 0x0000008c97007844 */ /* 0x010fe20000000200 */
[----:B------:R-:W-:Y:S01]  /*3b10*/  @!PT LDS RZ, [RZ] ;  /* 0x00000000fffff984 */ /* 0x000fe20000000800 */
[----:B------:R-:W-:Y:S01]  /*3b20*/  @!PT LDS RZ, [RZ] ;  /* 0x00000000fffff984 */ /* 0x000fe20000000800 */
[----:B------:R-:W-:Y:S01]  /*3b30*/  @!PT LDS RZ, [RZ] ;  /* 0x00000000fffff984 */ /* 0x000fe20000000800 */
[----:B------:R-:W-:Y:S01]  /*3b40*/  @!PT LDS RZ, [RZ] ;  /* 0x00000000fffff984 */ /* 0x000fe20000000800 */
[----:B------:R2:W-:Y:S06]  /*3b50*/  MEMBAR.ALL.CTA ;  /* 0x0000000000007992 */ /* 0x0005ec0000008000 */
[----:B--2---:R-:W2:Y:S01]  /*3b60*/  FENCE.VIEW.ASYNC.S ;  /* 0x00000000000073c6 */ /* 0x004ea20000000000 */
[----:B-1----:R-:W-:Y:S01]  /*3b70*/  FMUL.FTZ R20, R135, R14 ;  /* 0x0000000e87147220 */ /* 0x002fe20000410000 */
[----:B------:R-:W-:-:S02]  /*3b80*/  F2FP.F16.F32.PACK_AB R14, R17, R15 ;  /* 0x0000000f110e723e */ /* 0x000fc400000000ff */
[----:B------:R-:W-:Y:S01]  /*3b90*/  F2FP.F16.F32.PACK_AB R15, R122, R19 ;  /* 0x000000137a0f723e */ /* 0x000fe200000000ff */
[----:B--2---:R-:W-:Y:S01]  /*3ba0*/  BAR.SYNC.DEFER_BLOCKING 0x9, 0x180 ;  /* 0x0246000000007b1d */ /* 0x004fe20000010000 */
[----:B------:R-:W-:-:S05]  /*3bb0*/  F2FP.F16.F32.PACK_AB R127, R20, R11 ;  /* 0x0000000b147f723e */ /* 0x000fca00000000ff */
        /* <DEDUP_REMOVED lines=84> */
.L_x_1820:
        /* <DEDUP_REMOVED lines=59> */
.L_x_1821:
[----:B-1----:R-:W2:Y:S01]  /*44b0*/  LDL R9, [R1+0x14] ;  /* 0x0000140001097983 */ /* 0x002ea20000100800 */
[----:B------:R-:W-:Y:S01]  /*44c0*/  VIADD R16, R16, 0x1 ;  /* 0x0000000110107836 */ /* 0x000fe20000000000 */
[----:B------:R-:W-:Y:S01]  /*44d0*/  LOP3.LUT R5, R5, 0x1, RZ, 0x3c, !PT ;  /* 0x0000000105057812 */ /* 0x000fe200078e3cff */
[----:B------:R-:W-:Y:S02]  /*44e0*/  VIADD R2, R2, 0x1 ;  /* 0x0000000102027836 */ /* 0x000fe40000000000 */
[----:B------:R-:W-:-:S03]  /*44f0*/  VIADD R3, R3, 0x36420 ;  /* 0x0003642003037836 */ /* 0x000fc60000000000 */
[C---:B------:R-:W-:Y:S02]  /*4500*/  ISETP.NE.AND P0, PT, R2.reuse, 0x2, PT ;  /* 0x000000020200780c */ /* 0x040fe40003f05270 */
[----:B------:R-:W-:Y:S02]  /*4510*/  PRMT R3, RZ, 0x654, R3 ;  /* 0x00000654ff037816 */ /* 0x000fe40000000003 */
[----:B------:R-:W-:Y:S02]  /*4520*/  SEL R10, RZ, 0x1, P0 ;  /* 0x00000001ff0a7807 */ /* 0x000fe40000000000 */
[----:B------:R1:W-:Y:S01]  /*4530*/  SYNCS.ARRIVE.TRANS64.RED.A1T0 RZ, [R3+URZ], RZ ;  /* 0x000000ff03ff79a7 */ /* 0x0003e2000810043f */
[----:B------:R-:W-:Y:S02]  /*4540*/  SEL R2, R2, RZ, P0 ;  /* 0x000000ff02027207 */ /* 0x000fe40000000000 */
[----:B------:R-:W-:Y:S02]  /*4550*/  LOP3.LUT R7, R7, R10, RZ, 0x3c, !PT ;  /* 0x0000000a07077212 */ /* 0x000fe400078e3cff */
[----:B--2---:R-:W-:-:S13]  /*4560*/  ISETP.GE.AND P1, PT, R16, R9, PT ;  /* 0x000000091000720c */ /* 0x004fda0003f26270 */
        /* <DEDUP_REMOVED lines=51> */
.L_x_1796:
        /* <DEDUP_REMOVED lines=129> */
.L_x_1824:
        /* <DEDUP_REMOVED lines=54> */
.L_x_1826:
[----:B------:R-:W-:Y:S05]  /*5410*/  BSYNC B0 ;  /* 0x0000000000007941 */ /* 0x000fea0003800000 */
.L_x_1825:
        /* <DEDUP_REMOVED lines=15> */
.L_x_1828:
[----:B------:R-:W-:Y:S05]  /*5510*/  BSYNC B0 ;  /* 0x0000000000007941 */ /* 0x000fea0003800000 */
.L_x_1827:
        /* <DEDUP_REMOVED lines=18> */
.L_x_1830:
[----:B------:R-:W-:Y:S05]  /*5640*/  BSYNC B0 ;  /* 0x0000000000007941 */ /* 0x000fea0003800000 */
.L_x_1829:
        /* <DEDUP_REMOVED lines=17> */
.L_x_1832:
[----:B------:R-:W-:Y:S05]  /*5760*/  BSYNC B0 ;  /* 0x0000000000007941 */ /* 0x000fea0003800000 */
.L_x_1831:
        /* <DEDUP_REMOVED lines=18> */
.L_x_1834:
[----:B------:R-:W-:Y:S05]  /*5890*/  BSYNC B0 ;  /* 0x0000000000007941 */ /* 0x000fea0003800000 */
.L_x_1833:
        /* <DEDUP_REMOVED lines=20> */
.L_x_1836:
[----:B------:R-:W-:Y:S05]  /*59e0*/  BSYNC B0 ;  /* 0x0000000000007941 */ /* 0x000fea0003800000 */
.L_x_1835:
        /* <DEDUP_REMOVED lines=26> */
.L_x_1838:
[----:B------:R-:W-:Y:S05]  /*5b90*/  BSYNC B0 ;  /* 0x0000000000007941 */ /* 0x000fea0003800000 */
.L_x_1837:
        /* <DEDUP_REMOVED lines=15> */
.L_x_1840:
[----:B------:R-:W-:Y:S05]  /*5c90*/  BSYNC B0 ;  /* 0x0000000000007941 */ /* 0x000fea0003800000 */
.L_x_1839:
        /* <DEDUP_REMOVED lines=15> */
.L_x_1842:
[----:B------:R-:W-:Y:S05]  /*5d90*/  BSYNC B0 ;  /* 0x0000000000007941 */ /* 0x000fea0003800000 */
.L_x_1841:
        /* <DEDUP_REMOVED lines=15> */
.L_x_1844:
[----:B------:R-:W-:Y:S05]  /*5e90*/  BSYNC B0 ;  /* 0x0000000000007941 */ /* 0x000fea0003800000 */
.L_x_1843:
        /* <DEDUP_REMOVED lines=15> */
.L_x_1846:
[----:B------:R-:W-:Y:S05]  /*5f90*/  BSYNC B0 ;  /* 0x0000000000007941 */ /* 0x000fea0003800000 */
.L_x_1845:
        /* <DEDUP_REMOVED lines=15> */
.L_x_1823:
[----:B------:R-:W3:Y:S01]  /*6090*/  LDL R16, [R1+0x18] ;  /* 0x0000180001107983 */ /* 0x000ee20000100800 */
[----:B-1----:R-:W1:Y:S08]  /*60a0*/  LDC.64 R4, c[0x0][0x870] ;  /* 0x00021c00ff047b82 */ /* 0x002e700000000a00 */
[----:B--2---:R-:W3:Y:S01]  /*60b0*/  LDC.64 R2, c[0x0][0x870] ;  /* 0x00021c00ff027b82 */ /* 0x004ee20000000a00 */
[----:B------:R-:W-:Y:S01]  /*60c0*/  ULDC UR4, c[0x0][0x808] ;  /* 0x0002020000047ab9 */ /* 0x000fe20000000800 */
[----:B------:R-:W2:Y:S06]  /*60d0*/  S2R R13, SR_CTAID.X ;  /* 0x00000000000d7919 */ /* 0x000eac0000002500 */
[----:B------:R-:W4:Y:S01]  /*60e0*/  LDC.64 R14, c[0x0][0x820] ;  /* 0x00020800ff0e7b82 */ /* 0x000f220000000a00 */
[----:B-1----:R-:W-:-:S04]  /*60f0*/  ISETP.NE.U32.AND P0, PT, R4, RZ, PT ;  /* 0x000000ff0400720c */ /* 0x002fc80003f05070 */
[----:B------:R-:W-:Y:S01]  /*6100*/  ISETP.NE.AND.EX P0, PT, R5, RZ, PT, P0 ;  /* 0x000000ff0500720c */ /* 0x000fe20003f05300 */
[----:B------:R-:W-:Y:S02]  /*6110*/  IMAD.U32 R0, RZ, RZ, UR4 ;  /* 0x00000004ff007e24 */ /* 0x000fe4000f8e00ff */
[----:B---3--:R-:W-:Y:S02]  /*6120*/  IMAD.WIDE R4, R16, 0x4, R2 ;  /* 0x0000000410047825 */ /* 0x008fe400078e0202 */
[----:B------:R-:W1:Y:S08]  /*6130*/  LDC.64 R2, c[0x0][0x878] ;  /* 0x00021e00ff027b82 */ /* 0x000e700000000a00 */
[----:B------:R-:W3:Y:S01]  /*6140*/  @P0 LDG.E R9, desc[UR38][R4.64] ;  /* 0x0000002604090981 */ /* 0x000ee2000c1e1900 */
[----:B-1----:R-:W-:-:S04]  /*6150*/  ISETP.NE.U32.AND P1, PT, R2, RZ, PT ;  /* 0x000000ff0200720c */ /* 0x002fc80003f25070 */
[----:B------:R-:W-:-:S13]  /*6160*/  ISETP.NE.AND.EX P1, PT, R3, RZ, PT, P1 ;  /* 0x000000ff0300720c */ /* 0x000fda0003f25310 */
[----:B------:R-:W1:Y:S02]  /*6170*/  @P1 LDC.64 R2, c[0x0][0x878] ;  /* 0x00021e00ff021b82 */ /* 0x000e640000000a00 */
[----:B-1----:R-:W-:-:S05]  /*6180*/  @P1 IMAD.WIDE R6, R16, 0x4, R2 ;  /* 0x0000000410061825 */ /* 0x002fca00078e0202 */
        /* <DEDUP_REMOVED lines=8> */
[--C-:B---3--:R-:W-:Y:S01]  /*6210*/  @P0 SHF.R.S32.HI R3, RZ, 0x1f, R9.reuse ;  /* 0x0000001fff030819 */ /* 0x108fe20000011409 */
[----:B------:R-:W-:Y:S01]  /*6220*/  @P0 IMAD.MOV.U32 R2, RZ, RZ, R9 ;  /* 0x000000ffff020224 */ /* 0x000fe200078e0009 */
[----:B-1--4-:R-:W-:Y:S06]  /*6230*/  @P1 BRA `(.L_x_1847) ;  /* 0x0000000000101947 */ /* 0x012fec0003800000 */
[----:B------:R-:W-:Y:S05]  /*6240*/  @!P0 BRA `(.L_x_1847) ;  /* 0x00000000000c8947 */ /* 0x000fea0003800000 */
[----:B------:R-:W2:Y:S04]  /*6250*/  LDG.E R7, desc[UR38][R4.64] ;  /* 0x0000002604077981 */ /* 0x000ea8000c1e1900 */
[----:B-----5:R-:W2:Y:S02]  /*6260*/  LDG.E R0, desc[UR38][R4.64+0x4] ;  /* 0x0000042604007981 */ /* 0x020ea4000c1e1900 */
[----:B--2---:R-:W-:-:S07]  /*6270*/  IMAD.IADD R0, R0, 0x1, -R7 ;  /* 0x0000000100007824 */ /* 0x004fce00078e0a07 */
.L_x_1847:
        /* <DEDUP_REMOVED lines=45> */
.L_x_1849:
[----:B------:R-:W-:Y:S05]  /*6550*/  BSYNC B0 ;  /* 0x0000000000007941 */ /* 0x000fea0003800000 */
.L_x_1848:
        /* <DEDUP_REMOVED lines=16> */
.L_x_1851:
[----:B------:R-:W-:Y:S05]  /*6660*/  BSYNC B0 ;  /* 0x0000000000007941 */ /* 0x000fea0003800000 */
.L_x_1850:
        /* <DEDUP_REMOVED lines=16> */
.L_x_1853:
[----:B------:R-:W-:Y:S05]  /*6770*/  BSYNC B0 ;  /* 0x0000000000007941 */ /* 0x000fea0003800000 */
.L_x_1852:
        /* <DEDUP_REMOVED lines=17> */
.L_x_1855:
[----:B------:R-:W-:Y:S05]  /*6890*/  BSYNC B0 ;  /* 0x0000000000007941 */ /* 0x000fea0003800000 */
.L_x_1854:
        /* <DEDUP_REMOVED lines=16> */
.L_x_1857:
[----:B------:R-:W-:Y:S05]  /*69a0*/  BSYNC B0 ;  /* 0x0000000000007941 */ /* 0x000fea0003800000 */
.L_x_1856:
        /* <DEDUP_REMOVED lines=20> */
.L_x_1859:
[----:B------:R-:W-:Y:S05]  /*6af0*/  BSYNC B0 ;  /* 0x0000000000007941 */ /* 0x000fea0003800000 */
.L_x_1858:
        /* <DEDUP_REMOVED lines=24> */
.L_x_1861:
[----:B------:R-:W-:Y:S05]  /*6c80*/  BSYNC B0 ;  /* 0x0000000000007941 */ /* 0x000fea0003800000 */
.L_x_1860:
        /* <DEDUP_REMOVED lines=15> */
.L_x_1863:
[----:B------:R-:W-:Y:S05]  /*6d80*/  BSYNC B0 ;  /* 0x0000000000007941 */ /* 0x000fea0003800000 */
.L_x_1862:
        /* <DEDUP_REMOVED lines=15> */
.L_x_1865:
[----:B------:R-:W-:Y:S05]  /*6e80*/  BSYNC B0 ;  /* 0x0000000000007941 */ /* 0x000fea0003800000 */
.L_x_1864:
        /* <DEDUP_REMOVED lines=15> */
.L_x_1867:
[----:B------:R-:W-:Y:S05]  /*6f80*/  BSYNC B0 ;  /* 0x0000000000007941 */ /* 0x000fea0003800000 */
.L_x_1866:
        /* <DEDUP_REMOVED lines=15> */
.L_x_1869:
[----:B------:R-:W-:Y:S05]  /*7080*/  BSYNC B0 ;  /* 0x0000000000007941 */ /* 0x000fea0003800000 */
.L_x_1868:
        /* <DEDUP_REMOVED lines=15> */
.L_x_1785:
[----:B------:R-:W-:-:S08]  /*7180*/  NOP ;  /* 0x0000000000007918 */ /* 0x000fd00000000000 */
[----:B---3--:R-:W1:-:S00]  /*7190*/  USETMAXREG.DEALLOC.CTAPOOL 0x20 ;  /* 0x00000020000079c8 */ /* 0x008e4000080e0500 */
        /* <DEDUP_REMOVED lines=19> */
.L_x_1871:
        /* <DEDUP_REMOVED lines=13> */
.L_x_1873:
[----:B------:R-:W-:-:S05]  /*73a0*/  ULDC UR4, c[0x0][0x8bc] ;  /* 0x00022f0000047ab9 */ /* 0x000fca0000000800 */
.L_x_1872:
[----:B-1----:R-:W-:-:S04]  /*73b0*/  UIMAD UR11, UR12, 0x60, URZ ;  /* 0x000000600c0b78a4 */ /* 0x002fc8000f8e023f */
[----:B------:R-:W-:-:S04]  /*73c0*/  UISETP.GE.AND UP0, UPT, UR11, UR4, UPT ;  /* 0x000000040b00728c */ /* 0x000fc8000bf06270 */
[----:B--2---:R-:W-:-:S06]  /*73d0*/  USEL UR16, UR16, 0xffffffff, !UP0 ;  /* 0xffffffff10107887 */ /* 0x004fcc000c000000 */
[----:B------:R-:W-:-:S13]  /*73e0*/  ISETP.LE.AND P0, PT, RZ, UR16, PT ;  /* 0x00000010ff007c0c */ /* 0x000fda000bf03270 */
[----:B------:R-:W-:Y:S05]  /*73f0*/  @!P0 BRA `(.L_x_1790) ;  /* 0x0000003c00e08947 */ /* 0x000fea0003800000 */
[----:B------:R-:W-:Y:S01]  /*7400*/  ULDC.64 UR4, c[0x0][0x770] ;  /* 0x0001dc0000047ab9 */ /* 0x000fe20000000a00 */
[----:B------:R-:W1:Y:S01]  /*7410*/  S2UR UR17, SR_CTAID.Y ;  /* 0x00000000001179c3 */ /* 0x000e620000002600 */
[----:B------:R-:W-:Y:S01]  /*7420*/  UISETP.NE.U32.AND UP0, UPT, UR4, URZ, UPT ;  /* 0x0000003f0400728c */ /* 0x000fe2000bf05070 */
[----:B------:R-:W-:-:S03]  /*7430*/  ULDC.64 UR8, c[0x0][0x788] ;  /* 0x0001e20000087ab9 */ /* 0x000fc60000000a00 */
        /* <DEDUP_REMOVED lines=8> */
[----:B------:R-:W-:-:S04]  /*74c0*/  UISETP.NE.U32.AND UP1, UPT, UR4, URZ, UPT ;  /* 0x0000003f0400728c */ /* 0x000fc8000bf25070 */
[----:B------:R-:W-:-:S06]  /*74d0*/  UISETP.NE.AND.EX UP1, UPT, UR5, URZ, UPT, UP1 ;  /* 0x0000003f0500728c */ /* 0x000fcc000bf25310 */
[----:B------:R-:W-:-:S05]  /*74e0*/  PLOP3.LUT P2, PT, PT, PT, UP1, 0x80, 0x0 ;  /* 0x000000000000781c */ /* 0x000fca0003f4f018 */
[----:B------:R-:W-:Y:S02]  /*74f0*/  @UP1 ULDC.64 UR4, c[0x0][0x780] ;  /* 0x0001e00000041ab9 */ /* 0x000fe40000000a00 */
[----:B------:R-:W-:-:S06]  /*7500*/  @UP1 UIMAD.WIDE UR4, UR16, 0x4, UR4 ;  /* 0x00000004100418a5 */ /* 0x000fcc000f8e0204 */
[----:B------:R-:W-:Y:S02]  /*7510*/  IMAD.U32 R4, RZ, RZ, UR4 ;  /* 0x00000004ff047e24 */ /* 0x000fe4000f8e00ff */
[----:B------:R-:W-:-:S05]  /*7520*/  IMAD.U32 R5, RZ, RZ, UR5 ;  /* 0x00000005ff057e24 */ /* 0x000fca000f8e00ff */
[----:B------:R-:W3:Y:S01]  /*7530*/  @P2 LDG.E R4, desc[UR38][R4.64] ;  /* 0x0000002604042981 */ /* 0x000ee2000c1e1900 */
[----:B------:R-:W-:Y:S01]  /*7540*/  PLOP3.LUT P0, PT, PT, PT, UP0, 0x80, 0x0 ;  /* 0x000000000000781c */ /* 0x000fe20003f0f008 */
[----:B-1----:R-:W-:-:S12]  /*7550*/  USHF.R.S32.HI UR14, URZ, 0x1f, UR17 ;  /* 0x0000001f3f0e7899 */ /* 0x002fd80008011411 */
[----:B--2---:R-:W-:Y:S02]  /*7560*/  @P0 R2UR UR4, R0 ;  /* 0x00000000000402ca */ /* 0x004fe400000e0000 */
[----:B------:R-:W-:Y:S01]  /*7570*/  ISETP.NE.U32.AND P0, PT, RZ, UR8, PT ;  /* 0x00000008ff007c0c */ /* 0x000fe2000bf05070 */
[----:B------:R-:W-:-:S03]  /*7580*/  ULDC UR8, c[0x0][0x280] ;  /* 0x0000a00000087ab9 */ /* 0x000fc60000000800 */
[----:B------:R-:W-:-:S07]  /*7590*/  ISETP.NE.AND.EX P0, PT, RZ, UR9, PT, P0 ;  /* 0x00000009ff007c0c */ /* 0x000fce000bf05300 */
[----:B------:R-:W-:-:S04]  /*75a0*/  @UP0 ULEA UR4, UR16, UR4, 0x6 ;  /* 0x0000000410040291 */ /* 0x000fc8000f8e303f */
[----:B------:R-:W-:-:S04]  /*75b0*/  @UP0 USHF.R.S32.HI UR5, URZ, 0x1f, UR4 ;  /* 0x0000001f3f050899 */ /* 0x000fc80008011404 */
[----:B------:R-:W-:-:S04]  /*75c0*/  @UP0 ULEA.HI UR5, UR5, UR4, URZ, 0x6 ;  /* 0x0000000405050291 */ /* 0x000fc8000f8f303f */
[----:B------:R-:W-:-:S04]  /*75d0*/  @UP0 USHF.R.S32.HI UR5, URZ, 0x6, UR5 ;  /* 0x000000063f050899 */ /* 0x000fc80008011405 */
[----:B------:R-:W-:Y:S01]  /*75e0*/  @UP0 UIMAD UR7, UR5, 0x3000, URZ ;  /* 0x00003000050708a4 */ /* 0x000fe2000f8e023f */
[----:B---3--:R-:W-:-:S03]  /*75f0*/  @P2 R2UR UR8, R4 ;  /* 0x00000000040822ca */ /* 0x008fc600000e0000 */
[----:B------:R-:W-:Y:S01]  /*7600*/  @UP0 USHF.R.S32.HI UR9, URZ, 0x1f, UR7 ;  /* 0x0000001f3f090899 */ /* 0x000fe20008011407 */
[----:B------:R-:W-:Y:S11]  /*7610*/  @P2 BRA `(.L_x_1874) ;  /* 0x0000000000142947 */ /* 0x000ff60003800000 */
[----:B------:R-:W-:Y:S05]  /*7620*/  @!P1 BRA `(.L_x_1874) ;  /* 0x0000000000109947 */ /* 0x000fea0003800000 */
[----:B------:R-:W2:Y:S04]  /*7630*/  LDG.E R5, desc[UR38][R2.64] ;  /* 0x0000002602057981 */ /* 0x000ea8000c1e1900 */
[----:B------:R-:W2:Y:S02]  /*7640*/  LDG.E R0, desc[UR38][R2.64+0x4] ;  /* 0x0000042602007981 */ /* 0x000ea4000c1e1900 */
[----:B--2---:R-:W-:-:S05]  /*7650*/  IMAD.IADD R0, R0, 0x1, -R5 ;  /* 0x0000000100007824 */ /* 0x004fca00078e0a05 */
[----:B------:R-:W-:-:S15]  /*7660*/  R2UR UR8, R0 ;  /* 0x00000000000872ca */ /* 0x000fde00000e0000 */
.L_x_1874:
[----:B------:R-:W-:Y:S01]  /*7670*/  UMOV UR4, URZ ;  /* 0x0000003f00047c82 */ /* 0x000fe20008000000 */
[----:B------:R-:W-:Y:S01]  /*7680*/  UMOV UR5, URZ ;  /* 0x0000003f00057c82 */ /* 0x000fe20008000000 */
[----:B------:R-:W-:Y:S01]  /*7690*/  ULDC UR6, c[0x0][0x290] ;  /* 0x0000a40000067ab9 */ /* 0x000fe20000000800 */
[----:B------:R-:W-:Y:S01]  /*76a0*/  @UP0 UMOV UR4, UR7 ;  /* 0x0000000700040c82 */ /* 0x000fe20008000000 */
[----:B------:R-:W-:Y:S01]  /*76b0*/  @UP0 UMOV UR5, UR9 ;  /* 0x0000000900050c82 */ /* 0x000fe20008000000 */
[----:B------:R-:W-:Y:S05]  /*76c0*/  @!P0 BRA `(.L_x_1875) ;  /* 0x00000000001c8947 */ /* 0x000fea0003800000 */
[----:B------:R-:W-:Y:S02]  /*76d0*/  ULDC.64 UR6, c[0x0][0x788] ;  /* 0x0001e20000067ab9 */ /* 0x000fe40000000a00 */
[----:B------:R-:W-:-:S06]  /*76e0*/  UIMAD.WIDE UR6, UR16, 0x4, UR6 ;  /* 0x00000004100678a5 */ /* 0x000fcc000f8e0206 */
[----:B------:R-:W-:Y:S02]  /*76f0*/  IMAD.U32 R2, RZ, RZ, UR6 ;  /* 0x00000006ff027e24 */ /* 0x000fe4000f8e00ff */
[----:B------:R-:W-:-:S05]  /*7700*/  IMAD.U32 R3, RZ, RZ, UR7 ;  /* 0x00000007ff037e24 */ /* 0x000fca000f8e00ff */
[----:B------:R-:W2:Y:S02]  /*7710*/  LDG.E R2, desc[UR38][R2.64] ;  /* 0x0000002602027981 */ /* 0x000ea4000c1e1900 */
[----:B--2---:R-:W-:Y:S01]  /*7720*/  R2UR UR6, R2 ;  /* 0x00000000020672ca */ /* 0x004fe200000e0000 */
[----:B------:R-:W-:-:S14]  /*7730*/  BRA `(.L_x_1876) ;  /* 0x0000000000307947 */ /* 0x000fdc0003800000 */
.L_x_1875:
[----:B------:R-:W-:Y:S02]  /*7740*/  ULDC.64 UR18, c[0x0][0x778] ;  /* 0x0001de0000127ab9 */ /* 0x000fe40000000a00 */
[----:B------:R-:W-:-:S04]  /*7750*/  ISETP.NE.U32.AND P0, PT, RZ, UR18, PT ;  /* 0x00000012ff007c0c */ /* 0x000fc8000bf05070 */
[----:B------:R-:W-:-:S13]  /*7760*/  ISETP.NE.AND.EX P0, PT, RZ, UR19, PT, P0 ;  /* 0x00000013ff007c0c */ /* 0x000fda000bf05300 */
[----:B------:R-:W-:Y:S05]  /*7770*/  @!P0 BRA `(.L_x_1876) ;  /* 0x0000000000208947 */ /* 0x000fea0003800000 */
[----:B------:R-:W-:Y:S02]  /*7780*/  ULDC.64 UR6, c[0x0][0x778] ;  /* 0x0001de0000067ab9 */ /* 0x000fe40000000a00 */
[----:B------:R-:W-:-:S06]  /*7790*/  UIMAD.WIDE UR6, UR16, 0x4, UR6 ;  /* 0x00000004100678a5 */ /* 0x000fcc000f8e0206 */
[----:B------:R-:W-:Y:S02]  /*77a0*/  IMAD.U32 R2, RZ, RZ, UR6 ;  /* 0x00000006ff027e24 */ /* 0x000fe4000f8e00ff */
[----:B------:R-:W-:-:S05]  /*77b0*/  IMAD.U32 R3, RZ, RZ, UR7 ;  /* 0x00000007ff037e24 */ /* 0x000fca000f8e00ff */
[----:B------:R-:W2:Y:S04]  /*77c0*/  LDG.E R0, desc[UR38][R2.64] ;  /* 0x0000002602007981 */ /* 0x000ea8000c1e1900 */
[----:B------:R-:W2:Y:S02]  /*77d0*/  LDG.E R5, desc[UR38][R2.64+0x4] ;  /* 0x0000042602057981 */ /* 0x000ea4000c1e1900 */
[----:B--2---:R-:W-:-:S05]  /*77e0*/  IMAD.IADD R0, R5, 0x1, -R0 ;  /* 0x0000000105007824 */ /* 0x004fca00078e0a00 */
[----:B------:R-:W-:-:S15]  /*77f0*/  R2UR UR6, R0 ;  /* 0x00000000000672ca */ /* 0x000fde00000e0000 */
.L_x_1876:
[----:B------:R-:W-:Y:S01]  /*7800*/  UIADD3 UR7, -UR6, UR8, UR11 ;  /* 0x0000000806077290 */ /* 0x000fe2000fffe10b */
[----:B------:R-:W-:Y:S01]  /*7810*/  ISETP.LE.AND P0, PT, RZ, UR12, PT ;  /* 0x0000000cff007c0c */ /* 0x000fe2000bf03270 */
[----:B------:R-:W-:Y:S02]  /*7820*/  ULDC UR9, c[0x0][0x74c] ;  /* 0x0001d30000097ab9 */ /* 0x000fe40000000800 */
[----:B------:R-:W-:Y:S02]  /*7830*/  UIADD3 UR9, UR7, -UR9, URZ ;  /* 0x8000000907097290 */ /* 0x000fe4000fffe03f */
[----:B------:R-:W-:Y:S02]  /*7840*/  UIADD3 UR7, UR8, 0x3f, URZ ;  /* 0x0000003f08077890 */ /* 0x000fe4000fffe03f */
[----:B------:R-:W-:-:S04]  /*7850*/  USHF.R.S32.HI UR10, URZ, 0x1f, UR9 ;  /* 0x0000001f3f0a7899 */ /* 0x000fc80008011409 */
[----:B------:R-:W-:Y:S02]  /*7860*/  ULEA.HI UR10, UR10, UR9, URZ, 0x6 ;  /* 0x000000090a0a7291 */ /* 0x000fe4000f8f303f */
[----:B------:R-:W-:Y:S02]  /*7870*/  USHF.R.S32.HI UR9, URZ, 0x1f, UR7 ;  /* 0x0000001f3f097899 */ /* 0x000fe40008011407 */
[----:B------:R-:W-:Y:S02]  /*7880*/  USHF.R.S32.HI UR10, URZ, 0x6, UR10 ;  /* 0x000000063f0a7899 */ /* 0x000fe4000801140a */
[----:B------:R-:W-:Y:S02]  /*7890*/  ULEA.HI UR9, UR9, UR7, URZ, 0x6 ;  /* 0x0000000709097291 */ /* 0x000fe4000f8f303f */
[----:B------:R-:W-:Y:S02]  /*78a0*/  UISETP.LT.AND UP1, UPT, URZ, UR10, UPT ;  /* 0x0000000a3f00728c */ /* 0x000fe4000bf21270 */
[----:B------:R-:W-:-:S02]  /*78b0*/  USHF.R.S32.HI UR9, URZ, 0x6, UR9 ;  /* 0x000000063f097899 */ /* 0x000fc40008011409 */
[----:B------:R-:W-:-:S04]  /*78c0*/  USEL UR7, URZ, UR10, !UP1 ;  /* 0x0000000a3f077287 */ /* 0x000fc8000c800000 */
[----:B------:R-:W-:Y:S01]  /*78d0*/  IMAD.U32 R2, RZ, RZ, UR9 ;  /* 0x00000009ff027e24 */ /* 0x000fe2000f8e00ff */
[----:B------:R-:W-:Y:S07]  /*78e0*/  @!P0 BRA `(.L_x_1877) ;  /* 0x00000000001c8947 */ /* 0x000fee0003800000 */
[----:B------:R-:W-:Y:S01]  /*78f0*/  UIADD3 UR8, UR11, 0x9f, UR8 ;  /* 0x0000009f0b087890 */ /* 0x000fe2000fffe008 */
[----:B------:R-:W-:-:S03]  /*7900*/  ULDC UR9, c[0x0][0x748] ;  /* 0x0001d20000097ab9 */ /* 0x000fc60000000800 */
[----:B------:R-:W-:-:S04]  /*7910*/  UIADD3 UR8, UR8, UR9, -UR6 ;  /* 0x0000000908087290 */ /* 0x000fc8000fffe806 */
[----:B------:R-:W-:-:S04]  /*7920*/  USHF.R.S32.HI UR6, URZ, 0x1f, UR8 ;  /* 0x0000001f3f067899 */ /* 0x000fc80008011408 */
[----:B------:R-:W-:-:S04]  /*7930*/  ULEA.HI UR6, UR6, UR8, URZ, 0x6 ;  /* 0x0000000806067291 */ /* 0x000fc8000f8f303f */
[----:B------:R-:W-:-:S06]  /*7940*/  USHF.R.S32.HI UR6, URZ, 0x6, UR6 ;  /* 0x000000063f067899 */ /* 0x000fcc0008011406 */
[----:B------:R-:W-:-:S07]  /*7950*/  VIMNMX R2, R2, UR6, PT ;  /* 0x0000000602027c48 */ /* 0x000fce000bfe0100 */
.L_x_1877:
[----:B------:R-:W-:-:S13]  /*7960*/  ISETP.GT.AND P0, PT, R2, UR7, PT ;  /* 0x0000000702007c0c */ /* 0x000fda000bf04270 */
[----:B------:R-:W-:Y:S05]  /*7970*/  @!P0 BRA `(.L_x_1790) ;  /* 0x0000003800808947 */ /* 0x000fea0003800000 */
[----:B------:R-:W-:Y:S01]  /*7980*/  ULDC.64 UR12, c[0x0][0x2d8] ;  /* 0x0000b600000c7ab9 */ /* 0x000fe20000000a00 */
[----:B------:R-:W-:Y:S01]  /*7990*/  VIADD R0, R2, -UR7 ;  /* 0x8000000702007c36 */ /* 0x000fe20008000000 */
[----:B------:R-:W-:Y:S02]  /*79a0*/  UIMAD UR8, UR14, UR12, URZ ;  /* 0x0000000c0e0872a4 */ /* 0x000fe4000f8e023f */
[----:B------:R-:W-:Y:S02]  /*79b0*/  UIMAD.WIDE.U32 UR10, UR17, UR12, URZ ;  /* 0x0000000c110a72a5 */ /* 0x000fe4000f8e003f */
[----:B------:R-:W-:Y:S01]  /*79c0*/  USHF.R.S32.HI UR6, URZ, 0x1f, UR16 ;  /* 0x0000001f3f067899 */ /* 0x000fe20008011410 */
[----:B------:R-:W-:Y:S01]  /*79d0*/  LOP3.LUT R0, R0, 0x1, RZ, 0xc0, !PT ;  /* 0x0000000100007812 */ /* 0x000fe200078ec0ff */
[----:B------:R-:W-:Y:S02]  /*79e0*/  UIMAD UR17, UR17, UR13, UR8 ;  /* 0x0000000d111172a4 */ /* 0x000fe4000f8e0208 */
[----:B------:R-:W-:Y:S01]  /*79f0*/  UIADD3 UR8, UP1, UR4, UR10, URZ ;  /* 0x0000000a04087290 */ /* 0x000fe2000ff3e03f */
[----:B------:R-:W-:Y:S01]  /*7a00*/  ISETP.NE.U32.AND P1, PT, R0, 0x1, PT ;  /* 0x000000010000780c */ /* 0x000fe20003f25070 */
[----:B------:R-:W-:-:S02]  /*7a10*/  UIADD3 UR17, UR11, UR17, URZ ;  /* 0x000000110b117290 */ /* 0x000fc4000fffe03f */
[----:B------:R-:W-:Y:S01]  /*7a20*/  USEL UR6, UR6, URZ, !UP0 ;  /* 0x0000003f06067287 */ /* 0x000fe2000c000000 */
[----:B------:R-:W-:Y:S01]  /*7a30*/  ULDC.64 UR36, c[0x0][0x2e0] ;  /* 0x0000b80000247ab9 */ /* 0x000fe20000000a00 */
[----:B------:R-:W-:Y:S02]  /*7a40*/  USEL UR16, UR16, URZ, !UP0 ;  /* 0x0000003f10107287 */ /* 0x000fe4000c000000 */
[----:B------:R-:W-:Y:S02]  /*7a50*/  UIADD3.X UR9, UR5, UR17, URZ, UP1, !UPT ;  /* 0x0000001105097290 */ /* 0x000fe40008ffe43f */
[----:B------:R-:W-:Y:S02]  /*7a60*/  UIMAD UR18, UR6, UR36, URZ ;  /* 0x00000024061272a4 */ /* 0x000fe4000f8e023f */
[----:B------:R-:W-:Y:S02]  /*7a70*/  UIMAD.WIDE.U32 UR8, UR16, UR36, UR8 ;  /* 0x00000024100872a5 */ /* 0x000fe4000f8e0008 */
[----:B------:R-:W-:Y:S01]  /*7a80*/  UIMAD UR18, UR16, UR37, UR18 ;  /* 0x00000025101272a4 */ /* 0x000fe2000f8e0212 */
[----:B------:R-:W-:-:S03]  /*7a90*/  ELECT P0, URZ, PT ;  /* 0x00000000003f782f */ /* 0x000fc60003800000 */
        /* <DEDUP_REMOVED lines=20> */
.L_x_1880:
[----:B------:R-:W-:Y:S05]  /*7be0*/  BSYNC B0 ;  /* 0x0000000000007941 */ /* 0x000fea0003800000 */
.L_x_1879:
        /* <DEDUP_REMOVED lines=18> */
.L_x_1882:
[----:B------:R-:W-:Y:S05]  /*7d10*/  BSYNC B0 ;  /* 0x0000000000007941 */ /* 0x000fea0003800000 */
.L_x_1881:
        /* <DEDUP_REMOVED lines=19> */
.L_x_1884:
[----:B------:R-:W-:Y:S05]  /*7e50*/  BSYNC B0 ;  /* 0x0000000000007941 */ /* 0x000fea0003800000 */
.L_x_1883:
[----:B------:R-:W-:Y:S06]  /*7e60*/  BAR.ARV 0xa, 0xa0 ;  /* 0x0282800000007b1d */ /* 0x000fec0000002000 */
[----:B------:R-:W-:Y:S04]  /*7e70*/  BSSY B0, `(.L_x_1885) ;  /* 0x0000003000007945 */ /* 0x000fe80003800000 */
[----:B------:R-:W-:Y:S05]  /*7e80*/  @!P0 BRA `(.L_x_1886) ;  /* 0x0000000000048947 */ /* 0x000fea0003800000 */
[----:B------:R-:W-:-:S04]  /*7e90*/  DEPBAR.LE SB0, 0x1 ;  /* 0x000080400000791a */ /* 0x000fc80000000000 */
.L_x_1886:
[----:B------:R-:W-:Y:S05]  /*7ea0*/  BSYNC B0 ;  /* 0x0000000000007941 */ /* 0x000fea0003800000 */
.L_x_1885:
[----:B------:R-:W-:Y:S06]  /*7eb0*/  BAR.ARV 0xb, 0xa0 ;  /* 0x02c2800000007b1d */ /* 0x000fec0000002000 */
[----:B------:R-:W-:Y:S04]  /*7ec0*/  BSSY B0, `(.L_x_1887) ;  /* 0x0000003000007945 */ /* 0x000fe80003800000 */
[----:B------:R-:W-:Y:S05]  /*7ed0*/  @!P0 BRA `(.L_x_1888) ;  /* 0x0000000000048947 */ /* 0x000fea0003800000 */
[----:B------:R-:W-:-:S04]  /*7ee0*/  DEPBAR.LE SB0, 0x0 ;  /* 0x000080000000791a */ /* 0x000fc80000000000 */
.L_x_1888:
[----:B------:R-:W-:Y:S05]  /*7ef0*/  BSYNC B0 ;  /* 0x0000000000007941 */ /* 0x000fea0003800000 */
.L_x_1887:
[----:B------:R-:W-:Y:S06]  /*7f00*/  BAR.ARV 0xc, 0xa0 ;  /* 0x0302800000007b1d */ /* 0x000fec0000002000 */
[----:B------:R-:W-:Y:S01]  /*7f10*/  UIADD3 UR19, UR7, 0x1, URZ ;  /* 0x0000000107137890 */ /* 0x000fe2000fffe03f */
[----:B------:R-:W-:Y:S11]  /*7f20*/  BRA `(.L_x_1889) ;  /* 0x0000000000047947 */ /* 0x000ff60003800000 */
.L_x_1878:
[----:B------:R-:W-:-:S05]  /*7f30*/  UMOV UR19, UR7 ;  /* 0x0000000700137c82 */ /* 0x000fca0008000000 */
.L_x_1889:
[----:B------:R-:W-:-:S06]  /*7f40*/  UIADD3 UR6, UR7, 0x1, URZ ;  /* 0x0000000107067890 */ /* 0x000fcc000fffe03f */
[----:B------:R-:W-:-:S13]  /*7f50*/  ISETP.NE.AND P1, PT, R2, UR6, PT ;  /* 0x0000000602007c0c */ /* 0x000fda000bf25270 */
[----:B------:R-:W-:Y:S05]  /*7f60*/  @!P1 BRA `(.L_x_1790) ;  /* 0x0000003400049947 */ /* 0x000fea0003800000 */
[----:B------:R-:W-:Y:S01]  /*7f70*/  UMOV UR12, UR10 ;  /* 0x0000000a000c7c82 */ /* 0x000fe20008000000 */
[----:B------:R-:W-:Y:S01]  /*7f80*/  UMOV UR13, UR17 ;  /* 0x00000011000d7c82 */ /* 0x000fe20008000000 */
[----:B------:R-:W-:Y:S01]  /*7f90*/  ULDC.64 UR14, c[0x0][0x2c0] ;  /* 0x0000b000000e7ab9 */ /* 0x000fe20000000a00 */
[----:B------:R-:W-:Y:S02]  /*7fa0*/  UIMAD.WIDE.U32 UR12, UR16, UR36, UR12 ;  /* 0x00000024100c72a5 */ /* 0x000fe4000f8e000c */
[----:B------:R-:W-:Y:S02]  /*7fb0*/  UIMAD UR20, UR19, 0x3000, URZ ;  /* 0x00003000131478a4 */ /* 0x000fe4000f8e023f */
[----:B------:R-:W-:Y:S01]  /*7fc0*/  UIADD3 UR37, UP0, UR4, UR12, URZ ;  /* 0x0000000c04257290 */ /* 0x000fe2000ff1e03f */
[----:B------:R-:W-:Y:S01]  /*7fd0*/  UMOV UR6, URZ ;  /* 0x0000003f00067c82 */ /* 0x000fe20008000000 */
[----:B------:R-:W-:Y:S02]  /*7fe0*/  ULDC.64 UR34, c[0x0][0x2c0] ;  /* 0x0000b00000227ab9 */ /* 0x000fe40000000a00 */
[----:B------:R-:W-:-:S02]  /*7ff0*/  UIADD3.X UR12, UR5, UR18, UR13, UP0, !UPT ;  /* 0x00000012050c7290 */ /* 0x000fc400087fe40d */
[----:B------:R-:W-:Y:S01]  /*8000*/  ULEA UR25, UP0, UR37, UR14, 0x2 ;  /* 0x0000000e25197291 */ /* 0x000fe2000f80103f */
[----:B------:R-:W-:-:S03]  /*8010*/  UMOV UR46, UR20 ;  /* 0x00000014002e7c82 */ /* 0x000fc60008000000 */
        /* <DEDUP_REMOVED lines=10> */
[----:B------:R-:W-:-:S12]  /*80c0*/  UIADD3.X UR37, URZ, UR37, URZ, UP4, !UPT ;  /* 0x000000253f257290 */ /* 0x000fd8000a7fe43f */
.L_x_1910:
[----:B------:R-:W-:Y:S01]  /*80d0*/  UIADD3 UR44, UR20, UR6, URZ ;  /* 0x00000006142c7290 */ /* 0x000fe2000fffe03f */
[----:B------:R-:W-:Y:S06]  /*80e0*/  BAR.SYNC.DEFER_BLOCKING 0xd, 0xa0 ;  /* 0x0342800000007b1d */ /* 0x000fec0000010000 */
[----:B------:R-:W-:Y:S01]  /*80f0*/  UMOV UR14, UR22 ;  /* 0x00000016000e7c82 */ /* 0x000fe20008000000 */
[----:B------:R-:W-:Y:S01]  /*8100*/  UMOV UR15, UR27 ;  /* 0x0000001b000f7c82 */ /* 0x000fe20008000000 */
[----:B------:R-:W-:Y:S01]  /*8110*/  UMOV UR12, UR24 ;  /* 0x00000018000c7c82 */ /* 0x000fe20008000000 */
[----:B------:R-:W-:Y:S01]  /*8120*/  UMOV UR13, UR29 ;  /* 0x0000001d000d7c82 */ /* 0x000fe20008000000 */
[----:B------:R-:W-:Y:S01]  /*8130*/  UIMAD.WIDE UR32, UR44, 0x4, UR14 ;  /* 0x000000042c2078a5 */ /* 0x000fe2000f8e020e */
[----:B------:R-:W-:Y:S01]  /*8140*/  BSSY B0, `(.L_x_1890) ;  /* 0x0000019000007945 */ /* 0x000fe20003800000 */
[----:B------:R-:W-:Y:S01]  /*8150*/  UIMAD.WIDE UR30, UR44, 0x4, UR12 ;  /* 0x000000042c1e78a5 */ /* 0x000fe2000f8e020c */
[----:B------:R-:W-:Y:S01]  /*8160*/  UMOV UR14, UR21 ;  /* 0x00000015000e7c82 */ /* 0x000fe20008000000 */
[----:B------:R-:W-:Y:S01]  /*8170*/  UMOV UR15, UR26 ;  /* 0x0000001a000f7c82 */ /* 0x000fe20008000000 */
[----:B------:R-:W-:Y:S01]  /*8180*/  UMOV UR12, UR23 ;  /* 0x00000017000c7c82 */ /* 0x000fe20008000000 */
[----:B------:R-:W-:Y:S01]  /*8190*/  UMOV UR13, UR28 ;  /* 0x0000001c000d7c82 */ /* 0x000fe20008000000 */
[----:B------:R-:W-:-:S02]  /*81a0*/  UIMAD.WIDE UR40, UR44, 0x4, UR14 ;  /* 0x000000042c2878a5 */ /* 0x000fc4000f8e020e */
[----:B------:R-:W-:Y:S01]  /*81b0*/  UIMAD.WIDE UR42, UR44, 0x4, UR12 ;  /* 0x000000042c2a78a5 */ /* 0x000fe2000f8e020c */
[----:B------:R-:W-:Y:S01]  /*81c0*/  UMOV UR14, UR25 ;  /* 0x00000019000e7c82 */ /* 0x000fe20008000000 */
[----:B------:R-:W-:Y:S02]  /*81d0*/  UMOV UR15, UR37 ;  /* 0x00000025000f7c82 */ /* 0x000fe40008000000 */
[----:B------:R-:W-:Y:S01]  /*81e0*/  UIMAD.WIDE UR12, UR44, 0x4, UR14 ;  /* 0x000000042c0c78a5 */ /* 0x000fe2000f8e020e */
[----:B------:R-:W-:Y:S11]  /*81f0*/  @!P0 BRA `(.L_x_1891) ;  /* 0x0000000000348947 */ /* 0x000ff60003800000 */
[----:B------:R-:W1:Y:S01]  /*8200*/  S2UR UR15, SR_CgaCtaId ;  /* 0x00000000000f79c3 */ /* 0x000e620000008800 */
[----:B------:R-:W-:Y:S01]  /*8210*/  UIADD3 UR44, UP0, UR46, UR8, URZ ;  /* 0x000000082e2c7290 */ /* 0x000fe2000ff1e03f */
[----:B------:R-:W-:Y:S01]  /*8220*/  UMOV UR14, 0x400 ;  /* 0x00000400000e7882 */ /* 0x000fe20000000000 */
[----:B------:R-:W-:Y:S02]  /*8230*/  UMOV UR49, 0x400 ;  /* 0x0000040000317882 */ /* 0x000fe40000000000 */
[----:B------:R-:W-:Y:S02]  /*8240*/  ULEA.HI.X.SX32 UR45, UR46, UR47, 0x1, UP0 ;  /* 0x0000002f2e2d7291 */ /* 0x000fe400080f0e3f */
[----:B-1----:R-:W-:Y:S02]  /*8250*/  ULEA UR15, UR15, UR14, 0x18 ;  /* 0x0000000e0f0f7291 */ /* 0x002fe4000f8ec03f */
[----:B------:R-:W-:Y:S02]  /*8260*/  ULEA UR14, UP0, UR44, UR34, 0x2 ;  /* 0x000000222c0e7291 */ /* 0x000fe4000f80103f */
[----:B------:R-:W-:-:S02]  /*8270*/  UIADD3 UR48, UR15, 0x12000, URZ ;  /* 0x000120000f307890 */ /* 0x000fc4000fffe03f */
[----:B------:R-:W-:-:S03]  /*8280*/  ULEA.HI.X UR15, UR44, UR35, UR45, 0x2, UP0 ;  /* 0x000000232c0f7291 */ /* 0x000fc600080f142d */
[----:B------:R-:W-:Y:S01]  /*8290*/  UMOV UR44, 0x0 ;  /* 0x00000000002c7882 */ /* 0x000fe20000000000 */
[----:B------:R-:W-:-:S05]  /*82a0*/  UMOV UR45, 0x14f00000 ;  /* 0x14f00000002d7882 */ /* 0x000fca0000000000 */
[----:B------:R1:W-:Y:S02]  /*82b0*/  UBLKRED.G.S.ADD.F32.RN [UR14], [UR48], UR49, desc[UR44] ;  /* 0x00002c0e300073bb */ /* 0x0003e400080a1431 */
[----:B-1----:R0:W-:Y:S02]  /*82c0*/  UTMACMDFLUSH ;  /* 0x00000000000079b7 */ /* 0x0021e40000000000 */
.L_x_1891:
[----:B------:R-:W-:Y:S05]  /*82d0*/  BSYNC B0 ;  /* 0x0000000000007941 */ /* 0x000fea0003800000 */
.L_x_1890:
[----:B------:R-:W-:Y:S06]  /*82e0*/  BAR.SYNC.DEFER_BLOCKING 0xe, 0xa0 ;  /* 0x0382800000007b1d */ /* 0x000fec0000010000 */
[----:B------:R-:W-:Y:S04]  /*82f0*/  BSSY B0, `(.L_x_1892) ;  /* 0x000000b000007945 */ /* 0x000fe80003800000 */
[----:B------:R-:W-:Y:S05]  /*8300*/  @!P0 BRA `(.L_x_1893) ;  /* 0x0000000000248947 */ /* 0x000fea0003800000 */
[----:B------:R-:W1:Y:S01]  /*8310*/  S2UR UR15, SR_CgaCtaId ;  /* 0x00000000000f79c3 */ /* 0x000e620000008800 */
[----:B------:R-:W-:Y:S01]  /*8320*/  UMOV UR14, 0x400 ;  /* 0x00000400000e7882 */ /* 0x000fe20000000000 */
[----:B------:R-:W-:Y:S01]  /*8330*/  UMOV UR45, 0x400 ;  /* 0x00000400002d7882 */ /* 0x000fe20000000000 */
[----:B-1----:R-:W-:-:S03]  /*8340*/  ULEA UR14, UR15, UR14, 0x18 ;  /* 0x0000000e0f0e7291 */ /* 0x002fc6000f8ec03f */
[----:B------:R-:W-:Y:S01]  /*8350*/  UMOV UR15, 0x14f00000 ;  /* 0x14f00000000f7882 */ /* 0x000fe20000000000 */
[----:B------:R-:W-:-:S03]  /*8360*/  UIADD3 UR44, UR14, 0x16000, URZ ;  /* 0x000160000e2c7890 */ /* 0x000fc6000fffe03f */
[----:B------:R-:W-:-:S06]  /*8370*/  UMOV UR14, 0x0 ;  /* 0x00000000000e7882 */ /* 0x000fcc0000000000 */
[----:B------:R1:W-:Y:S02]  /*8380*/  UBLKRED.G.S.ADD.F32.RN [UR32], [UR44], UR45, desc[UR14] ;  /* 0x00000e202c0073bb */ /* 0x0003e400080a142d */
[----:B-1----:R0:W-:Y:S02]  /*8390*/  UTMACMDFLUSH ;  /* 0x00000000000079b7 */ /* 0x0021e40000000000 */
.L_x_1893:
[----:B------:R-:W-:Y:S05]  /*83a0*/  BSYNC B0 ;  /* 0x0000000000007941 */ /* 0x000fea0003800000 */
.L_x_1892:
        /* <DEDUP_REMOVED lines=10> */
[----:B------:R1:W-:Y:S01]  /*8450*/  UBLKRED.G.S.ADD.F32.RN [UR30], [UR32], UR33, desc[UR14] ;  /* 0x00000e1e200073bb */ /* 0x0003e200080a1421 */
[----:B------:R0:W-:Y:S01]  /*8460*/  UTMACMDFLUSH ;  /* 0x00000000000079b7 */ /* 0x0001e20000000000 */
[----:B-1----:R-:W-:-:S04]  /*8470*/  DEPBAR.LE SB0, 0x2 ;  /* 0x000080800000791a */ /* 0x002fc80000000000 */
.L_x_1895:
[----:B------:R-:W-:Y:S05]  /*8480*/  BSYNC B0 ;  /* 0x0000000000007941 */ /* 0x000fea0003800000 */
.L_x_1894:
[----:B------:R-:W-:Y:S06]  /*8490*/  BAR.ARV 0xa, 0xa0 ;  /* 0x0282800000007b1d */ /* 0x000fec0000002000 */
[----:B------:R-:W-:Y:S04]  /*84a0*/  BSSY B0, `(.L_x_1896) ;  /* 0x0000003000007945 */ /* 0x000fe80003800000 */
[----:B------:R-:W-:Y:S05]  /*84b0*/  @!P0 BRA `(.L_x_1897) ;  /* 0x0000000000048947 */ /* 0x000fea0003800000 */
[----:B------:R-:W-:-:S04]  /*84c0*/  DEPBAR.LE SB0, 0x1 ;  /* 0x000080400000791a */ /* 0x000fc80000000000 */
.L_x_1897:
[----:B------:R-:W-:Y:S05]  /*84d0*/  BSYNC B0 ;  /* 0x0000000000007941 */ /* 0x000fea0003800000 */
.L_x_1896:
[----:B------:R-:W-:Y:S06]  /*84e0*/  BAR.ARV 0xb, 0xa0 ;  /* 0x02c2800000007b1d */ /* 0x000fec0000002000 */
[----:B------:R-:W-:Y:S04]  /*84f0*/  BSSY B0, `(.L_x_1898) ;  /* 0x0000003000007945 */ /* 0x000fe80003800000 */
[----:B------:R-:W-:Y:S05]  /*8500*/  @!P0 BRA `(.L_x_1899) ;  /* 0x0000000000048947 */ /* 0x000fea0003800000 */
[----:B------:R-:W-:-:S04]  /*8510*/  DEPBAR.LE SB0, 0x0 ;  /* 0x000080000000791a */ /* 0x000fc80000000000 */
.L_x_1899:
[----:B------:R-:W-:Y:S05]  /*8520*/  BSYNC B0 ;  /* 0x0000000000007941 */ /* 0x000fea0003800000 */
.L_x_1898:
[----:B------:R-:W-:Y:S06]  /*8530*/  BAR.ARV 0xc, 0xa0 ;  /* 0x0302800000007b1d */ /* 0x000fec0000002000 */
[----:B------:R-:W-:Y:S02]  /*8540*/  BSSY B0, `(.L_x_1900) ;  /* 0x000000c000007945 */ /* 0x000fe40003800000 */
[----:B------:R-:W-:Y:S06]  /*8550*/  BAR.SYNC.DEFER_BLOCKING 0xd, 0xa0 ;  /* 0x0342800000007b1d */ /* 0x000fec0000010000 */
        /* <DEDUP_REMOVED lines=10> */
.L_x_1901:
[----:B------:R-:W-:Y:S05]  /*8600*/  BSYNC B0 ;  /* 0x0000000000007941 */ /* 0x000fea0003800000 */
.L_x_1900:
        /* <DEDUP_REMOVED lines=12> */
.L_x_1903:
[----:B------:R-:W-:Y:S05]  /*86d0*/  BSYNC B0 ;  /* 0x0000000000007941 */ /* 0x000fea0003800000 */
.L_x_1902:
        /* <DEDUP_REMOVED lines=13> */
.L_x_1905:
[----:B------:R-:W-:Y:S05]  /*87b0*/  BSYNC B0 ;  /* 0x0000000000007941 */ /* 0x000fea0003800000 */
.L_x_1904:
[----:B------:R-:W-:Y:S06]  /*87c0*/  BAR.ARV 0xa, 0xa0 ;  /* 0x0282800000007b1d */ /* 0x000fec0000002000 */
[----:B------:R-:W-:Y:S04]  /*87d0*/  BSSY B0, `(.L_x_1906) ;  /* 0x0000003000007945 */ /* 0x000fe80003800000 */
[----:B------:R-:W-:Y:S05]  /*87e0*/  @!P0 BRA `(.L_x_1907) ;  /* 0x0000000000048947 */ /* 0x000fea0003800000 */
[----:B------:R-:W-:-:S04]  /*87f0*/  DEPBAR.LE SB0, 0x1 ;  /* 0x000080400000791a */ /* 0x000fc80000000000 */
.L_x_1907:
[----:B------:R-:W-:Y:S05]  /*8800*/  BSYNC B0 ;  /* 0x0000000000007941 */ /* 0x000fea0003800000 */
.L_x_1906:
[----:B------:R-:W-:Y:S01]  /*8810*/  UIADD3 UR19, UR19, 0x2, URZ ;  /* 0x0000000213137890 */ /* 0x000fe2000fffe03f */
[----:B------:R-:W-:Y:S06]  /*8820*/  BAR.ARV 0xb, 0xa0 ;  /* 0x02c2800000007b1d */ /* 0x000fec0000002000 */
[----:B------:R-:W-:Y:S01]  /*8830*/  BSSY B0, `(.L_x_1908) ;  /* 0x0000004000007945 */ /* 0x000fe20003800000 */
[----:B------:R-:W-:-:S03]  /*8840*/  ISETP.LE.AND P1, PT, R2, UR19, PT ;  /* 0x0000001302007c0c */ /* 0x000fc6000bf23270 */
[----:B------:R-:W-:Y:S10]  /*8850*/  @!P0 BRA `(.L_x_1909) ;  /* 0x0000000000048947 */ /* 0x000ff40003800000 */
[----:B------:R-:W-:-:S04]  /*8860*/  DEPBAR.LE SB0, 0x0 ;  /* 0x000080000000791a */ /* 0x000fc80000000000 */
.L_x_1909:
[----:B------:R-:W-:Y:S05]  /*8870*/  BSYNC B0 ;  /* 0x0000000000007941 */ /* 0x000fea0003800000 */
.L_x_1908:
[----:B------:R-:W-:Y:S06]  /*8880*/  BAR.ARV 0xc, 0xa0 ;  /* 0x0302800000007b1d */ /* 0x000fec0000002000 */
[----:B------:R-:W-:Y:S02]  /*8890*/  UIADD3 UR46, UR46, 0x6000, URZ ;  /* 0x000060002e2e7890 */ /* 0x000fe4000fffe03f */
[----:B------:R-:W-:Y:S01]  /*88a0*/  UIADD3 UR6, UR6, 0x6000, URZ ;  /* 0x0000600006067890 */ /* 0x000fe2000fffe03f */
[----:B------:R-:W-:Y:S11]  /*88b0*/  @!P1 BRA `(.L_x_1910) ;  /* 0xfffffff800049947 */ /* 0x000ff6000383ffff */
[----:B------:R-:W-:Y:S05]  /*88c0*/  BRA `(.L_x_1790) ;  /* 0x0000002800ac7947 */ /* 0x000fea0003800000 */
.L_x_1870:
[----:B------:R-:W-:Y:S01]  /*88d0*/  ULDC.64 UR4, c[0x0][0x8d8] ;  /* 0x0002360000047ab9 */ /* 0x000fe20000000a00 */
[----:B------:R-:W1:Y:S01]  /*88e0*/  S2R R9, SR_CTAID.X ;  /* 0x0000000000097919 */ /* 0x000e620000002500 */
[----:B------:R-:W-:Y:S01]  /*88f0*/  ISETP.NE.U32.AND P0, PT, RZ, UR4, PT ;  /* 0x00000004ff007c0c */ /* 0x000fe2000bf05070 */
[----:B------:R-:W2:Y:S01]  /*8900*/  S2UR UR28, SR_CTAID.Y ;  /* 0x00000000001c79c3 */ /* 0x000ea20000002600 */
[----:B------:R-:W3:Y:S02]  /*8910*/  S2R R13, SR_CTAID.Z ;  /* 0x00000000000d7919 */ /* 0x000ee40000002700 */
[----:B------:R-:W-:-:S13]  /*8920*/  ISETP.NE.AND.EX P0, PT, RZ, UR5, PT, P0 ;  /* 0x00000005ff007c0c */ /* 0x000fda000bf05300 */
[----:B------:R-:W-:Y:S05]  /*8930*/  @!P0 BRA `(.L_x_1911) ;  /* 0x0000000000108947 */ /* 0x000fea0003800000 */
[----:B------:R-:W3:Y:S02]  /*8940*/  LDC.64 R2, c[0x0][0x8d8] ;  /* 0x00023600ff027b82 */ /* 0x000ee40000000a00 */
[----:B---3--:R-:W-:-:S05]  /*8950*/  IMAD.WIDE R2, R13, 0x4, R2 ;  /* 0x000000040d027825 */ /* 0x008fca00078e0202 */
[----:B------:R3:W5:Y:S01]  /*8960*/  LDG.E R5, desc[UR38][R2.64] ;  /* 0x0000002602057981 */ /* 0x000762000c1e1900 */
[----:B------:R-:W-:Y:S05]  /*8970*/  BRA `(.L_x_1912) ;  /* 0x00000000002c7947 */ /* 0x000fea0003800000 */
.L_x_1911:
[----:B------:R-:W-:Y:S02]  /*8980*/  ULDC.64 UR4, c[0x0][0x8d0] ;  /* 0x0002340000047ab9 */ /* 0x000fe40000000a00 */
[----:B------:R-:W-:-:S04]  /*8990*/  ISETP.NE.U32.AND P0, PT, RZ, UR4, PT ;  /* 0x00000004ff007c0c */ /* 0x000fc8000bf05070 */
[----:B------:R-:W-:-:S13]  /*89a0*/  ISETP.NE.AND.EX P0, PT, RZ, UR5, PT, P0 ;  /* 0x00000005ff007c0c */ /* 0x000fda000bf05300 */
[----:B------:R-:W-:Y:S05]  /*89b0*/  @!P0 BRA `(.L_x_1913) ;  /* 0x0000000000188947 */ /* 0x000fea0003800000 */
[----:B------:R-:W3:Y:S02]  /*89c0*/  LDC.64 R2, c[0x0][0x8d0] ;  /* 0x00023400ff027b82 */ /* 0x000ee40000000a00 */
[----:B---3--:R-:W-:-:S05]  /*89d0*/  IMAD.WIDE R2, R13, 0x4, R2 ;  /* 0x000000040d027825 */ /* 0x008fca00078e0202 */
[----:B------:R-:W3:Y:S04]  /*89e0*/  LDG.E R5, desc[UR38][R2.64] ;  /* 0x0000002602057981 */ /* 0x000ee8000c1e1900 */
[----:B------:R-:W3:Y:S02]  /*89f0*/  LDG.E R0, desc[UR38][R2.64+0x4] ;  /* 0x0000042602007981 */ /* 0x000ee4000c1e1900 */
[----:B---3--:R-:W-:Y:S01]  /*8a00*/  IMAD.IADD R5, R0, 0x1, -R5 ;  /* 0x0000000100057824 */ /* 0x008fe200078e0a05 */
[----:B------:R-:W-:Y:S06]  /*8a10*/  BRA `(.L_x_1912) ;  /* 0x0000000000047947 */ /* 0x000fec0003800000 */
.L_x_1913:
[----:B------:R-:W4:Y:S02]  /*8a20*/  LDC R5, c[0x0][0x8bc] ;  /* 0x00022f00ff057b82 */ /* 0x000f240000000800 */
.L_x_1912:
[----:B-1----:R-:W-:Y:S02]  /*8a30*/  IMAD R8, R9, 0x60, RZ ;  /* 0x0000006009087824 */ /* 0x002fe400078e02ff */
[----:B------:R-:W-:Y:S02]  /*8a40*/  IMAD.MOV.U32 R0, RZ, RZ, 0x1 ;  /* 0x00000001ff007424 */ /* 0x000fe400078e00ff */
[----:B---3--:R-:W-:Y:S01]  /*8a50*/  IMAD.MOV.U32 R2, RZ, RZ, RZ ;  /* 0x000000ffff027224 */ /* 0x008fe200078e00ff */
[----:B----45:R-:W-:Y:S01]  /*8a60*/  ISETP.GE.AND P0, PT, R8, R5, PT ;  /* 0x000000050800720c */ /* 0x030fe20003f06270 */
[----:B------:R-:W-:-:S03]  /*8a70*/  IMAD.MOV.U32 R16, RZ, RZ, 0x1 ;  /* 0x00000001ff107424 */ /* 0x000fc600078e00ff */
[----:B------:R-:W-:-:S04]  /*8a80*/  SEL R13, R13, 0xffffffff, !P0 ;  /* 0xffffffff0d0d7807 */ /* 0x000fc80004000000 */
[----:B------:R-:W-:-:S13]  /*8a90*/  ISETP.GE.AND P0, PT, R13, RZ, PT ;  /* 0x000000ff0d00720c */ /* 0x000fda0003f06270 */
[----:B------:R-:W-:Y:S05]  /*8aa0*/  @!P0 BRA `(.L_x_1914) ;  /* 0x0000002400b08947 */ /* 0x000fea0003800000 */
[----:B------:R-:W1:Y:S08]  /*8ab0*/  LDC.64 R10, c[0x0][0x770] ;  /* 0x0001dc00ff0a7b82 */ /* 0x000e700000000a00 */
[----:B------:R-:W3:Y:S08]  /*8ac0*/  LDC.64 R2, c[0x0][0x780] ;  /* 0x0001e000ff027b82 */ /* 0x000ef00000000a00 */
[----:B------:R-:W4:Y:S08]  /*8ad0*/  LDC.64 R4, c[0x0][0x770] ;  /* 0x0001dc00ff047b82 */ /* 0x000f300000000a00 */
[----:B------:R-:W2:Y:S01]  /*8ae0*/  LDC.64 R16, c[0x0][0x778] ;  /* 0x0001de00ff107b82 */ /* 0x000ea20000000a00 */
[----:B-1----:R-:W-:-:S07]  /*8af0*/  ISETP.NE.U32.AND P0, PT, R10, RZ, PT ;  /* 0x000000ff0a00720c */ /* 0x002fce0003f05070 */
[----:B------:R-:W1:Y:S01]  /*8b00*/  LDC R15, c[0x0][0x280] ;  /* 0x0000a000ff0f7b82 */ /* 0x000e620000000800 */
[----:B------:R-:W-:Y:S01]  /*8b10*/  ISETP.NE.AND.EX P0, PT, R11, RZ, PT, P0 ;  /* 0x000000ff0b00720c */ /* 0x000fe20003f05300 */
[----:B------:R-:W-:Y:S01]  /*8b20*/  IMAD.MOV.U32 R12, RZ, RZ, RZ ;  /* 0x000000ffff0c7224 */ /* 0x000fe200078e00ff */
[----:B------:R-:W-:Y:S01]  /*8b30*/  ULDC.64 UR8, c[0x0][0x788] ;  /* 0x0001e20000087ab9 */ /* 0x000fe20000000a00 */
[----:B----4-:R-:W-:-:S10]  /*8b40*/  IMAD.WIDE R4, R13, 0x4, R4 ;  /* 0x000000040d047825 */ /* 0x010fd400078e0204 */
[----:B------:R-:W-:Y:S01]  /*8b50*/  VOTEU.ANY UP0, P0 ;  /* 0x00000000003f7886 */ /* 0x000fe20000000100 */
[----:B------:R-:W-:Y:S02]  /*8b60*/  PLOP3.LUT P3, PT, PT, PT, UP0, 0x80, 0x0 ;  /* 0x000000000000781c */ /* 0x000fe40003f6f008 */
[----:B---3--:R-:W-:-:S04]  /*8b70*/  ISETP.NE.U32.AND P0, PT, R2, RZ, PT ;  /* 0x000000ff0200720c */ /* 0x008fc80003f05070 */
[----:B------:R-:W-:Y:S02]  /*8b80*/  ISETP.NE.AND.EX P1, PT, R3, RZ, PT, P0 ;  /* 0x000000ff0300720c */ /* 0x000fe40003f25300 */
[----:B------:R-:W3:Y:S05]  /*8b90*/  LDC.64 R2, c[0x0][0x778] ;  /* 0x0001de00ff027b82 */ /* 0x000eea0000000a00 */
[----:B------:R-:W4:Y:S01]  /*8ba0*/  @P3 LDG.E R14, desc[UR38][R4.64] ;  /* 0x00000026040e3981 */ /* 0x000f22000c1e1900 */
[----:B--2---:R-:W-:-:S03]  /*8bb0*/  ISETP.NE.U32.AND P0, PT, R16, RZ, PT ;  /* 0x000000ff1000720c */ /* 0x004fc60003f05070 */
[----:B------:R-:W2:Y:S01]  /*8bc0*/  @P3 LDG.E R16, desc[UR38][R4.64] ;  /* 0x0000002604103981 */ /* 0x000ea2000c1e1900 */
[----:B------:R-:W-:Y:S01]  /*8bd0*/  ISETP.NE.AND.EX P0, PT, R17, RZ, PT, P0 ;  /* 0x000000ff1100720c */ /* 0x000fe20003f05300 */
[----:B------:R-:W1:Y:S01]  /*8be0*/  @P1 LDC.64 R6, c[0x0][0x780] ;  /* 0x0001e000ff061b82 */ /* 0x000e620000000a00 */
[----:B---3--:R-:W-:-:S11]  /*8bf0*/  IMAD.WIDE R2, R13, 0x4, R2 ;  /* 0x000000040d027825 */ /* 0x008fd600078e0202 */
[----:B------:R3:W5:Y:S01]  /*8c00*/  @P0 LDG.E R12, desc[UR38][R2.64] ;  /* 0x00000026020c0981 */ /* 0x000762000c1e1900 */
[----:B-1----:R-:W-:-:S05]  /*8c10*/  @P1 IMAD.WIDE R6, R13, 0x4, R6 ;  /* 0x000000040d061825 */ /* 0x002fca00078e0206 */
[----:B------:R3:W5:Y:S01]  /*8c20*/  @P1 LDG.E R15, desc[UR38][R6.64] ;  /* 0x00000026060f1981 */ /* 0x000762000c1e1900 */
[----:B------:R-:W-:Y:S01]  /*8c30*/  ISETP.NE.U32.AND P2, PT, RZ, UR8, PT ;  /* 0x00000008ff007c0c */ /* 0x000fe2000bf45070 */
[----:B------:R-:W-:-:S03]  /*8c40*/  UMOV UR6, URZ ;  /* 0x0000003f00067c82 */ /* 0x000fc60008000000 */
[----:B------:R-:W-:Y:S01]  /*8c50*/  ISETP.NE.AND.EX P2, PT, RZ, UR9, PT, P2 ;  /* 0x00000009ff007c0c */ /* 0x000fe2000bf45320 */
[----:B----4-:R-:W-:-:S05]  /*8c60*/  @P3 IMAD R14, R13, 0x40, R14 ;  /* 0x000000400d0e3824 */ /* 0x010fca00078e020e */
[----:B------:R-:W-:Y:S02]  /*8c70*/  @P3 R2UR UR4, R14 ;  /* 0x000000000e0432ca */ /* 0x000fe400000e0000 */
[----:B------:R-:W1:Y:S11]  /*8c80*/  LDC R14, c[0x0][0x290] ;  /* 0x0000a400ff0e7b82 */ /* 0x000e760000000800 */
[----:B------:R-:W-:-:S04]  /*8c90*/  @UP0 USHF.R.S32.HI UR5, URZ, 0x1f, UR4 ;  /* 0x0000001f3f050899 */ /* 0x000fc80008011404 */
[----:B------:R-:W-:-:S04]  /*8ca0*/  @UP0 ULEA.HI UR5, UR5, UR4, URZ, 0x6 ;  /* 0x0000000405050291 */ /* 0x000fc8000f8f303f */
[----:B------:R-:W-:Y:S01]  /*8cb0*/  @UP0 ULOP3.LUT UR7, UR5, 0xffffffc0, URZ, 0xc0, !UPT ;  /* 0xffffffc005070892 */ /* 0x000fe2000f8ec03f */
[----:B--2---:R-:W-:-:S03]  /*8cc0*/  @P3 R2UR UR6, R16 ;  /* 0x00000000100632ca */ /* 0x004fc600000e0000 */
[----:B------:R-:W-:Y:S01]  /*8cd0*/  @UP0 USHF.R.S32.HI UR8, URZ, 0x1f, UR7 ;  /* 0x0000001f3f080899 */ /* 0x000fe20008011407 */
[----:B---3--:R-:W-:Y:S11]  /*8ce0*/  @P1 BRA `(.L_x_1915) ;  /* 0x0000000000101947 */ /* 0x008ff60003800000 */
[----:B------:R-:W-:Y:S05]  /*8cf0*/  @!P3 BRA `(.L_x_1915) ;  /* 0x00000000000cb947 */ /* 0x000fea0003800000 */
[----:B------:R-:W2:Y:S04]  /*8d00*/  LDG.E R6, desc[UR38][R4.64] ;  /* 0x0000002604067981 */ /* 0x000ea8000c1e1900 */
[----:B-----5:R-:W2:Y:S02]  /*8d10*/  LDG.E R15, desc[UR38][R4.64+0x4] ;  /* 0x00000426040f7981 */ /* 0x020ea4000c1e1900 */
[----:B--2---:R-:W-:-:S07]  /*8d20*/  IMAD.IADD R15, R15, 0x1, -R6 ;  /* 0x000000010f0f7824 */ /* 0x004fce00078e0a06 */
.L_x_1915:
[----:B------:R-:W-:Y:S01]  /*8d30*/  UMOV UR4, URZ ;  /* 0x0000003f00047c82 */ /* 0x000fe20008000000 */
[----:B------:R-:W-:Y:S01]  /*8d40*/  UMOV UR5, URZ ;  /* 0x0000003f00057c82 */ /* 0x000fe20008000000 */
[----:B------:R-:W-:Y:S01]  /*8d50*/  @UP0 UMOV UR4, UR7 ;  /* 0x0000000700040c82 */ /* 0x000fe20008000000 */
[----:B------:R-:W-:Y:S01]  /*8d60*/  @UP0 UMOV UR5, UR8 ;  /* 0x0000000800050c82 */ /* 0x000fe20008000000 */
[----:B------:R-:W-:Y:S05]  /*8d70*/  @!P2 BRA `(.L_x_1916) ;  /* 0x000000000010a947 */ /* 0x000fea0003800000 */
[----:B------:R-:W2:Y:S02]  /*8d80*/  LDC.64 R2, c[0x0][0x788] ;  /* 0x0001e200ff027b82 */ /* 0x000ea40000000a00 */
[----:B--2---:R-:W-:-:S05]  /*8d90*/  IMAD.WIDE R2, R13, 0x4, R2 ;  /* 0x000000040d027825 */ /* 0x004fca00078e0202 */
[----:B-1----:R1:W5:Y:S01]  /*8da0*/  LDG.E R14, desc[UR38][R2.64] ;  /* 0x00000026020e7981 */ /* 0x002362000c1e1900 */
[----:B------:R-:W-:Y:S05]  /*8db0*/  BRA `(.L_x_1917) ;  /* 0x0000000000107947 */ /* 0x000fea0003800000 */
.L_x_1916:
[----:B------:R-:W-:Y:S05]  /*8dc0*/  @!P0 BRA `(.L_x_1917) ;  /* 0x00000000000c8947 */ /* 0x000fea0003800000 */
[----:B------:R-:W2:Y:S04]  /*8dd0*/  LDG.E R5, desc[UR38][R2.64] ;  /* 0x0000002602057981 */ /* 0x000ea8000c1e1900 */
[----:B-1----:R-:W2:Y:S02]  /*8de0*/  LDG.E R14, desc[UR38][R2.64+0x4] ;  /* 0x00000426020e7981 */ /* 0x002ea4000c1e1900 */
[----:B--2---:R-:W-:-:S07]  /*8df0*/  IMAD.IADD R14, R14, 0x1, -R5 ;  /* 0x000000010e0e7824 */ /* 0x004fce00078e0a05 */
.L_x_1917:
[----:B-1---5:R-:W-:Y:S01]  /*8e00*/  IADD3 R2, -R14, R15, R8 ;  /* 0x0000000f0e027210 */ /* 0x022fe20007ffe108 */
[----:B------:R-:W-:Y:S01]  /*8e10*/  ULDC UR7, c[0x0][0x74c] ;  /* 0x0001d30000077ab9 */ /* 0x000fe20000000800 */
[----:B------:R-:W-:-:S03]  /*8e20*/  ISETP.GE.AND P1, PT, R9, RZ, PT ;  /* 0x000000ff0900720c */ /* 0x000fc60003f26270 */
[----:B------:R-:W-:Y:S02]  /*8e30*/  VIADD R3, R2, -UR7 ;  /* 0x8000000702037c36 */ /* 0x000fe40008000000 */
[----:B------:R-:W-:-:S03]  /*8e40*/  VIADD R2, R15, 0x3f ;  /* 0x0000003f0f027836 */ /* 0x000fc60000000000 */
[----:B------:R-:W-:-:S04]  /*8e50*/  SHF.R.S32.HI R4, RZ, 0x1f, R3 ;  /* 0x0000001fff047819 */ /* 0x000fc80000011403 */
[----:B------:R-:W-:Y:S02]  /*8e60*/  LEA.HI R4, R4, R3, RZ, 0x6 ;  /* 0x0000000304047211 */ /* 0x000fe400078f30ff */
[----:B------:R-:W-:Y:S02]  /*8e70*/  SHF.R.S32.HI R3, RZ, 0x1f, R2 ;  /* 0x0000001fff037819 */ /* 0x000fe40000011402 */
[----:B------:R-:W-:Y:S02]  /*8e80*/  SHF.R.S32.HI R4, RZ, 0x6, R4 ;  /* 0x00000006ff047819 */ /* 0x000fe40000011404 */
[----:B------:R-:W-:Y:S02]  /*8e90*/  LEA.HI R3, R3, R2, RZ, 0x6 ;  /* 0x0000000203037211 */ /* 0x000fe400078f30ff */
[----:B------:R-:W-:Y:S02]  /*8ea0*/  VIMNMX R5, RZ, R4, !PT ;  /* 0x00000004ff057248 */ /* 0x000fe40007fe0100 */
[----:B------:R-:W-:Y:S01]  /*8eb0*/  SHF.R.S32.HI R4, RZ, 0x6, R3 ;  /* 0x00000006ff047819 */ /* 0x000fe20000011403 */
[----:B------:R-:W-:Y:S06]  /*8ec0*/  @!P1 BRA `(.L_x_1918) ;  /* 0x00000000001c9947 */ /* 0x000fec0003800000 */
[----:B------:R-:W1:Y:S01]  /*8ed0*/  LDC R2, c[0x0][0x748] ;  /* 0x0001d200ff027b82 */ /* 0x000e620000000800 */
[----:B------:R-:W-:-:S04]  /*8ee0*/  IADD3 R15, R8, 0x9f, R15 ;  /* 0x0000009f080f7810 */ /* 0x000fc80007ffe00f */
[----:B-1----:R-:W-:-:S04]  /*8ef0*/  IADD3 R15, R15, R2, -R14 ;  /* 0x000000020f0f7210 */ /* 0x002fc80007ffe80e */
[----:B------:R-:W-:-:S04]  /*8f00*/  SHF.R.S32.HI R2, RZ, 0x1f, R15 ;  /* 0x0000001fff027819 */ /* 0x000fc8000001140f */
[----:B------:R-:W-:-:S04]  /*8f10*/  LEA.HI R2, R2, R15, RZ, 0x6 ;  /* 0x0000000f02027211 */ /* 0x000fc800078f30ff */
[----:B------:R-:W-:-:S04]  /*8f20*/  SHF.R.S32.HI R3, RZ, 0x6, R2 ;  /* 0x00000006ff037819 */ /* 0x000fc80000011402 */
[----:B------:R-:W-:-:S07]  /*8f30*/  VIMNMX R4, R4, R3, PT ;  /* 0x0000000304047248 */ /* 0x000fce0003fe0100 */
.L_x_1918:
[----:B------:R-:W-:Y:S01]  /*8f40*/  ISETP.GT.AND P1, PT, R4, R5, PT ;  /* 0x000000050400720c */ /* 0x000fe20003f24270 */
[----:B------:R-:W-:Y:S02]  /*8f50*/  IMAD.MOV.U32 R2, RZ, RZ, RZ ;  /* 0x000000ffff027224 */ /* 0x000fe400078e00ff */
[----:B------:R-:W-:-:S10]  /*8f60*/  IMAD.MOV.U32 R16, RZ, RZ, 0x1 ;  /* 0x00000001ff107424 */ /* 0x000fd400078e00ff */
[----:B------:R-:W-:Y:S05]  /*8f70*/  @!P1 BRA `(.L_x_1914) ;  /* 0x00000020007c9947 */ /* 0x000fea0003800000 */
[----:B------:R-:W-:Y:S01]  /*8f80*/  ISETP.NE.U32.AND P1, PT, R10, RZ, PT ;  /* 0x000000ff0a00720c */ /* 0x000fe20003f25070 */
[----:B------:R-:W-:Y:S01]  /*8f90*/  USHF.R.S32.HI UR14, URZ, 0x1f, UR28 ;  /* 0x0000001f3f0e7899 */ /* 0x000fe2000801141c */
[----:B------:R-:W-:Y:S01]  /*8fa0*/  SHF.R.S32.HI R2, RZ, 0x1f, R13 ;  /* 0x0000001fff027819 */ /* 0x000fe2000001140d */
[----:B------:R-:W-:Y:S01]  /*8fb0*/  ULDC.64 UR10, c[0x0][0x718] ;  /* 0x0001c600000a7ab9 */ /* 0x000fe20000000a00 */
[----:B------:R-:W-:Y:S01]  /*8fc0*/  ISETP.NE.AND.EX P1, PT, R11, RZ, PT, P1 ;  /* 0x000000ff0b00720c */ /* 0x000fe20003f25310 */
[----:B------:R-:W-:Y:S01]  /*8fd0*/  UMOV UR8, UR4 ;  /* 0x0000000400087c82 */ /* 0x000fe20008000000 */
[----:B------:R-:W-:Y:S01]  /*8fe0*/  R2UR UR37, R13 ;  /* 0x000000000d2572ca */ /* 0x000fe200000e0000 */
[----:B------:R-:W-:Y:S01]  /*8ff0*/  UMOV UR9, UR5 ;  /* 0x0000000500097c82 */ /* 0x000fe20008000000 */
[----:B------:R-:W-:Y:S01]  /*9000*/  SEL R2, R2, RZ, !P1 ;  /* 0x000000ff02027207 */ /* 0x000fe20004800000 */
[----:B------:R-:W-:Y:S01]  /*9010*/  ULDC.64 UR12, c[0x0][0x730] ;  /* 0x0001cc00000c7ab9 */ /* 0x000fe20000000a00 */
[----:B------:R-:W-:Y:S01]  /*9020*/  UIMAD.WIDE.U32 UR4, UR28, UR10, UR8 ;  /* 0x0000000a1c0472a5 */ /* 0x000fe2000f8e0008 */
[----:B------:R-:W-:Y:S01]  /*9030*/  R2UR UR35, R8 ;  /* 0x00000000082372ca */ /* 0x000fe200000e0000 */
[----:B------:R-:W-:Y:S01]  /*9040*/  UIMAD UR7, UR14, UR10, URZ ;  /* 0x0000000a0e0772a4 */ /* 0x000fe2000f8e023f */
[----:B------:R-:W-:Y:S01]  /*9050*/  BSSY B0, `(.L_x_1914) ;  /* 0x0000211000007945 */ /* 0x000fe20003800000 */
[----:B------:R-:W-:Y:S01]  /*9060*/  UIMAD UR10, UR14, UR12, URZ ;  /* 0x0000000c0e0a72a4 */ /* 0x000fe2000f8e023f */
[----:B------:R-:W-:Y:S01]  /*9070*/  R2UR UR14, R2 ;  /* 0x00000000020e72ca */ /* 0x000fe200000e0000 */
[----:B------:R-:W-:Y:S01]  /*9080*/  UIMAD UR7, UR28, UR11, UR7 ;  /* 0x0000000b1c0772a4 */ /* 0x000fe2000f8e0207 */
[----:B------:R-:W-:Y:S01]  /*9090*/  IMAD.MOV.U32 R2, RZ, RZ, RZ ;  /* 0x000000ffff027224 */ /* 0x000fe200078e00ff */
[----:B------:R-:W-:Y:S01]  /*90a0*/  UIMAD.WIDE.U32 UR8, UR28, UR12, UR8 ;  /* 0x0000000c1c0872a5 */ /* 0x000fe2000f8e0008 */
[----:B------:R-:W-:Y:S01]  /*90b0*/  IMAD.MOV.U32 R16, RZ, RZ, 0x1 ;  /* 0x00000001ff107424 */ /* 0x000fe200078e00ff */
[----:B------:R-:W-:Y:S01]  /*90c0*/  ULDC UR11, c[0x0][0x2e8] ;  /* 0x0000ba00000b7ab9 */ /* 0x000fe20000000800 */
[----:B------:R-:W-:-:S02]  /*90d0*/  UIMAD UR10, UR28, UR13, UR10 ;  /* 0x0000000d1c0a72a4 */ /* 0x000fc4000f8e020a */
[----:B------:R-:W-:Y:S01]  /*90e0*/  UISETP.NE.AND UP0, UPT, UR11, 0x1, UPT ;  /* 0x000000010b00788c */ /* 0x000fe2000bf05270 */
[----:B------:R-:W-:Y:S01]  /*90f0*/  R2UR UR11, R12 ;  /* 0x000000000c0b72ca */ /* 0x000fe200000e0000 */
[----:B------:R-:W-:Y:S01]  /*9100*/  VOTEU.ANY UP1, P1 ;  /* 0x00000000003f7886 */ /* 0x000fe20000820100 */
[----:B------:R-:W-:Y:S02]  /*9110*/  USEL UR29, UR37, URZ, !UP1 ;  /* 0x0000003f251d7287 */ /* 0x000fe4000c800000 */
[----:B------:R-:W-:Y:S01]  /*9120*/  VOTEU.ANY UP1, P0 ;  /* 0x00000000003f7886 */ /* 0x000fe20000020100 */
[----:B------:R-:W-:Y:S01]  /*9130*/  ELECT P0, URZ, PT ;  /* 0x00000000003f782f */ /* 0x000fe20003800000 */
[----:B------:R-:W-:Y:S01]  /*9140*/  ULDC.64 UR12, c[0x0][0x720] ;  /* 0x0001c800000c7ab9 */ /* 0x000fe20000000a00 */
[----:B------:R-:W-:Y:S01]  /*9150*/  UIADD3 UR9, UR9, UR10, URZ ;  /* 0x0000000a09097290 */ /* 0x000fe2000fffe03f */
[----:B------:R-:W-:Y:S01]  /*9160*/  ULDC.64 UR16, c[0x0][0x738] ;  /* 0x0001ce0000107ab9 */ /* 0x000fe20000000a00 */
[----:B------:R-:W-:-:S02]  /*9170*/  UIADD3 UR5, UR5, UR7, URZ ;  /* 0x0000000705057290 */ /* 0x000fc4000fffe03f */
[----:B------:R-:W-:Y:S02]  /*9180*/  UIMAD UR7, UR14, UR12, URZ ;  /* 0x0000000c0e0772a4 */ /* 0x000fe4000f8e023f */
[----:B------:R-:W-:Y:S02]  /*9190*/  UIMAD UR10, UR14, UR16, URZ ;  /* 0x000000100e0a72a4 */ /* 0x000fe4000f8e023f */
[----:B------:R-:W-:Y:S02]  /*91a0*/  UIMAD.WIDE.U32 UR14, UR16, UR29, UR8 ;  /* 0x0000001d100e72a5 */ /* 0x000fe4000f8e0008 */
[----:B------:R-:W-:Y:S01]  /*91b0*/  UIMAD.WIDE.U32 UR22, UR12, UR29, UR4 ;  /* 0x0000001d0c1672a5 */ /* 0x000fe2000f8e0004 */
[----:B------:R-:W-:Y:S01]  /*91c0*/  @UP0 ULDC UR8, c[0x0][0x2ec] ;  /* 0x0000bb0000080ab9 */ /* 0x000fe20000000800 */
[----:B------:R-:W-:Y:S02]  /*91d0*/  UIMAD UR5, UR13, UR29, UR7 ;  /* 0x0000001d0d0572a4 */ /* 0x000fe4000f8e0207 */
[----:B------:R-:W-:Y:S01]  /*91e0*/  UIMAD.WIDE.U32 UR8, UR28, UR8, URZ ;  /* 0x000000081c0872a5 */ /* 0x000fe2000f8e003f */
[----:B------:R-:W-:Y:S01]  /*91f0*/  @UP0 ULDC UR7, c[0x0][0x2f0] ;  /* 0x0000bc0000070ab9 */ /* 0x000fe20000000800 */
[----:B------:R-:W-:Y:S01]  /*9200*/  UMOV UR36, UR28 ;  /* 0x0000001c00247c82 */ /* 0x000fe20008000000 */
[----:B------:R-:W-:-:S02]  /*9210*/  UIMAD UR4, UR17, UR29, UR10 ;  /* 0x0000001d110472a4 */ /* 0x000fc4000f8e020a */
[----:B------:R-:W-:Y:S02]  /*9220*/  USEL UR37, UR37, URZ, !UP1 ;  /* 0x0000003f25257287 */ /* 0x000fe4000c800000 */
[----:B------:R-:W-:Y:S02]  /*9230*/  UIADD3 UR35, UR35, UR11, URZ ;  /* 0x0000000b23237290 */ /* 0x000fe4000fffe03f */
        /* <DEDUP_REMOVED lines=8> */
[----:B------:R-:W-:Y:S02]  /*92c0*/  SHF.L.U32 R6, R6, 0x1f, RZ ;  /* 0x0000001f06067819 */ /* 0x000fe400000006ff */
[----:B-1----:R-:W-:-:S04]  /*92d0*/  LEA R0, R3, R0, 0x18 ;  /* 0x0000000003007211 */ /* 0x002fc800078ec0ff */
[----:B------:R-:W1:Y:S01]  /*92e0*/  SYNCS.PHASECHK.TRANS64.TRYWAIT P1, [R0+URZ+0x36420], R6 ;  /* 0x03642006000075a7 */ /* 0x000e62000802017f */
[----:B--2---:R-:W-:Y:S01]  /*92f0*/  LOP3.LUT P0, RZ, R7, 0x7f, RZ, 0xc0, !PT ;  /* 0x0000007f07ff7812 */ /* 0x004fe2000780c0ff */
[----:B------:R-:W-:Y:S01]  /*9300*/  IMAD.MOV.U32 R7, RZ, RZ, 0x1 ;  /* 0x00000001ff077424 */ /* 0x000fe200078e00ff */
[----:B-1----:R-:W-:Y:S11]  /*9310*/  @!P1 BRA `(.L_x_1920) ;  /* 0x0000002000809947 */ /* 0x002ff60003800000 */
.L_x_1947:
        /* <DEDUP_REMOVED lines=9> */
.L_x_1921:
[----:B------:R-:W2:Y:S01]  /*93b0*/  LDC.64 R14, c[0x0][0x198] ;  /* 0x00006600ff0e7b82 */ /* 0x000ea20000000a00 */
[----:B------:R-:W-:Y:S01]  /*93c0*/  R2UR UR27, R5 ;  /* 0x00000000051b72ca */ /* 0x000fe200000e0000 */
[----:B------:R-:W-:Y:S01]  /*93d0*/  ULDC.64 UR8, c[0x0][0x700] ;  /* 0x0001c00000087ab9 */ /* 0x000fe20000000a00 */
[----:B------:R-:W-:Y:S01]  /*93e0*/  R2UR UR32, R0 ;  /* 0x00000000002072ca */ /* 0x000fe200000e0000 */
[----:B------:R-:W-:Y:S01]  /*93f0*/  IMAD.U32 R11, RZ, RZ, UR8 ;  /* 0x00000008ff0b7e24 */ /* 0x000fe2000f8e00ff */
[----:B------:R-:W-:Y:S01]  /*9400*/  UMOV UR44, 0x0 ;  /* 0x00000000002c7882 */ /* 0x000fe20000000000 */
[----:B------:R-:W-:Y:S01]  /*9410*/  UMOV UR45, 0x14f00000 ;  /* 0x14f00000002d7882 */ /* 0x000fe20000000000 */
[----:B------:R-:W-:Y:S01]  /*9420*/  UMOV UR26, URZ ;  /* 0x0000003f001a7c82 */ /* 0x000fe20008000000 */
[----:B------:R-:W-:Y:S01]  /*9430*/  UMOV UR18, 0x40 ;  /* 0x0000004000127882 */ /* 0x000fe20000000000 */
[----:B------:R-:W-:Y:S01]  /*9440*/  UMOV UR20, UR28 ;  /* 0x0000001c00147c82 */ /* 0x000fe20008000000 */
[----:B------:R-:W-:Y:S01]  /*9450*/  UMOV UR21, UR29 ;  /* 0x0000001d00157c82 */ /* 0x000fe20008000000 */
[----:B------:R-:W-:Y:S01]  /*9460*/  UMOV UR10, 0x80 ;  /* 0x00000080000a7882 */ /* 0x000fe20000000000 */
[----:B------:R-:W-:Y:S01]  /*9470*/  UMOV UR12, UR28 ;  /* 0x0000001c000c7c82 */ /* 0x000fe20008000000 */
[----:B------:R-:W-:Y:S01]  /*9480*/  UMOV UR13, UR29 ;  /* 0x0000001d000d7c82 */ /* 0x000fe20008000000 */
[----:B------:R-:W-:Y:S01]  /*9490*/  USHF.L.U32 UR27, UR27, 0x6, URZ ;  /* 0x000000061b1b7899 */ /* 0x000fe2000800063f */
[----:B------:R-:W-:Y:S01]  /*94a0*/  IMAD.MOV.U32 R16, RZ, RZ, 0x1 ;  /* 0x00000001ff107424 */ /* 0x000fe200078e00ff */
[----:B------:R-:W-:-:S02]  /*94b0*/  UIADD3 UR24, UR32, 0x1e000, URZ ;  /* 0x0001e00020187890 */ /* 0x000fc4000fffe03f */
[----:B------:R-:W-:Y:S02]  /*94c0*/  UIADD3 UR7, UP0, UR27, UR22, URZ ;  /* 0x000000161b077290 */ /* 0x000fe4000ff1e03f */
[----:B------:R-:W-:Y:S02]  /*94d0*/  UIADD3 UR25, UR32, 0x36410, URZ ;  /* 0x0003641020197890 */ /* 0x000fe4000fffe03f */
[----:B------:R-:W-:Y:S01]  /*94e0*/  UIADD3 UR16, UR32, 0x20000, URZ ;  /* 0x0002000020107890 */ /* 0x000fe2000fffe03f */
[----:B--2---:R-:W-:Y:S01]  /*94f0*/  IMAD.MOV.U32 R10, RZ, RZ, R14 ;  /* 0x000000ffff0a7224 */ /* 0x004fe200078e000e */
[----:B------:R-:W-:Y:S01]  /*9500*/  PLOP3.LUT P4, PT, PT, PT, UP0, 0x80, 0x0 ;  /* 0x000000000000781c */ /* 0x000fe20003f8f008 */
[----:B------:R-:W-:Y:S01]  /*9510*/  IMAD.U32 R2, RZ, RZ, UR7 ;  /* 0x00000007ff027e24 */ /* 0x000fe2000f8e00ff */
[----:B------:R-:W-:Y:S02]  /*9520*/  UIADD3 UR8, UR32, 0x22000, URZ ;  /* 0x0002200020087890 */ /* 0x000fe4000fffe03f */
[----:B------:R-:W-:Y:S01]  /*9530*/  IADD3 R3, P2, R10, 0x2f0, RZ ;  /* 0x000002f00a037810 */ /* 0x000fe20007f5e0ff */
[----:B------:R-:W-:Y:S01]  /*9540*/  UIADD3 UR48, UR32, 0x30000, URZ ;  /* 0x0003000020307890 */ /* 0x000fe2000fffe03f */
[----:B------:R-:W-:Y:S01]  /*9550*/  LEA R12, P1, R2, R11, 0x2 ;  /* 0x0000000b020c7211 */ /* 0x000fe200078210ff */
[----:B------:R-:W-:Y:S01]  /*9560*/  UIADD3 UR33, UR32, 0x36400, URZ ;  /* 0x0003640020217890 */ /* 0x000fe2000fffe03f */
[----:B------:R-:W-:Y:S01]  /*9570*/  R2UR UR46, R3 ;  /* 0x00000000032e72ca */ /* 0x000fe200000e0000 */
[----:B------:R-:W-:Y:S01]  /*9580*/  IMAD.U32 R3, RZ, RZ, UR27 ;  /* 0x0000001bff037e24 */ /* 0x000fe2000f8e00ff */
[----:B------:R-:W-:Y:S01]  /*9590*/  R2UR UR40, R12 ;  /* 0x000000000c2872ca */ /* 0x000fe200000e0000 */
[----:B------:R-:W-:Y:S01]  /*95a0*/  IMAD.U32 R12, RZ, RZ, UR9 ;  /* 0x00000009ff0c7e24 */ /* 0x000fe2000f8e00ff */
[----:B------:R-:W-:Y:S01]  /*95b0*/  IADD3 R13, P3, R10, 0x3f0, RZ ;  /* 0x000003f00a0d7810 */ /* 0x000fe20007f7e0ff */
[----:B------:R-:W-:Y:S01]  /*95c0*/  UIADD3 UR27, UR27, UR6, URZ ;  /* 0x000000061b1b7290 */ /* 0x000fe2000fffe03f */
[----:B------:R-:W-:Y:S01]  /*95d0*/  LEA.HI.X.SX32 R3, R3, R8, 0x1, P4 ;  /* 0x0000000803037211 */ /* 0x000fe200020f0eff */
[----:B------:R-:W-:Y:S01]  /*95e0*/  UMOV UR17, UR25 ;  /* 0x0000001900117c82 */ /* 0x000fe20008000000 */
[----:B------:R-:W-:Y:S01]  /*95f0*/  R2UR UR30, R13 ;  /* 0x000000000d1e72ca */ /* 0x000fe200000e0000 */
[----:B------:R-:W-:Y:S01]  /*9600*/  IMAD.MOV.U32 R13, RZ, RZ, R15 ;  /* 0x000000ffff0d7224 */ /* 0x000fe200078e000f */
[----:B------:R-:W-:Y:S01]  /*9610*/  LEA.HI.X R2, R2, R12, R3, 0x2, P1 ;  /* 0x0000000c02027211 */ /* 0x000fe200008f1403 */
[----:B------:R-:W-:Y:S01]  /*9620*/  UMOV UR9, UR25 ;  /* 0x0000001900097c82 */ /* 0x000fe20008000000 */
[----:B------:R-:W-:Y:S01]  /*9630*/  UMOV UR19, UR27 ;  /* 0x0000001b00137c82 */ /* 0x000fe20008000000 */
[--C-:B------:R-:W-:Y:S01]  /*9640*/  IMAD.X R3, RZ, RZ, R13.reuse, P2 ;  /* 0x000000ffff037224 */ /* 0x100fe200010e060d */
[----:B------:R-:W-:Y:S01]  /*9650*/  R2UR UR41, R2 ;  /* 0x00000000022972ca */ /* 0x000fe200000e0000 */
[--C-:B------:R-:W-:Y:S01]  /*9660*/  IMAD.X R14, RZ, RZ, R13.reuse, P3 ;  /* 0x000000ffff0e7224 */ /* 0x100fe200018e060d */
[----:B------:R-:W-:Y:S01]  /*9670*/  IADD3 R2, P1, R10, 0xf0, RZ ;  /* 0x000000f00a027810 */ /* 0x000fe20007f3e0ff */
[----:B------:R-:W-:Y:S01]  /*9680*/  UMOV UR11, UR27 ;  /* 0x0000001b000b7c82 */ /* 0x000fe20008000000 */
[----:B------:R-:W-:Y:S01]  /*9690*/  R2UR UR47, R3 ;  /* 0x00000000032f72ca */ /* 0x000fe200000e0000 */
[----:B------:R-:W-:Y:S01]  /*96a0*/  UMOV UR7, 0x10 ;  /* 0x0000001000077882 */ /* 0x000fe20000000000 */
[----:B------:R-:W-:Y:S01]  /*96b0*/  R2UR UR42, R2 ;  /* 0x00000000022a72ca */ /* 0x000fe200000e0000 */
[----:B------:R-:W-:Y:S01]  /*96c0*/  IMAD.X R3, RZ, RZ, R13, P1 ;  /* 0x000000ffff037224 */ /* 0x000fe200008e060d */
[----:B------:R-:W-:Y:S01]  /*96d0*/  R2UR UR31, R14 ;  /* 0x000000000e1f72ca */ /* 0x000fe200000e0000 */
[----:B------:R-:W-:Y:S01]  /*96e0*/  VIADD R14, R4, 0xffffffff ;  /* 0xffffffff040e7836 */ /* 0x000fe20000000000 */
[----:B------:R-:W-:Y:S01]  /*96f0*/  UMOV UR49, UR25 ;  /* 0x0000001900317c82 */ /* 0x000fe20008000000 */
[----:B------:R-:W-:Y:S01]  /*9700*/  IMAD.MOV.U32 R15, RZ, RZ, 0x12000 ;  /* 0x00012000ff0f7424 */ /* 0x000fe200078e00ff */
[----:B------:R-:W-:Y:S01]  /*9710*/  R2UR UR43, R3 ;  /* 0x00000000032b72ca */ /* 0x000fe200000e0000 */
[----:B------:R-:W-:Y:S01]  /*9720*/  UMOV UR54, 0x0 ;  /* 0x0000000000367882 */ /* 0x000fe20000000000 */
[----:B------:R-:W-:Y:S01]  /*9730*/  UMOV UR55, 0x10000000 ;  /* 0x1000000000377882 */ /* 0x000fe20000000000 */
[----:B------:R-:W-:Y:S01]  /*9740*/  UMOV UR34, UR26 ;  /* 0x0000001a00227c82 */ /* 0x000fe20008000000 */
[----:B------:R-:W-:Y:S01]  /*9750*/  ISETP.GE.AND P1, PT, R5, R14, PT ;  /* 0x0000000e0500720c */ /* 0x000fe20003f26270 */
[----:B------:R-:W-:Y:S01]  /*9760*/  UMOV UR50, 0x40 ;  /* 0x0000004000327882 */ /* 0x000fe20000000000 */
[----:B------:R-:W-:Y:S01]  /*9770*/  UMOV UR51, UR35 ;  /* 0x0000002300337c82 */ /* 0x000fe20008000000 */
[----:B------:R-:W-:Y:S01]  /*9780*/  UMOV UR52, UR36 ;  /* 0x0000002400347c82 */ /* 0x000fe20008000000 */
[----:B------:R-:W-:-:S05]  /*9790*/  UMOV UR53, UR37 ;  /* 0x0000002500357c82 */ /* 0x000fca0008000000 */
[----:B------:R-:W-:Y:S01]  /*97a0*/  UTMALDG.4D [UR24], [UR42], desc[UR44] ;  /* 0x00002c182a0075b4 */ /* 0x000fe20008019000 */
[----:B------:R2:W-:Y:S01]  /*97b0*/  UTMALDG.4D [UR16], [UR42], desc[UR44] ;  /* 0x00002c102a0075b4 */ /* 0x0005e20008019000 */
[----:B------:R-:W-:Y:S01]  /*97c0*/  UTMALDG.4D [UR8], [UR42], desc[UR44] ;  /* 0x00002c082a0075b4 */ /* 0x000fe20008019000 */
[----:B------:R3:W-:Y:S01]  /*97d0*/  UBLKCP.S.G [UR48], [UR40], UR7 ;  /* 0x00000030280073ba */ /* 0x0007e20008000207 */
[----:B------:R4:W-:Y:S01]  /*97e0*/  SYNCS.ARRIVE.TRANS64 RZ, [R0+URZ+0x36400], R15 ;  /* 0x0364000f00ff79a7 */ /* 0x0009e2000800003f */
[----:B------:R5:W-:Y:S01]  /*97f0*/  UTMALDG.4D [UR32], [UR46], desc[UR54] ;  /* 0x000036202e0075b4 */ /* 0x000be20008019000 */
[----:B--2---:R-:W-:Y:S01]  /*9800*/  UIADD3 UR16, UR32, 0x9000, URZ ;  /* 0x0000900020107890 */ /* 0x004fe2000fffe03f */
[----:B----4-:R-:W-:Y:S01]  /*9810*/  IMAD.MOV.U32 R15, RZ, RZ, 0x1 ;  /* 0x00000001ff0f7424 */ /* 0x010fe200078e00ff */
[----:B------:R-:W-:Y:S01]  /*9820*/  UMOV UR19, UR35 ;  /* 0x0000002300137c82 */ /* 0x000fe20008000000 */
[----:B------:R-:W-:Y:S01]  /*9830*/  UMOV UR20, UR36 ;  /* 0x0000002400147c82 */ /* 0x000fe20008000000 */
[----:B------:R-:W-:Y:S01]  /*9840*/  UMOV UR21, UR37 ;  /* 0x0000002500157c82 */ /* 0x000fe20008000000 */
[----:B------:R-:W-:Y:S01]  /*9850*/  UMOV UR18, UR26 ;  /* 0x0000001a00127c82 */ /* 0x000fe20008000000 */
[----:B---3--:R-:W-:-:S02]  /*9860*/  UIADD3 UR48, UR32, 0x3000, URZ ;  /* 0x0000300020307890 */ /* 0x008fc4000fffe03f */
[----:B------:R-:W-:Y:S02]  /*9870*/  UIADD3 UR40, UR32, 0x6000, URZ ;  /* 0x0000600020287890 */ /* 0x000fe4000fffe03f */
[----:B------:R-:W-:Y:S01]  /*9880*/  UIADD3 UR8, UR32, 0xc000, URZ ;  /* 0x0000c00020087890 */ /* 0x000fe2000fffe03f */
[----:B------:R-:W-:Y:S01]  /*9890*/  UMOV UR49, UR33 ;  /* 0x0000002100317c82 */ /* 0x000fe20008000000 */
[----:B------:R-:W-:Y:S01]  /*98a0*/  UMOV UR42, 0x80 ;  /* 0x00000080002a7882 */ /* 0x000fe20000000000 */
[----:B------:R-:W-:Y:S01]  /*98b0*/  UMOV UR43, UR35 ;  /* 0x00000023002b7c82 */ /* 0x000fe20008000000 */
[----:B------:R-:W-:Y:S01]  /*98c0*/  UMOV UR44, UR36 ;  /* 0x00000024002c7c82 */ /* 0x000fe20008000000 */
[----:B------:R-:W-:Y:S01]  /*98d0*/  UMOV UR45, UR37 ;  /* 0x00000025002d7c82 */ /* 0x000fe20008000000 */
[----:B------:R-:W-:Y:S01]  /*98e0*/  UMOV UR41, UR33 ;  /* 0x0000002100297c82 */ /* 0x000fe20008000000 */
[----:B------:R2:W-:Y:S01]  /*98f0*/  UTMALDG.4D [UR48], [UR46], desc[UR54] ;  /* 0x000036302e0075b4 */ /* 0x0005e20008019000 */
[----:B------:R-:W-:Y:S01]  /*9900*/  UMOV UR17, UR33 ;  /* 0x0000002100117c82 */ /* 0x000fe20008000000 */
[----:B------:R-:W-:Y:S01]  /*9910*/  UMOV UR10, 0x40 ;  /* 0x00000040000a7882 */ /* 0x000fe20000000000 */
[----:B------:R-:W-:Y:S01]  /*9920*/  UMOV UR11, UR35 ;  /* 0x00000023000b7c82 */ /* 0x000fe20008000000 */
[----:B------:R-:W-:Y:S01]  /*9930*/  UMOV UR12, UR36 ;  /* 0x00000024000c7c82 */ /* 0x000fe20008000000 */
[----:B------:R-:W-:Y:S01]  /*9940*/  UMOV UR13, UR37 ;  /* 0x00000025000d7c82 */ /* 0x000fe20008000000 */
[----:B-----5:R-:W-:Y:S01]  /*9950*/  UIADD3 UR32, UR32, 0xf000, URZ ;  /* 0x0000f00020207890 */ /* 0x020fe2000fffe03f */
[----:B------:R2:W-:Y:S01]  /*9960*/  UTMALDG.4D [UR40], [UR46], desc[UR54] ;  /* 0x000036282e0075b4 */ /* 0x0005e20008019000 */
[----:B------:R-:W-:Y:S01]  /*9970*/  UMOV UR9, UR33 ;  /* 0x0000002100097c82 */ /* 0x000fe20008000000 */
[----:B------:R-:W-:Y:S01]  /*9980*/  UMOV UR34, 0x80 ;  /* 0x0000008000227882 */ /* 0x000fe20000000000 */
[----:B------:R2:W-:Y:S01]  /*9990*/  UTMALDG.4D [UR16], [UR30], desc[UR54] ;  /* 0x000036101e0075b4 */ /* 0x0005e20008019000 */
[----:B------:R2:W-:Y:S04]  /*99a0*/  UTMALDG.4D [UR8], [UR30], desc[UR54] ;  /* 0x000036081e0075b4 */ /* 0x0005e80008019000 */
[----:B------:R2:W-:Y:S02]  /*99b0*/  UTMALDG.4D [UR32], [UR30], desc[UR54] ;  /* 0x000036201e0075b4 */ /* 0x0005e40008019000 */
[----:B--2---:R-:W-:Y:S05]  /*99c0*/  @P1 BRA `(.L_x_1922) ;  /* 0x00000014000c1947 */ /* 0x004fea0003800000 */
[----:B------:R-:W2:Y:S01]  /*99d0*/  S2R R17, SR_TID.X ;  /* 0x0000000000117919 */ /* 0x000ea20000002100 */
[----:B------:R-:W-:Y:S01]  /*99e0*/  VIADD R16, R4, 0xfffffffe ;  /* 0xfffffffe04107836 */ /* 0x000fe20000000000 */
[-C--:B------:R-:W-:Y:S01]  /*99f0*/  LOP3.LUT R7, RZ, R5.reuse, RZ, 0x33, !PT ;  /* 0x00000005ff077212 */ /* 0x080fe200078e33ff */
[----:B------:R-:W-:Y:S02]  /*9a00*/  IMAD.MOV.U32 R15, RZ, RZ, 0x1 ;  /* 0x00000001ff0f7424 */ /* 0x000fe400078e00ff */
[----:B------:R-:W-:Y:S01]  /*9a10*/  IMAD.MOV.U32 R19, RZ, RZ, R5 ;  /* 0x000000ffff137224 */ /* 0x000fe200078e0005 */
[----:B------:R-:W-:Y:S01]  /*9a20*/  ISETP.NE.AND P1, PT, R16, R5, PT ;  /* 0x000000051000720c */ /* 0x000fe20003f25270 */
[----:B------:R-:W-:Y:S02]  /*9a30*/  IMAD.IADD R21, R7, 0x1, R4 ;  /* 0x0000000107157824 */ /* 0x000fe400078e0204 */
[----:B------:R-:W-:-:S03]  /*9a40*/  IMAD.MOV.U32 R7, RZ, RZ, 0x1 ;  /* 0x00000001ff077424 */ /* 0x000fc600078e00ff */
[----:B------:R-:W-:Y:S02]  /*9a50*/  LOP3.LUT R20, R21, 0x1, RZ, 0xc0, !PT ;  /* 0x0000000115147812 */ /* 0x000fe400078ec0ff */
[----:B--2---:R-:W-:-:S05]  /*9a60*/  LOP3.LUT R18, R17, 0x1f, RZ, 0xc0, !PT ;  /* 0x0000001f11127812 */ /* 0x004fca00078ec0ff */
[----:B------:R-:W-:Y:S05]  /*9a70*/  @!P1 BRA `(.L_x_1923) ;  /* 0x0000000c00449947 */ /* 0x000fea0003800000 */
[----:B------:R-:W-:Y:S02]  /*9a80*/  IMAD.IADD R21, R21, 0x1, -R20 ;  /* 0x0000000115157824 */ /* 0x000fe400078e0a14 */
[----:B------:R-:W-:Y:S02]  /*9a90*/  IMAD.MOV.U32 R19, RZ, RZ, R5 ;  /* 0x000000ffff137224 */ /* 0x000fe400078e0005 */
[----:B------:R-:W-:-:S07]  /*9aa0*/  IMAD.MOV.U32 R7, RZ, RZ, 0x1 ;  /* 0x00000001ff077424 */ /* 0x000fce00078e00ff */
.L_x_1932:
[----:B-1----:R-:W-:-:S05]  /*9ab0*/  IMAD.MOV.U32 R6, RZ, RZ, 0x1 ;  /* 0x00000001ff067424 */ /* 0x002fca00078e00ff */
[----:B------:R-:W-:-:S04]  /*9ac0*/  SHF.L.U32 R6, R6, 0x1f, RZ ;  /* 0x0000001f06067819 */ /* 0x000fc800000006ff */
[----:B------:R-:W1:Y:S02]  /*9ad0*/  SYNCS.PHASECHK.TRANS64.TRYWAIT P1, [R0+URZ+0x36438], R6 ;  /* 0x03643806000075a7 */ /* 0x000e64000802017f */
[----:B-1----:R-:W-:Y:S05]  /*9ae0*/  @!P1 BRA `(.L_x_1924) ;  /* 0x0000001800a09947 */ /* 0x002fea0003800000 */
.L_x_1948:
[----:B------:R-:W-:Y:S05]  /*9af0*/  @P0 BRA `(.L_x_1925) ;  /* 0x0000000000140947 */ /* 0x000fea0003800000 */
[----:B------:R-:W-:Y:S01]  /*9b00*/  ISETP.NE.AND P1, PT, R18, RZ, PT ;  /* 0x000000ff1200720c */ /* 0x000fe20003f25270 */
[----:B------:R-:W-:-:S04]  /*9b10*/  IMAD.MOV.U32 R3, RZ, RZ, 0x6100 ;  /* 0x00006100ff037424 */ /* 0x000fc800078e00ff */
[----:B------:R2:W-:Y:S08]  /*9b20*/  SYNCS.ARRIVE.TRANS64 RZ, [R0+URZ+0x36430], R3 ;  /* 0x0364300300ff79a7 */ /* 0x0005f0000800003f */
[----:B------:R-:W-:Y:S05]  /*9b30*/  @!P1 BRA `(.L_x_1925) ;  /* 0x0000000000049947 */ /* 0x000fea0003800000 */
[----:B------:R-:W-:Y:S01]  /*9b40*/  BPT.TRAP 0x1 ;  /* 0x000000040000795c */ /* 0x000fe20000300000 */
.L_x_1925:
[----:B------:R-:W3:Y:S01]  /*9b50*/  LDC.64 R16, c[0x0][0x728] ;  /* 0x0001ca00ff107b82 */ /* 0x000ee20000000a00 */
[----:B------:R-:W-:Y:S01]  /*9b60*/  IMAD.SHL.U32 R2, R19, 0x40, RZ ;  /* 0x0000004013027824 */ /* 0x000fe200078e00ff */
[----:B------:R-:W-:Y:S01]  /*9b70*/  UMOV UR32, 0x0 ;  /* 0x0000000000207882 */ /* 0x000fe20000000000 */
[C---:B------:R-:W-:Y:S01]  /*9b80*/  VIADD R22, R0.reuse, 0x36430 ;  /* 0x0003643000167836 */ /* 0x040fe20000000000 */
[----:B------:R-:W-:Y:S01]  /*9b90*/  UMOV UR33, 0x14f00000 ;  /* 0x14f0000000217882 */ /* 0x000fe20000000000 */
[----:B------:R-:W-:Y:S01]  /*9ba0*/  VIADD R23, R0, 0x2a000 ;  /* 0x0002a00000177836 */ /* 0x000fe20000000000 */
[----:B--2---:R-:W-:Y:S01]  /*9bb0*/  IADD3 R3, P1, R2, UR14, RZ ;  /* 0x0000000e02037c10 */ /* 0x004fe2000ff3e0ff */
[----:B------:R-:W-:Y:S01]  /*9bc0*/  VIADD R24, R0, 0x2c000 ;  /* 0x0002c00000187836 */ /* 0x000fe20000000000 */
[----:B------:R-:W2:Y:S01]  /*9bd0*/  LDC.64 R12, c[0x0][0x198] ;  /* 0x00006600ff0c7b82 */ /* 0x000ea20000000a00 */
[----:B------:R-:W-:Y:S01]  /*9be0*/  R2UR UR27, R2 ;  /* 0x00000000021b72ca */ /* 0x000fe200000e0000 */
[----:B------:R-:W-:Y:S01]  /*9bf0*/  VIADD R25, R0, 0x2e000 ;  /* 0x0002e00000197836 */ /* 0x000fe20000000000 */
[----:B------:R-:W-:Y:S01]  /*9c00*/  LEA.HI.X.SX32 R4, R2, R9, 0x1, P1 ;  /* 0x0000000902047211 */ /* 0x000fe200008f0eff */
        /* <DEDUP_REMOVED lines=21> */
[----:B------:R-:W-:Y:S01]  /*9d60*/  UMOV UR9, UR25 ;  /* 0x0000001900097c82 */ /* 0x000fe20008000000 */
[----:B------:R-:W-:Y:S01]  /*9d70*/  UMOV UR11, UR27 ;  /* 0x0000001b000b7c82 */ /* 0x000fe20008000000 */
        /* <DEDUP_REMOVED lines=13> */
.L_x_1949:
[----:B------:R-:W-:Y:S05]  /*9e50*/  @P0 BRA `(.L_x_1927) ;  /* 0x0000000000140947 */ /* 0x000fea0003800000 */
[----:B------:R-:W-:Y:S01]  /*9e60*/  ISETP.NE.AND P1, PT, R18, RZ, PT ;  /* 0x000000ff1200720c */ /* 0x000fe20003f25270 */
[----:B--2---:R-:W-:-:S04]  /*9e70*/  IMAD.MOV.U32 R3, RZ, RZ, 0x6100 ;  /* 0x00006100ff037424 */ /* 0x004fc800078e00ff */
[----:B------:R3:W-:Y:S08]  /*9e80*/  SYNCS.ARRIVE.TRANS64 RZ, [R0+URZ+0x36418], R3 ;  /* 0x0364180300ff79a7 */ /* 0x0007f0000800003f */
[----:B------:R-:W-:Y:S05]  /*9e90*/  @!P1 BRA `(.L_x_1927) ;  /* 0x0000000000049947 */ /* 0x000fea0003800000 */
[----:B------:R-:W-:Y:S01]  /*9ea0*/  BPT.TRAP 0x1 ;  /* 0x000000040000795c */ /* 0x000fe20000300000 */
.L_x_1927:
[----:B------:R-:W-:Y:S01]  /*9eb0*/  VIADD R27, R2, 0x40 ;  /* 0x00000040021b7836 */ /* 0x000fe20000000000 */
[----:B------:R-:W-:Y:S01]  /*9ec0*/  ULDC.64 UR8, c[0x0][0x700] ;  /* 0x0001c00000087ab9 */ /* 0x000fe20000000a00 */
[----:B------:R-:W-:Y:S01]  /*9ed0*/  R2UR UR40, R0 ;  /* 0x00000000002872ca */ /* 0x000fe200000e0000 */
[----:B------:R-:W-:Y:S01]  /*9ee0*/  IMAD.U32 R11, RZ, RZ, UR8 ;  /* 0x00000008ff0b7e24 */ /* 0x000fe2000f8e00ff */
[----:B------:R-:W-:Y:S01]  /*9ef0*/  UMOV UR32, 0x0 ;  /* 0x0000000000207882 */ /* 0x000fe20000000000 */
[C---:B------:R-:W-:Y:S01]  /*9f00*/  IADD3 R2, P1, R27.reuse, UR22, RZ ;  /* 0x000000161b027c10 */ /* 0x040fe2000ff3e0ff */
[----:B------:R-:W-:Y:S01]  /*9f10*/  IMAD.U32 R12, RZ, RZ, UR9 ;  /* 0x00000009ff0c7e24 */ /* 0x000fe2000f8e00ff */
[----:B------:R-:W-:Y:S01]  /*9f20*/  SHF.R.S32.HI R28, RZ, 0x1f, R27 ;  /* 0x0000001fff1c7819 */ /* 0x000fe2000001141b */
[----:B------:R-:W-:Y:S01]  /*9f30*/  VIADD R29, R27, UR6 ;  /* 0x000000061b1d7c36 */ /* 0x000fe20008000000 */
[----:B--23--:R-:W-:Y:S01]  /*9f40*/  LEA R3, P2, R2, R11, 0x2 ;  /* 0x0000000b02037211 */ /* 0x00cfe200078410ff */
[----:B------:R-:W-:Y:S01]  /*9f50*/  UMOV UR33, 0x14f00000 ;  /* 0x14f0000000217882 */ /* 0x000fe20000000000 */
[----:B------:R-:W-:Y:S01]  /*9f60*/  UMOV UR18, URZ ;  /* 0x0000003f00127c82 */ /* 0x000fe20008000000 */
[----:B------:R-:W-:Y:S01]  /*9f70*/  UMOV UR20, UR28 ;  /* 0x0000001c00147c82 */ /* 0x000fe20008000000 */
[----:B------:R-:W-:Y:S01]  /*9f80*/  R2UR UR42, R3 ;  /* 0x00000000032a72ca */ /* 0x000fe200000e0000 */
[----:B------:R-:W-:Y:S01]  /*9f90*/  IMAD.X R3, R28, 0x1, R8, P1 ;  /* 0x000000011c037824 */ /* 0x000fe200008e0608 */
[----:B------:R-:W-:Y:S01]  /*9fa0*/  R2UR UR19, R29 ;  /* 0x000000001d1372ca */ /* 0x000fe200000e0000 */
[----:B------:R-:W-:Y:S01]  /*9fb0*/  UIADD3 UR17, UR40, 0x36418, URZ ;  /* 0x0003641828117890 */ /* 0x000fe2000fffe03f */
[----:B------:R-:W-:Y:S01]  /*9fc0*/  SHF.L.U32 R18, RZ, 0x1f, RZ ;  /* 0x0000001fff127819 */ /* 0x000fe200000006ff */
[----:B------:R-:W-:Y:S01]  /*9fd0*/  UIADD3 UR16, UR40, 0x24000, URZ ;  /* 0x0002400028107890 */ /* 0x000fe2000fffe03f */
        /* <DEDUP_REMOVED lines=24> */
[----:B------:R3:W4:Y:S02]  /*a160*/  SYNCS.PHASECHK.TRANS64.TRYWAIT P1, [R0+URZ+0x36438], R18 ;  /* 0x03643812000075a7 */ /* 0x000724000802017f */
[----:B---3--:R-:W3:Y:S02]  /*a170*/  S2R R18, SR_TID.X ;  /* 0x0000000000127919 */ /* 0x008ee40000002100 */
[----:B---3--:R-:W-:Y:S01]  /*a180*/  LOP3.LUT R18, R18, 0x1f, RZ, 0xc0, !PT ;  /* 0x0000001f12127812 */ /* 0x008fe200078ec0ff */
[----:B--2-4-:R-:W-:Y:S06]  /*a190*/  @!P1 BRA `(.L_x_1928) ;  /* 0x00000014001c9947 */ /* 0x014fec0003800000 */
.L_x_1950:
[----:B------:R-:W-:Y:S05]  /*a1a0*/  @P0 BRA `(.L_x_1929) ;  /* 0x00000000001c0947 */ /* 0x000fea0003800000 */
[----:B------:R-:W-:-:S04]  /*a1b0*/  IMAD.MOV.U32 R18, RZ, RZ, 0x6100 ;  /* 0x00006100ff127424 */ /* 0x000fc800078e00ff */
[----:B------:R2:W-:Y:S02]  /*a1c0*/  SYNCS.ARRIVE.TRANS64 RZ, [R0+URZ+0x36430], R18 ;  /* 0x0364301200ff79a7 */ /* 0x0005e4000800003f */
[----:B--2---:R-:W2:Y:S02]  /*a1d0*/  S2R R18, SR_TID.X ;  /* 0x0000000000127919 */ /* 0x004ea40000002100 */
[----:B--2---:R-:W-:-:S04]  /*a1e0*/  LOP3.LUT R18, R18, 0x1f, RZ, 0xc0, !PT ;  /* 0x0000001f12127812 */ /* 0x004fc800078ec0ff */
[----:B------:R-:W-:-:S13]  /*a1f0*/  ISETP.NE.AND P1, PT, R18, RZ, PT ;  /* 0x000000ff1200720c */ /* 0x000fda0003f25270 */
[----:B------:R-:W-:Y:S05]  /*a200*/  @!P1 BRA `(.L_x_1929) ;  /* 0x0000000000049947 */ /* 0x000fea0003800000 */
[----:B------:R-:W-:Y:S01]  /*a210*/  BPT.TRAP 0x1 ;  /* 0x000000040000795c */ /* 0x000fe20000300000 */
.L_x_1929:
[----:B------:R-:W-:Y:S01]  /*a220*/  IADD3 R27, P1, R27, UR14, RZ ;  /* 0x0000000e1b1b7c10 */ /* 0x000fe2000ff3e0ff */
        /* <DEDUP_REMOVED lines=36> */
.L_x_1952:
[----:B------:R-:W-:Y:S05]  /*a470*/  @P0 BRA `(.L_x_1931) ;  /* 0x0000000000140947 */ /* 0x000fea0003800000 */
[----:B------:R-:W-:Y:S01]  /*a480*/  ISETP.NE.AND P1, PT, R18, RZ, PT ;  /* 0x000000ff1200720c */ /* 0x000fe20003f25270 */
[----:B--2---:R-:W-:-:S04]  /*a490*/  IMAD.MOV.U32 R5, RZ, RZ, 0x6100 ;  /* 0x00006100ff057424 */ /* 0x004fc800078e00ff */
[----:B------:R3:W-:Y:S08]  /*a4a0*/  SYNCS.ARRIVE.TRANS64 RZ, [R0+URZ+0x36410], R5 ;  /* 0x0364100500ff79a7 */ /* 0x0007f0000800003f */
[----:B------:R-:W-:Y:S05]  /*a4b0*/  @!P1 BRA `(.L_x_1931) ;  /* 0x0000000000049947 */ /* 0x000fea0003800000 */
[----:B------:R-:W-:Y:S01]  /*a4c0*/  BPT.TRAP 0x1 ;  /* 0x000000040000795c */ /* 0x000fe20000300000 */
.L_x_1931:
        /* <DEDUP_REMOVED lines=8> */
[----:B------:R-:W-:Y:S01]  /*a550*/  UMOV UR20, UR28 ;  /* 0x0000001c00147c82 */ /* 0x000fe20008000000 */
[----:B------:R-:W-:Y:S01]  /*a560*/  UMOV UR21, UR29 ;  /* 0x0000001d00157c82 */ /* 0x000fe20008000000 */
[----:B------:R-:W-:Y:S01]  /*a570*/  UMOV UR10, 0x40 ;  /* 0x00000040000a7882 */ /* 0x000fe20000000000 */
[----:B------:R-:W-:Y:S01]  /*a580*/  UMOV UR12, UR28 ;  /* 0x0000001c000c7c82 */ /* 0x000fe20008000000 */
[----:B------:R-:W-:Y:S01]  /*a590*/  UMOV UR13, UR29 ;  /* 0x0000001d000d7c82 */ /* 0x000fe20008000000 */
[----:B------:R-:W-:-:S02]  /*a5a0*/  UIADD3 UR7, UR7, 0x2, URZ ;  /* 0x0000000207077890 */ /* 0x000fc4000fffe03f */
[----:B------:R-:W-:Y:S02]  /*a5b0*/  UIADD3 UR16, UR40, 0x1e000, URZ ;  /* 0x0001e00028107890 */ /* 0x000fe4000fffe03f */
[----:B------:R-:W-:Y:S02]  /*a5c0*/  USHF.L.U32 UR19, UR7, 0x6, URZ ;  /* 0x0000000607137899 */ /* 0x000fe4000800063f */
[----:B------:R-:W-:Y:S01]  /*a5d0*/  UIADD3 UR17, UR40, 0x36410, URZ ;  /* 0x0003641028117890 */ /* 0x000fe2000fffe03f */
[----:B------:R-:W-:Y:S01]  /*a5e0*/  IMAD.U32 R19, RZ, RZ, UR7 ;  /* 0x00000007ff137e24 */ /* 0x000fe2000f8e00ff */
[----:B------:R-:W-:Y:S02]  /*a5f0*/  UIADD3 UR8, UP0, UR19, UR22, URZ ;  /* 0x0000001613087290 */ /* 0x000fe4000ff1e03f */
[----:B--23--:R-:W-:Y:S01]  /*a600*/  IMAD.U32 R5, RZ, RZ, UR19 ;  /* 0x00000013ff057e24 */ /* 0x00cfe2000f8e00ff */
[----:B------:R-:W-:Y:S02]  /*a610*/  UIADD3 UR19, UR19, UR6, URZ ;  /* 0x0000000613137290 */ /* 0x000fe4000fffe03f */
[----:B------:R-:W-:Y:S01]  /*a620*/  UIADD3 UR24, UR40, 0x22000, URZ ;  /* 0x0002200028187890 */ /* 0x000fe2000fffe03f */
[----:B------:R-:W-:Y:S01]  /*a630*/  PLOP3.LUT P1, PT, PT, PT, UP0, 0x80, 0x0 ;  /* 0x000000000000781c */ /* 0x000fe20003f2f008 */
[----:B------:R-:W-:Y:S01]  /*a640*/  IMAD.U32 R4, RZ, RZ, UR8 ;  /* 0x00000008ff047e24 */ /* 0x000fe2000f8e00ff */
[----:B------:R-:W-:-:S02]  /*a650*/  UIADD3 UR8, UR40, 0x20000, URZ ;  /* 0x0002000028087890 */ /* 0x000fc4000fffe03f */
[----:B------:R-:W-:Y:S01]  /*a660*/  LEA.HI.X.SX32 R5, R5, R8, 0x1, P1 ;  /* 0x0000000805057211 */ /* 0x000fe200008f0eff */
[----:B------:R-:W-:Y:S01]  /*a670*/  UIADD3 UR40, UR40, 0x30000, URZ ;  /* 0x0003000028287890 */ /* 0x000fe2000fffe03f */
[C---:B------:R-:W-:Y:S01]  /*a680*/  LEA R16, P1, R4.reuse, R11, 0x2 ;  /* 0x0000000b04107211 */ /* 0x040fe200078210ff */
[----:B------:R-:W-:Y:S01]  /*a690*/  UMOV UR9, UR17 ;  /* 0x0000001100097c82 */ /* 0x000fe20008000000 */
[----:B------:R-:W-:Y:S01]  /*a6a0*/  UMOV UR11, UR19 ;  /* 0x00000013000b7c82 */ /* 0x000fe20008000000 */
[----:B------:R-:W-:Y:S01]  /*a6b0*/  UMOV UR26, 0x80 ;  /* 0x00000080001a7882 */ /* 0x000fe20000000000 */
[----:B------:R-:W-:Y:S01]  /*a6c0*/  LEA.HI.X R4, R4, R12, R5, 0x2, P1 ;  /* 0x0000000c04047211 */ /* 0x000fe200008f1405 */
[----:B------:R-:W-:Y:S01]  /*a6d0*/  UMOV UR25, UR17 ;  /* 0x0000001100197c82 */ /* 0x000fe20008000000 */
[----:B------:R-:W-:Y:S01]  /*a6e0*/  R2UR UR42, R16 ;  /* 0x00000000102a72ca */ /* 0x000fe200000e0000 */
[----:B------:R2:W-:Y:S01]  /*a6f0*/  UTMALDG.4D [UR16], [UR30], desc[UR32] ;  /* 0x000020101e0075b4 */ /* 0x0005e20008019000 */
[----:B------:R-:W-:Y:S01]  /*a700*/  R2UR UR43, R4 ;  /* 0x00000000042b72ca */ /* 0x000fe200000e0000 */
[----:B------:R-:W-:Y:S01]  /*a710*/  UMOV UR27, UR19 ;  /* 0x00000013001b7c82 */ /* 0x000fe20008000000 */
[----:B------:R-:W-:Y:S01]  /*a720*/  ISETP.NE.AND P1, PT, R21, RZ, PT ;  /* 0x000000ff1500720c */ /* 0x000fe20003f25270 */
[----:B------:R-:W-:Y:S01]  /*a730*/  UMOV UR41, UR17 ;  /* 0x0000001100297c82 */ /* 0x000fe20008000000 */
[----:B------:R-:W-:Y:S01]  /*a740*/  UMOV UR34, 0x10 ;  /* 0x0000001000227882 */ /* 0x000fe20000000000 */
[----:B------:R2:W-:Y:S01]  /*a750*/  UTMALDG.4D [UR8], [UR30], desc[UR32] ;  /* 0x000020081e0075b4 */ /* 0x0005e20008019000 */
[----:B------:R2:W-:Y:S07]  /*a760*/  UTMALDG.4D [UR24], [UR30], desc[UR32] ;  /* 0x000020181e0075b4 */ /* 0x0005ee0008019000 */
[----:B------:R2:W-:Y:S02]  /*a770*/  UBLKCP.S.G [UR40], [UR42], UR34 ;  /* 0x000000282a0073ba */ /* 0x0005e40008000222 */
[----:B--2---:R-:W-:Y:S05]  /*a780*/  @P1 BRA `(.L_x_1932) ;  /* 0xfffffff000c81947 */ /* 0x004fea000383ffff */
.L_x_1923:
[----:B------:R-:W-:Y:S01]  /*a790*/  ISETP.NE.AND P1, PT, R20, RZ, PT ;  /* 0x000000ff1400720c */ /* 0x000fe20003f25270 */
[----:B------:R-:W-:Y:S02]  /*a7a0*/  IMAD.MOV.U32 R5, RZ, RZ, R14 ;  /* 0x000000ffff057224 */ /* 0x000fe400078e000e */
[----:B------:R-:W-:-:S10]  /*a7b0*/  IMAD.MOV.U32 R16, RZ, RZ, 0x1 ;  /* 0x00000001ff107424 */ /* 0x000fd400078e00ff */
[----:B------:R-:W-:Y:S05]  /*a7c0*/  @!P1 BRA `(.L_x_1922) ;  /* 0x00000004008c9947 */ /* 0x000fea0003800000 */
[----:B------:R-:W2:Y:S02]  /*a7d0*/  SYNCS.PHASECHK.TRANS64.TRYWAIT P1, [R0+URZ+0x36438], R6 ;  /* 0x03643806000075a7 */ /* 0x000ea4000802017f */
[----:B--2---:R-:W-:Y:S05]  /*a7e0*/  @!P1 BRA `(.L_x_1933) ;  /* 0x0000000c00c09947 */ /* 0x004fea0003800000 */
.L_x_1953:
[----:B------:R-:W-:Y:S05]  /*a7f0*/  @P0 BRA `(.L_x_1934) ;  /* 0x0000000000140947 */ /* 0x000fea0003800000 */
[----:B------:R-:W-:Y:S01]  /*a800*/  ISETP.NE.AND P1, PT, R18, RZ, PT ;  /* 0x000000ff1200720c */ /* 0x000fe20003f25270 */
[----:B------:R-:W-:-:S04]  /*a810*/  IMAD.MOV.U32 R5, RZ, RZ, 0x6100 ;  /* 0x00006100ff057424 */ /* 0x000fc800078e00ff */
[----:B------:R3:W-:Y:S08]  /*a820*/  SYNCS.ARRIVE.TRANS64 RZ, [R0+URZ+0x36430], R5 ;  /* 0x0364300500ff79a7 */ /* 0x0007f0000800003f */
[----:B------:R-:W-:Y:S05]  /*a830*/  @!P1 BRA `(.L_x_1934) ;  /* 0x0000000000049947 */ /* 0x000fea0003800000 */
[----:B------:R-:W-:Y:S01]  /*a840*/  BPT.TRAP 0x1 ;  /* 0x000000040000795c */ /* 0x000fe20000300000 */
.L_x_1934:
[----:B---3--:R-:W3:Y:S01]  /*a850*/  LDC.64 R4, c[0x0][0x728] ;  /* 0x0001ca00ff047b82 */ /* 0x008ee20000000a00 */
[----:B------:R-:W-:Y:S01]  /*a860*/  IMAD.SHL.U32 R20, R19, 0x40, RZ ;  /* 0x0000004013147824 */ /* 0x000fe200078e00ff */
[----:B------:R-:W-:Y:S01]  /*a870*/  R2UR UR24, R0 ;  /* 0x00000000001872ca */ /* 0x000fe200000e0000 */
[----:B------:R-:W-:Y:S01]  /*a880*/  UMOV UR32, 0x0 ;  /* 0x0000000000207882 */ /* 0x000fe20000000000 */
[----:B------:R-:W-:Y:S01]  /*a890*/  UMOV UR33, 0x14f00000 ;  /* 0x14f0000000217882 */ /* 0x000fe20000000000 */
[----:B------:R-:W-:Y:S01]  /*a8a0*/  UMOV UR18, URZ ;  /* 0x0000003f00127c82 */ /* 0x000fe20008000000 */
[C---:B-12---:R-:W-:Y:S01]  /*a8b0*/  IADD3 R6, P1, R20.reuse, UR14, RZ ;  /* 0x0000000e14067c10 */ /* 0x046fe2000ff3e0ff */
        /* <DEDUP_REMOVED lines=13> */
[----:B---3--:R-:W-:Y:S01]  /*a990*/  LEA R4, P2, R6, R4, 0x2 ;  /* 0x0000000406047211 */ /* 0x008fe200078410ff */
[----:B------:R-:W-:Y:S01]  /*a9a0*/  UIADD3 UR24, UR24, 0x2e000, URZ ;  /* 0x0002e00018187890 */ /* 0x000fe2000fffe03f */
[----:B------:R-:W-:Y:S02]  /*a9b0*/  UMOV UR9, UR17 ;  /* 0x0000001100097c82 */ /* 0x000fe40008000000 */
[----:B------:R-:W-:Y:S01]  /*a9c0*/  R2UR UR40, R4 ;  /* 0x00000000042872ca */ /* 0x000fe200000e0000 */
[----:B------:R-:W-:Y:S01]  /*a9d0*/  UMOV UR11, UR19 ;  /* 0x00000013000b7c82 */ /* 0x000fe20008000000 */
[----:B------:R-:W-:Y:S01]  /*a9e0*/  IADD3 R4, P1, R10, 0x1f0, RZ ;  /* 0x000001f00a047810 */ /* 0x000fe20007f3e0ff */
[----:B------:R-:W-:Y:S01]  /*a9f0*/  UMOV UR25, UR17 ;  /* 0x0000001100197c82 */ /* 0x000fe20008000000 */
[----:B------:R-:W-:Y:S01]  /*aa00*/  LEA.HI.X R5, R6, R5, R15, 0x2, P2 ;  /* 0x0000000506057211 */ /* 0x000fe200010f140f */
        /* <DEDUP_REMOVED lines=12> */
[----:B------:R-:W2:Y:S02]  /*aad0*/  SYNCS.PHASECHK.TRANS64.TRYWAIT P1, [R0+URZ+0x36428], R5 ;  /* 0x03642805000075a7 */ /* 0x000ea4000802017f */
[----:B-12---:R-:W-:Y:S05]  /*aae0*/  @!P1 BRA `(.L_x_1935) ;  /* 0x0000000c00149947 */ /* 0x006fea0003800000 */
.L_x_1954:
[----:B------:R-:W-:Y:S01]  /*aaf0*/  IMAD.MOV.U32 R16, RZ, RZ, RZ ;  /* 0x000000ffff107224 */ /* 0x000fe200078e00ff */
[----:B------:R-:W-:Y:S06]  /*ab00*/  @P0 BRA `(.L_x_1936) ;  /* 0x0000000000140947 */ /* 0x000fec0003800000 */
[----:B------:R-:W-:Y:S01]  /*ab10*/  ISETP.NE.AND P1, PT, R18, RZ, PT ;  /* 0x000000ff1200720c */ /* 0x000fe20003f25270 */
[----:B-1----:R-:W-:-:S04]  /*ab20*/  IMAD.MOV.U32 R5, RZ, RZ, 0x6100 ;  /* 0x00006100ff057424 */ /* 0x002fc800078e00ff */
[----:B------:R2:W-:Y:S08]  /*ab30*/  SYNCS.ARRIVE.TRANS64 RZ, [R0+URZ+0x36418], R5 ;  /* 0x0364180500ff79a7 */ /* 0x0005f0000800003f */
[----:B------:R-:W-:Y:S05]  /*ab40*/  @!P1 BRA `(.L_x_1936) ;  /* 0x0000000000049947 */ /* 0x000fea0003800000 */
[----:B------:R-:W-:Y:S01]  /*ab50*/  BPT.TRAP 0x1 ;  /* 0x000000040000795c */ /* 0x000fe20000300000 */
.L_x_1936:
        /* <DEDUP_REMOVED lines=16> */
[----:B------:R-:W-:Y:S02]  /*ac60*/  UIADD3 UR7, UP0, UR19, UR22, URZ ;  /* 0x0000001613077290 */ /* 0x000fe4000ff1e03f */
[----:B-12---:R-:W-:Y:S01]  /*ac70*/  IMAD.U32 R5, RZ, RZ, UR19 ;  /* 0x00000013ff057e24 */ /* 0x006fe2000f8e00ff */
[----:B------:R-:W-:Y:S02]  /*ac80*/  UIADD3 UR17, UR40, 0x36418, URZ ;  /* 0x0003641828117890 */ /* 0x000fe4000fffe03f */
[----:B------:R-:W-:Y:S01]  /*ac90*/  UIADD3 UR19, UR19, UR6, URZ ;  /* 0x0000000613137290 */ /* 0x000fe2000fffe03f */
[----:B------:R-:W-:Y:S01]  /*aca0*/  PLOP3.LUT P1, PT, PT, PT, UP0, 0x80, 0x0 ;  /* 0x000000000000781c */ /* 0x000fe20003f2f008 */
[----:B------:R-:W-:Y:S01]  /*acb0*/  IMAD.U32 R4, RZ, RZ, UR7 ;  /* 0x00000007ff047e24 */ /* 0x000fe2000f8e00ff */
[----:B------:R-:W-:Y:S02]  /*acc0*/  UIADD3 UR8, UR40, 0x26000, URZ ;  /* 0x0002600028087890 */ /* 0x000fe4000fffe03f */
[----:B------:R-:W-:Y:S01]  /*acd0*/  LEA.HI.X.SX32 R5, R5, R8, 0x1, P1 ;  /* 0x0000000805057211 */ /* 0x000fe200008f0eff */
[----:B------:R-:W-:Y:S01]  /*ace0*/  UIADD3 UR24, UR40, 0x28000, URZ ;  /* 0x0002800028187890 */ /* 0x000fe2000fffe03f */
[C---:B------:R-:W-:Y:S01]  /*acf0*/  LEA R11, P1, R4.reuse, R11, 0x2 ;  /* 0x0000000b040b7211 */ /* 0x040fe200078210ff */
[----:B------:R-:W-:Y:S01]  /*ad00*/  UIADD3 UR40, UR40, 0x30100, URZ ;  /* 0x0003010028287890 */ /* 0x000fe2000fffe03f */
[----:B------:R2:W-:Y:S01]  /*ad10*/  UTMALDG.4D [UR16], [UR30], desc[UR32] ;  /* 0x000020101e0075b4 */ /* 0x0005e20008019000 */
[----:B------:R-:W-:Y:S01]  /*ad20*/  UMOV UR9, UR17 ;  /* 0x0000001100097c82 */ /* 0x000fe20008000000 */
[----:B------:R-:W-:Y:S01]  /*ad30*/  LEA.HI.X R12, R4, R12, R5, 0x2, P1 ;  /* 0x0000000c040c7211 */ /* 0x000fe200008f1405 */
[----:B------:R-:W-:Y:S01]  /*ad40*/  UMOV UR11, UR19 ;  /* 0x00000013000b7c82 */ /* 0x000fe20008000000 */
[----:B------:R-:W-:Y:S01]  /*ad50*/  R2UR UR42, R11 ;  /* 0x000000000b2a72ca */ /* 0x000fe200000e0000 */
[----:B------:R-:W-:Y:S01]  /*ad60*/  UMOV UR25, UR17 ;  /* 0x0000001100197c82 */ /* 0x000fe20008000000 */
[----:B------:R-:W-:Y:S01]  /*ad70*/  R2UR UR43, R12 ;  /* 0x000000000c2b72ca */ /* 0x000fe200000e0000 */
[----:B------:R-:W-:Y:S01]  /*ad80*/  UMOV UR27, UR19 ;  /* 0x00000013001b7c82 */ /* 0x000fe20008000000 */
[----:B------:R-:W-:Y:S01]  /*ad90*/  UMOV UR41, UR17 ;  /* 0x0000001100297c82 */ /* 0x000fe20008000000 */
[----:B------:R2:W-:Y:S01]  /*ada0*/  UTMALDG.4D [UR8], [UR30], desc[UR32] ;  /* 0x000020081e0075b4 */ /* 0x0005e20008019000 */
[----:B------:R-:W-:Y:S01]  /*adb0*/  UMOV UR7, 0x10 ;  /* 0x0000001000077882 */ /* 0x000fe20000000000 */
[----:B------:R-:W-:Y:S01]  /*adc0*/  IMAD.MOV.U32 R5, RZ, RZ, R14 ;  /* 0x000000ffff057224 */ /* 0x000fe200078e000e */
[----:B------:R2:W-:Y:S07]  /*add0*/  UTMALDG.4D [UR24], [UR30], desc[UR32] ;  /* 0x000020181e0075b4 */ /* 0x0005ee0008019000 */
[----:B------:R2:W-:Y:S02]  /*ade0*/  UBLKCP.S.G [UR40], [UR42], UR7 ;  /* 0x000000282a0073ba */ /* 0x0005e40008000207 */
[----:B--2---:R-:W-:Y:S01]  /*adf0*/  NOP ;  /* 0x0000000000007918 */ /* 0x004fe20000000000 */
.L_x_1922:
[----:B------:R-:W-:-:S04]  /*ae00*/  SHF.L.U32 R3, R16, 0x1f, RZ ;  /* 0x0000001f10037819 */ /* 0x000fc800000006ff */
[----:B------:R-:W2:Y:S02]  /*ae10*/  SYNCS.PHASECHK.TRANS64.TRYWAIT P1, [R0+URZ+0x36438], R3 ;  /* 0x03643803000075a7 */ /* 0x000ea4000802017f */
[----:B--2---:R-:W-:Y:S05]  /*ae20*/  @!P1 BRA `(.L_x_1937) ;  /* 0x0000000800589947 */ /* 0x004fea0003800000 */
.L_x_1955:
[----:B------:R-:W-:Y:S05]  /*ae30*/  @P0 BRA `(.L_x_1938) ;  /* 0x0000000000180947 */ /* 0x000fea0003800000 */
[----:B------:R-:W3:Y:S01]  /*ae40*/  S2R R2, SR_TID.X ;  /* 0x0000000000027919 */ /* 0x000ee20000002100 */
[----:B--2---:R-:W-:-:S04]  /*ae50*/  IMAD.MOV.U32 R3, RZ, RZ, 0x6100 ;  /* 0x00006100ff037424 */ /* 0x004fc800078e00ff */
[----:B------:R4:W-:Y:S01]  /*ae60*/  SYNCS.ARRIVE.TRANS64 RZ, [R0+URZ+0x36430], R3 ;  /* 0x0364300300ff79a7 */ /* 0x0009e2000800003f */
[----:B---3--:R-:W-:-:S13]  /*ae70*/  LOP3.LUT P0, RZ, R2, 0x1f, RZ, 0xc0, !PT ;  /* 0x0000001f02ff7812 */ /* 0x008fda000780c0ff */
[----:B----4-:R-:W-:Y:S05]  /*ae80*/  @!P0 BRA `(.L_x_1938) ;  /* 0x0000000000048947 */ /* 0x010fea0003800000 */
[----:B------:R-:W-:Y:S01]  /*ae90*/  BPT.TRAP 0x1 ;  /* 0x000000040000795c */ /* 0x000fe20000300000 */
.L_x_1938:
        /* <DEDUP_REMOVED lines=22> */
[----:B-12---:R-:W-:Y:S01]  /*b000*/  SEL R0, RZ, 0x1, P0 ;  /* 0x00000001ff007807 */ /* 0x006fe20000000000 */
[----:B------:R-:W-:Y:S01]  /*b010*/  ULEA UR30, UP0, UR8, UR30, 0x2 ;  /* 0x0000001e081e7291 */ /* 0x000fe2000f80103f */
[----:B------:R-:W-:Y:S01]  /*b020*/  SEL R2, R15, RZ, P0 ;  /* 0x000000ff0f027207 */ /* 0x000fe20000000000 */
[----:B------:R-:W-:Y:S01]  /*b030*/  UIADD3 UR16, UR24, 0x2a000, URZ ;  /* 0x0002a00018107890 */ /* 0x000fe2000fffe03f */
[----:B------:R-:W-:Y:S01]  /*b040*/  LOP3.LUT R0, R7, R0, RZ, 0x3c, !PT ;  /* 0x0000000007007212 */ /* 0x000fe200078e3cff */
[----:B------:R-:W-:-:S02]  /*b050*/  ULEA.HI.X UR31, UR8, UR31, UR7, 0x2, UP0 ;  /* 0x0000001f081f7291 */ /* 0x000fc400080f1407 */
[----:B------:R-:W-:Y:S02]  /*b060*/  UIADD3 UR19, UR19, UR6, URZ ;  /* 0x0000000613137290 */ /* 0x000fe4000fffe03f */
[----:B------:R-:W-:Y:S02]  /*b070*/  UIADD3 UR42, UR24, 0x30200, URZ ;  /* 0x00030200182a7890 */ /* 0x000fe4000fffe03f */
[----:B------:R-:W-:Y:S02]  /*b080*/  UIADD3 UR8, UR24, 0x2c000, URZ ;  /* 0x0002c00018087890 */ /* 0x000fe4000fffe03f */
[----:B------:R-:W-:Y:S01]  /*b090*/  UIADD3 UR24, UR24, 0x2e000, URZ ;  /* 0x0002e00018187890 */ /* 0x000fe2000fffe03f */
[----:B------:R-:W-:Y:S01]  /*b0a0*/  UMOV UR9, UR17 ;  /* 0x0000001100097c82 */ /* 0x000fe20008000000 */
[----:B------:R-:W-:Y:S01]  /*b0b0*/  UMOV UR11, UR19 ;  /* 0x00000013000b7c82 */ /* 0x000fe20008000000 */
[----:B------:R-:W-:Y:S01]  /*b0c0*/  UMOV UR26, 0x80 ;  /* 0x00000080001a7882 */ /* 0x000fe20000000000 */
[----:B------:R-:W-:Y:S01]  /*b0d0*/  UMOV UR25, UR17 ;  /* 0x0000001100197c82 */ /* 0x000fe20008000000 */
[----:B------:R1:W-:Y:S01]  /*b0e0*/  UTMALDG.4D [UR16], [UR32], desc[UR40] ;  /* 0x00002810200075b4 */ /* 0x0003e20008019000 */
[----:B------:R-:W-:Y:S01]  /*b0f0*/  UMOV UR27, UR19 ;  /* 0x00000013001b7c82 */ /* 0x000fe20008000000 */
[----:B------:R-:W-:Y:S01]  /*b100*/  UMOV UR43, UR17 ;  /* 0x00000011002b7c82 */ /* 0x000fe20008000000 */
[----:B------:R-:W-:Y:S01]  /*b110*/  UMOV UR7, 0x10 ;  /* 0x0000001000077882 */ /* 0x000fe20000000000 */
[----:B------:R1:W-:Y:S01]  /*b120*/  UTMALDG.4D [UR8], [UR32], desc[UR40] ;  /* 0x00002808200075b4 */ /* 0x0003e20008019000 */
[----:B------:R1:W-:Y:S01]  /*b130*/  UTMALDG.4D [UR24], [UR32], desc[UR40] ;  /* 0x00002818200075b4 */ /* 0x0003e20008019000 */
[----:B------:R1:W-:Y:S02]  /*b140*/  UBLKCP.S.G [UR42], [UR30], UR7 ;  /* 0x0000002a1e0073ba */ /* 0x0003e40008000207 */
[----:B-1----:R-:W-:Y:S01]  /*b150*/  NOP ;  /* 0x0000000000007918 */ /* 0x002fe20000000000 */
.L_x_1919:
[----:B------:R-:W-:Y:S05]  /*b160*/  BSYNC B0 ;  /* 0x0000000000007941 */ /* 0x000fea0003800000 */
.L_x_1914:
[----:B------:R-:W-:-:S03]  /*b170*/  UMOV UR7, 0xffffffff ;  /* 0xffffffff00077882 */ /* 0x000fc60000000000 */
[----:B------:R-:W-:Y:S05]  /*b180*/  BRA.DIV UR7, `(.L_x_1939) ;  /* 0x0000000607947947 */ /* 0x000fea000b800000 */
[----:B------:R-:W-:-:S13]  /*b190*/  ELECT P6, URZ, PT ;  /* 0x00000000003f782f */ /* 0x000fda00038c0000 */
.L_x_1958:
[----:B------:R-:W-:Y:S05]  /*b1a0*/  @!P6 BRA `(.L_x_1790) ;  /* 0x000000000074e947 */ /* 0x000fea0003800000 */
[----:B------:R-:W3:Y:S02]  /*b1b0*/  LDL.LU R3, [R1] ;  /* 0x0000000001037983 */ /* 0x000ee40000300800 */
[----:B---3--:R-:W-:-:S04]  /*b1c0*/  LOP3.LUT R3, R3, 0x2, RZ, 0xfc, !PT ;  /* 0x0000000203037812 */ /* 0x008fc800078efcff */
[----:B------:R-:W-:-:S13]  /*b1d0*/  ISETP.NE.AND P2, PT, R3, 0x3, PT ;  /* 0x000000030300780c */ /* 0x000fda0003f45270 */
[----:B------:R-:W-:Y:S05]  /*b1e0*/  @!P2 BRA `(.L_x_1940) ;  /* 0x000000000004a947 */ /* 0x000fea0003800000 */
[----:B--2---:R-:W-:Y:S01]  /*b1f0*/  BPT.TRAP 0x1 ;  /* 0x000000040000795c */ /* 0x004fe20000300000 */
.L_x_1940:
[----:B------:R-:W1:Y:S01]  /*b200*/  S2R R4, SR_CgaCtaId ;  /* 0x0000000000047919 */ /* 0x000e620000008800 */
[----:B------:R-:W-:-:S04]  /*b210*/  MOV R3, 0x400 ;  /* 0x0000040000037802 */ /* 0x000fc80000000f00 */
[----:B-1----:R-:W-:Y:S02]  /*b220*/  LEA R9, R4, R3, 0x18 ;  /* 0x0000000304097211 */ /* 0x002fe400078ec0ff */
        /* <DEDUP_REMOVED lines=12> */
.L_x_1959:
[----:B------:R-:W3:Y:S02]  /*b2f0*/  SYNCS.PHASECHK.TRANS64.TRYWAIT P0, [R3+URZ], R0 ;  /* 0x00000000030075a7 */ /* 0x000ee4000800017f */
[----:B---3--:R-:W-:Y:S05]  /*b300*/  @!P0 BRA `(.L_x_1942) ;  /* 0x0000000400688947 */ /* 0x008fea0003800000 */
.L_x_1960:
[----:B------:R-:W-:Y:S05]  /*b310*/  @!P2 BRA `(.L_x_1943) ;  /* 0x000000000004a947 */ /* 0x000fea0003800000 */
[----:B--2---:R-:W-:Y:S01]  /*b320*/  BPT.TRAP 0x1 ;  /* 0x000000040000795c */ /* 0x004fe20000300000 */
.L_x_1943:
[----:B------:R-:W-:-:S07]  /*b330*/  SHF.L.U32 R16, R16, 0x1f, RZ ;  /* 0x0000001f10107819 */ /* 0x000fce00000006ff */
.L_x_1944:
[----:B----4-:R4:W1:Y:S02]  /*b340*/  SYNCS.PHASECHK.TRANS64.TRYWAIT P0, [R9+URZ+0x36438], R16 ;  /* 0x03643810090075a7 */ /* 0x010864000800017f */
[----:B-1----:R-:W-:Y:S05]  /*b350*/  @!P0 NANOSLEEP.SYNCS 0x989680 ;  /* 0x009896800000895d */ /* 0x002fea0003900000 */
[----:B------:R-:W1:Y:S02]  /*b360*/  @!P0 SYNCS.PHASECHK.TRANS64 P0, [R9+URZ+0x36438], R16 ;  /* 0x03643810090085a7 */ /* 0x000e64000800007f */
[----:B-1----:R-:W-:Y:S05]  /*b370*/  @!P0 BRA `(.L_x_1944) ;  /* 0xfffffffc00f08947 */ /* 0x002fea000383ffff */
.L_x_1790:
[----:B--2---:R-:W-:Y:S05]  /*b380*/  BSYNC B6 ;  /* 0x0000000000067941 */ /* 0x004fea0003800000 */
.L_x_1784:
[----:B------:R-:W-:Y:S05]  /*b390*/  EXIT ;  /* 0x000000000000794d */ /* 0x000fea0003800000 */
.L_x_1801:
[----:B------:R-:W-:Y:S02]  /*b3a0*/  IMAD.MOV.U32 R12, RZ, RZ, RZ ;  /* 0x000000ffff0c7224 */ /* 0x000fe400078e00ff */
[----:B------:R-:W-:Y:S02]  /*b3b0*/  IMAD.MOV.U32 R11, RZ, RZ, 0x1f ;  /* 0x0000001fff0b7424 */ /* 0x000fe400078e00ff */
[----:B------:R-:W-:-:S07]  /*b3c0*/  IMAD.MOV.U32 R15, RZ, RZ, -0x1 ;  /* 0xffffffffff0f7424 */ /* 0x000fce00078e00ff */
[----:B-1----:R-:W-:Y:S05]  /*b3d0*/  WARPSYNC.COLLECTIVE R15, `(.L_x_1945) ;  /* 0x000000000f087348 */ /* 0x002fea0003c00000 */
[----:B------:R2:W3:Y:S02]  /*b3e0*/  SHFL.IDX P6, R14, R13, R12, R11 ;  /* 0x0000000c0d0e7389 */ /* 0x0004e400000c000b */
[----:B-123--:R-:W-:Y:S01]  /*b3f0*/  ENDCOLLECTIVE ;  /* 0x000000000000791b */ /* 0x00efe20003800000 */
.L_x_1945:
[----:B------:R-:W-:Y:S05]  /*b400*/  BRA `(.L_x_1946) ;  /* 0xffffff6000007947 */ /* 0x000fea000383ffff */
.L_x_1803:
[----:B-1----:R-:W-:-:S04]  /*b410*/  IMAD.U32 R3, RZ, RZ, UR36 ;  /* 0x00000024ff037e24 */ /* 0x002fc8000f8e00ff */
[----:B------:R1:W3:Y:S03]  /*b420*/  SYNCS.PHASECHK.TRANS64.TRYWAIT P0, [R3+URZ+0x36400], R10 ;  /* 0x0364000a030075a7 */ /* 0x0002e6000800017f */
[----:B---3--:R-:W-:Y:S05]  /*b430*/  @!P0 NANOSLEEP.SYNCS 0x989680 ;  /* 0x009896800000895d */ /* 0x008fea0003900000 */
[----:B------:R-:W3:Y:S02]  /*b440*/  @!P0 SYNCS.PHASECHK.TRANS64 P0, [R3+URZ+0x36400], R10 ;  /* 0x0364000a030085a7 */ /* 0x000ee4000800007f */
[----:B---3--:R-:W-:Y:S05]  /*b450*/  @!P0 BRA `(.L_x_1803) ;  /* 0xfffffffc00ec8947 */ /* 0x008fea000383ffff */
[----:B------:R-:W-:Y:S05]  /*b460*/  BRA `(.L_x_1802) ;  /* 0xffffff6000347947 */ /* 0x000fea000383ffff */
.L_x_1807:
[----:B--2---:R2:W3:Y:S02]  /*b470*/  SYNCS.PHASECHK.TRANS64.TRYWAIT P1, [R3+URZ+0x36410], R10 ;  /* 0x0364100a030075a7 */ /* 0x0044e4000802017f */
[----:B---3--:R-:W-:Y:S05]  /*b480*/  @!P1 NANOSLEEP.SYNCS 0x989680 ;  /* 0x009896800000995d */ /* 0x008fea0003900000 */
[----:B------:R-:W3:Y:S02]  /*b490*/  @!P1 SYNCS.PHASECHK.TRANS64 P1, [R3+URZ+0x36410], R10 ;  /* 0x0364100a030095a7 */ /* 0x000ee4000802007f */
[----:B---3--:R-:W-:Y:S05]  /*b4a0*/  @!P1 BRA `(.L_x_1807) ;  /* 0xfffffffc00f09947 */ /* 0x008fea000383ffff */
[----:B------:R-:W-:Y:S05]  /*b4b0*/  BRA `(.L_x_1806) ;  /* 0xffffff6800107947 */ /* 0x000fea000383ffff */
.L_x_1811:
[----:B----4-:R-:W-:-:S04]  /*b4c0*/  IMAD.U32 R12, RZ, RZ, UR36 ;  /* 0x00000024ff0c7e24 */ /* 0x010fc8000f8e00ff */
[----:B------:R4:W1:Y:S03]  /*b4d0*/  SYNCS.PHASECHK.TRANS64.TRYWAIT P1, [R12+URZ+0x36430], R11 ;  /* 0x0364300b0c0075a7 */ /* 0x000866000802017f */
[----:B-1----:R-:W-:Y:S05]  /*b4e0*/  @!P1 NANOSLEEP.SYNCS 0x989680 ;  /* 0x009896800000995d */ /* 0x002fea0003900000 */
[----:B------:R-:W1:Y:S02]  /*b4f0*/  @!P1 SYNCS.PHASECHK.TRANS64 P1, [R12+URZ+0x36430], R11 ;  /* 0x0364300b0c0095a7 */ /* 0x000e64000802007f */
[----:B-1----:R-:W-:Y:S05]  /*b500*/  @!P1 BRA `(.L_x_1811) ;  /* 0xfffffffc00ec9947 */ /* 0x002fea000383ffff */
[----:B------:R-:W-:Y:S05]  /*b510*/  BRA `(.L_x_1810) ;  /* 0xffffff6c00b07947 */ /* 0x000fea000383ffff */
.L_x_1920:
[----:B-1----:R1:W2:Y:S02]  /*b520*/  SYNCS.PHASECHK.TRANS64.TRYWAIT P1, [R0+URZ+0x36420], R6 ;  /* 0x03642006000075a7 */ /* 0x0022a4000802017f */
[----:B--2---:R-:W-:Y:S05]  /*b530*/  @!P1 NANOSLEEP.SYNCS 0x989680 ;  /* 0x009896800000995d */ /* 0x004fea0003900000 */
[----:B------:R-:W2:Y:S02]  /*b540*/  @!P1 SYNCS.PHASECHK.TRANS64 P1, [R0+URZ+0x36420], R6 ;  /* 0x03642006000095a7 */ /* 0x000ea4000802007f */
[----:B--2---:R-:W-:Y:S05]  /*b550*/  @!P1 BRA `(.L_x_1920) ;  /* 0xfffffffc00f09947 */ /* 0x004fea000383ffff */
[----:B------:R-:W-:Y:S05]  /*b560*/  BRA `(.L_x_1947) ;  /* 0xffffffdc006c7947 */ /* 0x000fea000383ffff */
.L_x_1924:
[----:B-1----:R1:W2:Y:S02]  /*b570*/  SYNCS.PHASECHK.TRANS64.TRYWAIT P1, [R0+URZ+0x36438], R6 ;  /* 0x03643806000075a7 */ /* 0x0022a4000802017f */
[----:B--2---:R-:W-:Y:S05]  /*b580*/  @!P1 NANOSLEEP.SYNCS 0x989680 ;  /* 0x009896800000995d */ /* 0x004fea0003900000 */
[----:B------:R-:W2:Y:S02]  /*b590*/  @!P1 SYNCS.PHASECHK.TRANS64 P1, [R0+URZ+0x36438], R6 ;  /* 0x03643806000095a7 */ /* 0x000ea4000802007f */
[----:B--2---:R-:W-:Y:S05]  /*b5a0*/  @!P1 BRA `(.L_x_1924) ;  /* 0xfffffffc00f09947 */ /* 0x004fea000383ffff */
[----:B------:R-:W-:Y:S05]  /*b5b0*/  BRA `(.L_x_1948) ;  /* 0xffffffe4004c7947 */ /* 0x000fea000383ffff */
.L_x_1926:
[----:B--2---:R2:W3:Y:S02]  /*b5c0*/  SYNCS.PHASECHK.TRANS64.TRYWAIT P1, [R0+URZ+0x36428], R3 ;  /* 0x03642803000075a7 */ /* 0x0044e4000802017f */
[----:B---3--:R-:W-:Y:S05]  /*b5d0*/  @!P1 NANOSLEEP.SYNCS 0x989680 ;  /* 0x009896800000995d */ /* 0x008fea0003900000 */
[----:B------:R-:W3:Y:S02]  /*b5e0*/  @!P1 SYNCS.PHASECHK.TRANS64 P1, [R0+URZ+0x36428], R3 ;  /* 0x03642803000095a7 */ /* 0x000ee4000802007f */
[----:B---3--:R-:W-:Y:S05]  /*b5f0*/  @!P1 BRA `(.L_x_1926) ;  /* 0xfffffffc00f09947 */ /* 0x008fea000383ffff */
[----:B------:R-:W-:Y:S05]  /*b600*/  BRA `(.L_x_1949) ;  /* 0xffffffe800107947 */ /* 0x000fea000383ffff */
.L_x_1928:
[----:B------:R-:W-:-:S04]  /*b610*/  SHF.L.U32 R18, RZ, 0x1f, RZ ;  /* 0x0000001fff127819 */ /* 0x000fc800000006ff */
[----:B------:R2:W3:Y:S03]  /*b620*/  SYNCS.PHASECHK.TRANS64.TRYWAIT P1, [R0+URZ+0x36438], R18 ;  /* 0x03643812000075a7 */ /* 0x0004e6000802017f */
[----:B---3--:R-:W-:Y:S05]  /*b630*/  @!P1 NANOSLEEP.SYNCS 0x989680 ;  /* 0x009896800000995d */ /* 0x008fea0003900000 */
[----:B------:R2:W3:Y:S02]  /*b640*/  @!P1 SYNCS.PHASECHK.TRANS64 P1, [R0+URZ+0x36438], R18 ;  /* 0x03643812000095a7 */ /* 0x0004e4000802007f */
[----:B--2---:R-:W2:Y:S02]  /*b650*/  S2R R18, SR_TID.X ;  /* 0x0000000000127919 */ /* 0x004ea40000002100 */
[----:B--2---:R-:W-:Y:S01]  /*b660*/  LOP3.LUT R18, R18, 0x1f, RZ, 0xc0, !PT ;  /* 0x0000001f12127812 */ /* 0x004fe200078ec0ff */
[----:B---3--:R-:W-:Y:S06]  /*b670*/  @!P1 BRA `(.L_x_1928) ;  /* 0xfffffffc00e49947 */ /* 0x008fec000383ffff */
[----:B------:R-:W-:Y:S05]  /*b680*/  BRA `(.L_x_1950) ;  /* 0xffffffe800c47947 */ /* 0x000fea000383ffff */
.L_x_1930:
[----:B------:R-:W-:-:S07]  /*b690*/  SHF.L.U32 R5, R7, 0x1f, RZ ;  /* 0x0000001f07057819 */ /* 0x000fce00000006ff */
.L_x_1951:
[----:B--2---:R2:W3:Y:S02]  /*b6a0*/  SYNCS.PHASECHK.TRANS64.TRYWAIT P1, [R0+URZ+0x36420], R5 ;  /* 0x03642005000075a7 */ /* 0x0044e4000802017f */
[----:B---3--:R-:W-:Y:S05]  /*b6b0*/  @!P1 NANOSLEEP.SYNCS 0x989680 ;  /* 0x009896800000995d */ /* 0x008fea0003900000 */
[----:B------:R-:W3:Y:S02]  /*b6c0*/  @!P1 SYNCS.PHASECHK.TRANS64 P1, [R0+URZ+0x36420], R5 ;  /* 0x03642005000095a7 */ /* 0x000ee4000802007f */
[----:B---3--:R-:W-:Y:S05]  /*b6d0*/  @!P1 BRA `(.L_x_1951) ;  /* 0xfffffffc00f09947 */ /* 0x008fea000383ffff */
[----:B------:R-:W-:Y:S05]  /*b6e0*/  BRA `(.L_x_1952) ;  /* 0xffffffec00607947 */ /* 0x000fea000383ffff */
.L_x_1933:
[----:B--2---:R2:W3:Y:S02]  /*b6f0*/  SYNCS.PHASECHK.TRANS64.TRYWAIT P1, [R0+URZ+0x36438], R6 ;  /* 0x03643806000075a7 */ /* 0x0044e4000802017f */
[----:B---3--:R-:W-:Y:S05]  /*b700*/  @!P1 NANOSLEEP.SYNCS 0x989680 ;  /* 0x009896800000995d */ /* 0x008fea0003900000 */
[----:B------:R-:W3:Y:S02]  /*b710*/  @!P1 SYNCS.PHASECHK.TRANS64 P1, [R0+URZ+0x36438], R6 ;  /* 0x03643806000095a7 */ /* 0x000ee4000802007f */
[----:B---3--:R-:W-:Y:S05]  /*b720*/  @!P1 BRA `(.L_x_1933) ;  /* 0xfffffffc00f09947 */ /* 0x008fea000383ffff */
[----:B------:R-:W-:Y:S05]  /*b730*/  BRA `(.L_x_1953) ;  /* 0xfffffff0002c7947 */ /* 0x000fea000383ffff */
.L_x_1935:
[----:B-1----:R1:W2:Y:S02]  /*b740*/  SYNCS.PHASECHK.TRANS64.TRYWAIT P1, [R0+URZ+0x36428], R5 ;  /* 0x03642805000075a7 */ /* 0x0022a4000802017f */
[----:B--2---:R-:W-:Y:S05]  /*b750*/  @!P1 NANOSLEEP.SYNCS 0x989680 ;  /* 0x009896800000995d */ /* 0x004fea0003900000 */
[----:B------:R-:W2:Y:S02]  /*b760*/  @!P1 SYNCS.PHASECHK.TRANS64 P1, [R0+URZ+0x36428], R5 ;  /* 0x03642805000095a7 */ /* 0x000ea4000802007f */
[----:B--2---:R-:W-:Y:S05]  /*b770*/  @!P1 BRA `(.L_x_1935) ;  /* 0xfffffffc00f09947 */ /* 0x004fea000383ffff */
[----:B------:R-:W-:Y:S05]  /*b780*/  BRA `(.L_x_1954) ;  /* 0xfffffff000d87947 */ /* 0x000fea000383ffff */
.L_x_1937:
[----:B--2---:R2:W3:Y:S02]  /*b790*/  SYNCS.PHASECHK.TRANS64.TRYWAIT P1, [R0+URZ+0x36438], R3 ;  /* 0x03643803000075a7 */ /* 0x0044e4000802017f */
[----:B---3--:R-:W-:Y:S05]  /*b7a0*/  @!P1 NANOSLEEP.SYNCS 0x989680 ;  /* 0x009896800000995d */ /* 0x008fea0003900000 */
[----:B------:R-:W3:Y:S02]  /*b7b0*/  @!P1 SYNCS.PHASECHK.TRANS64 P1, [R0+URZ+0x36438], R3 ;  /* 0x03643803000095a7 */ /* 0x000ee4000802007f */
[----:B---3--:R-:W-:Y:S05]  /*b7c0*/  @!P1 BRA `(.L_x_1937) ;  /* 0xfffffffc00f09947 */ /* 0x008fea000383ffff */
[----:B------:R-:W-:Y:S05]  /*b7d0*/  BRA `(.L_x_1955) ;  /* 0xfffffff400947947 */ /* 0x000fea000383ffff */
.L_x_1939:
[----:B------:R-:W-:Y:S01]  /*b7e0*/  BSSY B0, `(.L_x_1956) ;  /* 0x0000006000007945 */ /* 0x000fe20003800000 */
[----:B------:R-:W-:-:S07]  /*b7f0*/  IMAD.MOV.U32 R15, RZ, RZ, -0x1 ;  /* 0xffffffffff0f7424 */ /* 0x000fce00078e00ff */
[----:B--2---:R-:W-:Y:S05]  /*b800*/  WARPSYNC.COLLECTIVE R15, `(.L_x_1957) ;  /* 0x000000000f0c7348 */ /* 0x004fea0003c00000 */
[----:B------:R-:W-:Y:S02]  /*b810*/  ELECT P6, UR62, PT ;  /* 0x00000000003e782f */ /* 0x000fe400038c0000 */
[----:B------:R-:W-:Y:S01]  /*b820*/  MOV R14, UR62 ;  /* 0x0000003e000e7c02 */ /* 0x000fe20008000f00 */
[----:B--2---:R-:W-:Y:S10]  /*b830*/  ENDCOLLECTIVE ;  /* 0x000000000000791b */ /* 0x004ff40003800000 */
.L_x_1957:
[----:B------:R-:W-:Y:S05]  /*b840*/  BSYNC B0 ;  /* 0x0000000000007941 */ /* 0x000fea0003800000 */
.L_x_1956:
[----:B------:R-:W-:Y:S05]  /*b850*/  BRA `(.L_x_1958) ;  /* 0xfffffff800507947 */ /* 0x000fea000383ffff */
.L_x_1941:
[----:B-1----:R1:W3:Y:S02]  /*b860*/  SYNCS.PHASECHK.TRANS64.TRYWAIT P0, [R7+URZ], R4 ;  /* 0x00000004070075a7 */ /* 0x0022e4000800017f */
[----:B---3--:R-:W-:Y:S05]  /*b870*/  @!P0 NANOSLEEP.SYNCS 0x989680 ;  /* 0x009896800000895d */ /* 0x008fea0003900000 */
[----:B------:R-:W3:Y:S02]  /*b880*/  @!P0 SYNCS.PHASECHK.TRANS64 P0, [R7+URZ], R4 ;  /* 0x00000004070085a7 */ /* 0x000ee4000800007f */
[----:B---3--:R-:W-:Y:S05]  /*b890*/  @!P0 BRA `(.L_x_1941) ;  /* 0xfffffffc00f08947 */ /* 0x008fea000383ffff */
[----:B------:R-:W-:Y:S05]  /*b8a0*/  BRA `(.L_x_1959) ;  /* 0xfffffff800907947 */ /* 0x000fea000383ffff */
.L_x_1942:
[----:B---3--:R3:W4:Y:S02]  /*b8b0*/  SYNCS.PHASECHK.TRANS64.TRYWAIT P0, [R3+URZ], R0 ;  /* 0x00000000030075a7 */ /* 0x008724000800017f */
[----:B----4-:R-:W-:Y:S05]  /*b8c0*/  @!P0 NANOSLEEP.SYNCS 0x989680 ;  /* 0x009896800000895d */ /* 0x010fea0003900000 */
[----:B------:R-:W4:Y:S02]  /*b8d0*/  @!P0 SYNCS.PHASECHK.TRANS64 P0, [R3+URZ], R0 ;  /* 0x00000000030085a7 */ /* 0x000f24000800007f */
[----:B----4-:R-:W-:Y:S05]  /*b8e0*/  @!P0 BRA `(.L_x_1942) ;  /* 0xfffffffc00f08947 */ /* 0x010fea000383ffff */
[----:B------:R-:W-:Y:S05]  /*b8f0*/  BRA `(.L_x_1960) ;  /* 0xfffffff800847947 */ /* 0x000fea000383ffff */
.L_x_1961:
        /* <DEDUP_REMOVED lines=16> */
.L_x_7661:


//--------------------- .text._ZN7cutlass13device_kernelIN5flash11enable_sm90INS1_16FlashAttnBwdSm90INS1_25CollectiveMainloopBwdSm90ILi2ELi1ELi1EN4cute5tupleIJNS5_1CILi1EEES8_S8_EEENS6_IJNS7_ILi64EEENS7_ILi96EEENS7_ILi192EEEEEENS_6half_tEfNS_4arch4Sm90ELb0ELb1ELb1ELb1ELb1ELb0ELb1ELb0ELi3ELi1ELi1ELi1ELb0EEENS1_21CollectiveEpilogueBwdISD_SE_SG_Li384ELb1ELb1ELi3EEENS1_19SingleTileSchedulerILb1ELb0ELb0ELi96EEEEEEEEEvNT_6ParamsE --------------------------
	.section	.text._ZN7cutlass13device_kernelIN5flash11enable_sm90INS1_16FlashAttnBwdSm90INS1_25CollectiveMainloopBwdSm90ILi2ELi1ELi1EN4cute5tupleIJNS5_1CILi1EEES8_S8_EEENS6_IJNS7_ILi64EEENS7_ILi96EEENS7_ILi192EEEEEENS_6half_tEfNS_4arch4Sm90ELb0ELb1ELb1ELb1ELb1ELb0ELb1ELb0ELi3ELi1ELi1ELi1ELb0EEENS1_21CollectiveEpilogueBwdISD_SE_SG_Li384ELb1ELb1ELi3EEENS1_19SingleTileSchedulerILb1ELb0ELb0ELi96EEEEEEEEEvNT_6ParamsE,"ax",@progbits
	.align	128
.text._ZN7cutlass13device_kernelIN5flash11enable_sm90INS1_16FlashAttnBwdSm90INS1_25CollectiveMainloopBwdSm90ILi2ELi1ELi1EN4cute5tupleIJNS5_1CILi1EEES8_S8_EEENS6_IJNS7_ILi64EEENS7_ILi96EEENS7_ILi192EEEEEENS_6half_tEfNS_4arch4Sm90ELb0ELb1ELb1ELb1ELb1ELb0ELb1ELb0ELi3ELi1ELi1ELi1ELb0EEENS1_21CollectiveEpilogueBwdISD_SE_SG_Li384ELb1ELb1ELi3EEENS1_19SingleTileSchedulerILb1ELb0ELb0ELi96EEEEEEEEEvNT_6ParamsE:
        .type           _ZN7cutlass13device_kernelIN5flash11enable_sm90INS1_16FlashAttnBwdSm90INS1_25CollectiveMainloopBwdSm90ILi2ELi1ELi1EN4cute5tupleIJNS5_1CILi1EEES8_S8_EEENS6_IJNS7_ILi64EEENS7_ILi96EEENS7_ILi192EEEEEENS_6half_tEfNS_4arch4Sm90ELb0ELb1ELb1ELb1ELb1ELb0ELb1ELb0ELi3ELi1ELi1ELi1ELb0EEENS1_21CollectiveEpilogueBwdISD_SE_SG_Li384ELb1ELb1ELi3EEENS1_19SingleTileSchedulerILb1ELb0ELb0ELi96EEEEEEEEEvNT_6ParamsE,@function
        .size           _ZN7cutlass13device_kernelIN5flash11enable_sm90INS1_16FlashAttnBwdSm90INS1_25CollectiveMainloopBwdSm90ILi2ELi1ELi1EN4cute5tupleIJNS5_1CILi1EEES8_S8_EEENS6_IJNS7_ILi64EEENS7_ILi96EEENS7_ILi192EEEEEENS_6half_tEfNS_4arch4Sm90ELb0ELb1ELb1ELb1ELb1ELb0ELb1ELb0ELi3ELi1ELi1ELi1ELb0EEENS1_21CollectiveEpilogueBwdISD_SE_SG_Li384ELb1ELb1ELi3EEENS1_19SingleTileSchedulerILb1ELb0ELb0ELi96EEEEEEEEEvNT_6ParamsE,(.L_x_7662 - _ZN7cutlass13device_kernelIN5flash11enable_sm90INS1_16FlashAttnBwdSm90INS1_25CollectiveMainloopBwdSm90ILi2ELi1ELi1EN4cute5tupleIJNS5_1CILi1EEES8_S8_EEENS6_IJNS7_ILi64EEENS7_ILi96EEENS7_ILi192EEEEEENS_6half_tEfNS_4arch4Sm90ELb0ELb1ELb1ELb1ELb1ELb0ELb1ELb0ELi3ELi1ELi1ELi1ELb0EEENS1_21CollectiveEpilogueBwdISD_SE_SG_Li384ELb1ELb1ELi3EEENS1_19SingleTileSchedulerILb1ELb0ELb0ELi96EEEEEEEEEvNT_6ParamsE)
        .other          _ZN7cutlass13device_kernelIN5flash11enable_sm90INS1_16FlashAttnBwdSm90INS1_25CollectiveMainloopBwdSm90ILi2ELi1ELi1EN4cute5tupleIJNS5_1CILi1EEES8_S8_EEENS6_IJNS7_ILi64EEENS7_ILi96EEENS7_ILi192EEEEEENS_6half_tEfNS_4arch4Sm90ELb0ELb1ELb1ELb1ELb1ELb0ELb1ELb0ELi3ELi1ELi1ELi1ELb0EEENS1_21CollectiveEpilogueBwdISD_SE_SG_Li384ELb1ELb1ELi3EEENS1_19SingleTileSchedulerILb1ELb0ELb0ELi96EEEEEEEEEvNT_6ParamsE,@"STO_CUDA_ENTRY STV_DEFAULT"
_ZN7cutlass13device_kernelIN5flash11enable_sm90INS1_16FlashAttnBwdSm90INS1_25CollectiveMainloopBwdSm90ILi2ELi1ELi1EN4cute5tupleIJNS5_1CILi1EEES8_S8_EEENS6_IJNS7_ILi64EEENS7_ILi96EEENS7_ILi192EEEEEENS_6half_tEfNS_4arch4Sm90ELb0ELb1ELb1ELb1ELb1ELb0ELb1ELb0ELi3ELi1ELi1ELi1ELb0EEENS1_21CollectiveEpilogueBwdISD_SE_SG_Li384ELb1ELb1ELi3EEENS1_19SingleTileSchedulerILb1ELb0ELb0ELi96EEEEEEEEEvNT_6ParamsE:
        /* <DEDUP_REMOVED lines=23> */
.L_x_1963:
[----:B------:R-:W-:Y:S05]  /*0170*/  BSYNC B0 ;  /* 0x0000000000007941 */ /* 0x000fea0003800000 */
.L_x_1962:
        /* <DEDUP_REMOVED lines=34> */
.L_x_1964:
        /* <DEDUP_REMOVED lines=20> */
.L_x_1965:
        /* <DEDUP_REMOVED lines=9> */
.L_x_1968:
        /* <DEDUP_REMOVED lines=21> */
.L_x_1969:
        /* <DEDUP_REMOVED lines=10> */
.L_x_1971:
[----:B------:R-:W2:Y:S02]  /*0760*/  LDC R0, c[0x0][0x8bc] ;  /* 0x00022f00ff007b82 */ /* 0x000ea40000000800 */
.L_x_1970:
        /* <DEDUP_REMOVED lines=16> */
.L_x_1973:
        /* <DEDUP_REMOVED lines=10> */
.L_x_1974:
        /* <DEDUP_REMOVED lines=8> */
.L_x_1975:
        /* <DEDUP_REMOVED lines=9> */
.L_x_1976:
        /* <DEDUP_REMOVED lines=22> */
.L_x_1977:
        /* <DEDUP_REMOVED lines=79> */
.L_x_1980:
        /* <DEDUP_REMOVED lines=15> */
.L_x_1979:
        /* <DEDUP_REMOVED lines=20> */
.L_x_1982:
        /* <DEDUP_REMOVED lines=15> */
.L_x_1981:
        /* <DEDUP_REMOVED lines=8> */
.L_x_2156:
        /* <DEDUP_REMOVED lines=19> */
.L_x_1984:
        /* <DEDUP_REMOVED lines=113> */
.L_x_2004:
[----:B------:R-:W-:-:S13]  /*1c50*/  ISETP.NE.AND P0, PT, R8, 0x3, PT ;  /* 0x000000030800780c */ /* 0x000fda0003f05270 */
[----:B------:R-:W-:Y:S05]  /*1c60*/  @!P0 BRA `(.L_x_1986) ;  /* 0x0000000000048947 */ /* 0x000fea0003800000 */
[----:B------:R-:W-:Y:S01]  /*1c70*/  BPT.TRAP 0x1 ;  /* 0x000000040000795c */ /* 0x000fe20000300000 */
.L_x_1986:
[----:B------:R-:W-:Y:S02]  /*1c80*/  LEA R3, R2, UR36, 0x3 ;  /* 0x0000002402037c11 */ /* 0x000fe4000f8e18ff */
[----:B------:R-:W-:-:S04]  /*1c90*/  SHF.L.U32 R10, R7, 0x1f, RZ ;  /* 0x0000001f070a7819 */ /* 0x000fc800000006ff */
[----:B------:R1:W2:Y:S01]  /*1ca0*/  SYNCS.PHASECHK.TRANS64.TRYWAIT P1, [R3+URZ+0x36410], R10 ;  /* 0x0364100a030075a7 */ /* 0x0002a2000802017f */
[----:B------:R-:W-:Y:S05]  /*1cb0*/  @!P0 BRA `(.L_x_1987) ;  /* 0x0000000000048947 */ /* 0x000fea0003800000 */
[----:B------:R-:W-:Y:S01]  /*1cc0*/  BPT.TRAP 0x1 ;  /* 0x000000040000795c */ /* 0x000fe20000300000 */
.L_x_1987:
[----:B--2---:R-:W-:Y:S05]  /*1cd0*/  @P1 BRA `(.L_x_1988) ;  /* 0x0000000000081947 */ /* 0x004fea0003800000 */
[----:B------:R-:W2:Y:S02]  /*1ce0*/  SYNCS.PHASECHK.TRANS64.TRYWAIT P1, [R3+URZ+0x36410], R10 ;  /* 0x0364100a030075a7 */ /* 0x000ea4000802017f */
[----:B--2---:R-:W-:Y:S05]  /*1cf0*/  @!P1 BRA `(.L_x_1989) ;  /* 0x000000a400749947 */ /* 0x004fea0003800000 */
.L_x_1988:
        /* <DEDUP_REMOVED lines=103> */
.L_x_1990:
[----:B-1----:R-:W-:-:S04]  /*2370*/  SHF.L.U32 R11, R5, 0x1f, RZ ;  /* 0x0000001f050b7819 */ /* 0x002fc800000006ff */
[----:B------:R1:W4:Y:S01]  /*2380*/  SYNCS.PHASECHK.TRANS64.TRYWAIT P1, [UR36+0x36430], R11 ;  /* 0x0364300bff0075a7 */ /* 0x0003220008020164 */
[----:B------:R-:W-:Y:S05]  /*2390*/  @!P0 BRA `(.L_x_1991) ;  /* 0x0000000000048947 */ /* 0x000fea0003800000 */
[----:B------:R-:W-:Y:S01]  /*23a0*/  BPT.TRAP 0x1 ;  /* 0x000000040000795c */ /* 0x000fe20000300000 */
.L_x_1991:
[----:B----4-:R-:W-:Y:S05]  /*23b0*/  @P1 BRA `(.L_x_1992) ;  /* 0x0000000000081947 */ /* 0x010fea0003800000 */
[----:B------:R-:W4:Y:S02]  /*23c0*/  SYNCS.PHASECHK.TRANS64.TRYWAIT P1, [UR36+0x36430], R11 ;  /* 0x0364300bff0075a7 */ /* 0x000f240008020164 */
[----:B----4-:R-:W-:Y:S05]  /*23d0*/  @!P1 BRA `(.L_x_1993) ;  /* 0x0000009c00d09947 */ /* 0x010fea0003800000 */
.L_x_1992:
        /* <DEDUP_REMOVED lines=145> */
.L_x_1996:
[----:B------:R-:W-:-:S13]  /*2cf0*/  ISETP.NE.AND P1, PT, R140, 0x1, PT ;  /* 0x000000018c00780c */ /* 0x000fda0003f25270 */
[----:B------:R-:W1:Y:S08]  /*2d00*/  @P1 LDC R143, c[0x0][0x754] ;  /* 0x0001d500ff8f1b82 */ /* 0x000e700000000800 */
[----:B------:R-:W2:Y:S01]  /*2d10*/  @P1 LDC R142, c[0x0][0x758] ;  /* 0x0001d600ff8e1b82 */ /* 0x000ea20000000800 */
[----:B-1----:R-:W-:-:S05]  /*2d20*/  @P1 IMAD.HI.U32 R143, R145, R143, RZ ;  /* 0x0000008f918f1227 */ /* 0x002fca00078e00ff */
[----:B--2---:R-:W-:-:S07]  /*2d30*/  @P1 SHF.R.U32.HI R145, RZ, R142, R143 ;  /* 0x0000008eff911219 */ /* 0x004fce000001168f */
.L_x_1997:
[----:B------:R-:W-:Y:S05]  /*2d40*/  BSYNC B0 ;  /* 0x0000000000007941 */ /* 0x000fea0003800000 */
.L_x_1995:
[----:B------:R-:W2:Y:S01]  /*2d50*/  LDL R142, [R1+0x10] ;  /* 0x00001000018e7983 */ /* 0x000ea20000100800 */
[----:B------:R-:W-:Y:S01]  /*2d60*/  IADD3 R150, R141, UR4, R4 ;  /* 0x000000048d967c10 */ /* 0x000fe2000fffe004 */
[----:B--2---:R-:W-:-:S05]  /*2d70*/  IMAD R145, R145, R140, R142 ;  /* 0x0000008c91917224 */ /* 0x004fca00078e028e */
[----:B------:R-:W-:Y:S02]  /*2d80*/  VIADDMNMX R146, R145, R140, R146, PT ;  /* 0x0000008c91927246 */ /* 0x000fe40003800192 */
[----:B------:R-:W-:-:S07]  /*2d90*/  VIMNMX R150, R150, R145, !PT ;  /* 0x0000009196967248 */ /* 0x000fce0007fe0100 */
.L_x_1994:
        /* <DEDUP_REMOVED lines=17> */
.L_x_2000:
[----:B------:R-:W-:-:S13]  /*2eb0*/  ISETP.NE.AND P1, PT, R140, 0x1, PT ;  /* 0x000000018c00780c */ /* 0x000fda0003f25270 */
[----:B------:R-:W1:Y:S08]  /*2ec0*/  @P1 LDC R142, c[0x0][0x754] ;  /* 0x0001d500ff8e1b82 */ /* 0x000e700000000800 */
[----:B------:R-:W2:Y:S01]  /*2ed0*/  @P1 LDC R141, c[0x0][0x758] ;  /* 0x0001d600ff8d1b82 */ /* 0x000ea20000000800 */
[----:B-1----:R-:W-:-:S05]  /*2ee0*/  @P1 IMAD.HI.U32 R142, R143, R142, RZ ;  /* 0x0000008e8f8e1227 */ /* 0x002fca00078e00ff */
[----:B--2---:R-:W-:-:S07]  /*2ef0*/  @P1 SHF.R.U32.HI R143, RZ, R141, R142 ;  /* 0x0000008dff8f1219 */ /* 0x004fce000001168e */
.L_x_2001:
[----:B------:R-:W-:Y:S05]  /*2f00*/  BSYNC B0 ;  /* 0x0000000000007941 */ /* 0x000fea0003800000 */
.L_x_1999:
[----:B------:R-:W2:Y:S02]  /*2f10*/  LDL R141, [R1+0x10] ;  /* 0x00001000018d7983 */ /* 0x000ea40000100800 */
[----:B--2---:R-:W-:-:S05]  /*2f20*/  IMAD R143, R143, R140, R141 ;  /* 0x0000008c8f8f7224 */ /* 0x004fca00078e028d */
[----:B------:R-:W-:Y:S02]  /*2f30*/  VIMNMX R147, R147, R143, !PT ;  /* 0x0000008f93937248 */ /* 0x000fe40007fe0100 */
[----:B------:R-:W-:-:S07]  /*2f40*/  VIADDMNMX R144, R143, R140, R144, PT ;  /* 0x0000008c8f907246 */ /* 0x000fce0003800190 */
.L_x_1998:
        /* <DEDUP_REMOVED lines=283> */
.L_x_2002:
        /* <DEDUP_REMOVED lines=59> */
.L_x_2003:
        /* <DEDUP_REMOVED lines=63> */
.L_x_1978:
        /* <DEDUP_REMOVED lines=129> */
.L_x_2006:
        /* <DEDUP_REMOVED lines=54> */
.L_x_2008:
[----:B------:R-:W-:Y:S05]  /*5410*/  BSYNC B0 ;  /* 0x0000000000007941 */ /* 0x000fea0003800000 */
.L_x_2007:
        /* <DEDUP_REMOVED lines=15> */
.L_x_2010:
[----:B------:R-:W-:Y:S05]  /*5510*/  BSYNC B0 ;  /* 0x0000000000007941 */ /* 0x000fea0003800000 */
.L_x_2009:
        /* <DEDUP_REMOVED lines=18> */
.L_x_2012:
[----:B------:R-:W-:Y:S05]  /*5640*/  BSYNC B0 ;  /* 0x0000000000007941 */ /* 0x000fea0003800000 */
.L_x_2011:
        /* <DEDUP_REMOVED lines=17> */
.L_x_2014:
[----:B------:R-:W-:Y:S05]  /*5760*/  BSYNC B0 ;  /* 0x0000000000007941 */ /* 0x000fea0003800000 */
.L_x_2013:
        /* <DEDUP_REMOVED lines=18> */
.L_x_2016:
[----:B------:R-:W-:Y:S05]  /*5890*/  BSYNC B0 ;  /* 0x0000000000007941 */ /* 0x000fea0003800000 */
.L_x_2015:
        /* <DEDUP_REMOVED lines=20> */
.L_x_2018:
[----:B------:R-:W-:Y:S05]  /*59e0*/  BSYNC B0 ;  /* 0x0000000000007941 */ /* 0x000fea0003800000 */
.L_x_2017:
        /* <DEDUP_REMOVED lines=26> */
.L_x_2020:
[----:B------:R-:W-:Y:S05]  /*5b90*/  BSYNC B0 ;  /* 0x0000000000007941 */ /* 0x000fea0003800000 */
.L_x_2019:
        /* <DEDUP_REMOVED lines=15> */
.L_x_2022:
[----:B------:R-:W-:Y:S05]  /*5c90*/  BSYNC B0 ;  /* 0x0000000000007941 */ /* 0x000fea0003800000 */
.L_x_2021:
        /* <DEDUP_REMOVED lines=15> */
.L_x_2024:
[----:B------:R-:W-:Y:S05]  /*5d90*/  BSYNC B0 ;  /* 0x0000000000007941 */ /* 0x000fea0003800000 */
.L_x_2023:
        /* <DEDUP_REMOVED lines=15> */
.L_x_2026:
[----:B------:R-:W-:Y:S05]  /*5e90*/  BSYNC B0 ;  /* 0x0000000000007941 */ /* 0x000fea0003800000 */
.L_x_2025:
        /* <DEDUP_REMOVED lines=15> */
.L_x_2028:
[----:B------:R-:W-:Y:S05]  /*5f90*/  BSYNC B0 ;  /* 0x0000000000007941 */ /* 0x000fea0003800000 */
.L_x_2027:
        /* <DEDUP_REMOVED lines=15> */
.L_x_2005:
        /* <DEDUP_REMOVED lines=31> */
.L_x_2029:
        /* <DEDUP_REMOVED lines=45> */
.L_x_2031:
[----:B------:R-:W-:Y:S05]  /*6550*/  BSYNC B0 ;  /* 0x0000000000007941 */ /* 0x000fea0003800000 */
.L_x_2030:
        /* <DEDUP_REMOVED lines=16> */
.L_x_2033:
[----:B------:R-:W-:Y:S05]  /*6660*/  BSYNC B0 ;  /* 0x0000000000007941 */ /* 0x000fea0003800000 */
.L_x_2032:
        /* <DEDUP_REMOVED lines=16> */
.L_x_2035:
[----:B------:R-:W-:Y:S05]  /*6770*/  BSYNC B0 ;  /* 0x0000000000007941 */ /* 0x000fea0003800000 */
.L_x_2034:
        /* <DEDUP_REMOVED lines=17> */
.L_x_2037:
[----:B------:R-:W-:Y:S05]  /*6890*/  BSYNC B0 ;  /* 0x0000000000007941 */ /* 0x000fea0003800000 */
.L_x_2036:
        /* <DEDUP_REMOVED lines=16> */
.L_x_2039:
[----:B------:R-:W-:Y:S05]  /*69a0*/  BSYNC B0 ;  /* 0x0000000000007941 */ /* 0x000fea0003800000 */
.L_x_2038:
        /* <DEDUP_REMOVED lines=20> */
.L_x_2041:
[----:B------:R-:W-:Y:S05]  /*6af0*/  BSYNC B0 ;  /* 0x0000000000007941 */ /* 0x000fea0003800000 */
.L_x_2040:
        /* <DEDUP_REMOVED lines=24> */
.L_x_2043:
[----:B------:R-:W-:Y:S05]  /*6c80*/  BSYNC B0 ;  /* 0x0000000000007941 */ /* 0x000fea0003800000 */
.L_x_2042:
        /* <DEDUP_REMOVED lines=15> */
.L_x_2045:
[----:B------:R-:W-:Y:S05]  /*6d80*/  BSYNC B0 ;  /* 0x0000000000007941 */ /* 0x000fea0003800000 */
.L_x_2044:
        /* <DEDUP_REMOVED lines=15> */
.L_x_2047:
[----:B------:R-:W-:Y:S05]  /*6e80*/  BSYNC B0 ;  /* 0x0000000000007941 */ /* 0x000fea0003800000 */
.L_x_2046:
        /* <DEDUP_REMOVED lines=15> */
.L_x_2049:
[----:B------:R-:W-:Y:S05]  /*6f80*/  BSYNC B0 ;  /* 0x0000000000007941 */ /* 0x000fea0003800000 */
.L_x_2048:
        /* <DEDUP_REMOVED lines=15> */
.L_x_2051:
[----:B------:R-:W-:Y:S05]  /*7080*/  BSYNC B0 ;  /* 0x0000000000007941 */ /* 0x000fea0003800000 */
.L_x_2050:
        /* <DEDUP_REMOVED lines=15> */
.L_x_1967:
        /* <DEDUP_REMOVED lines=21> */
.L_x_2053:
        /* <DEDUP_REMOVED lines=13> */
.L_x_2055:
[----:B------:R-:W-:-:S05]  /*73a0*/  ULDC UR4, c[0x0][0x8bc] ;  /* 0x00022f0000047ab9 */ /* 0x000fca0000000800 */
.L_x_2054:
        /* <DEDUP_REMOVED lines=26> */
[----:B------:R-:W-:Y:S01]  /*7550*/  ULDC UR10, c[0x0][0x280] ;  /* 0x0000a000000a7ab9 */ /* 0x000fe20000000800 */
[----:B-1----:R-:W-:-:S11]  /*7560*/  USHF.R.S32.HI UR17, URZ, 0x1f, UR7 ;  /* 0x0000001f3f117899 */ /* 0x002fd60008011407 */
[----:B--2---:R-:W-:Y:S02]  /*7570*/  @P0 R2UR UR4, R0 ;  /* 0x00000000000402ca */ /* 0x004fe400000e0000 */
[----:B------:R-:W-:-:S04]  /*7580*/  ISETP.NE.U32.AND P0, PT, RZ, UR8, PT ;  /* 0x00000008ff007c0c */ /* 0x000fc8000bf05070 */
        /* <DEDUP_REMOVED lines=14> */
.L_x_2056:
        /* <DEDUP_REMOVED lines=13> */
.L_x_2057:
        /* <DEDUP_REMOVED lines=12> */
.L_x_2058:
[----:B------:R-:W-:Y:S01]  /*7800*/  UIADD3 UR8, -UR11, UR10, UR6 ;  /* 0x0000000a0b087290 */ /* 0x000fe2000fffe106 */
[----:B------:R-:W-:Y:S01]  /*7810*/  ISETP.LE.AND P0, PT, RZ, UR22, PT ;  /* 0x00000016ff007c0c */ /* 0x000fe2000bf03270 */
[----:B------:R-:W-:Y:S01]  /*7820*/  ULDC UR9, c[0x0][0x74c] ;  /* 0x0001d30000097ab9 */ /* 0x000fe20000000800 */
[----:B------:R-:W-:Y:S02]  /*7830*/  USHF.R.S32.HI UR13, URZ, 0x1f, UR16 ;  /* 0x0000001f3f0d7899 */ /* 0x000fe40008011410 */
[----:B------:R-:W-:Y:S02]  /*7840*/  UIADD3 UR9, UR8, -UR9, URZ ;  /* 0x8000000908097290 */ /* 0x000fe4000fffe03f */
[----:B------:R-:W-:Y:S02]  /*7850*/  UIADD3 UR8, UR10, 0x3f, URZ ;  /* 0x0000003f0a087890 */ /* 0x000fe4000fffe03f */
[----:B------:R-:W-:Y:S01]  /*7860*/  USHF.R.S32.HI UR12, URZ, 0x1f, UR9 ;  /* 0x0000001f3f0c7899 */ /* 0x000fe20008011409 */
[----:B------:R-:W-:Y:S01]  /*7870*/  ULDC UR15, c[0x0][0x288] ;  /* 0x0000a200000f7ab9 */ /* 0x000fe20000000800 */
[----:B------:R-:W-:-:S02]  /*7880*/  USEL UR20, UR13, URZ, !UP0 ;  /* 0x0000003f0d147287 */ /* 0x000fc4000c000000 */
[----:B------:R-:W-:Y:S02]  /*7890*/  ULEA.HI UR12, UR12, UR9, URZ, 0x6 ;  /* 0x000000090c0c7291 */ /* 0x000fe4000f8f303f */
[----:B------:R-:W-:Y:S02]  /*78a0*/  USHF.R.S32.HI UR9, URZ, 0x1f, UR8 ;  /* 0x0000001f3f097899 */ /* 0x000fe40008011408 */
[----:B------:R-:W-:Y:S02]  /*78b0*/  USHF.R.S32.HI UR12, URZ, 0x6, UR12 ;  /* 0x000000063f0c7899 */ /* 0x000fe4000801140c */
[----:B------:R-:W-:Y:S02]  /*78c0*/  ULEA.HI UR8, UR9, UR8, URZ, 0x6 ;  /* 0x0000000809087291 */ /* 0x000fe4000f8f303f */
[----:B------:R-:W-:Y:S02]  /*78d0*/  UIMAD UR13, UR16, UR15, URZ ;  /* 0x0000000f100d72a4 */ /* 0x000fe4000f8e023f */
[----:B------:R-:W-:-:S02]  /*78e0*/  UISETP.LT.AND UP1, UPT, URZ, UR12, UPT ;  /* 0x0000000c3f00728c */ /* 0x000fc4000bf21270 */
[----:B------:R-:W-:Y:S02]  /*78f0*/  USHF.R.S32.HI UR8, URZ, 0x6, UR8 ;  /* 0x000000063f087899 */ /* 0x000fe40008011408 */
[----:B------:R-:W-:Y:S02]  /*7900*/  USEL UR14, UR16, URZ, !UP0 ;  /* 0x0000003f100e7287 */ /* 0x000fe4000c000000 */
[----:B------:R-:W-:Y:S02]  /*7910*/  UIADD3 UR23, UP0, UR13, UR7, URZ ;  /* 0x000000070d177290 */ /* 0x000fe4000ff1e03f */
[----:B------:R-:W-:Y:S01]  /*7920*/  USEL UR9, URZ, UR12, !UP1 ;  /* 0x0000000c3f097287 */ /* 0x000fe2000c800000 */
[----:B------:R-:W-:Y:S01]  /*7930*/  IMAD.U32 R9, RZ, RZ, UR8 ;  /* 0x00000008ff097e24 */ /* 0x000fe2000f8e00ff */
[----:B------:R-:W-:Y:S10]  /*7940*/  @!P0 BRA `(.L_x_2059) ;  /* 0x0000000000248947 */ /* 0x000ff40003800000 */
[----:B------:R-:W-:-:S03]  /*7950*/  UIADD3 UR6, UR6, 0x9f, UR10 ;  /* 0x0000009f06067890 */ /* 0x000fc6000fffe00a */
[----:B------:R-:W-:Y:S02]  /*7960*/  ULDC UR10, c[0x0][0x748] ;  /* 0x0001d200000a7ab9 */ /* 0x000fe40000000800 */
[----:B------:R-:W-:-:S04]  /*7970*/  UIADD3 UR6, UR6, UR10, -UR11 ;  /* 0x0000000a06067290 */ /* 0x000fc8000fffe80b */
[----:B------:R-:W-:-:S04]  /*7980*/  USHF.R.S32.HI UR10, URZ, 0x1f, UR6 ;  /* 0x0000001f3f0a7899 */ /* 0x000fc80008011406 */
[----:B------:R-:W-:-:S04]  /*7990*/  ULEA.HI UR10, UR10, UR6, URZ, 0x6 ;  /* 0x000000060a0a7291 */ /* 0x000fc8000f8f303f */
[----:B------:R-:W-:-:S04]  /*79a0*/  USHF.R.S32.HI UR10, URZ, 0x6, UR10 ;  /* 0x000000063f0a7899 */ /* 0x000fc8000801140a */
[----:B------:R-:W-:-:S04]  /*79b0*/  UISETP.LT.AND UP1, UPT, UR8, UR10, UPT ;  /* 0x0000000a0800728c */ /* 0x000fc8000bf21270 */
[----:B------:R-:W-:-:S06]  /*79c0*/  USEL UR10, UR8, UR10, UP1 ;  /* 0x0000000a080a7287 */ /* 0x000fcc0008800000 */
[----:B------:R-:W-:-:S07]  /*79d0*/  IMAD.U32 R9, RZ, RZ, UR10 ;  /* 0x0000000aff097e24 */ /* 0x000fce000f8e00ff */
.L_x_2059:
[----:B------:R-:W-:Y:S02]  /*79e0*/  ISETP.GT.AND P1, PT, R9, UR9, PT ;  /* 0x0000000909007c0c */ /* 0x000fe4000bf24270 */
[----:B------:R-:W-:Y:S01]  /*79f0*/  ELECT P0, URZ, PT ;  /* 0x00000000003f782f */ /* 0x000fe20003800000 */
[----:B------:R-:W-:-:S10]  /*7a00*/  ULEA.HI.X.SX32 UR10, UR13, UR17, 0x1, UP0 ;  /* 0x000000110d0a7291 */ /* 0x000fd400080f0e3f */
[----:B------:R-:W-:Y:S05]  /*7a10*/  @!P1 BRA `(.L_x_2060) ;  /* 0x0000001400889947 */ /* 0x000fea0003800000 */
[----:B------:R-:W1:Y:S01]  /*7a20*/  S2R R2, SR_TID.X ;  /* 0x0000000000027919 */ /* 0x000e620000002100 */
[----:B------:R-:W-:Y:S01]  /*7a30*/  ULDC.64 UR18, c[0x0][0x2d8] ;  /* 0x0000b60000127ab9 */ /* 0x000fe20000000a00 */
[----:B------:R-:W-:Y:S01]  /*7a40*/  VIADD R0, R9, -UR9 ;  /* 0x8000000909007c36 */ /* 0x000fe20008000000 */
[----:B------:R-:W-:Y:S02]  /*7a50*/  UIMAD UR6, UR17, UR18, URZ ;  /* 0x00000012110672a4 */ /* 0x000fe4000f8e023f */
[----:B------:R-:W-:Y:S02]  /*7a60*/  UIMAD.WIDE.U32 UR12, UR7, UR18, URZ ;  /* 0x00000012070c72a5 */ /* 0x000fe4000f8e003f */
[----:B------:R-:W-:Y:S01]  /*7a70*/  UIMAD UR19, UR7, UR19, UR6 ;  /* 0x00000013071372a4 */ /* 0x000fe2000f8e0206 */
[----:B------:R-:W-:Y:S01]  /*7a80*/  LOP3.LUT R0, R0, 0x1, RZ, 0xc0, !PT ;  /* 0x0000000100007812 */ /* 0x000fe200078ec0ff */
[----:B------:R-:W-:Y:S02]  /*7a90*/  UIADD3 UR6, UP0, UR4, UR12, URZ ;  /* 0x0000000c04067290 */ /* 0x000fe4000ff1e03f */
[----:B------:R-:W-:Y:S01]  /*7aa0*/  UIADD3 UR19, UR13, UR19, URZ ;  /* 0x000000130d137290 */ /* 0x000fe2000fffe03f */
[----:B------:R-:W-:Y:S01]  /*7ab0*/  ISETP.NE.U32.AND P1, PT, R0, 0x1, PT ;  /* 0x000000010000780c */ /* 0x000fe20003f25070 */
[----:B------:R-:W-:Y:S01]  /*7ac0*/  ULDC.64 UR16, c[0x0][0x2e0] ;  /* 0x0000b80000107ab9 */ /* 0x000fe20000000a00 */
[----:B------:R-:W-:Y:S01]  /*7ad0*/  ULDC UR18, c[0x0][0x760] ;  /* 0x0001d80000127ab9 */ /* 0x000fe20000000800 */
[----:B------:R-:W-:-:S02]  /*7ae0*/  UIADD3.X UR7, UR5, UR19, URZ, UP0, !UPT ;  /* 0x0000001305077290 */ /* 0x000fc400087fe43f */
[----:B------:R-:W-:Y:S02]  /*7af0*/  UIMAD UR11, UR20, UR16, URZ ;  /* 0x00000010140b72a4 */ /* 0x000fe4000f8e023f */
[----:B------:R-:W-:Y:S02]  /*7b00*/  UIMAD.WIDE.U32 UR6, UR14, UR16, UR6 ;  /* 0x000000100e0672a5 */ /* 0x000fe4000f8e0006 */
[----:B------:R-:W-:Y:S02]  /*7b10*/  UIMAD UR17, UR14, UR17, UR11 ;  /* 0x000000110e1172a4 */ /* 0x000fe4000f8e020b */
[----:B------:R-:W-:Y:S02]  /*7b20*/  UIMAD UR11, UR15, UR18, URZ ;  /* 0x000000120f0b72a4 */ /* 0x000fe4000f8e023f */
[----:B------:R-:W-:Y:S01]  /*7b30*/  UIADD3 UR24, UR7, UR17, URZ ;  /* 0x0000001107187290 */ /* 0x000fe2000fffe03f */
[----:B-1----:R-:W-:Y:S01]  /*7b40*/  LOP3.LUT R10, R2, 0x1f, RZ, 0xc0, !PT ;  /* 0x0000001f020a7812 */ /* 0x002fe200078ec0ff */
[----:B------:R-:W-:Y:S10]  /*7b50*/  @P1 BRA `(.L_x_2061) ;  /* 0x0000000400d01947 */ /* 0x000ff40003800000 */
        /* <DEDUP_REMOVED lines=11> */
.L_x_2064:
[----:B------:R-:W2:Y:S04]  /*7c10*/  LDG.E.STRONG.GPU R0, desc[UR38][R2.64] ;  /* 0x0000002602007981 */ /* 0x000ea8000c1ef900 */
[----:B--2---:R-:W-:Y:S01]  /*7c20*/  CCTL.IVALL ;  /* 0x00000000ff00798f */ /* 0x004fe20002000000 */
[----:B------:R-:W-:Y:S05]  /*7c30*/  YIELD ;  /* 0x0000000000007946 */ /* 0x000fea0003800000 */
[----:B------:R-:W-:-:S13]  /*7c40*/  ISETP.NE.AND P1, PT, R0, UR22, PT ;  /* 0x0000001600007c0c */ /* 0x000fda000bf25270 */
[----:B------:R-:W-:Y:S05]  /*7c50*/  @P1 BRA `(.L_x_2064) ;  /* 0xfffffffc00ec1947 */ /* 0x000fea000383ffff */
.L_x_2063:
[----:B------:R-:W-:Y:S05]  /*7c60*/  BSYNC B0 ;  /* 0x0000000000007941 */ /* 0x000fea0003800000 */
.L_x_2062:
[----:B------:R-:W-:-:S03]  /*7c70*/  UMOV UR15, 0xffffffff ;  /* 0xffffffff000f7882 */ /* 0x000fc60000000000 */
[----:B------:R-:W-:Y:S05]  /*7c80*/  BRA.DIV UR15, `(.L_x_2065) ;  /* 0x000000460fbc7947 */ /* 0x000fea000b800000 */
[----:B------:R-:W-:Y:S01]  /*7c90*/  NOP ;  /* 0x0000000000007918 */ /* 0x000fe20000000000 */
.L_x_2159:
        /* <DEDUP_REMOVED lines=22> */
.L_x_2067:
[----:B------:R-:W-:Y:S05]  /*7e00*/  BSYNC B0 ;  /* 0x0000000000007941 */ /* 0x000fea0003800000 */
.L_x_2066:
        /* <DEDUP_REMOVED lines=19> */
.L_x_2069:
[----:B------:R-:W-:Y:S05]  /*7f40*/  BSYNC B0 ;  /* 0x0000000000007941 */ /* 0x000fea0003800000 */
.L_x_2068:
        /* <DEDUP_REMOVED lines=20> */
.L_x_2071:
[----:B------:R-:W-:Y:S05]  /*8090*/  BSYNC B0 ;  /* 0x0000000000007941 */ /* 0x000fea0003800000 */
.L_x_2070:
[----:B------:R-:W-:Y:S06]  /*80a0*/  BAR.ARV 0xa, 0xa0 ;  /* 0x0282800000007b1d */ /* 0x000fec0000002000 */
[----:B------:R-:W-:Y:S04]  /*80b0*/  BSSY B0, `(.L_x_2072) ;  /* 0x0000003000007945 */ /* 0x000fe80003800000 */
[----:B------:R-:W-:Y:S05]  /*80c0*/  @!P0 BRA `(.L_x_2073) ;  /* 0x0000000000048947 */ /* 0x000fea0003800000 */
[----:B------:R-:W-:-:S04]  /*80d0*/  DEPBAR.LE SB0, 0x1 ;  /* 0x000080400000791a */ /* 0x000fc80000000000 */
.L_x_2073:
[----:B------:R-:W-:Y:S05]  /*80e0*/  BSYNC B0 ;  /* 0x0000000000007941 */ /* 0x000fea0003800000 */
.L_x_2072:
[----:B------:R-:W-:Y:S06]  /*80f0*/  BAR.ARV 0xb, 0xa0 ;  /* 0x02c2800000007b1d */ /* 0x000fec0000002000 */
[----:B------:R-:W-:Y:S04]  /*8100*/  BSSY B0, `(.L_x_2074) ;  /* 0x0000003000007945 */ /* 0x000fe80003800000 */
[----:B------:R-:W-:Y:S05]  /*8110*/  @!P0 BRA `(.L_x_2075) ;  /* 0x0000000000048947 */ /* 0x000fea0003800000 */
[----:B------:R-:W-:-:S04]  /*8120*/  DEPBAR.LE SB0, 0x0 ;  /* 0x000080000000791a */ /* 0x000fc80000000000 */
.L_x_2075:
[----:B------:R-:W-:Y:S05]  /*8130*/  BSYNC B0 ;  /* 0x0000000000007941 */ /* 0x000fea0003800000 */
.L_x_2074:
        /* <DEDUP_REMOVED lines=19> */
.L_x_2077:
[----:B------:R-:W-:Y:S05]  /*8270*/  BSYNC B0 ;  /* 0x0000000000007941 */ /* 0x000fea0003800000 */
.L_x_2076:
[----:B------:R-:W-:Y:S01]  /*8280*/  UIADD3 UR15, UR9, 0x1, URZ ;  /* 0x00000001090f7890 */ /* 0x000fe2000fffe03f */
[----:B------:R-:W-:Y:S11]  /*8290*/  BRA `(.L_x_2078) ;  /* 0x0000000000047947 */ /* 0x000ff60003800000 */
.L_x_2061:
[----:B------:R-:W-:-:S05]  /*82a0*/  UMOV UR15, UR9 ;  /* 0x00000009000f7c82 */ /* 0x000fca0008000000 */
.L_x_2078:
[----:B------:R-:W-:-:S06]  /*82b0*/  UIADD3 UR9, UR9, 0x1, URZ ;  /* 0x0000000109097890 */ /* 0x000fcc000fffe03f */
[----:B------:R-:W-:Y:S01]  /*82c0*/  ISETP.NE.AND P1, PT, R9, UR9, PT ;  /* 0x0000000909007c0c */ /* 0x000fe2000bf25270 */
[----:B------:R-:W-:-:S12]  /*82d0*/  UMOV UR9, UR15 ;  /* 0x0000000f00097c82 */ /* 0x000fd80008000000 */
[----:B------:R-:W-:Y:S05]  /*82e0*/  @!P1 BRA `(.L_x_2060) ;  /* 0x0000000c00549947 */ /* 0x000fea0003800000 */
[----:B------:R-:W-:Y:S01]  /*82f0*/  UMOV UR18, UR12 ;  /* 0x0000000c00127c82 */ /* 0x000fe20008000000 */
[----:B------:R-:W-:Y:S01]  /*8300*/  UMOV UR9, UR15 ;  /* 0x0000000f00097c82 */ /* 0x000fe20008000000 */
[----:B------:R-:W-:-:S03]  /*8310*/  UIMAD.WIDE.U32 UR12, UR14, UR16, UR18 ;  /* 0x000000100e0c72a5 */ /* 0x000fc6000f8e0012 */
[----:B------:R-:W-:Y:S01]  /*8320*/  ULDC.64 UR18, c[0x0][0x2c0] ;  /* 0x0000b00000127ab9 */ /* 0x000fe20000000a00 */
[----:B------:R-:W-:-:S04]  /*8330*/  UIADD3 UR4, UP0, UR4, UR12, URZ ;  /* 0x0000000c04047290 */ /* 0x000fc8000ff1e03f */
[----:B------:R-:W-:Y:S02]  /*8340*/  UIADD3.X UR5, UR5, UR17, UR13, UP0, !UPT ;  /* 0x0000001105057290 */ /* 0x000fe400087fe40d */
[----:B------:R-:W-:-:S04]  /*8350*/  ULEA UR14, UP0, UR4, UR18, 0x2 ;  /* 0x00000012040e7291 */ /* 0x000fc8000f80103f */
[----:B------:R-:W-:Y:S02]  /*8360*/  ULEA.HI.X UR5, UR4, UR19, UR5, 0x2, UP0 ;  /* 0x0000001304057291 */ /* 0x000fe400080f1405 */
[----:B------:R-:W-:Y:S01]  /*8370*/  UIADD3 UR14, UP0, UR14, 0x4000, URZ ;  /* 0x000040000e0e7890 */ /* 0x000fe2000ff1e03f */
[----:B------:R-:W-:-:S03]  /*8380*/  UMOV UR4, URZ ;  /* 0x0000003f00047c82 */ /* 0x000fc60008000000 */
[----:B------:R-:W-:-:S12]  /*8390*/  UIADD3.X UR5, URZ, UR5, URZ, UP0, !UPT ;  /* 0x000000053f057290 */ /* 0x000fd800087fe43f */
.L_x_2111:
        /* <DEDUP_REMOVED lines=11> */
.L_x_2081:
[----:B------:R-:W2:Y:S04]  /*8450*/  LDG.E.STRONG.GPU R0, desc[UR38][R2.64] ;  /* 0x0000002602007981 */ /* 0x000ea8000c1ef900 */
[----:B--2---:R-:W-:Y:S01]  /*8460*/  CCTL.IVALL ;  /* 0x00000000ff00798f */ /* 0x004fe20002000000 */
[----:B------:R-:W-:Y:S05]  /*8470*/  YIELD ;  /* 0x0000000000007946 */ /* 0x000fea0003800000 */
[----:B------:R-:W-:-:S13]  /*8480*/  ISETP.NE.AND P1, PT, R0, UR22, PT ;  /* 0x0000001600007c0c */ /* 0x000fda000bf25270 */
[----:B------:R-:W-:Y:S05]  /*8490*/  @P1 BRA `(.L_x_2081) ;  /* 0xfffffffc00ec1947 */ /* 0x000fea000383ffff */
.L_x_2080:
[----:B------:R-:W-:Y:S05]  /*84a0*/  BSYNC B0 ;  /* 0x0000000000007941 */ /* 0x000fea0003800000 */
.L_x_2079:
[----:B------:R-:W-:-:S03]  /*84b0*/  UMOV UR16, 0xffffffff ;  /* 0xffffffff00107882 */ /* 0x000fc60000000000 */
[----:B------:R-:W-:Y:S05]  /*84c0*/  BRA.DIV UR16, `(.L_x_2082) ;  /* 0x0000003e10c87947 */ /* 0x000fea000b800000 */
[----:B------:R-:W-:Y:S01]  /*84d0*/  NOP ;  /* 0x0000000000007918 */ /* 0x000fe20000000000 */
.L_x_2162:
        /* <DEDUP_REMOVED lines=19> */
.L_x_2084:
[----:B------:R-:W-:Y:S05]  /*8610*/  BSYNC B0 ;  /* 0x0000000000007941 */ /* 0x000fea0003800000 */
.L_x_2083:
[----:B------:R-:W-:Y:S01]  /*8620*/  UIMAD UR19, UR15, 0x3000, UR4 ;  /* 0x000030000f1378a4 */ /* 0x000fe2000f8e0204 */
[----:B------:R-:W-:Y:S06]  /*8630*/  BAR.SYNC.DEFER_BLOCKING 0xe, 0xa0 ;  /* 0x0382800000007b1d */ /* 0x000fec0000010000 */
[----:B------:R-:W-:Y:S01]  /*8640*/  UMOV UR16, UR14 ;  /* 0x0000000e00107c82 */ /* 0x000fe20008000000 */
[----:B------:R-:W-:Y:S01]  /*8650*/  UMOV UR17, UR5 ;  /* 0x0000000500117c82 */ /* 0x000fe20008000000 */
[----:B------:R-:W-:Y:S01]  /*8660*/  BSSY B0, `(.L_x_2085) ;  /* 0x000000c000007945 */ /* 0x000fe20003800000 */
[----:B------:R-:W-:-:S03]  /*8670*/  UIMAD.WIDE UR16, UR19, 0x4, UR16 ;  /* 0x00000004131078a5 */ /* 0x000fc6000f8e0210 */
[----:B------:R-:W-:Y:S09]  /*8680*/  @!P0 BRA `(.L_x_2086) ;  /* 0x0000000000248947 */ /* 0x000ff20003800000 */
        /* <DEDUP_REMOVED lines=9> */
.L_x_2086:
[----:B------:R-:W-:Y:S05]  /*8720*/  BSYNC B0 ;  /* 0x0000000000007941 */ /* 0x000fea0003800000 */
.L_x_2085:
        /* <DEDUP_REMOVED lines=15> */
.L_x_2088:
[----:B------:R-:W-:Y:S05]  /*8820*/  BSYNC B0 ;  /* 0x0000000000007941 */ /* 0x000fea0003800000 */
.L_x_2087:
[----:B------:R-:W-:Y:S06]  /*8830*/  BAR.ARV 0xa, 0xa0 ;  /* 0x0282800000007b1d */ /* 0x000fec0000002000 */
[----:B------:R-:W-:Y:S04]  /*8840*/  BSSY B0, `(.L_x_2089) ;  /* 0x0000003000007945 */ /* 0x000fe80003800000 */
[----:B------:R-:W-:Y:S05]  /*8850*/  @!P0 BRA `(.L_x_2090) ;  /* 0x0000000000048947 */ /* 0x000fea0003800000 */
[----:B------:R-:W-:-:S04]  /*8860*/  DEPBAR.LE SB0, 0x1 ;  /* 0x000080400000791a */ /* 0x000fc80000000000 */
.L_x_2090:
[----:B------:R-:W-:Y:S05]  /*8870*/  BSYNC B0 ;  /* 0x0000000000007941 */ /* 0x000fea0003800000 */
.L_x_2089:
[----:B------:R-:W-:Y:S06]  /*8880*/  BAR.ARV 0xb, 0xa0 ;  /* 0x02c2800000007b1d */ /* 0x000fec0000002000 */
[----:B------:R-:W-:Y:S04]  /*8890*/  BSSY B0, `(.L_x_2091) ;  /* 0x0000003000007945 */ /* 0x000fe80003800000 */
[----:B------:R-:W-:Y:S05]  /*88a0*/  @!P0 BRA `(.L_x_2092) ;  /* 0x0000000000048947 */ /* 0x000fea0003800000 */
[----:B------:R-:W-:-:S04]  /*88b0*/  DEPBAR.LE SB0, 0x0 ;  /* 0x000080000000791a */ /* 0x000fc80000000000 */
.L_x_2092:
[----:B------:R-:W-:Y:S05]  /*88c0*/  BSYNC B0 ;  /* 0x0000000000007941 */ /* 0x000fea0003800000 */
.L_x_2091:
        /* <DEDUP_REMOVED lines=19> */
.L_x_2094:
[----:B------:R-:W-:Y:S05]  /*8a00*/  BSYNC B0 ;  /* 0x0000000000007941 */ /* 0x000fea0003800000 */
.L_x_2093:
        /* <DEDUP_REMOVED lines=9> */
.L_x_2097:
[----:B------:R-:W2:Y:S04]  /*8aa0*/  LDG.E.STRONG.GPU R0, desc[UR38][R2.64] ;  /* 0x0000002602007981 */ /* 0x000ea8000c1ef900 */
[----:B--2---:R-:W-:Y:S01]  /*8ab0*/  CCTL.IVALL ;  /* 0x00000000ff00798f */ /* 0x004fe20002000000 */
[----:B------:R-:W-:Y:S05]  /*8ac0*/  YIELD ;  /* 0x0000000000007946 */ /* 0x000fea0003800000 */
[----:B------:R-:W-:-:S13]  /*8ad0*/  ISETP.NE.AND P1, PT, R0, UR22, PT ;  /* 0x0000001600007c0c */ /* 0x000fda000bf25270 */
[----:B------:R-:W-:Y:S05]  /*8ae0*/  @P1 BRA `(.L_x_2097) ;  /* 0xfffffffc00ec1947 */ /* 0x000fea000383ffff */
.L_x_2096:
[----:B------:R-:W-:Y:S05]  /*8af0*/  BSYNC B0 ;  /* 0x0000000000007941 */ /* 0x000fea0003800000 */
.L_x_2095:
[----:B------:R-:W-:-:S03]  /*8b00*/  UMOV UR12, 0xffffffff ;  /* 0xffffffff000c7882 */ /* 0x000fc60000000000 */
[----:B------:R-:W-:Y:S05]  /*8b10*/  BRA.DIV UR12, `(.L_x_2098) ;  /* 0x0000003a0c507947 */ /* 0x000fea000b800000 */
[----:B------:R-:W-:Y:S01]  /*8b20*/  NOP ;  /* 0x0000000000007918 */ /* 0x000fe20000000000 */
.L_x_2165:
        /* <DEDUP_REMOVED lines=15> */
.L_x_2100:
[----:B------:R-:W-:Y:S05]  /*8c20*/  BSYNC B0 ;  /* 0x0000000000007941 */ /* 0x000fea0003800000 */
.L_x_2099:
        /* <DEDUP_REMOVED lines=14> */
.L_x_2102:
[----:B------:R-:W-:Y:S05]  /*8d10*/  BSYNC B0 ;  /* 0x0000000000007941 */ /* 0x000fea0003800000 */
.L_x_2101:
        /* <DEDUP_REMOVED lines=15> */
.L_x_2104:
[----:B------:R-:W-:Y:S05]  /*8e10*/  BSYNC B0 ;  /* 0x0000000000007941 */ /* 0x000fea0003800000 */
.L_x_2103:
[----:B------:R-:W-:Y:S06]  /*8e20*/  BAR.ARV 0xa, 0xa0 ;  /* 0x0282800000007b1d */ /* 0x000fec0000002000 */
[----:B------:R-:W-:Y:S04]  /*8e30*/  BSSY B0, `(.L_x_2105) ;  /* 0x0000003000007945 */ /* 0x000fe80003800000 */
[----:B------:R-:W-:Y:S05]  /*8e40*/  @!P0 BRA `(.L_x_2106) ;  /* 0x0000000000048947 */ /* 0x000fea0003800000 */
[----:B------:R-:W-:-:S04]  /*8e50*/  DEPBAR.LE SB0, 0x1 ;  /* 0x000080400000791a */ /* 0x000fc80000000000 */
.L_x_2106:
[----:B------:R-:W-:Y:S05]  /*8e60*/  BSYNC B0 ;  /* 0x0000000000007941 */ /* 0x000fea0003800000 */
.L_x_2105:
[----:B------:R-:W-:Y:S06]  /*8e70*/  BAR.ARV 0xb, 0xa0 ;  /* 0x02c2800000007b1d */ /* 0x000fec0000002000 */
[----:B------:R-:W-:Y:S04]  /*8e80*/  BSSY B0, `(.L_x_2107) ;  /* 0x0000003000007945 */ /* 0x000fe80003800000 */
[----:B------:R-:W-:Y:S05]  /*8e90*/  @!P0 BRA `(.L_x_2108) ;  /* 0x0000000000048947 */ /* 0x000fea0003800000 */
[----:B------:R-:W-:-:S04]  /*8ea0*/  DEPBAR.LE SB0, 0x0 ;  /* 0x000080000000791a */ /* 0x000fc80000000000 */
.L_x_2108:
[----:B------:R-:W-:Y:S05]  /*8eb0*/  BSYNC B0 ;  /* 0x0000000000007941 */ /* 0x000fea0003800000 */
.L_x_2107:
        /* <DEDUP_REMOVED lines=19> */
.L_x_2110:
[----:B------:R-:W-:Y:S05]  /*8ff0*/  BSYNC B0 ;  /* 0x0000000000007941 */ /* 0x000fea0003800000 */
.L_x_2109:
[----:B------:R-:W-:Y:S02]  /*9000*/  UIADD3 UR9, UR9, 0x2, URZ ;  /* 0x0000000209097890 */ /* 0x000fe4000fffe03f */
[----:B------:R-:W-:-:S04]  /*9010*/  UIADD3 UR4, UR4, 0x6000, URZ ;  /* 0x0000600004047890 */ /* 0x000fc8000fffe03f */
[----:B------:R-:W-:-:S13]  /*9020*/  ISETP.LE.AND P1, PT, R9, UR9, PT ;  /* 0x0000000909007c0c */ /* 0x000fda000bf23270 */
[----:B------:R-:W-:Y:S05]  /*9030*/  @!P1 BRA `(.L_x_2111) ;  /* 0xfffffff000d89947 */ /* 0x000fea000383ffff */
.L_x_2060:
        /* <DEDUP_REMOVED lines=41> */
.L_x_2114:
[----:B------:R-:W-:Y:S05]  /*92d0*/  BSYNC B0 ;  /* 0x0000000000007941 */ /* 0x000fea0003800000 */
.L_x_2113:
[----:B------:R-:W-:Y:S05]  /*92e0*/  BRA `(.L_x_2115) ;  /* 0x0000000000047947 */ /* 0x000fea0003800000 */
.L_x_2112:
[----:B------:R-:W-:-:S05]  /*92f0*/  UMOV UR4, UR9 ;  /* 0x0000000900047c82 */ /* 0x000fca0008000000 */
.L_x_2115:
        /* <DEDUP_REMOVED lines=11> */
.L_x_2120:
        /* <DEDUP_REMOVED lines=24> */
.L_x_2117:
[----:B------:R-:W-:Y:S05]  /*9530*/  BSYNC B0 ;  /* 0x0000000000007941 */ /* 0x000fea0003800000 */
.L_x_2116:
        /* <DEDUP_REMOVED lines=24> */
.L_x_2119:
[----:B------:R-:W-:Y:S05]  /*96c0*/  BSYNC B0 ;  /* 0x0000000000007941 */ /* 0x000fea0003800000 */
.L_x_2118:
[----:B------:R-:W-:Y:S02]  /*96d0*/  UIADD3 UR7, UR7, 0x2, URZ ;  /* 0x0000000207077890 */ /* 0x000fe4000fffe03f */
[----:B------:R-:W-:Y:S02]  /*96e0*/  ULEA UR5, UR17, UR5, 0x1 ;  /* 0x0000000511057291 */ /* 0x000fe4000f8e083f */
[----:B------:R-:W-:Y:S02]  /*96f0*/  ULEA UR6, UR17, UR6, 0x1 ;  /* 0x0000000611067291 */ /* 0x000fe4000f8e083f */
[----:B------:R-:W-:-:S13]  /*9700*/  ISETP.NE.AND P0, PT, RZ, UR7, PT ;  /* 0x00000007ff007c0c */ /* 0x000fda000bf05270 */
[----:B------:R-:W-:Y:S05]  /*9710*/  @!P0 BRA `(.L_x_1972) ;  /* 0x0000002800b08947 */ /* 0x000fea0003800000 */
[----:B------:R-:W-:Y:S05]  /*9720*/  BRA `(.L_x_2120) ;  /* 0xfffffffc00207947 */ /* 0x000fea000383ffff */
.L_x_2052:
        /* <DEDUP_REMOVED lines=11> */
.L_x_2121:
        /* <DEDUP_REMOVED lines=10> */
.L_x_2123:
[----:B------:R-:W4:Y:S02]  /*9880*/  LDC R5, c[0x0][0x8bc] ;  /* 0x00022f00ff057b82 */ /* 0x000f240000000800 */
.L_x_2122:
        /* <DEDUP_REMOVED lines=48> */
.L_x_2125:
        /* <DEDUP_REMOVED lines=9> */
.L_x_2126:
[----:B------:R-:W-:Y:S05]  /*9c20*/  @!P0 BRA `(.L_x_2127) ;  /* 0x00000000000c8947 */ /* 0x000fea0003800000 */
[----:B------:R-:W2:Y:S04]  /*9c30*/  LDG.E R5, desc[UR38][R2.64] ;  /* 0x0000002602057981 */ /* 0x000ea8000c1e1900 */
[----:B-1----:R-:W2:Y:S02]  /*9c40*/  LDG.E R14, desc[UR38][R2.64+0x4] ;  /* 0x00000426020e7981 */ /* 0x002ea4000c1e1900 */
[----:B--2---:R-:W-:-:S07]  /*9c50*/  IMAD.IADD R14, R14, 0x1, -R5 ;  /* 0x000000010e0e7824 */ /* 0x004fce00078e0a05 */
.L_x_2127:
[----:B-12--5:R-:W-:Y:S01]  /*9c60*/  IADD3 R2, -R14, R15, R8 ;  /* 0x0000000f0e027210 */ /* 0x026fe20007ffe108 */
        /* <DEDUP_REMOVED lines=19> */
.L_x_2128:
        /* <DEDUP_REMOVED lines=62> */
.L_x_2166:
        /* <DEDUP_REMOVED lines=9> */
.L_x_2131:
        /* <DEDUP_REMOVED lines=112> */
.L_x_2142:
[----:B-1----:R-:W-:-:S05]  /*a910*/  IMAD.MOV.U32 R6, RZ, RZ, 0x1 ;  /* 0x00000001ff067424 */ /* 0x002fca00078e00ff */
[----:B------:R-:W-:-:S04]  /*a920*/  SHF.L.U32 R6, R6, 0x1f, RZ ;  /* 0x0000001f06067819 */ /* 0x000fc800000006ff */
[----:B------:R-:W1:Y:S02]  /*a930*/  SYNCS.PHASECHK.TRANS64.TRYWAIT P1, [R0+URZ+0x36438], R6 ;  /* 0x03643806000075a7 */ /* 0x000e64000802017f */
[----:B-1----:R-:W-:Y:S05]  /*a940*/  @!P1 BRA `(.L_x_2134) ;  /* 0x0000001800f49947 */ /* 0x002fea0003800000 */
.L_x_2167:
[----:B------:R-:W-:Y:S05]  /*a950*/  @P0 BRA `(.L_x_2135) ;  /* 0x0000000000140947 */ /* 0x000fea0003800000 */
[----:B------:R-:W-:Y:S01]  /*a960*/  ISETP.NE.AND P1, PT, R18, RZ, PT ;  /* 0x000000ff1200720c */ /* 0x000fe20003f25270 */
[----:B------:R-:W-:-:S04]  /*a970*/  IMAD.MOV.U32 R3, RZ, RZ, 0x6100 ;  /* 0x00006100ff037424 */ /* 0x000fc800078e00ff */
[----:B------:R2:W-:Y:S08]  /*a980*/  SYNCS.ARRIVE.TRANS64 RZ, [R0+URZ+0x36430], R3 ;  /* 0x0364300300ff79a7 */ /* 0x0005f0000800003f */
[----:B------:R-:W-:Y:S05]  /*a990*/  @!P1 BRA `(.L_x_2135) ;  /* 0x0000000000049947 */ /* 0x000fea0003800000 */
[----:B------:R-:W-:Y:S01]  /*a9a0*/  BPT.TRAP 0x1 ;  /* 0x000000040000795c */ /* 0x000fe20000300000 */
.L_x_2135:
        /* <DEDUP_REMOVED lines=48> */
.L_x_2168:
[----:B------:R-:W-:Y:S05]  /*acb0*/  @P0 BRA `(.L_x_2137) ;  /* 0x0000000000140947 */ /* 0x000fea0003800000 */
[----:B------:R-:W-:Y:S01]  /*acc0*/  ISETP.NE.AND P1, PT, R18, RZ, PT ;  /* 0x000000ff1200720c */ /* 0x000fe20003f25270 */
[----:B--2---:R-:W-:-:S04]  /*acd0*/  IMAD.MOV.U32 R3, RZ, RZ, 0x6100 ;  /* 0x00006100ff037424 */ /* 0x004fc800078e00ff */
[----:B------:R3:W-:Y:S08]  /*ace0*/  SYNCS.ARRIVE.TRANS64 RZ, [R0+URZ+0x36418], R3 ;  /* 0x0364180300ff79a7 */ /* 0x0007f0000800003f */
[----:B------:R-:W-:Y:S05]  /*acf0*/  @!P1 BRA `(.L_x_2137) ;  /* 0x0000000000049947 */ /* 0x000fea0003800000 */
[----:B------:R-:W-:Y:S01]  /*ad00*/  BPT.TRAP 0x1 ;  /* 0x000000040000795c */ /* 0x000fe20000300000 */
.L_x_2137:
        /* <DEDUP_REMOVED lines=47> */
.L_x_2169:
        /* <DEDUP_REMOVED lines=8> */
.L_x_2139:
        /* <DEDUP_REMOVED lines=37> */
.L_x_2171:
[----:B------:R-:W-:Y:S05]  /*b2d0*/  @P0 BRA `(.L_x_2141) ;  /* 0x0000000000140947 */ /* 0x000fea0003800000 */
[----:B------:R-:W-:Y:S01]  /*b2e0*/  ISETP.NE.AND P1, PT, R18, RZ, PT ;  /* 0x000000ff1200720c */ /* 0x000fe20003f25270 */
[----:B--2---:R-:W-:-:S04]  /*b2f0*/  IMAD.MOV.U32 R5, RZ, RZ, 0x6100 ;  /* 0x00006100ff057424 */ /* 0x004fc800078e00ff */
[----:B------:R3:W-:Y:S08]  /*b300*/  SYNCS.ARRIVE.TRANS64 RZ, [R0+URZ+0x36410], R5 ;  /* 0x0364100500ff79a7 */ /* 0x0007f0000800003f */
[----:B------:R-:W-:Y:S05]  /*b310*/  @!P1 BRA `(.L_x_2141) ;  /* 0x0000000000049947 */ /* 0x000fea0003800000 */
[----:B------:R-:W-:Y:S01]  /*b320*/  BPT.TRAP 0x1 ;  /* 0x000000040000795c */ /* 0x000fe20000300000 */
.L_x_2141:
        /* <DEDUP_REMOVED lines=44> */
.L_x_2133:
[----:B------:R-:W-:Y:S01]  /*b5f0*/  ISETP.NE.AND P1, PT, R20, RZ, PT ;  /* 0x000000ff1400720c */ /* 0x000fe20003f25270 */
[----:B------:R-:W-:Y:S02]  /*b600*/  IMAD.MOV.U32 R5, RZ, RZ, R14 ;  /* 0x000000ffff057224 */ /* 0x000fe400078e000e */
[----:B------:R-:W-:-:S10]  /*b610*/  IMAD.MOV.U32 R16, RZ, RZ, 0x1 ;  /* 0x00000001ff107424 */ /* 0x000fd400078e00ff */
[----:B------:R-:W-:Y:S05]  /*b620*/  @!P1 BRA `(.L_x_2132) ;  /* 0x00000004008c9947 */ /* 0x000fea0003800000 */
[----:B------:R-:W2:Y:S02]  /*b630*/  SYNCS.PHASECHK.TRANS64.TRYWAIT P1, [R0+URZ+0x36438], R6 ;  /* 0x03643806000075a7 */ /* 0x000ea4000802017f */
[----:B--2---:R-:W-:Y:S05]  /*b640*/  @!P1 BRA `(.L_x_2143) ;  /* 0x0000001000149947 */ /* 0x004fea0003800000 */
.L_x_2172:
[----:B------:R-:W-:Y:S05]  /*b650*/  @P0 BRA `(.L_x_2144) ;  /* 0x0000000000140947 */ /* 0x000fea0003800000 */
[----:B------:R-:W-:Y:S01]  /*b660*/  ISETP.NE.AND P1, PT, R18, RZ, PT ;  /* 0x000000ff1200720c */ /* 0x000fe20003f25270 */
[----:B------:R-:W-:-:S04]  /*b670*/  IMAD.MOV.U32 R5, RZ, RZ, 0x6100 ;  /* 0x00006100ff057424 */ /* 0x000fc800078e00ff */
[----:B------:R3:W-:Y:S08]  /*b680*/  SYNCS.ARRIVE.TRANS64 RZ, [R0+URZ+0x36430], R5 ;  /* 0x0364300500ff79a7 */ /* 0x0007f0000800003f */
[----:B------:R-:W-:Y:S05]  /*b690*/  @!P1 BRA `(.L_x_2144) ;  /* 0x0000000000049947 */ /* 0x000fea0003800000 */
[----:B------:R-:W-:Y:S01]  /*b6a0*/  BPT.TRAP 0x1 ;  /* 0x000000040000795c */ /* 0x000fe20000300000 */
.L_x_2144:
        /* <DEDUP_REMOVED lines=42> */
.L_x_2173:
[----:B------:R-:W-:Y:S01]  /*b950*/  IMAD.MOV.U32 R16, RZ, RZ, RZ ;  /* 0x000000ffff107224 */ /* 0x000fe200078e00ff */
[----:B------:R-:W-:Y:S06]  /*b960*/  @P0 BRA `(.L_x_2146) ;  /* 0x0000000000140947 */ /* 0x000fec0003800000 */
[----:B------:R-:W-:Y:S01]  /*b970*/  ISETP.NE.AND P1, PT, R18, RZ, PT ;  /* 0x000000ff1200720c */ /* 0x000fe20003f25270 */
[----:B-1----:R-:W-:-:S04]  /*b980*/  IMAD.MOV.U32 R5, RZ, RZ, 0x6100 ;  /* 0x00006100ff057424 */ /* 0x002fc800078e00ff */
[----:B------:R2:W-:Y:S08]  /*b990*/  SYNCS.ARRIVE.TRANS64 RZ, [R0+URZ+0x36418], R5 ;  /* 0x0364180500ff79a7 */ /* 0x0005f0000800003f */
[----:B------:R-:W-:Y:S05]  /*b9a0*/  @!P1 BRA `(.L_x_2146) ;  /* 0x0000000000049947 */ /* 0x000fea0003800000 */
[----:B------:R-:W-:Y:S01]  /*b9b0*/  BPT.TRAP 0x1 ;  /* 0x000000040000795c */ /* 0x000fe20000300000 */
.L_x_2146:
        /* <DEDUP_REMOVED lines=42> */
.L_x_2132:
[----:B------:R-:W-:-:S04]  /*bc60*/  SHF.L.U32 R3, R16, 0x1f, RZ ;  /* 0x0000001f10037819 */ /* 0x000fc800000006ff */
[----:B------:R-:W2:Y:S02]  /*bc70*/  SYNCS.PHASECHK.TRANS64.TRYWAIT P1, [R0+URZ+0x36438], R3 ;  /* 0x03643803000075a7 */ /* 0x000ea4000802017f */
[----:B--2---:R-:W-:Y:S05]  /*bc80*/  @!P1 BRA `(.L_x_2147) ;  /* 0x0000000800ac9947 */ /* 0x004fea0003800000 */
.L_x_2174:
[----:B------:R-:W-:Y:S05]  /*bc90*/  @P0 BRA `(.L_x_2148) ;  /* 0x0000000000180947 */ /* 0x000fea0003800000 */
[----:B------:R-:W3:Y:S01]  /*bca0*/  S2R R2, SR_TID.X ;  /* 0x0000000000027919 */ /* 0x000ee20000002100 */
[----:B--2---:R-:W-:-:S04]  /*bcb0*/  IMAD.MOV.U32 R3, RZ, RZ, 0x6100 ;  /* 0x00006100ff037424 */ /* 0x004fc800078e00ff */
[----:B------:R4:W-:Y:S01]  /*bcc0*/  SYNCS.ARRIVE.TRANS64 RZ, [R0+URZ+0x36430], R3 ;  /* 0x0364300300ff79a7 */ /* 0x0009e2000800003f */
[----:B---3--:R-:W-:-:S13]  /*bcd0*/  LOP3.LUT P0, RZ, R2, 0x1f, RZ, 0xc0, !PT ;  /* 0x0000001f02ff7812 */ /* 0x008fda000780c0ff */
[----:B----4-:R-:W-:Y:S05]  /*bce0*/  @!P0 BRA `(.L_x_2148) ;  /* 0x0000000000048947 */ /* 0x010fea0003800000 */
[----:B------:R-:W-:Y:S01]  /*bcf0*/  BPT.TRAP 0x1 ;  /* 0x000000040000795c */ /* 0x000fe20000300000 */
.L_x_2148:
        /* <DEDUP_REMOVED lines=44> */
.L_x_2129:
[----:B------:R-:W-:Y:S05]  /*bfc0*/  BSYNC B0 ;  /* 0x0000000000007941 */ /* 0x000fea0003800000 */
.L_x_2124:
[----:B------:R-:W-:-:S03]  /*bfd0*/  UMOV UR7, 0xffffffff ;  /* 0xffffffff00077882 */ /* 0x000fc60000000000 */
[----:B------:R-:W-:Y:S05]  /*bfe0*/  BRA.DIV UR7, `(.L_x_2149) ;  /* 0x0000000607e87947 */ /* 0x000fea000b800000 */
[----:B------:R-:W-:-:S13]  /*bff0*/  ELECT P6, URZ, PT ;  /* 0x00000000003f782f */ /* 0x000fda00038c0000 */
.L_x_2177:
[----:B------:R-:W-:Y:S05]  /*c000*/  @!P6 BRA `(.L_x_1972) ;  /* 0x000000000074e947 */ /* 0x000fea0003800000 */
[----:B------:R-:W3:Y:S02]  /*c010*/  LDL.LU R3, [R1] ;  /* 0x0000000001037983 */ /* 0x000ee40000300800 */
[----:B---3--:R-:W-:-:S04]  /*c020*/  LOP3.LUT R3, R3, 0x2, RZ, 0xfc, !PT ;  /* 0x0000000203037812 */ /* 0x008fc800078efcff */
[----:B------:R-:W-:-:S13]  /*c030*/  ISETP.NE.AND P2, PT, R3, 0x3, PT ;  /* 0x000000030300780c */ /* 0x000fda0003f45270 */
[----:B------:R-:W-:Y:S05]  /*c040*/  @!P2 BRA `(.L_x_2150) ;  /* 0x000000000004a947 */ /* 0x000fea0003800000 */
[----:B--2---:R-:W-:Y:S01]  /*c050*/  BPT.TRAP 0x1 ;  /* 0x000000040000795c */ /* 0x004fe20000300000 */
.L_x_2150:
        /* <DEDUP_REMOVED lines=15> */
.L_x_2178:
[----:B------:R-:W3:Y:S02]  /*c150*/  SYNCS.PHASECHK.TRANS64.TRYWAIT P0, [R3+URZ], R0 ;  /* 0x00000000030075a7 */ /* 0x000ee4000800017f */
[----:B---3--:R-:W-:Y:S05]  /*c160*/  @!P0 BRA `(.L_x_2152) ;  /* 0x0000000400bc8947 */ /* 0x008fea0003800000 */
.L_x_2179:
[----:B------:R-:W-:Y:S05]  /*c170*/  @!P2 BRA `(.L_x_2153) ;  /* 0x000000000004a947 */ /* 0x000fea0003800000 */
[----:B--2---:R-:W-:Y:S01]  /*c180*/  BPT.TRAP 0x1 ;  /* 0x000000040000795c */ /* 0x004fe20000300000 */
.L_x_2153:
[----:B------:R-:W-:-:S07]  /*c190*/  SHF.L.U32 R16, R16, 0x1f, RZ ;  /* 0x0000001f10107819 */ /* 0x000fce00000006ff */
.L_x_2154:
[----:B----4-:R4:W1:Y:S02]  /*c1a0*/  SYNCS.PHASECHK.TRANS64.TRYWAIT P0, [R9+URZ+0x36438], R16 ;  /* 0x03643810090075a7 */ /* 0x010864000800017f */
[----:B-1----:R-:W-:Y:S05]  /*c1b0*/  @!P0 NANOSLEEP.SYNCS 0x989680 ;  /* 0x009896800000895d */ /* 0x002fea0003900000 */
[----:B------:R-:W1:Y:S02]  /*c1c0*/  @!P0 SYNCS.PHASECHK.TRANS64 P0, [R9+URZ+0x36438], R16 ;  /* 0x03643810090085a7 */ /* 0x000e64000800007f */
[----:B-1----:R-:W-:Y:S05]  /*c1d0*/  @!P0 BRA `(.L_x_2154) ;  /* 0xfffffffc00f08947 */ /* 0x002fea000383ffff */
.L_x_1972:
[----:B--2---:R-:W-:Y:S05]  /*c1e0*/  BSYNC B6 ;  /* 0x0000000000067941 */ /* 0x004fea0003800000 */
.L_x_1966:
[----:B------:R-:W-:Y:S05]  /*c1f0*/  EXIT ;  /* 0x000000000000794d */ /* 0x000fea0003800000 */
.L_x_1983:
[----:B------:R-:W-:Y:S02]  /*c200*/  IMAD.MOV.U32 R12, RZ, RZ, RZ ;  /* 0x000000ffff0c7224 */ /* 0x000fe400078e00ff */
[----:B------:R-:W-:Y:S02]  /*c210*/  IMAD.MOV.U32 R11, RZ, RZ, 0x1f ;  /* 0x0000001fff0b7424 */ /* 0x000fe400078e00ff */
[----:B------:R-:W-:-:S07]  /*c220*/  IMAD.MOV.U32 R15, RZ, RZ, -0x1 ;  /* 0xffffffffff0f7424 */ /* 0x000fce00078e00ff */
[----:B-1----:R-:W-:Y:S05]  /*c230*/  WARPSYNC.COLLECTIVE R15, `(.L_x_2155) ;  /* 0x000000000f087348 */ /* 0x002fea0003c00000 */
[----:B------:R2:W3:Y:S02]  /*c240*/  SHFL.IDX P6, R14, R13, R12, R11 ;  /* 0x0000000c0d0e7389 */ /* 0x0004e400000c000b */
[----:B-123--:R-:W-:Y:S01]  /*c250*/  ENDCOLLECTIVE ;  /* 0x000000000000791b */ /* 0x00efe20003800000 */
.L_x_2155:
[----:B------:R-:W-:Y:S05]  /*c260*/  BRA `(.L_x_2156) ;  /* 0xffffff5000687947 */ /* 0x000fea000383ffff */
.L_x_1985:
[----:B-1----:R-:W-:-:S04]  /*c270*/  IMAD.U32 R3, RZ, RZ, UR36 ;  /* 0x00000024ff037e24 */ /* 0x002fc8000f8e00ff */
[----:B------:R1:W3:Y:S03]  /*c280*/  SYNCS.PHASECHK.TRANS64.TRYWAIT P0, [R3+URZ+0x36400], R10 ;  /* 0x0364000a030075a7 */ /* 0x0002e6000800017f */
[----:B---3--:R-:W-:Y:S05]  /*c290*/  @!P0 NANOSLEEP.SYNCS 0x989680 ;  /* 0x009896800000895d */ /* 0x008fea0003900000 */
[----:B------:R-:W3:Y:S02]  /*c2a0*/  @!P0 SYNCS.PHASECHK.TRANS64 P0, [R3+URZ+0x36400], R10 ;  /* 0x0364000a030085a7 */ /* 0x000ee4000800007f */
[----:B---3--:R-:W-:Y:S05]  /*c2b0*/  @!P0 BRA `(.L_x_1985) ;  /* 0xfffffffc00ec8947 */ /* 0x008fea000383ffff */
[----:B------:R-:W-:Y:S05]  /*c2c0*/  BRA `(.L_x_1984) ;  /* 0xffffff50009c7947 */ /* 0x000fea000383ffff */
.L_x_1989:
[----:B--2---:R2:W3:Y:S02]  /*c2d0*/  SYNCS.PHASECHK.TRANS64.TRYWAIT P1, [R3+URZ+0x36410], R10 ;  /* 0x0364100a030075a7 */ /* 0x0044e4000802017f */
[----:B---3--:R-:W-:Y:S05]  /*c2e0*/  @!P1 NANOSLEEP.SYNCS 0x989680 ;  /* 0x009896800000995d */ /* 0x008fea0003900000 */
[----:B------:R-:W3:Y:S02]  /*c2f0*/  @!P1 SYNCS.PHASECHK.TRANS64 P1, [R3+URZ+0x36410], R10 ;  /* 0x0364100a030095a7 */ /* 0x000ee4000802007f */
[----:B---3--:R-:W-:Y:S05]  /*c300*/  @!P1 BRA `(.L_x_1989) ;  /* 0xfffffffc00f09947 */ /* 0x008fea000383ffff */
[----:B------:R-:W-:Y:S05]  /*c310*/  BRA `(.L_x_1988) ;  /* 0xffffff5800787947 */ /* 0x000fea000383ffff */
.L_x_1993:
[----:B----4-:R-:W-:-:S04]  /*c320*/  IMAD.U32 R12, RZ, RZ, UR36 ;  /* 0x00000024ff0c7e24 */ /* 0x010fc8000f8e00ff */
[----:B------:R4:W1:Y:S03]  /*c330*/  SYNCS.PHASECHK.TRANS64.TRYWAIT P1, [R12+URZ+0x36430], R11 ;  /* 0x0364300b0c0075a7 */ /* 0x000866000802017f */
[----:B-1----:R-:W-:Y:S05]  /*c340*/  @!P1 NANOSLEEP.SYNCS 0x989680 ;  /* 0x009896800000995d */ /* 0x002fea0003900000 */
[----:B------:R-:W1:Y:S02]  /*c350*/  @!P1 SYNCS.PHASECHK.TRANS64 P1, [R12+URZ+0x36430], R11 ;  /* 0x0364300b0c0095a7 */ /* 0x000e64000802007f */
[----:B-1----:R-:W-:Y:S05]  /*c360*/  @!P1 BRA `(.L_x_1993) ;  /* 0xfffffffc00ec9947 */ /* 0x002fea000383ffff */
[----:B------:R-:W-:Y:S05]  /*c370*/  BRA `(.L_x_1992) ;  /* 0xffffff6000187947 */ /* 0x000fea000383ffff */
.L_x_2065:
[----:B------:R-:W-:Y:S01]  /*c380*/  BSSY B0, `(.L_x_2157) ;  /* 0x0000005000007945 */ /* 0x000fe20003800000 */
[----:B------:R-:W-:-:S07]  /*c390*/  IMAD.MOV.U32 R15, RZ, RZ, -0x1 ;  /* 0xffffffffff0f7424 */ /* 0x000fce00078e00ff */
[----:B------:R-:W-:Y:S05]  /*c3a0*/  WARPSYNC.COLLECTIVE R15, `(.L_x_2158) ;  /* 0x000000000f087348 */ /* 0x000fea0003c00000 */
[----:B------:R-:W-:Y:S01]  /*c3b0*/  NOP ;  /* 0x0000000000007918 */ /* 0x000fe20000000000 */
[----:B------:R-:W-:Y:S01]  /*c3c0*/  ENDCOLLECTIVE ;  /* 0x000000000000791b */ /* 0x000fe20003800000 */
.L_x_2158:
[----:B------:R-:W-:Y:S05]  /*c3d0*/  BSYNC B0 ;  /* 0x0000000000007941 */ /* 0x000fea0003800000 */
.L_x_2157:
[----:B------:R-:W-:Y:S05]  /*c3e0*/  BRA `(.L_x_2159) ;  /* 0xffffffb8002c7947 */ /* 0x000fea000383ffff */
.L_x_2082:
[----:B------:R-:W-:Y:S01]  /*c3f0*/  BSSY B0, `(.L_x_2160) ;  /* 0x0000005000007945 */ /* 0x000fe20003800000 */
[----:B------:R-:W-:-:S07]  /*c400*/  IMAD.MOV.U32 R15, RZ, RZ, -0x1 ;  /* 0xffffffffff0f7424 */ /* 0x000fce00078e00ff */
[----:B------:R-:W-:Y:S05]  /*c410*/  WARPSYNC.COLLECTIVE R15, `(.L_x_2161) ;  /* 0x000000000f087348 */ /* 0x000fea0003c00000 */
[----:B------:R-:W-:Y:S01]  /*c420*/  NOP ;  /* 0x0000000000007918 */ /* 0x000fe20000000000 */
[----:B------:R-:W-:Y:S01]  /*c430*/  ENDCOLLECTIVE ;  /* 0x000000000000791b */ /* 0x000fe20003800000 */
.L_x_2161:
[----:B------:R-:W-:Y:S05]  /*c440*/  BSYNC B0 ;  /* 0x0000000000007941 */ /* 0x000fea0003800000 */
.L_x_2160:
[----:B------:R-:W-:Y:S05]  /*c450*/  BRA `(.L_x_2162) ;  /* 0xffffffc000207947 */ /* 0x000fea000383ffff */
.L_x_2098:
[----:B------:R-:W-:Y:S01]  /*c460*/  BSSY B0, `(.L_x_2163) ;  /* 0x0000005000007945 */ /* 0x000fe20003800000 */
[----:B------:R-:W-:-:S07]  /*c470*/  IMAD.MOV.U32 R15, RZ, RZ, -0x1 ;  /* 0xffffffffff0f7424 */ /* 0x000fce00078e00ff */
[----:B------:R-:W-:Y:S05]  /*c480*/  WARPSYNC.COLLECTIVE R15, `(.L_x_2164) ;  /* 0x000000000f087348 */ /* 0x000fea0003c00000 */
[----:B------:R-:W-:Y:S01]  /*c490*/  NOP ;  /* 0x0000000000007918 */ /* 0x000fe20000000000 */
[----:B------:R-:W-:Y:S01]  /*c4a0*/  ENDCOLLECTIVE ;  /* 0x000000000000791b */ /* 0x000fe20003800000 */
.L_x_2164:
[----:B------:R-:W-:Y:S05]  /*c4b0*/  BSYNC B0 ;  /* 0x0000000000007941 */ /* 0x000fea0003800000 */
.L_x_2163:
[----:B------:R-:W-:Y:S05]  /*c4c0*/  BRA `(.L_x_2165) ;  /* 0xffffffc400987947 */ /* 0x000fea000383ffff */
.L_x_2130:
[----:B-1----:R1:W2:Y:S02]  /*c4d0*/  SYNCS.PHASECHK.TRANS64.TRYWAIT P1, [R0+URZ+0x36420], R6 ;  /* 0x03642006000075a7 */ /* 0x0022a4000802017f */
[----:B--2---:R-:W-:Y:S05]  /*c4e0*/  @!P1 NANOSLEEP.SYNCS 0x989680 ;  /* 0x009896800000995d */ /* 0x004fea0003900000 */
[----:B------:R-:W2:Y:S02]  /*c4f0*/  @!P1 SYNCS.PHASECHK.TRANS64 P1, [R0+URZ+0x36420], R6 ;  /* 0x03642006000095a7 */ /* 0x000ea4000802007f */
[----:B--2---:R-:W-:Y:S05]  /*c500*/  @!P1 BRA `(.L_x_2130) ;  /* 0xfffffffc00f09947 */ /* 0x004fea000383ffff */
[----:B------:R-:W-:Y:S05]  /*c510*/  BRA `(.L_x_2166) ;  /* 0xffffffdc00187947 */ /* 0x000fea000383ffff */
.L_x_2134:
[----:B-1----:R1:W2:Y:S02]  /*c520*/  SYNCS.PHASECHK.TRANS64.TRYWAIT P1, [R0+URZ+0x36438], R6 ;  /* 0x03643806000075a7 */ /* 0x0022a4000802017f */
[----:B--2---:R-:W-:Y:S05]  /*c530*/  @!P1 NANOSLEEP.SYNCS 0x989680 ;  /* 0x009896800000995d */ /* 0x004fea0003900000 */
[----:B------:R-:W2:Y:S02]  /*c540*/  @!P1 SYNCS.PHASECHK.TRANS64 P1, [R0+URZ+0x36438], R6 ;  /* 0x03643806000095a7 */ /* 0x000ea4000802007f */
[----:B--2---:R-:W-:Y:S05]  /*c550*/  @!P1 BRA `(.L_x_2134) ;  /* 0xfffffffc00f09947 */ /* 0x004fea000383ffff */
[----:B------:R-:W-:Y:S05]  /*c560*/  BRA `(.L_x_2167) ;  /* 0xffffffe000f87947 */ /* 0x000fea000383ffff */
.L_x_2136:
[----:B--2---:R2:W3:Y:S02]  /*c570*/  SYNCS.PHASECHK.TRANS64.TRYWAIT P1, [R0+URZ+0x36428], R3 ;  /* 0x03642803000075a7 */ /* 0x0044e4000802017f */
[----:B---3--:R-:W-:Y:S05]  /*c580*/  @!P1 NANOSLEEP.SYNCS 0x989680 ;  /* 0x009896800000995d */ /* 0x008fea0003900000 */
[----:B------:R-:W3:Y:S02]  /*c590*/  @!P1 SYNCS.PHASECHK.TRANS64 P1, [R0+URZ+0x36428], R3 ;  /* 0x03642803000095a7 */ /* 0x000ee4000802007f */
[----:B---3--:R-:W-:Y:S05]  /*c5a0*/  @!P1 BRA `(.L_x_2136) ;  /* 0xfffffffc00f09947 */ /* 0x008fea000383ffff */
[----:B------:R-:W-:Y:S05]  /*c5b0*/  BRA `(.L_x_2168) ;  /* 0xffffffe400bc7947 */ /* 0x000fea000383ffff */
.L_x_2138:
        /* <DEDUP_REMOVED lines=8> */
.L_x_2140:
[----:B------:R-:W-:-:S07]  /*c640*/  SHF.L.U32 R5, R7, 0x1f, RZ ;  /* 0x0000001f07057819 */ /* 0x000fce00000006ff */
.L_x_2170:
[----:B--2---:R2:W3:Y:S02]  /*c650*/  SYNCS.PHASECHK.TRANS64.TRYWAIT P1, [R0+URZ+0x36420], R5 ;  /* 0x03642005000075a7 */ /* 0x0044e4000802017f */
[----:B---3--:R-:W-:Y:S05]  /*c660*/  @!P1 NANOSLEEP.SYNCS 0x989680 ;  /* 0x009896800000995d */ /* 0x008fea0003900000 */
[----:B------:R-:W3:Y:S02]  /*c670*/  @!P1 SYNCS.PHASECHK.TRANS64 P1, [R0+URZ+0x36420], R5 ;  /* 0x03642005000095a7 */ /* 0x000ee4000802007f */
[----:B---3--:R-:W-:Y:S05]  /*c680*/  @!P1 BRA `(.L_x_2170) ;  /* 0xfffffffc00f09947 */ /* 0x008fea000383ffff */
[----:B------:R-:W-:Y:S05]  /*c690*/  BRA `(.L_x_2171) ;  /* 0xffffffec000c7947 */ /* 0x000fea000383ffff */
.L_x_2143:
[----:B--2---:R2:W3:Y:S02]  /*c6a0*/  SYNCS.PHASECHK.TRANS64.TRYWAIT P1, [R0+URZ+0x36438], R6 ;  /* 0x03643806000075a7 */ /* 0x0044e4000802017f */
[----:B---3--:R-:W-:Y:S05]  /*c6b0*/  @!P1 NANOSLEEP.SYNCS 0x989680 ;  /* 0x009896800000995d */ /* 0x008fea0003900000 */
[----:B------:R-:W3:Y:S02]  /*c6c0*/  @!P1 SYNCS.PHASECHK.TRANS64 P1, [R0+URZ+0x36438], R6 ;  /* 0x03643806000095a7 */ /* 0x000ee4000802007f */
[----:B---3--:R-:W-:Y:S05]  /*c6d0*/  @!P1 BRA `(.L_x_2143) ;  /* 0xfffffffc00f09947 */ /* 0x008fea000383ffff */
[----:B------:R-:W-:Y:S05]  /*c6e0*/  BRA `(.L_x_2172) ;  /* 0xffffffec00d87947 */ /* 0x000fea000383ffff */
.L_x_2145:
[----:B-1----:R1:W2:Y:S02]  /*c6f0*/  SYNCS.PHASECHK.TRANS64.TRYWAIT P1, [R0+URZ+0x36428], R5 ;  /* 0x03642805000075a7 */ /* 0x0022a4000802017f */
[----:B--2---:R-:W-:Y:S05]  /*c700*/  @!P1 NANOSLEEP.SYNCS 0x989680 ;  /* 0x009896800000995d */ /* 0x004fea0003900000 */
[----:B------:R-:W2:Y:S02]  /*c710*/  @!P1 SYNCS.PHASECHK.TRANS64 P1, [R0+URZ+0x36428], R5 ;  /* 0x03642805000095a7 */ /* 0x000ea4000802007f */
[----:B--2---:R-:W-:Y:S05]  /*c720*/  @!P1 BRA `(.L_x_2145) ;  /* 0xfffffffc00f09947 */ /* 0x004fea000383ffff */
[----:B------:R-:W-:Y:S05]  /*c730*/  BRA `(.L_x_2173) ;  /* 0xfffffff000847947 */ /* 0x000fea000383ffff */
.L_x_2147:
[----:B--2---:R2:W3:Y:S02]  /*c740*/  SYNCS.PHASECHK.TRANS64.TRYWAIT P1, [R0+URZ+0x36438], R3 ;  /* 0x03643803000075a7 */ /* 0x0044e4000802017f */
[----:B---3--:R-:W-:Y:S05]  /*c750*/  @!P1 NANOSLEEP.SYNCS 0x989680 ;  /* 0x009896800000995d */ /* 0x008fea0003900000 */
[----:B------:R-:W3:Y:S02]  /*c760*/  @!P1 SYNCS.PHASECHK.TRANS64 P1, [R0+URZ+0x36438], R3 ;  /* 0x03643803000095a7 */ /* 0x000ee4000802007f */
[----:B---3--:R-:W-:Y:S05]  /*c770*/  @!P1 BRA `(.L_x_2147) ;  /* 0xfffffffc00f09947 */ /* 0x008fea000383ffff */
[----:B------:R-:W-:Y:S05]  /*c780*/  BRA `(.L_x_2174) ;  /* 0xfffffff400407947 */ /* 0x000fea000383ffff */
.L_x_2149:
[----:B------:R-:W-:Y:S01]  /*c790*/  BSSY B0, `(.L_x_2175) ;  /* 0x0000006000007945 */ /* 0x000fe20003800000 */
[----:B------:R-:W-:-:S07]  /*c7a0*/  IMAD.MOV.U32 R15, RZ, RZ, -0x1 ;  /* 0xffffffffff0f7424 */ /* 0x000fce00078e00ff */
[----:B--2---:R-:W-:Y:S05]  /*c7b0*/  WARPSYNC.COLLECTIVE R15, `(.L_x_2176) ;  /* 0x000000000f0c7348 */ /* 0x004fea0003c00000 */
[----:B------:R-:W-:Y:S02]  /*c7c0*/  ELECT P6, UR62, PT ;  /* 0x00000000003e782f */ /* 0x000fe400038c0000 */
[----:B------:R-:W-:Y:S01]  /*c7d0*/  MOV R14, UR62 ;  /* 0x0000003e000e7c02 */ /* 0x000fe20008000f00 */
[----:B--2---:R-:W-:Y:S10]  /*c7e0*/  ENDCOLLECTIVE ;  /* 0x000000000000791b */ /* 0x004ff40003800000 */
.L_x_2176:
[----:B------:R-:W-:Y:S05]  /*c7f0*/  BSYNC B0 ;  /* 0x0000000000007941 */ /* 0x000fea0003800000 */
.L_x_2175:
[----:B------:R-:W-:Y:S05]  /*c800*/  BRA `(.L_x_2177) ;  /* 0xfffffff400fc7947 */ /* 0x000fea000383ffff */
.L_x_2151:
[----:B-1----:R1:W3:Y:S02]  /*c810*/  SYNCS.PHASECHK.TRANS64.TRYWAIT P0, [R7+URZ], R4 ;  /* 0x00000004070075a7 */ /* 0x0022e4000800017f */
[----:B---3--:R-:W-:Y:S05]  /*c820*/  @!P0 NANOSLEEP.SYNCS 0x989680 ;  /* 0x009896800000895d */ /* 0x008fea0003900000 */
[----:B------:R-:W3:Y:S02]  /*c830*/  @!P0 SYNCS.PHASECHK.TRANS64 P0, [R7+URZ], R4 ;  /* 0x00000004070085a7 */ /* 0x000ee4000800007f */
[----:B---3--:R-:W-:Y:S05]  /*c840*/  @!P0 BRA `(.L_x_2151) ;  /* 0xfffffffc00f08947 */ /* 0x008fea000383ffff */
[----:B------:R-:W-:Y:S05]  /*c850*/  BRA `(.L_x_2178) ;  /* 0xfffffff8003c7947 */ /* 0x000fea000383ffff */
.L_x_2152:
[----:B---3--:R3:W4:Y:S02]  /*c860*/  SYNCS.PHASECHK.TRANS64.TRYWAIT P0, [R3+URZ], R0 ;  /* 0x00000000030075a7 */ /* 0x008724000800017f */
[----:B----4-:R-:W-:Y:S05]  /*c870*/  @!P0 NANOSLEEP.SYNCS 0x989680 ;  /* 0x009896800000895d */ /* 0x010fea0003900000 */
[----:B------:R-:W4:Y:S02]  /*c880*/  @!P0 SYNCS.PHASECHK.TRANS64 P0, [R3+URZ], R0 ;  /* 0x00000000030085a7 */ /* 0x000f24000800007f */
[----:B----4-:R-:W-:Y:S05]  /*c890*/  @!P0 BRA `(.L_x_2152) ;  /* 0xfffffffc00f08947 */ /* 0x010fea000383ffff */
[----:B------:R-:W-:Y:S05]  /*c8a0*/  BRA `(.L_x_2179) ;  /* 0xfffffff800307947 */ /* 0x000fea000383ffff */
.L_x_2180:
        /* <DEDUP_REMOVED lines=13> */
.L_x_7662:


//--------------------- .text._ZN7cutlass13device_kernelIN5flash11enable_sm90INS1_16FlashAttnBwdSm90INS1_25CollectiveMainloopBwdSm90ILi2ELi1ELi1EN4cute5tupleIJNS5_1CILi1EEES8_S8_EEENS6_IJNS7_ILi64EEENS7_ILi96EEENS7_ILi192EEEEEENS_6half_tEfNS_4arch4Sm90ELb0ELb1ELb1ELb1ELb0ELb0ELb1ELb0ELi3ELi1ELi1ELi1ELb0EEENS1_24CollectiveEpilogueBwdGQAISD_fSG_Li384ELb1ELb0EEENS1_19SingleTileSchedulerILb1ELb0ELb0ELi96EEEEEEEEEvNT_6ParamsE --------------------------
	.section	.text._ZN7cutlass13device_kernelIN5flash11enable_sm90INS1_16FlashAttnBwdSm90INS1_25CollectiveMainloopBwdSm90ILi2ELi1ELi1EN4cute5tupleIJNS5_1CILi1EEES8_S8_EEENS6_IJNS7_ILi64EEENS7_ILi96EEENS7_ILi192EEEEEENS_6half_tEfNS_4arch4Sm90ELb0ELb1ELb1ELb1ELb0ELb0ELb1ELb0ELi3ELi1ELi1ELi1ELb0EEENS1_24CollectiveEpilogueBwdGQAISD_fSG_Li384ELb1ELb0EEENS1_19SingleTileSchedulerILb1ELb0ELb0ELi96EEEEEEEEEvNT_6ParamsE,"ax",@progbits
	.align	128
.text._ZN7cutlass13device_kernelIN5flash11enable_sm90INS1_16FlashAttnBwdSm90INS1_25CollectiveMainloopBwdSm90ILi2ELi1ELi1EN4cute5tupleIJNS5_1CILi1EEES8_S8_EEENS6_IJNS7_ILi64EEENS7_ILi96EEENS7_ILi192EEEEEENS_6half_tEfNS_4arch4Sm90ELb0ELb1ELb1ELb1ELb0ELb0ELb1ELb0ELi3ELi1ELi1ELi1ELb0EEENS1_24CollectiveEpilogueBwdGQAISD_fSG_Li384ELb1ELb0EEENS1_19SingleTileSchedulerILb1ELb0ELb0ELi96EEEEEEEEEvNT_6ParamsE:
        .type           _ZN7cutlass13device_kernelIN5flash11enable_sm90INS1_16FlashAttnBwdSm90INS1_25CollectiveMainloopBwdSm90ILi2ELi1ELi1EN4cute5tupleIJNS5_1CILi1EEES8_S8_EEENS6_IJNS7_ILi64EEENS7_ILi96EEENS7_ILi192EEEEEENS_6half_tEfNS_4arch4Sm90ELb0ELb1ELb1ELb1ELb0ELb0ELb1ELb0ELi3ELi1ELi1ELi1ELb0EEENS1_24CollectiveEpilogueBwdGQAISD_fSG_Li384ELb1ELb0EEENS1_19SingleTileSchedulerILb1ELb0ELb0ELi96EEEEEEEEEvNT_6ParamsE,@function
        .size           _ZN7cutlass13device_kernelIN5flash11enable_sm90INS1_16FlashAttnBwdSm90INS1_25CollectiveMainloopBwdSm90ILi2ELi1ELi1EN4cute5tupleIJNS5_1CILi1EEES8_S8_EEENS6_IJNS7_ILi64EEENS7_ILi96EEENS7_ILi192EEEEEENS_6half_tEfNS_4arch4Sm90ELb0ELb1ELb1ELb1ELb0ELb0ELb1ELb0ELi3ELi1ELi1ELi1ELb0EEENS1_24CollectiveEpilogueBwdGQAISD_fSG_Li384ELb1ELb0EEENS1_19SingleTileSchedulerILb1ELb0ELb0ELi96EEEEEEEEEvNT_6ParamsE,(.L_x_7663 - _ZN7cutlass13device_kernelIN5flash11enable_sm90INS1_16FlashAttnBwdSm90INS1_25CollectiveMainloopBwdSm90ILi2ELi1ELi1EN4cute5tupleIJNS5_1CILi1EEES8_S8_EEENS6_IJNS7_ILi64EEENS7_ILi96EEENS7_ILi192EEEEEENS_6half_tEfNS_4arch4Sm90ELb0ELb1ELb1ELb1ELb0ELb0ELb1ELb0ELi3ELi1ELi1ELi1ELb0EEENS1_24CollectiveEpilogueBwdGQAISD_fSG_Li384ELb1ELb0EEENS1_19SingleTileSchedulerILb1ELb0ELb0ELi96EEEEEEEEEvNT_6ParamsE)
        .other          _ZN7cutlass13device_kernelIN5flash11enable_sm90INS1_16FlashAttnBwdSm90INS1_25CollectiveMainloopBwdSm90ILi2ELi1ELi1EN4cute5tupleIJNS5_1CILi1EEES8_S8_EEENS6_IJNS7_ILi64EEENS7_ILi96EEENS7_ILi192EEEEEENS_6half_tEfNS_4arch4Sm90ELb0ELb1ELb1ELb1ELb0ELb0ELb1ELb0ELi3ELi1ELi1ELi1ELb0EEENS1_24CollectiveEpilogueBwdGQAISD_fSG_Li384ELb1ELb0EEENS1_19SingleTileSchedulerILb1ELb0ELb0ELi96EEEEEEEEEvNT_6ParamsE,@"STO_CUDA_ENTRY STV_DEFAULT"
_ZN7cutlass13device_kernelIN5flash11enable_sm90INS1_16FlashAttnBwdSm90INS1_25CollectiveMainloopBwdSm90ILi2ELi1ELi1EN4cute5tupleIJNS5_1CILi1EEES8_S8_EEENS6_IJNS7_ILi64EEENS7_ILi96EEENS7_ILi192EEEEEENS_6half_tEfNS_4arch4Sm90ELb0ELb1ELb1ELb1ELb0ELb0ELb1ELb0ELi3ELi1ELi1ELi1ELb0EEENS1_24CollectiveEpilogueBwdGQAISD_fSG_Li384ELb1ELb0EEENS1_19SingleTileSchedulerILb1ELb0ELb0ELi96EEEEEEEEEvNT_6ParamsE:
        /* <DEDUP_REMOVED lines=23> */
.L_x_2182:
[----:B------:R-:W-:Y:S05]  /*0170*/  BSYNC B0 ;  /* 0x0000000000007941 */ /* 0x000fea0003800000 */
.L_x_2181:
        /* <DEDUP_REMOVED lines=34> */
.L_x_2183:
        /* <DEDUP_REMOVED lines=20> */
.L_x_2184:
        /* <DEDUP_REMOVED lines=9> */
.L_x_2187:
        /* <DEDUP_REMOVED lines=21> */
.L_x_2188:
        /* <DEDUP_REMOVED lines=10> */
.L_x_2190:
[----:B------:R-:W2:Y:S02]  /*0760*/  LDC R0, c[0x0][0x8c4] ;  /* 0x00023100ff007b82 */ /* 0x000ea40000000800 */
.L_x_2189:
        /* <DEDUP_REMOVED lines=16> */
.L_x_2192:
        /* <DEDUP_REMOVED lines=10> */
.L_x_2193:
        /* <DEDUP_REMOVED lines=8> */
.L_x_2194:
        /* <DEDUP_REMOVED lines=9> */
.L_x_2195:
        /* <DEDUP_REMOVED lines=22> */
.L_x_2196:
        /* <DEDUP_REMOVED lines=79> */
.L_x_2199:
        /* <DEDUP_REMOVED lines=15> */
.L_x_2198:
        /* <DEDUP_REMOVED lines=20> */
.L_x_2201:
        /* <DEDUP_REMOVED lines=15> */
.L_x_2200:
        /* <DEDUP_REMOVED lines=8> */
.L_x_2304:
        /* <DEDUP_REMOVED lines=19> */
.L_x_2203:
        /* <DEDUP_REMOVED lines=113> */
.L_x_2223:
[----:B------:R-:W-:-:S13]  /*1c50*/  ISETP.NE.AND P0, PT, R8, 0x3, PT ;  /* 0x000000030800780c */ /* 0x000fda0003f05270 */
[----:B------:R-:W-:Y:S05]  /*1c60*/  @!P0 BRA `(.L_x_2205) ;  /* 0x0000000000048947 */ /* 0x000fea0003800000 */
[----:B------:R-:W-:Y:S01]  /*1c70*/  BPT.TRAP 0x1 ;  /* 0x000000040000795c */ /* 0x000fe20000300000 */
.L_x_2205:
[----:B------:R-:W-:Y:S02]  /*1c80*/  LEA R3, R2, UR36, 0x3 ;  /* 0x0000002402037c11 */ /* 0x000fe4000f8e18ff */
[----:B------:R-:W-:-:S04]  /*1c90*/  SHF.L.U32 R10, R7, 0x1f, RZ ;  /* 0x0000001f070a7819 */ /* 0x000fc800000006ff */
[----:B------:R1:W2:Y:S01]  /*1ca0*/  SYNCS.PHASECHK.TRANS64.TRYWAIT P1, [R3+URZ+0x36410], R10 ;  /* 0x0364100a030075a7 */ /* 0x0002a2000802017f */
[----:B------:R-:W-:Y:S05]  /*1cb0*/  @!P0 BRA `(.L_x_2206) ;  /* 0x0000000000048947 */ /* 0x000fea0003800000 */
[----:B------:R-:W-:Y:S01]  /*1cc0*/  BPT.TRAP 0x1 ;  /* 0x000000040000795c */ /* 0x000fe20000300000 */
.L_x_2206:
[----:B--2---:R-:W-:Y:S05]  /*1cd0*/  @P1 BRA `(.L_x_2207) ;  /* 0x0000000000081947 */ /* 0x004fea0003800000 */
[----:B------:R-:W2:Y:S02]  /*1ce0*/  SYNCS.PHASECHK.TRANS64.TRYWAIT P1, [R3+URZ+0x36410], R10 ;  /* 0x0364100a030075a7 */ /* 0x000ea4000802017f */
[----:B--2---:R-:W-:Y:S05]  /*1cf0*/  @!P1 BRA `(.L_x_2208) ;  /* 0x0000007400e09947 */ /* 0x004fea0003800000 */
.L_x_2207:
        /* <DEDUP_REMOVED lines=103> */
.L_x_2209:
[----:B-1----:R-:W-:-:S04]  /*2370*/  SHF.L.U32 R11, R5, 0x1f, RZ ;  /* 0x0000001f050b7819 */ /* 0x002fc800000006ff */
[----:B------:R1:W4:Y:S01]  /*2380*/  SYNCS.PHASECHK.TRANS64.TRYWAIT P1, [UR36+0x36430], R11 ;  /* 0x0364300bff0075a7 */ /* 0x0003220008020164 */
[----:B------:R-:W-:Y:S05]  /*2390*/  @!P0 BRA `(.L_x_2210) ;  /* 0x0000000000048947 */ /* 0x000fea0003800000 */
[----:B------:R-:W-:Y:S01]  /*23a0*/  BPT.TRAP 0x1 ;  /* 0x000000040000795c */ /* 0x000fe20000300000 */
.L_x_2210:
[----:B----4-:R-:W-:Y:S05]  /*23b0*/  @P1 BRA `(.L_x_2211) ;  /* 0x0000000000081947 */ /* 0x010fea0003800000 */
[----:B------:R-:W4:Y:S02]  /*23c0*/  SYNCS.PHASECHK.TRANS64.TRYWAIT P1, [UR36+0x36430], R11 ;  /* 0x0364300bff0075a7 */ /* 0x000f240008020164 */
[----:B----4-:R-:W-:Y:S05]  /*23d0*/  @!P1 BRA `(.L_x_2212) ;  /* 0x00000070003c9947 */ /* 0x010fea0003800000 */
.L_x_2211:
        /* <DEDUP_REMOVED lines=145> */
.L_x_2215:
[----:B------:R-:W-:-:S13]  /*2cf0*/  ISETP.NE.AND P1, PT, R140, 0x1, PT ;  /* 0x000000018c00780c */ /* 0x000fda0003f25270 */
[----:B------:R-:W1:Y:S08]  /*2d00*/  @P1 LDC R143, c[0x0][0x754] ;  /* 0x0001d500ff8f1b82 */ /* 0x000e700000000800 */
[----:B------:R-:W2:Y:S01]  /*2d10*/  @P1 LDC R142, c[0x0][0x758] ;  /* 0x0001d600ff8e1b82 */ /* 0x000ea20000000800 */
[----:B-1----:R-:W-:-:S05]  /*2d20*/  @P1 IMAD.HI.U32 R143, R145, R143, RZ ;  /* 0x0000008f918f1227 */ /* 0x002fca00078e00ff */
[----:B--2---:R-:W-:-:S07]  /*2d30*/  @P1 SHF.R.U32.HI R145, RZ, R142, R143 ;  /* 0x0000008eff911219 */ /* 0x004fce000001168f */
.L_x_2216:
[----:B------:R-:W-:Y:S05]  /*2d40*/  BSYNC B0 ;  /* 0x0000000000007941 */ /* 0x000fea0003800000 */
.L_x_2214:
[----:B------:R-:W2:Y:S01]  /*2d50*/  LDL R142, [R1+0x10] ;  /* 0x00001000018e7983 */ /* 0x000ea20000100800 */
[----:B------:R-:W-:Y:S01]  /*2d60*/  IADD3 R150, R141, UR4, R4 ;  /* 0x000000048d967c10 */ /* 0x000fe2000fffe004 */
[----:B--2---:R-:W-:-:S05]  /*2d70*/  IMAD R145, R145, R140, R142 ;  /* 0x0000008c91917224 */ /* 0x004fca00078e028e */
[----:B------:R-:W-:Y:S02]  /*2d80*/  VIADDMNMX R146, R145, R140, R146, PT ;  /* 0x0000008c91927246 */ /* 0x000fe40003800192 */
[----:B------:R-:W-:-:S07]  /*2d90*/  VIMNMX R150, R150, R145, !PT ;  /* 0x0000009196967248 */ /* 0x000fce0007fe0100 */
.L_x_2213:
        /* <DEDUP_REMOVED lines=17> */
.L_x_2219:
[----:B------:R-:W-:-:S13]  /*2eb0*/  ISETP.NE.AND P1, PT, R140, 0x1, PT ;  /* 0x000000018c00780c */ /* 0x000fda0003f25270 */
[----:B------:R-:W1:Y:S08]  /*2ec0*/  @P1 LDC R142, c[0x0][0x754] ;  /* 0x0001d500ff8e1b82 */ /* 0x000e700000000800 */
[----:B------:R-:W2:Y:S01]  /*2ed0*/  @P1 LDC R141, c[0x0][0x758] ;  /* 0x0001d600ff8d1b82 */ /* 0x000ea20000000800 */
[----:B-1----:R-:W-:-:S05]  /*2ee0*/  @P1 IMAD.HI.U32 R142, R143, R142, RZ ;  /* 0x0000008e8f8e1227 */ /* 0x002fca00078e00ff */
[----:B--2---:R-:W-:-:S07]  /*2ef0*/  @P1 SHF.R.U32.HI R143, RZ, R141, R142 ;  /* 0x0000008dff8f1219 */ /* 0x004fce000001168e */
.L_x_2220:
[----:B------:R-:W-:Y:S05]  /*2f00*/  BSYNC B0 ;  /* 0x0000000000007941 */ /* 0x000fea0003800000 */
.L_x_2218:
[----:B------:R-:W2:Y:S02]  /*2f10*/  LDL R141, [R1+0x10] ;  /* 0x00001000018d7983 */ /* 0x000ea40000100800 */
[----:B--2---:R-:W-:-:S05]  /*2f20*/  IMAD R143, R143, R140, R141 ;  /* 0x0000008c8f8f7224 */ /* 0x004fca00078e028d */
[----:B------:R-:W-:Y:S02]  /*2f30*/  VIMNMX R147, R147, R143, !PT ;  /* 0x0000008f93937248 */ /* 0x000fe40007fe0100 */
[----:B------:R-:W-:-:S07]  /*2f40*/  VIADDMNMX R144, R143, R140, R144, PT ;  /* 0x0000008c8f907246 */ /* 0x000fce0003800190 */
.L_x_2217:
        /* <DEDUP_REMOVED lines=283> */
.L_x_2221:
        /* <DEDUP_REMOVED lines=59> */
.L_x_2222:
        /* <DEDUP_REMOVED lines=63> */
.L_x_2197:
[----:B------:R-:W-:Y:S05]  /*48a0*/  @P0 BRA `(.L_x_2191) ;  /* 0x0000004800b80947 */ /* 0x000fea0003800000 */
[----:B------:R-:W3:Y:S01]  /*48b0*/  LDL.LU R120, [R1+0x18] ;  /* 0x0000180001787983 */ /* 0x000ee20000300800 */
[----:B--2---:R-:W2:Y:S01]  /*48c0*/  LDC.64 R2, c[0x0][0x878] ;  /* 0x00021e00ff027b82 */ /* 0x004ea20000000a00 */
[----:B------:R-:W4:Y:S01]  /*48d0*/  S2R R0, SR_TID.X ;  /* 0x0000000000007919 */ /* 0x000f220000002100 */
[----:B------:R-:W5:Y:S06]  /*48e0*/  S2R R6, SR_CTAID.Y ;  /* 0x0000000000067919 */ /* 0x000f6c0000002600 */
[----:B------:R-:W4:Y:S01]  /*48f0*/  S2UR UR5, SR_CgaCtaId ;  /* 0x00000000000579c3 */ /* 0x000f220000008800 */
[----:B------:R-:W5:Y:S07]  /*4900*/  S2R R10, SR_CTAID.X ;  /* 0x00000000000a7919 */ /* 0x000f6e0000002500 */
[----:B------:R-:W5:Y:S01]  /*4910*/  LDC.64 R12, c[0x0][0x818] ;  /* 0x00020600ff0c7b82 */ /* 0x000f620000000a00 */
[----:B--2---:R-:W-:-:S07]  /*4920*/  ISETP.NE.U32.AND P0, PT, R2, RZ, PT ;  /* 0x000000ff0200720c */ /* 0x004fce0003f05070 */
[----:B------:R-:W2:Y:S01]  /*4930*/  LDC.64 R16, c[0x0][0x840] ;  /* 0x00021000ff107b82 */ /* 0x000ea20000000a00 */
[----:B------:R-:W-:-:S07]  /*4940*/  ISETP.NE.AND.EX P0, PT, R3, RZ, PT, P0 ;  /* 0x000000ff0300720c */ /* 0x000fce0003f05300 */
[----:B------:R-:W4:Y:S08]  /*4950*/  LDC R2, c[0x0][0x850] ;  /* 0x00021400ff027b82 */ /* 0x000f300000000800 */
[----:B-1----:R-:W3:Y:S01]  /*4960*/  @P0 LDC.64 R4, c[0x0][0x878] ;  /* 0x00021e00ff040b82 */ /* 0x002ee20000000a00 */
        /* <DEDUP_REMOVED lines=8> */
[----:B----4-:R-:W-:Y:S01]  /*49f0*/  ISETP.NE.AND P1, PT, R2, 0x1, PT ;  /* 0x000000010200780c */ /* 0x010fe20003f25270 */
[----:B------:R-:W-:Y:S01]  /*4a00*/  VIADD R2, R0, 0xffffff80 ;  /* 0xffffff8000027836 */ /* 0x000fe20000000000 */
[----:B------:R-:W-:-:S03]  /*4a10*/  ULEA UR4, UR5, UR4, 0x18 ;  /* 0x0000000405047291 */ /* 0x000fc6000f8ec03f */
[----:B------:R-:W-:Y:S01]  /*4a20*/  BSSY B0, `(.L_x_2224) ;  /* 0x0000052000007945 */ /* 0x000fe20003800000 */
[----:B------:R-:W-:-:S04]  /*4a30*/  SHF.R.S32.HI R3, RZ, 0x1f, R2 ;  /* 0x0000001fff037819 */ /* 0x000fc80000011402 */
[----:B------:R-:W-:-:S03]  /*4a40*/  LEA.HI R7, R3, R2, RZ, 0x7 ;  /* 0x0000000203077211 */ /* 0x000fc600078f38ff */
[----:B------:R-:W4:Y:S01]  /*4a50*/  @P1 LDC R9, c[0x0][0x854] ;  /* 0x00021500ff091b82 */ /* 0x000f220000000800 */
[----:B------:R-:W-:Y:S02]  /*4a60*/  LOP3.LUT R3, R7, 0x3fffff80, RZ, 0xc0, !PT ;  /* 0x3fffff8007037812 */ /* 0x000fe400078ec0ff */
[----:B------:R-:W-:-:S03]  /*4a70*/  SHF.R.S32.HI R8, RZ, 0x7, R7 ;  /* 0x00000007ff087819 */ /* 0x000fc60000011407 */
[----:B------:R-:W-:Y:S02]  /*4a80*/  IMAD.IADD R3, R2, 0x1, -R3 ;  /* 0x0000000102037824 */ /* 0x000fe400078e0a03 */
[----:B------:R-:W2:Y:S02]  /*4a90*/  @P1 LDC R11, c[0x0][0x858] ;  /* 0x00021600ff0b1b82 */ /* 0x000ea40000000800 */
[----:B------:R-:W-:Y:S02]  /*4aa0*/  IMAD R7, R8, 0x600, R3 ;  /* 0x0000060008077824 */ /* 0x000fe400078e0203 */
[----:B-----5:R-:W-:Y:S02]  /*4ab0*/  IMAD.MOV.U32 R3, RZ, RZ, R6 ;  /* 0x000000ffff037224 */ /* 0x020fe400078e0006 */
        /* <DEDUP_REMOVED lines=20> */
[----:B-----5:R-:W5:Y:S01]  /*4c00*/  FENCE.VIEW.ASYNC.S ;  /* 0x00000000000073c6 */ /* 0x020f620000000000 */
[----:B---3--:R-:W-:-:S04]  /*4c10*/  @P0 IMAD R4, R120, 0x60, R4 ;  /* 0x0000006078040824 */ /* 0x008fc800078e0204 */
[----:B------:R-:W-:-:S04]  /*4c20*/  @P0 IMAD.HI R5, R4, 0x2aaaaaab, RZ ;  /* 0x2aaaaaab04050827 */ /* 0x000fc800078e02ff */
[----:B----4-:R-:W-:Y:S01]  /*4c30*/  @P1 IMAD.HI.U32 R4, R6, R9, RZ ;  /* 0x0000000906041227 */ /* 0x010fe200078e00ff */
[----:B------:R-:W-:-:S04]  /*4c40*/  @P0 SHF.R.U32.HI R6, RZ, 0x1f, R5 ;  /* 0x0000001fff060819 */ /* 0x000fc80000011605 */
[----:B------:R-:W-:Y:S02]  /*4c50*/  @P0 LEA.HI.SX32 R6, R5, R6, 0x1c ;  /* 0x0000000605060211 */ /* 0x000fe400078fe2ff */
[----:B--2---:R-:W-:-:S03]  /*4c60*/  @P1 SHF.R.U32.HI R3, RZ, R11, R4 ;  /* 0x0000000bff031219 */ /* 0x004fc60000011604 */
[----:B------:R-:W-:Y:S01]  /*4c70*/  @P0 IMAD R4, R6, 0x4800, RZ ;  /* 0x0000480006040824 */ /* 0x000fe200078e02ff */
[----:B------:R-:W-:-:S04]  /*4c80*/  SHF.R.S32.HI R9, RZ, 0x1f, R3 ;  /* 0x0000001fff097819 */ /* 0x000fc80000011403 */
[----:B------:R-:W-:Y:S02]  /*4c90*/  @P0 SHF.R.S32.HI R5, RZ, 0x1f, R4 ;  /* 0x0000001fff050819 */ /* 0x000fe40000011404 */
[----:B------:R-:W-:Y:S01]  /*4ca0*/  @!P0 CS2R R4, SRZ ;  /* 0x0000000000048805 */ /* 0x000fe2000001ff00 */
[----:B------:R-:W-:Y:S01]  /*4cb0*/  IMAD R10, R9, R16, RZ ;  /* 0x00000010090a7224 */ /* 0x000fe200078e02ff */
[----:B-----5:R-:W-:Y:S04]  /*4cc0*/  BAR.SYNC.DEFER_BLOCKING 0x1, 0x180 ;  /* 0x0046000000007b1d */ /* 0x020fe80000010000 */
        /* <DEDUP_REMOVED lines=13> */
[----:B-1----:R-:W-:-:S04]  /*4da0*/  IMAD.WIDE.U32 R4, R9, R14, R4 ;  /* 0x0000000e09047225 */ /* 0x002fc800078e0004 */
        /* <DEDUP_REMOVED lines=11> */
[----:B------:R-:W-:Y:S06]  /*4e60*/  @P0 BRA `(.L_x_2225) ;  /* 0x0000000000340947 */ /* 0x000fec0003800000 */
[----:B------:R-:W-:Y:S01]  /*4e70*/  R2UR UR6, R22 ;  /* 0x00000000160672ca */ /* 0x000fe200000e0000 */
[----:B------:R-:W-:Y:S01]  /*4e80*/  UMOV UR5, 0x1200 ;  /* 0x0000120000057882 */ /* 0x000fe20000000000 */
[----:B------:R-:W-:Y:S01]  /*4e90*/  R2UR UR7, R2 ;  /* 0x00000000020772ca */ /* 0x000fe200000e0000 */
[----:B------:R-:W-:Y:S01]  /*4ea0*/  UMOV UR8, 0x0 ;  /* 0x0000000000087882 */ /* 0x000fe20000000000 */
[----:B------:R-:W-:Y:S01]  /*4eb0*/  PLOP3.LUT P0, PT, PT, PT, PT, 0x80, 0x0 ;  /* 0x000000000000781c */ /* 0x000fe20003f0f070 */
[----:B------:R-:W-:-:S12]  /*4ec0*/  UMOV UR9, 0x14f00000 ;  /* 0x14f0000000097882 */ /* 0x000fd80000000000 */
.L_x_2226:
[----:B------:R-:W-:Y:S01]  /*4ed0*/  @P0 ELECT P1, URZ, PT ;  /* 0x00000000003f082f */ /* 0x000fe20003820000 */
[----:B------:R1:W-:-:S12]  /*4ee0*/  UBLKRED.G.S.ADD.F32.RN [UR6], [UR4], UR5, desc[UR8] ;  /* 0x00000806040073bb */ /* 0x0003d800080a1405 */
[----:B------:R-:W-:Y:S02]  /*4ef0*/  @P1 PLOP3.LUT P0, PT, P1, PT, PT, 0x8, 0x0 ;  /* 0x000000000000181c */ /* 0x000fe40000f0e170 */
[----:B------:R-:W-:-:S11]  /*4f00*/  PLOP3.LUT P1, PT, PT, PT, PT, 0x8, 0x0 ;  /* 0x000000000000781c */ /* 0x000fd60003f2e170 */
[----:B-1----:R-:W-:Y:S05]  /*4f10*/  @P0 BRA.U.ANY `(.L_x_2226) ;  /* 0xfffffffd00ec0947 */ /* 0x002fea000393ffff */
[----:B------:R0:W-:Y:S01]  /*4f20*/  UTMACMDFLUSH ;  /* 0x00000000000079b7 */ /* 0x0001e20000000000 */
[----:B------:R-:W-:-:S04]  /*4f30*/  DEPBAR.LE SB0, 0x0 ;  /* 0x000080000000791a */ /* 0x000fc80000000000 */
.L_x_2225:
[----:B------:R-:W-:Y:S05]  /*4f40*/  BSYNC B0 ;  /* 0x0000000000007941 */ /* 0x000fea0003800000 */
.L_x_2224:
        /* <DEDUP_REMOVED lines=28> */
.L_x_2227:
        /* <DEDUP_REMOVED lines=8> */
.L_x_2186:
        /* <DEDUP_REMOVED lines=21> */
.L_x_2229:
        /* <DEDUP_REMOVED lines=13> */
.L_x_2231:
[----:B------:R-:W-:-:S05]  /*53b0*/  ULDC UR4, c[0x0][0x8c4] ;  /* 0x0002310000047ab9 */ /* 0x000fca0000000800 */
.L_x_2230:
        /* <DEDUP_REMOVED lines=44> */
.L_x_2232:
        /* <DEDUP_REMOVED lines=13> */
.L_x_2233:
        /* <DEDUP_REMOVED lines=12> */
.L_x_2234:
        /* <DEDUP_REMOVED lines=22> */
.L_x_2235:
        /* <DEDUP_REMOVED lines=40> */
.L_x_2238:
[----:B------:R-:W-:Y:S05]  /*5bf0*/  BSYNC B0 ;  /* 0x0000000000007941 */ /* 0x000fea0003800000 */
.L_x_2237:
        /* <DEDUP_REMOVED lines=18> */
.L_x_2240:
[----:B------:R-:W-:Y:S05]  /*5d20*/  BSYNC B0 ;  /* 0x0000000000007941 */ /* 0x000fea0003800000 */
.L_x_2239:
        /* <DEDUP_REMOVED lines=19> */
.L_x_2242:
[----:B------:R-:W-:Y:S05]  /*5e60*/  BSYNC B0 ;  /* 0x0000000000007941 */ /* 0x000fea0003800000 */
.L_x_2241:
[----:B------:R-:W-:Y:S06]  /*5e70*/  BAR.ARV 0xa, 0xa0 ;  /* 0x0282800000007b1d */ /* 0x000fec0000002000 */
[----:B------:R-:W-:Y:S04]  /*5e80*/  BSSY B0, `(.L_x_2243) ;  /* 0x0000003000007945 */ /* 0x000fe80003800000 */
[----:B------:R-:W-:Y:S05]  /*5e90*/  @!P0 BRA `(.L_x_2244) ;  /* 0x0000000000048947 */ /* 0x000fea0003800000 */
[----:B------:R-:W-:-:S04]  /*5ea0*/  DEPBAR.LE SB0, 0x1 ;  /* 0x000080400000791a */ /* 0x000fc80000000000 */
.L_x_2244:
[----:B------:R-:W-:Y:S05]  /*5eb0*/  BSYNC B0 ;  /* 0x0000000000007941 */ /* 0x000fea0003800000 */
.L_x_2243:
[----:B------:R-:W-:Y:S06]  /*5ec0*/  BAR.ARV 0xb, 0xa0 ;  /* 0x02c2800000007b1d */ /* 0x000fec0000002000 */
[----:B------:R-:W-:Y:S04]  /*5ed0*/  BSSY B0, `(.L_x_2245) ;  /* 0x0000003000007945 */ /* 0x000fe80003800000 */
[----:B------:R-:W-:Y:S05]  /*5ee0*/  @!P0 BRA `(.L_x_2246) ;  /* 0x0000000000048947 */ /* 0x000fea0003800000 */
[----:B------:R-:W-:-:S04]  /*5ef0*/  DEPBAR.LE SB0, 0x0 ;  /* 0x000080000000791a */ /* 0x000fc80000000000 */
.L_x_2246:
[----:B------:R-:W-:Y:S05]  /*5f00*/  BSYNC B0 ;  /* 0x0000000000007941 */ /* 0x000fea0003800000 */
.L_x_2245:
[----:B------:R-:W-:Y:S06]  /*5f10*/  BAR.ARV 0xc, 0xa0 ;  /* 0x0302800000007b1d */ /* 0x000fec0000002000 */
[----:B------:R-:W-:Y:S01]  /*5f20*/  UIADD3 UR19, UR7, 0x1, URZ ;  /* 0x0000000107137890 */ /* 0x000fe2000fffe03f */
[----:B------:R-:W-:Y:S11]  /*5f30*/  BRA `(.L_x_2247) ;  /* 0x0000000000047947 */ /* 0x000ff60003800000 */
.L_x_2236:
[----:B------:R-:W-:-:S05]  /*5f40*/  UMOV UR19, UR7 ;  /* 0x0000000700137c82 */ /* 0x000fca0008000000 */
.L_x_2247:
        /* <DEDUP_REMOVED lines=25> */
.L_x_2268:
        /* <DEDUP_REMOVED lines=32> */
.L_x_2249:
[----:B------:R-:W-:Y:S05]  /*62e0*/  BSYNC B0 ;  /* 0x0000000000007941 */ /* 0x000fea0003800000 */
.L_x_2248:
        /* <DEDUP_REMOVED lines=12> */
.L_x_2251:
[----:B------:R-:W-:Y:S05]  /*63b0*/  BSYNC B0 ;  /* 0x0000000000007941 */ /* 0x000fea0003800000 */
.L_x_2250:
        /* <DEDUP_REMOVED lines=13> */
.L_x_2253:
[----:B------:R-:W-:Y:S05]  /*6490*/  BSYNC B0 ;  /* 0x0000000000007941 */ /* 0x000fea0003800000 */
.L_x_2252:
[----:B------:R-:W-:Y:S06]  /*64a0*/  BAR.ARV 0xa, 0xa0 ;  /* 0x0282800000007b1d */ /* 0x000fec0000002000 */
[----:B------:R-:W-:Y:S04]  /*64b0*/  BSSY B0, `(.L_x_2254) ;  /* 0x0000003000007945 */ /* 0x000fe80003800000 */
[----:B------:R-:W-:Y:S05]  /*64c0*/  @!P0 BRA `(.L_x_2255) ;  /* 0x0000000000048947 */ /* 0x000fea0003800000 */
[----:B------:R-:W-:-:S04]  /*64d0*/  DEPBAR.LE SB0, 0x1 ;  /* 0x000080400000791a */ /* 0x000fc80000000000 */
.L_x_2255:
[----:B------:R-:W-:Y:S05]  /*64e0*/  BSYNC B0 ;  /* 0x0000000000007941 */ /* 0x000fea0003800000 */
.L_x_2254:
[----:B------:R-:W-:Y:S06]  /*64f0*/  BAR.ARV 0xb, 0xa0 ;  /* 0x02c2800000007b1d */ /* 0x000fec0000002000 */
[----:B------:R-:W-:Y:S04]  /*6500*/  BSSY B0, `(.L_x_2256) ;  /* 0x0000003000007945 */ /* 0x000fe80003800000 */
[----:B------:R-:W-:Y:S05]  /*6510*/  @!P0 BRA `(.L_x_2257) ;  /* 0x0000000000048947 */ /* 0x000fea0003800000 */
[----:B------:R-:W-:-:S04]  /*6520*/  DEPBAR.LE SB0, 0x0 ;  /* 0x000080000000791a */ /* 0x000fc80000000000 */
.L_x_2257:
[----:B------:R-:W-:Y:S05]  /*6530*/  BSYNC B0 ;  /* 0x0000000000007941 */ /* 0x000fea0003800000 */
.L_x_2256:
        /* <DEDUP_REMOVED lines=13> */
.L_x_2259:
[----:B------:R-:W-:Y:S05]  /*6610*/  BSYNC B0 ;  /* 0x0000000000007941 */ /* 0x000fea0003800000 */
.L_x_2258:
        /* <DEDUP_REMOVED lines=12> */
.L_x_2261:
[----:B------:R-:W-:Y:S05]  /*66e0*/  BSYNC B0 ;  /* 0x0000000000007941 */ /* 0x000fea0003800000 */
.L_x_2260:
        /* <DEDUP_REMOVED lines=13> */
.L_x_2263:
[----:B------:R-:W-:Y:S05]  /*67c0*/  BSYNC B0 ;  /* 0x0000000000007941 */ /* 0x000fea0003800000 */
.L_x_2262:
[----:B------:R-:W-:Y:S06]  /*67d0*/  BAR.ARV 0xa, 0xa0 ;  /* 0x0282800000007b1d */ /* 0x000fec0000002000 */
[----:B------:R-:W-:Y:S04]  /*67e0*/  BSSY B0, `(.L_x_2264) ;  /* 0x0000003000007945 */ /* 0x000fe80003800000 */
[----:B------:R-:W-:Y:S05]  /*67f0*/  @!P0 BRA `(.L_x_2265) ;  /* 0x0000000000048947 */ /* 0x000fea0003800000 */
[----:B------:R-:W-:-:S04]  /*6800*/  DEPBAR.LE SB0, 0x1 ;  /* 0x000080400000791a */ /* 0x000fc80000000000 */
.L_x_2265:
[----:B------:R-:W-:Y:S05]  /*6810*/  BSYNC B0 ;  /* 0x0000000000007941 */ /* 0x000fea0003800000 */
.L_x_2264:
[----:B------:R-:W-:Y:S01]  /*6820*/  UIADD3 UR19, UR19, 0x2, URZ ;  /* 0x0000000213137890 */ /* 0x000fe2000fffe03f */
[----:B------:R-:W-:Y:S06]  /*6830*/  BAR.ARV 0xb, 0xa0 ;  /* 0x02c2800000007b1d */ /* 0x000fec0000002000 */
[----:B------:R-:W-:Y:S01]  /*6840*/  BSSY B0, `(.L_x_2266) ;  /* 0x0000004000007945 */ /* 0x000fe20003800000 */
[----:B------:R-:W-:-:S03]  /*6850*/  ISETP.LE.AND P1, PT, R2, UR19, PT ;  /* 0x0000001302007c0c */ /* 0x000fc6000bf23270 */
[----:B------:R-:W-:Y:S10]  /*6860*/  @!P0 BRA `(.L_x_2267) ;  /* 0x0000000000048947 */ /* 0x000ff40003800000 */
[----:B------:R-:W-:-:S04]  /*6870*/  DEPBAR.LE SB0, 0x0 ;  /* 0x000080000000791a */ /* 0x000fc80000000000 */
.L_x_2267:
[----:B------:R-:W-:Y:S05]  /*6880*/  BSYNC B0 ;  /* 0x0000000000007941 */ /* 0x000fea0003800000 */
.L_x_2266:
[----:B------:R-:W-:Y:S06]  /*6890*/  BAR.ARV 0xc, 0xa0 ;  /* 0x0302800000007b1d */ /* 0x000fec0000002000 */
[----:B------:R-:W-:Y:S02]  /*68a0*/  UIADD3 UR46, UR46, 0x6000, URZ ;  /* 0x000060002e2e7890 */ /* 0x000fe4000fffe03f */
[----:B------:R-:W-:Y:S01]  /*68b0*/  UIADD3 UR6, UR6, 0x6000, URZ ;  /* 0x0000600006067890 */ /* 0x000fe2000fffe03f */
[----:B------:R-:W-:Y:S11]  /*68c0*/  @!P1 BRA `(.L_x_2268) ;  /* 0xfffffff800049947 */ /* 0x000ff6000383ffff */
[----:B------:R-:W-:Y:S05]  /*68d0*/  BRA `(.L_x_2191) ;  /* 0x0000002800ac7947 */ /* 0x000fea0003800000 */
.L_x_2228:
        /* <DEDUP_REMOVED lines=11> */
.L_x_2269:
        /* <DEDUP_REMOVED lines=10> */
.L_x_2271:
[----:B------:R-:W4:Y:S02]  /*6a30*/  LDC R5, c[0x0][0x8c4] ;  /* 0x00023100ff057b82 */ /* 0x000f240000000800 */
.L_x_2270:
        /* <DEDUP_REMOVED lines=48> */
.L_x_2273:
        /* <DEDUP_REMOVED lines=9> */
.L_x_2274:
[----:B------:R-:W-:Y:S05]  /*6dd0*/  @!P0 BRA `(.L_x_2275) ;  /* 0x00000000000c8947 */ /* 0x000fea0003800000 */
[----:B------:R-:W2:Y:S04]  /*6de0*/  LDG.E R5, desc[UR38][R2.64] ;  /* 0x0000002602057981 */ /* 0x000ea8000c1e1900 */
[----:B-1----:R-:W2:Y:S02]  /*6df0*/  LDG.E R14, desc[UR38][R2.64+0x4] ;  /* 0x00000426020e7981 */ /* 0x002ea4000c1e1900 */
[----:B--2---:R-:W-:-:S07]  /*6e00*/  IMAD.IADD R14, R14, 0x1, -R5 ;  /* 0x000000010e0e7824 */ /* 0x004fce00078e0a05 */
.L_x_2275:
        /* <DEDUP_REMOVED lines=20> */
.L_x_2276:
        /* <DEDUP_REMOVED lines=62> */
.L_x_2305:
        /* <DEDUP_REMOVED lines=9> */
.L_x_2279:
        /* <DEDUP_REMOVED lines=112> */
.L_x_2290:
[----:B-1----:R-:W-:-:S05]  /*7ac0*/  IMAD.MOV.U32 R6, RZ, RZ, 0x1 ;  /* 0x00000001ff067424 */ /* 0x002fca00078e00ff */
[----:B------:R-:W-:-:S04]  /*7ad0*/  SHF.L.U32 R6, R6, 0x1f, RZ ;  /* 0x0000001f06067819 */ /* 0x000fc800000006ff */
[----:B------:R-:W1:Y:S02]  /*7ae0*/  SYNCS.PHASECHK.TRANS64.TRYWAIT P1, [R0+URZ+0x36438], R6 ;  /* 0x03643806000075a7 */ /* 0x000e64000802017f */
[----:B-1----:R-:W-:Y:S05]  /*7af0*/  @!P1 BRA `(.L_x_2282) ;  /* 0x0000001800a09947 */ /* 0x002fea0003800000 */
.L_x_2306:
[----:B------:R-:W-:Y:S05]  /*7b00*/  @P0 BRA `(.L_x_2283) ;  /* 0x0000000000140947 */ /* 0x000fea0003800000 */
[----:B------:R-:W-:Y:S01]  /*7b10*/  ISETP.NE.AND P1, PT, R18, RZ, PT ;  /* 0x000000ff1200720c */ /* 0x000fe20003f25270 */
[----:B------:R-:W-:-:S04]  /*7b20*/  IMAD.MOV.U32 R3, RZ, RZ, 0x6100 ;  /* 0x00006100ff037424 */ /* 0x000fc800078e00ff */
[----:B------:R2:W-:Y:S08]  /*7b30*/  SYNCS.ARRIVE.TRANS64 RZ, [R0+URZ+0x36430], R3 ;  /* 0x0364300300ff79a7 */ /* 0x0005f0000800003f */
[----:B------:R-:W-:Y:S05]  /*7b40*/  @!P1 BRA `(.L_x_2283) ;  /* 0x0000000000049947 */ /* 0x000fea0003800000 */
[----:B------:R-:W-:Y:S01]  /*7b50*/  BPT.TRAP 0x1 ;  /* 0x000000040000795c */ /* 0x000fe20000300000 */
.L_x_2283:
        /* <DEDUP_REMOVED lines=48> */
.L_x_2307:
[----:B------:R-:W-:Y:S05]  /*7e60*/  @P0 BRA `(.L_x_2285) ;  /* 0x0000000000140947 */ /* 0x000fea0003800000 */
[----:B------:R-:W-:Y:S01]  /*7e70*/  ISETP.NE.AND P1, PT, R18, RZ, PT ;  /* 0x000000ff1200720c */ /* 0x000fe20003f25270 */
[----:B--2---:R-:W-:-:S04]  /*7e80*/  IMAD.MOV.U32 R3, RZ, RZ, 0x6100 ;  /* 0x00006100ff037424 */ /* 0x004fc800078e00ff */
[----:B------:R3:W-:Y:S08]  /*7e90*/  SYNCS.ARRIVE.TRANS64 RZ, [R0+URZ+0x36418], R3 ;  /* 0x0364180300ff79a7 */ /* 0x0007f0000800003f */
[----:B------:R-:W-:Y:S05]  /*7ea0*/  @!P1 BRA `(.L_x_2285) ;  /* 0x0000000000049947 */ /* 0x000fea0003800000 */
[----:B------:R-:W-:Y:S01]  /*7eb0*/  BPT.TRAP 0x1 ;  /* 0x000000040000795c */ /* 0x000fe20000300000 */
.L_x_2285:
        /* <DEDUP_REMOVED lines=47> */
.L_x_2308:
        /* <DEDUP_REMOVED lines=8> */
.L_x_2287:
        /* <DEDUP_REMOVED lines=37> */
.L_x_2310:
[----:B------:R-:W-:Y:S05]  /*8480*/  @P0 BRA `(.L_x_2289) ;  /* 0x0000000000140947 */ /* 0x000fea0003800000 */
[----:B------:R-:W-:Y:S01]  /*8490*/  ISETP.NE.AND P1, PT, R18, RZ, PT ;  /* 0x000000ff1200720c */ /* 0x000fe20003f25270 */
[----:B--2---:R-:W-:-:S04]  /*84a0*/  IMAD.MOV.U32 R5, RZ, RZ, 0x6100 ;  /* 0x00006100ff057424 */ /* 0x004fc800078e00ff */
[----:B------:R3:W-:Y:S08]  /*84b0*/  SYNCS.ARRIVE.TRANS64 RZ, [R0+URZ+0x36410], R5 ;  /* 0x0364100500ff79a7 */ /* 0x0007f0000800003f */
[----:B------:R-:W-:Y:S05]  /*84c0*/  @!P1 BRA `(.L_x_2289) ;  /* 0x0000000000049947 */ /* 0x000fea0003800000 */
[----:B------:R-:W-:Y:S01]  /*84d0*/  BPT.TRAP 0x1 ;  /* 0x000000040000795c */ /* 0x000fe20000300000 */
.L_x_2289:
        /* <DEDUP_REMOVED lines=44> */
.L_x_2281:
[----:B------:R-:W-:Y:S01]  /*87a0*/  ISETP.NE.AND P1, PT, R20, RZ, PT ;  /* 0x000000ff1400720c */ /* 0x000fe20003f25270 */
[----:B------:R-:W-:Y:S02]  /*87b0*/  IMAD.MOV.U32 R5, RZ, RZ, R14 ;  /* 0x000000ffff057224 */ /* 0x000fe400078e000e */
[----:B------:R-:W-:-:S10]  /*87c0*/  IMAD.MOV.U32 R16, RZ, RZ, 0x1 ;  /* 0x00000001ff107424 */ /* 0x000fd400078e00ff */
[----:B------:R-:W-:Y:S05]  /*87d0*/  @!P1 BRA `(.L_x_2280) ;  /* 0x00000004008c9947 */ /* 0x000fea0003800000 */
[----:B------:R-:W2:Y:S02]  /*87e0*/  SYNCS.PHASECHK.TRANS64.TRYWAIT P1, [R0+URZ+0x36438], R6 ;  /* 0x03643806000075a7 */ /* 0x000ea4000802017f */
[----:B--2---:R-:W-:Y:S05]  /*87f0*/  @!P1 BRA `(.L_x_2291) ;  /* 0x0000000c00c09947 */ /* 0x004fea0003800000 */
.L_x_2311:
[----:B------:R-:W-:Y:S05]  /*8800*/  @P0 BRA `(.L_x_2292) ;  /* 0x0000000000140947 */ /* 0x000fea0003800000 */
[----:B------:R-:W-:Y:S01]  /*8810*/  ISETP.NE.AND P1, PT, R18, RZ, PT ;  /* 0x000000ff1200720c */ /* 0x000fe20003f25270 */
[----:B------:R-:W-:-:S04]  /*8820*/  IMAD.MOV.U32 R5, RZ, RZ, 0x6100 ;  /* 0x00006100ff057424 */ /* 0x000fc800078e00ff */
[----:B------:R3:W-:Y:S08]  /*8830*/  SYNCS.ARRIVE.TRANS64 RZ, [R0+URZ+0x36430], R5 ;  /* 0x0364300500ff79a7 */ /* 0x0007f0000800003f */
[----:B------:R-:W-:Y:S05]  /*8840*/  @!P1 BRA `(.L_x_2292) ;  /* 0x0000000000049947 */ /* 0x000fea0003800000 */
[----:B------:R-:W-:Y:S01]  /*8850*/  BPT.TRAP 0x1 ;  /* 0x000000040000795c */ /* 0x000fe20000300000 */
.L_x_2292:
        /* <DEDUP_REMOVED lines=42> */
.L_x_2312:
[----:B------:R-:W-:Y:S01]  /*8b00*/  IMAD.MOV.U32 R16, RZ, RZ, RZ ;  /* 0x000000ffff107224 */ /* 0x000fe200078e00ff */
[----:B------:R-:W-:Y:S06]  /*8b10*/  @P0 BRA `(.L_x_2294) ;  /* 0x0000000000140947 */ /* 0x000fec0003800000 */
[----:B------:R-:W-:Y:S01]  /*8b20*/  ISETP.NE.AND P1, PT, R18, RZ, PT ;  /* 0x000000ff1200720c */ /* 0x000fe20003f25270 */
[----:B-1----:R-:W-:-:S04]  /*8b30*/  IMAD.MOV.U32 R5, RZ, RZ, 0x6100 ;  /* 0x00006100ff057424 */ /* 0x002fc800078e00ff */
[----:B------:R2:W-:Y:S08]  /*8b40*/  SYNCS.ARRIVE.TRANS64 RZ, [R0+URZ+0x36418], R5 ;  /* 0x0364180500ff79a7 */ /* 0x0005f0000800003f */
[----:B------:R-:W-:Y:S05]  /*8b50*/  @!P1 BRA `(.L_x_2294) ;  /* 0x0000000000049947 */ /* 0x000fea0003800000 */
[----:B------:R-:W-:Y:S01]  /*8b60*/  BPT.TRAP 0x1 ;  /* 0x000000040000795c */ /* 0x000fe20000300000 */
.L_x_2294:
        /* <DEDUP_REMOVED lines=42> */
.L_x_2280:
[----:B------:R-:W-:-:S04]  /*8e10*/  SHF.L.U32 R3, R16, 0x1f, RZ ;  /* 0x0000001f10037819 */ /* 0x000fc800000006ff */
[----:B------:R-:W2:Y:S02]  /*8e20*/  SYNCS.PHASECHK.TRANS64.TRYWAIT P1, [R0+URZ+0x36438], R3 ;  /* 0x03643803000075a7 */ /* 0x000ea4000802017f */
[----:B--2---:R-:W-:Y:S05]  /*8e30*/  @!P1 BRA `(.L_x_2295) ;  /* 0x0000000800589947 */ /* 0x004fea0003800000 */
.L_x_2313:
[----:B------:R-:W-:Y:S05]  /*8e40*/  @P0 BRA `(.L_x_2296) ;  /* 0x0000000000180947 */ /* 0x000fea0003800000 */
[----:B------:R-:W3:Y:S01]  /*8e50*/  S2R R2, SR_TID.X ;  /* 0x0000000000027919 */ /* 0x000ee20000002100 */
[----:B--2---:R-:W-:-:S04]  /*8e60*/  IMAD.MOV.U32 R3, RZ, RZ, 0x6100 ;  /* 0x00006100ff037424 */ /* 0x004fc800078e00ff */
[----:B------:R4:W-:Y:S01]  /*8e70*/  SYNCS.ARRIVE.TRANS64 RZ, [R0+URZ+0x36430], R3 ;  /* 0x0364300300ff79a7 */ /* 0x0009e2000800003f */
[----:B---3--:R-:W-:-:S13]  /*8e80*/  LOP3.LUT P0, RZ, R2, 0x1f, RZ, 0xc0, !PT ;  /* 0x0000001f02ff7812 */ /* 0x008fda000780c0ff */
[----:B----4-:R-:W-:Y:S05]  /*8e90*/  @!P0 BRA `(.L_x_2296) ;  /* 0x0000000000048947 */ /* 0x010fea0003800000 */
[----:B------:R-:W-:Y:S01]  /*8ea0*/  BPT.TRAP 0x1 ;  /* 0x000000040000795c */ /* 0x000fe20000300000 */
.L_x_2296:
        /* <DEDUP_REMOVED lines=44> */
.L_x_2277:
[----:B------:R-:W-:Y:S05]  /*9170*/  BSYNC B0 ;  /* 0x0000000000007941 */ /* 0x000fea0003800000 */
.L_x_2272:
[----:B------:R-:W-:-:S03]  /*9180*/  UMOV UR7, 0xffffffff ;  /* 0xffffffff00077882 */ /* 0x000fc60000000000 */
[----:B------:R-:W-:Y:S05]  /*9190*/  BRA.DIV UR7, `(.L_x_2297) ;  /* 0x0000000607947947 */ /* 0x000fea000b800000 */
[----:B------:R-:W-:-:S13]  /*91a0*/  ELECT P6, URZ, PT ;  /* 0x00000000003f782f */ /* 0x000fda00038c0000 */
.L_x_2316:
[----:B------:R-:W-:Y:S05]  /*91b0*/  @!P6 BRA `(.L_x_2191) ;  /* 0x000000000074e947 */ /* 0x000fea0003800000 */
[----:B------:R-:W3:Y:S02]  /*91c0*/  LDL.LU R3, [R1] ;  /* 0x0000000001037983 */ /* 0x000ee40000300800 */
[----:B---3--:R-:W-:-:S04]  /*91d0*/  LOP3.LUT R3, R3, 0x2, RZ, 0xfc, !PT ;  /* 0x0000000203037812 */ /* 0x008fc800078efcff */
[----:B------:R-:W-:-:S13]  /*91e0*/  ISETP.NE.AND P2, PT, R3, 0x3, PT ;  /* 0x000000030300780c */ /* 0x000fda0003f45270 */
[----:B------:R-:W-:Y:S05]  /*91f0*/  @!P2 BRA `(.L_x_2298) ;  /* 0x000000000004a947 */ /* 0x000fea0003800000 */
[----:B--2---:R-:W-:Y:S01]  /*9200*/  BPT.TRAP 0x1 ;  /* 0x000000040000795c */ /* 0x004fe20000300000 */
.L_x_2298:
        /* <DEDUP_REMOVED lines=15> */
.L_x_2317:
[----:B------:R-:W3:Y:S02]  /*9300*/  SYNCS.PHASECHK.TRANS64.TRYWAIT P0, [R3+URZ], R0 ;  /* 0x00000000030075a7 */ /* 0x000ee4000800017f */
[----:B---3--:R-:W-:Y:S05]  /*9310*/  @!P0 BRA `(.L_x_2300) ;  /* 0x0000000400688947 */ /* 0x008fea0003800000 */
.L_x_2318:
[----:B------:R-:W-:Y:S05]  /*9320*/  @!P2 BRA `(.L_x_2301) ;  /* 0x000000000004a947 */ /* 0x000fea0003800000 */
[----:B--2---:R-:W-:Y:S01]  /*9330*/  BPT.TRAP 0x1 ;  /* 0x000000040000795c */ /* 0x004fe20000300000 */
.L_x_2301:
[----:B------:R-:W-:-:S07]  /*9340*/  SHF.L.U32 R16, R16, 0x1f, RZ ;  /* 0x0000001f10107819 */ /* 0x000fce00000006ff */
.L_x_2302:
[----:B----4-:R4:W1:Y:S02]  /*9350*/  SYNCS.PHASECHK.TRANS64.TRYWAIT P0, [R9+URZ+0x36438], R16 ;  /* 0x03643810090075a7 */ /* 0x010864000800017f */
[----:B-1----:R-:W-:Y:S05]  /*9360*/  @!P0 NANOSLEEP.SYNCS 0x989680 ;  /* 0x009896800000895d */ /* 0x002fea0003900000 */
[----:B------:R-:W1:Y:S02]  /*9370*/  @!P0 SYNCS.PHASECHK.TRANS64 P0, [R9+URZ+0x36438], R16 ;  /* 0x03643810090085a7 */ /* 0x000e64000800007f */
[----:B-1----:R-:W-:Y:S05]  /*9380*/  @!P0 BRA `(.L_x_2302) ;  /* 0xfffffffc00f08947 */ /* 0x002fea000383ffff */
.L_x_2191:
[----:B--2---:R-:W-:Y:S05]  /*9390*/  BSYNC B6 ;  /* 0x0000000000067941 */ /* 0x004fea0003800000 */
.L_x_2185:
[----:B------:R-:W-:Y:S05]  /*93a0*/  EXIT ;  /* 0x000000000000794d */ /* 0x000fea0003800000 */
.L_x_2202:
[----:B------:R-:W-:Y:S02]  /*93b0*/  IMAD.MOV.U32 R12, RZ, RZ, RZ ;  /* 0x000000ffff0c7224 */ /* 0x000fe400078e00ff */
[----:B------:R-:W-:Y:S02]  /*93c0*/  IMAD.MOV.U32 R11, RZ, RZ, 0x1f ;  /* 0x0000001fff0b7424 */ /* 0x000fe400078e00ff */
[----:B------:R-:W-:-:S07]  /*93d0*/  IMAD.MOV.U32 R15, RZ, RZ, -0x1 ;  /* 0xffffffffff0f7424 */ /* 0x000fce00078e00ff */
[----:B-1----:R-:W-:Y:S05]  /*93e0*/  WARPSYNC.COLLECTIVE R15, `(.L_x_2303) ;  /* 0x000000000f087348 */ /* 0x002fea0003c00000 */
[----:B------:R2:W3:Y:S02]  /*93f0*/  SHFL.IDX P6, R14, R13, R12, R11 ;  /* 0x0000000c0d0e7389 */ /* 0x0004e400000c000b */
[----:B-123--:R-:W-:Y:S01]  /*9400*/  ENDCOLLECTIVE ;  /* 0x000000000000791b */ /* 0x00efe20003800000 */
.L_x_2303:
[----:B------:R-:W-:Y:S05]  /*9410*/  BRA `(.L_x_2304) ;  /* 0xffffff7c00fc7947 */ /* 0x000fea000383ffff */
.L_x_2204:
[----:B-1----:R-:W-:-:S04]  /*9420*/  IMAD.U32 R3, RZ, RZ, UR36 ;  /* 0x00000024ff037e24 */ /* 0x002fc8000f8e00ff */
[----:B------:R1:W3:Y:S03]  /*9430*/  SYNCS.PHASECHK.TRANS64.TRYWAIT P0, [R3+URZ+0x36400], R10 ;  /* 0x0364000a030075a7 */ /* 0x0002e6000800017f */
[----:B---3--:R-:W-:Y:S05]  /*9440*/  @!P0 NANOSLEEP.SYNCS 0x989680 ;  /* 0x009896800000895d */ /* 0x008fea0003900000 */
[----:B------:R-:W3:Y:S02]  /*9450*/  @!P0 SYNCS.PHASECHK.TRANS64 P0, [R3+URZ+0x36400], R10 ;  /* 0x0364000a030085a7 */ /* 0x000ee4000800007f */
[----:B---3--:R-:W-:Y:S05]  /*9460*/  @!P0 BRA `(.L_x_2204) ;  /* 0xfffffffc00ec8947 */ /* 0x008fea000383ffff */
[----:B------:R-:W-:Y:S05]  /*9470*/  BRA `(.L_x_2203) ;  /* 0xffffff8000307947 */ /* 0x000fea000383ffff */
.L_x_2208:
[----:B--2---:R2:W3:Y:S02]  /*9480*/  SYNCS.PHASECHK.TRANS64.TRYWAIT P1, [R3+URZ+0x36410], R10 ;  /* 0x0364100a030075a7 */ /* 0x0044e4000802017f */
[----:B---3--:R-:W-:Y:S05]  /*9490*/  @!P1 NANOSLEEP.SYNCS 0x989680 ;  /* 0x009896800000995d */ /* 0x008fea0003900000 */
[----:B------:R-:W3:Y:S02]  /*94a0*/  @!P1 SYNCS.PHASECHK.TRANS64 P1, [R3+URZ+0x36410], R10 ;  /* 0x0364100a030095a7 */ /* 0x000ee4000802007f */
[----:B---3--:R-:W-:Y:S05]  /*94b0*/  @!P1 BRA `(.L_x_2208) ;  /* 0xfffffffc00f09947 */ /* 0x008fea000383ffff */
[----:B------:R-:W-:Y:S05]  /*94c0*/  BRA `(.L_x_2207) ;  /* 0xffffff88000c7947 */ /* 0x000fea000383ffff */
.L_x_2212:
[----:B----4-:R-:W-:-:S04]  /*94d0*/  IMAD.U32 R12, RZ, RZ, UR36 ;  /* 0x00000024ff0c7e24 */ /* 0x010fc8000f8e00ff */
[----:B------:R4:W1:Y:S03]  /*94e0*/  SYNCS.PHASECHK.TRANS64.TRYWAIT P1, [R12+URZ+0x36430], R11 ;  /* 0x0364300b0c0075a7 */ /* 0x000866000802017f */
[----:B-1----:R-:W-:Y:S05]  /*94f0*/  @!P1 NANOSLEEP.SYNCS 0x989680 ;  /* 0x009896800000995d */ /* 0x002fea0003900000 */
[----:B------:R-:W1:Y:S02]  /*9500*/  @!P1 SYNCS.PHASECHK.TRANS64 P1, [R12+URZ+0x36430], R11 ;  /* 0x0364300b0c0095a7 */ /* 0x000e64000802007f */
[----:B-1----:R-:W-:Y:S05]  /*9510*/  @!P1 BRA `(.L_x_2212) ;  /* 0xfffffffc00ec9947 */ /* 0x002fea000383ffff */
[----:B------:R-:W-:Y:S05]  /*9520*/  BRA `(.L_x_2211) ;  /* 0xffffff8c00ac7947 */ /* 0x000fea000383ffff */
.L_x_2278:
[----:B-1----:R1:W2:Y:S02]  /*9530*/  SYNCS.PHASECHK.TRANS64.TRYWAIT P1, [R0+URZ+0x36420], R6 ;  /* 0x03642006000075a7 */ /* 0x0022a4000802017f */
[----:B--2---:R-:W-:Y:S05]  /*9540*/  @!P1 NANOSLEEP.SYNCS 0x989680 ;  /* 0x009896800000995d */ /* 0x004fea0003900000 */
[----:B------:R-:W2:Y:S02]  /*9550*/  @!P1 SYNCS.PHASECHK.TRANS64 P1, [R0+URZ+0x36420], R6 ;  /* 0x03642006000095a7 */ /* 0x000ea4000802007f */
[----:B--2---:R-:W-:Y:S05]  /*9560*/  @!P1 BRA `(.L_x_2278) ;  /* 0xfffffffc00f09947 */ /* 0x004fea000383ffff */
[----:B------:R-:W-:Y:S05]  /*9570*/  BRA `(.L_x_2305) ;  /* 0xffffffdc006c7947 */ /* 0x000fea000383ffff */
.L_x_2282:
[----:B-1----:R1:W2:Y:S02]  /*9580*/  SYNCS.PHASECHK.TRANS64.TRYWAIT P1, [R0+URZ+0x36438], R6 ;  /* 0x03643806000075a7 */ /* 0x0022a4000802017f */
[----:B--2---:R-:W-:Y:S05]  /*9590*/  @!P1 NANOSLEEP.SYNCS 0x989680 ;  /* 0x009896800000995d */ /* 0x004fea0003900000 */
[----:B------:R-:W2:Y:S02]  /*95a0*/  @!P1 SYNCS.PHASECHK.TRANS64 P1, [R0+URZ+0x36438], R6 ;  /* 0x03643806000095a7 */ /* 0x000ea4000802007f */
[----:B--2---:R-:W-:Y:S05]  /*95b0*/  @!P1 BRA `(.L_x_2282) ;  /* 0xfffffffc00f09947 */ /* 0x004fea000383ffff */
[----:B------:R-:W-:Y:S05]  /*95c0*/  BRA `(.L_x_2306) ;  /* 0xffffffe4004c7947 */ /* 0x000fea000383ffff */
.L_x_2284:
[----:B--2---:R2:W3:Y:S02]  /*95d0*/  SYNCS.PHASECHK.TRANS64.TRYWAIT P1, [R0+URZ+0x36428], R3 ;  /* 0x03642803000075a7 */ /* 0x0044e4000802017f */
[----:B---3--:R-:W-:Y:S05]  /*95e0*/  @!P1 NANOSLEEP.SYNCS 0x989680 ;  /* 0x009896800000995d */ /* 0x008fea0003900000 */
[----:B------:R-:W3:Y:S02]  /*95f0*/  @!P1 SYNCS.PHASECHK.TRANS64 P1, [R0+URZ+0x36428], R3 ;  /* 0x03642803000095a7 */ /* 0x000ee4000802007f */
[----:B---3--:R-:W-:Y:S05]  /*9600*/  @!P1 BRA `(.L_x_2284) ;  /* 0xfffffffc00f09947 */ /* 0x008fea000383ffff */
[----:B------:R-:W-:Y:S05]  /*9610*/  BRA `(.L_x_2307) ;  /* 0xffffffe800107947 */ /* 0x000fea000383ffff */
.L_x_2286:
        /* <DEDUP_REMOVED lines=8> */
.L_x_2288:
[----:B------:R-:W-:-:S07]  /*96a0*/  SHF.L.U32 R5, R7, 0x1f, RZ ;  /* 0x0000001f07057819 */ /* 0x000fce00000006ff */
.L_x_2309:
[----:B--2---:R2:W3:Y:S02]  /*96b0*/  SYNCS.PHASECHK.TRANS64.TRYWAIT P1, [R0+URZ+0x36420], R5 ;  /* 0x03642005000075a7 */ /* 0x0044e4000802017f */
[----:B---3--:R-:W-:Y:S05]  /*96c0*/  @!P1 NANOSLEEP.SYNCS 0x989680 ;  /* 0x009896800000995d */ /* 0x008fea0003900000 */
[----:B------:R-:W3:Y:S02]  /*96d0*/  @!P1 SYNCS.PHASECHK.TRANS64 P1, [R0+URZ+0x36420], R5 ;  /* 0x03642005000095a7 */ /* 0x000ee4000802007f */
[----:B---3--:R-:W-:Y:S05]  /*96e0*/  @!P1 BRA `(.L_x_2309) ;  /* 0xfffffffc00f09947 */ /* 0x008fea000383ffff */
[----:B------:R-:W-:Y:S05]  /*96f0*/  BRA `(.L_x_2310) ;  /* 0xffffffec00607947 */ /* 0x000fea000383ffff */
.L_x_2291:
[----:B--2---:R2:W3:Y:S02]  /*9700*/  SYNCS.PHASECHK.TRANS64.TRYWAIT P1, [R0+URZ+0x36438], R6 ;  /* 0x03643806000075a7 */ /* 0x0044e4000802017f */
[----:B---3--:R-:W-:Y:S05]  /*9710*/  @!P1 NANOSLEEP.SYNCS 0x989680 ;  /* 0x009896800000995d */ /* 0x008fea0003900000 */
[----:B------:R-:W3:Y:S02]  /*9720*/  @!P1 SYNCS.PHASECHK.TRANS64 P1, [R0+URZ+0x36438], R6 ;  /* 0x03643806000095a7 */ /* 0x000ee4000802007f */
[----:B---3--:R-:W-:Y:S05]  /*9730*/  @!P1 BRA `(.L_x_2291) ;  /* 0xfffffffc00f09947 */ /* 0x008fea000383ffff */
[----:B------:R-:W-:Y:S05]  /*9740*/  BRA `(.L_x_2311) ;  /* 0xfffffff0002c7947 */ /* 0x000fea000383ffff */
.L_x_2293:
[----:B-1----:R1:W2:Y:S02]  /*9750*/  SYNCS.PHASECHK.TRANS64.TRYWAIT P1, [R0+URZ+0x36428], R5 ;  /* 0x03642805000075a7 */ /* 0x0022a4000802017f */
[----:B--2---:R-:W-:Y:S05]  /*9760*/  @!P1 NANOSLEEP.SYNCS 0x989680 ;  /* 0x009896800000995d */ /* 0x004fea0003900000 */
[----:B------:R-:W2:Y:S02]  /*9770*/  @!P1 SYNCS.PHASECHK.TRANS64 P1, [R0+URZ+0x36428], R5 ;  /* 0x03642805000095a7 */ /* 0x000ea4000802007f */
[----:B--2---:R-:W-:Y:S05]  /*9780*/  @!P1 BRA `(.L_x_2293) ;  /* 0xfffffffc00f09947 */ /* 0x004fea000383ffff */
[----:B------:R-:W-:Y:S05]  /*9790*/  BRA `(.L_x_2312) ;  /* 0xfffffff000d87947 */ /* 0x000fea000383ffff */
.L_x_2295:
[----:B--2---:R2:W3:Y:S02]  /*97a0*/  SYNCS.PHASECHK.TRANS64.TRYWAIT P1, [R0+URZ+0x36438], R3 ;  /* 0x03643803000075a7 */ /* 0x0044e4000802017f */
[----:B---3--:R-:W-:Y:S05]  /*97b0*/  @!P1 NANOSLEEP.SYNCS 0x989680 ;  /* 0x009896800000995d */ /* 0x008fea0003900000 */
[----:B------:R-:W3:Y:S02]  /*97c0*/  @!P1 SYNCS.PHASECHK.TRANS64 P1, [R0+URZ+0x36438], R3 ;  /* 0x03643803000095a7 */ /* 0x000ee4000802007f */
[----:B---3--:R-:W-:Y:S05]  /*97d0*/  @!P1 BRA `(.L_x_2295) ;  /* 0xfffffffc00f09947 */ /* 0x008fea000383ffff */
[----:B------:R-:W-:Y:S05]  /*97e0*/  BRA `(.L_x_2313) ;  /* 0xfffffff400947947 */ /* 0x000fea000383ffff */
.L_x_2297:
[----:B------:R-:W-:Y:S01]  /*97f0*/  BSSY B0, `(.L_x_2314) ;  /* 0x0000006000007945 */ /* 0x000fe20003800000 */
[----:B------:R-:W-:-:S07]  /*9800*/  IMAD.MOV.U32 R15, RZ, RZ, -0x1 ;  /* 0xffffffffff0f7424 */ /* 0x000fce00078e00ff */
[----:B--2---:R-:W-:Y:S05]  /*9810*/  WARPSYNC.COLLECTIVE R15, `(.L_x_2315) ;  /* 0x000000000f0c7348 */ /* 0x004fea0003c00000 */
[----:B------:R-:W-:Y:S02]  /*9820*/  ELECT P6, UR62, PT ;  /* 0x00000000003e782f */ /* 0x000fe400038c0000 */
[----:B------:R-:W-:Y:S01]  /*9830*/  MOV R14, UR62 ;  /* 0x0000003e000e7c02 */ /* 0x000fe20008000f00 */
[----:B--2---:R-:W-:Y:S10]  /*9840*/  ENDCOLLECTIVE ;  /* 0x000000000000791b */ /* 0x004ff40003800000 */
.L_x_2315:
[----:B------:R-:W-:Y:S05]  /*9850*/  BSYNC B0 ;  /* 0x0000000000007941 */ /* 0x000fea0003800000 */
.L_x_2314:
[----:B------:R-:W-:Y:S05]  /*9860*/  BRA `(.L_x_2316) ;  /* 0xfffffff800507947 */ /* 0x000fea000383ffff */
.L_x_2299:
[----:B-1----:R1:W3:Y:S02]  /*9870*/  SYNCS.PHASECHK.TRANS64.TRYWAIT P0, [R7+URZ], R4 ;  /* 0x00000004070075a7 */ /* 0x0022e4000800017f */
[----:B---3--:R-:W-:Y:S05]  /*9880*/  @!P0 NANOSLEEP.SYNCS 0x989680 ;  /* 0x009896800000895d */ /* 0x008fea0003900000 */
[----:B------:R-:W3:Y:S02]  /*9890*/  @!P0 SYNCS.PHASECHK.TRANS64 P0, [R7+URZ], R4 ;  /* 0x00000004070085a7 */ /* 0x000ee4000800007f */
[----:B---3--:R-:W-:Y:S05]  /*98a0*/  @!P0 BRA `(.L_x_2299) ;  /* 0xfffffffc00f08947 */ /* 0x008fea000383ffff */
[----:B------:R-:W-:Y:S05]  /*98b0*/  BRA `(.L_x_2317) ;  /* 0xfffffff800907947 */ /* 0x000fea000383ffff */
.L_x_2300:
[----:B---3--:R3:W4:Y:S02]  /*98c0*/  SYNCS.PHASECHK.TRANS64.TRYWAIT P0, [R3+URZ], R0 ;  /* 0x00000000030075a7 */ /* 0x008724000800017f */
[----:B----4-:R-:W-:Y:S05]  /*98d0*/  @!P0 NANOSLEEP.SYNCS 0x989680 ;  /* 0x009896800000895d */ /* 0x010fea0003900000 */
[----:B------:R-:W4:Y:S02]  /*98e0*/  @!P0 SYNCS.PHASECHK.TRANS64 P0, [R3+URZ], R0 ;  /* 0x00000000030085a7 */ /* 0x000f24000800007f */
[----:B----4-:R-:W-:Y:S05]  /*98f0*/  @!P0 BRA `(.L_x_2300) ;  /* 0xfffffffc00f08947 */ /* 0x010fea000383ffff */
[----:B------:R-:W-:Y:S05]  /*9900*/  BRA `(.L_x_2318) ;  /* 0xfffffff800847947 */ /* 0x000fea000383ffff */
.L_x_2319:
        /* <DEDUP_REMOVED lines=15> */
.L_x_7663:


//--------------------- .text._ZN7cutlass13device_kernelIN5flash11enable_sm90INS1_16FlashAttnBwdSm90INS1_25CollectiveMainloopBwdSm90ILi2ELi1ELi1EN4cute5tupleIJNS5_1CILi1EEES8_S8_EEENS6_IJNS7_ILi64EEENS7_ILi96EEENS7_ILi192EEEEEENS_6half_tEfNS_4arch4Sm90ELb0ELb1ELb1ELb1ELb1ELb0ELb1ELb0ELi3ELi1ELi1ELi1ELb0EEENS1_24CollectiveEpilogueBwdGQAISD_fSG_Li384ELb1ELb1EEENS1_19SingleTileSchedulerILb1ELb0ELb0ELi96EEEEEEEEEvNT_6ParamsE --------------------------
	.section	.text._ZN7cutlass13device_kernelIN5flash11enable_sm90INS1_16FlashAttnBwdSm90INS1_25CollectiveMainloopBwdSm90ILi2ELi1ELi1EN4cute5tupleIJNS5_1CILi1EEES8_S8_EEENS6_IJNS7_ILi64EEENS7_ILi96EEENS7_ILi192EEEEEENS_6half_tEfNS_4arch4Sm90ELb0ELb1ELb1ELb1ELb1ELb0ELb1ELb0ELi3ELi1ELi1ELi1ELb0EEENS1_24CollectiveEpilogueBwdGQAISD_fSG_Li384ELb1ELb1EEENS1_19SingleTileSchedulerILb1ELb0ELb0ELi96EEEEEEEEEvNT_6ParamsE,"ax",@progbits
	.align	128
.text._ZN7cutlass13device_kernelIN5flash11enable_sm90INS1_16FlashAttnBwdSm90INS1_25CollectiveMainloopBwdSm90ILi2ELi1ELi1EN4cute5tupleIJNS5_1CILi1EEES8_S8_EEENS6_IJNS7_ILi64EEENS7_ILi96EEENS7_ILi192EEEEEENS_6half_tEfNS_4arch4Sm90ELb0ELb1ELb1ELb1ELb1ELb0ELb1ELb0ELi3ELi1ELi1ELi1ELb0EEENS1_24CollectiveEpilogueBwdGQAISD_fSG_Li384ELb1ELb1EEENS1_19SingleTileSchedulerILb1ELb0ELb0ELi96EEEEEEEEEvNT_6ParamsE:
        .type           _ZN7cutlass13device_kernelIN5flash11enable_sm90INS1_16FlashAttnBwdSm90INS1_25CollectiveMainloopBwdSm90ILi2ELi1ELi1EN4cute5tupleIJNS5_1CILi1EEES8_S8_EEENS6_IJNS7_ILi64EEENS7_ILi96EEENS7_ILi192EEEEEENS_6half_tEfNS_4arch4Sm90ELb0ELb1ELb1ELb1ELb1ELb0ELb1ELb0ELi3ELi1ELi1ELi1ELb0EEENS1_24CollectiveEpilogueBwdGQAISD_fSG_Li384ELb1ELb1EEENS1_19SingleTileSchedulerILb1ELb0ELb0ELi96EEEEEEEEEvNT_6ParamsE,@function
        .size           _ZN7cutlass13device_kernelIN5flash11enable_sm90INS1_16FlashAttnBwdSm90INS1_25CollectiveMainloopBwdSm90ILi2ELi1ELi1EN4cute5tupleIJNS5_1CILi1EEES8_S8_EEENS6_IJNS7_ILi64EEENS7_ILi96EEENS7_ILi192EEEEEENS_6half_tEfNS_4arch4Sm90ELb0ELb1ELb1ELb1ELb1ELb0ELb1ELb0ELi3ELi1ELi1ELi1ELb0EEENS1_24CollectiveEpilogueBwdGQAISD_fSG_Li384ELb1ELb1EEENS1_19SingleTileSchedulerILb1ELb0ELb0ELi96EEEEEEEEEvNT_6ParamsE,(.L_x_7664 - _ZN7cutlass13device_kernelIN5flash11enable_sm90INS1_16FlashAttnBwdSm90INS1_25CollectiveMainloopBwdSm90ILi2ELi1ELi1EN4cute5tupleIJNS5_1CILi1EEES8_S8_EEENS6_IJNS7_ILi64EEENS7_ILi96EEENS7_ILi192EEEEEENS_6half_tEfNS_4arch4Sm90ELb0ELb1ELb1ELb1ELb1ELb0ELb1ELb0ELi3ELi1ELi1ELi1ELb0EEENS1_24CollectiveEpilogueBwdGQAISD_fSG_Li384ELb1ELb1EEENS1_19SingleTileSchedulerILb1ELb0ELb0ELi96EEEEEEEEEvNT_6ParamsE)
        .other          _ZN7cutlass13device_kernelIN5flash11enable_sm90INS1_16FlashAttnBwdSm90INS1_25CollectiveMainloopBwdSm90ILi2ELi1ELi1EN4cute5tupleIJNS5_1CILi1EEES8_S8_EEENS6_IJNS7_ILi64EEENS7_ILi96EEENS7_ILi192EEEEEENS_6half_tEfNS_4arch4Sm90ELb0ELb1ELb1ELb1ELb1ELb0ELb1ELb0ELi3ELi1ELi1ELi1ELb0EEENS1_24CollectiveEpilogueBwdGQAISD_fSG_Li384ELb1ELb1EEENS1_19SingleTileSchedulerILb1ELb0ELb0ELi96EEEEEEEEEvNT_6ParamsE,@"STO_CUDA_ENTRY STV_DEFAULT"
_ZN7cutlass13device_kernelIN5flash11enable_sm90INS1_16FlashAttnBwdSm90INS1_25CollectiveMainloopBwdSm90ILi2ELi1ELi1EN4cute5tupleIJNS5_1CILi1EEES8_S8_EEENS6_IJNS7_ILi64EEENS7_ILi96EEENS7_ILi192EEEEEENS_6half_tEfNS_4arch4Sm90ELb0ELb1ELb1ELb1ELb1ELb0ELb1ELb0ELi3ELi1ELi1ELi1ELb0EEENS1_24CollectiveEpilogueBwdGQAISD_fSG_Li384ELb1ELb1EEENS1_19SingleTileSchedulerILb1ELb0ELb0ELi96EEEEEEEEEvNT_6ParamsE:
        /* <DEDUP_REMOVED lines=23> */
.L_x_2321:
[----:B------:R-:W-:Y:S05]  /*0170*/  BSYNC B0 ;  /* 0x0000000000007941 */ /* 0x000fea0003800000 */
.L_x_2320:
        /* <DEDUP_REMOVED lines=34> */
.L_x_2322:
        /* <DEDUP_REMOVED lines=20> */
.L_x_2323:
        /* <DEDUP_REMOVED lines=9> */
.L_x_2326:
        /* <DEDUP_REMOVED lines=21> */
.L_x_2327:
        /* <DEDUP_REMOVED lines=10> */
.L_x_2329:
[----:B------:R-:W2:Y:S02]  /*0760*/  LDC R0, c[0x0][0x8c4] ;  /* 0x00023100ff007b82 */ /* 0x000ea40000000800 */
.L_x_2328:
        /* <DEDUP_REMOVED lines=16> */
.L_x_2331:
        /* <DEDUP_REMOVED lines=10> */
.L_x_2332:
        /* <DEDUP_REMOVED lines=8> */
.L_x_2333:
        /* <DEDUP_REMOVED lines=9> */
.L_x_2334:
        /* <DEDUP_REMOVED lines=22> */
.L_x_2335:
        /* <DEDUP_REMOVED lines=79> */
.L_x_2338:
        /* <DEDUP_REMOVED lines=15> */
.L_x_2337:
        /* <DEDUP_REMOVED lines=20> */
.L_x_2340:
        /* <DEDUP_REMOVED lines=15> */
.L_x_2339:
        /* <DEDUP_REMOVED lines=8> */
.L_x_2483:
        /* <DEDUP_REMOVED lines=19> */
.L_x_2342:
        /* <DEDUP_REMOVED lines=113> */
.L_x_2362:
[----:B------:R-:W-:-:S13]  /*1c50*/  ISETP.NE.AND P0, PT, R8, 0x3, PT ;  /* 0x000000030800780c */ /* 0x000fda0003f05270 */
[----:B------:R-:W-:Y:S05]  /*1c60*/  @!P0 BRA `(.L_x_2344) ;  /* 0x0000000000048947 */ /* 0x000fea0003800000 */
[----:B------:R-:W-:Y:S01]  /*1c70*/  BPT.TRAP 0x1 ;  /* 0x000000040000795c */ /* 0x000fe20000300000 */
.L_x_2344:
[----:B------:R-:W-:Y:S02]  /*1c80*/  LEA R3, R2, UR36, 0x3 ;  /* 0x0000002402037c11 */ /* 0x000fe4000f8e18ff */
[----:B------:R-:W-:-:S04]  /*1c90*/  SHF.L.U32 R10, R7, 0x1f, RZ ;  /* 0x0000001f070a7819 */ /* 0x000fc800000006ff */
[----:B------:R1:W2:Y:S01]  /*1ca0*/  SYNCS.PHASECHK.TRANS64.TRYWAIT P1, [R3+URZ+0x36410], R10 ;  /* 0x0364100a030075a7 */ /* 0x0002a2000802017f */
[----:B------:R-:W-:Y:S05]  /*1cb0*/  @!P0 BRA `(.L_x_2345) ;  /* 0x0000000000048947 */ /* 0x000fea0003800000 */
[----:B------:R-:W-:Y:S01]  /*1cc0*/  BPT.TRAP 0x1 ;  /* 0x000000040000795c */ /* 0x000fe20000300000 */
.L_x_2345:
[----:B--2---:R-:W-:Y:S05]  /*1cd0*/  @P1 BRA `(.L_x_2346) ;  /* 0x0000000000081947 */ /* 0x004fea0003800000 */
[----:B------:R-:W2:Y:S02]  /*1ce0*/  SYNCS.PHASECHK.TRANS64.TRYWAIT P1, [R3+URZ+0x36410], R10 ;  /* 0x0364100a030075a7 */ /* 0x000ea4000802017f */
[----:B--2---:R-:W-:Y:S05]  /*1cf0*/  @!P1 BRA `(.L_x_2347) ;  /* 0x0000008800949947 */ /* 0x004fea0003800000 */
.L_x_2346:
        /* <DEDUP_REMOVED lines=103> */
.L_x_2348:
[----:B-1----:R-:W-:-:S04]  /*2370*/  SHF.L.U32 R11, R5, 0x1f, RZ ;  /* 0x0000001f050b7819 */ /* 0x002fc800000006ff */
[----:B------:R1:W4:Y:S01]  /*2380*/  SYNCS.PHASECHK.TRANS64.TRYWAIT P1, [UR36+0x36430], R11 ;  /* 0x0364300bff0075a7 */ /* 0x0003220008020164 */
[----:B------:R-:W-:Y:S05]  /*2390*/  @!P0 BRA `(.L_x_2349) ;  /* 0x0000000000048947 */ /* 0x000fea0003800000 */
[----:B------:R-:W-:Y:S01]  /*23a0*/  BPT.TRAP 0x1 ;  /* 0x000000040000795c */ /* 0x000fe20000300000 */
.L_x_2349:
[----:B----4-:R-:W-:Y:S05]  /*23b0*/  @P1 BRA `(.L_x_2350) ;  /* 0x0000000000081947 */ /* 0x010fea0003800000 */
[----:B------:R-:W4:Y:S02]  /*23c0*/  SYNCS.PHASECHK.TRANS64.TRYWAIT P1, [UR36+0x36430], R11 ;  /* 0x0364300bff0075a7 */ /* 0x000f240008020164 */
[----:B----4-:R-:W-:Y:S05]  /*23d0*/  @!P1 BRA `(.L_x_2351) ;  /* 0x0000008000f09947 */ /* 0x010fea0003800000 */
.L_x_2350:
        /* <DEDUP_REMOVED lines=145> */
.L_x_2354:
[----:B------:R-:W-:-:S13]  /*2cf0*/  ISETP.NE.AND P1, PT, R140, 0x1, PT ;  /* 0x000000018c00780c */ /* 0x000fda0003f25270 */
[----:B------:R-:W1:Y:S08]  /*2d00*/  @P1 LDC R143, c[0x0][0x754] ;  /* 0x0001d500ff8f1b82 */ /* 0x000e700000000800 */
[----:B------:R-:W2:Y:S01]  /*2d10*/  @P1 LDC R142, c[0x0][0x758] ;  /* 0x0001d600ff8e1b82 */ /* 0x000ea20000000800 */
[----:B-1----:R-:W-:-:S05]  /*2d20*/  @P1 IMAD.HI.U32 R143, R145, R143, RZ ;  /* 0x0000008f918f1227 */ /* 0x002fca00078e00ff */
[----:B--2---:R-:W-:-:S07]  /*2d30*/  @P1 SHF.R.U32.HI R145, RZ, R142, R143 ;  /* 0x0000008eff911219 */ /* 0x004fce000001168f */
.L_x_2355:
[----:B------:R-:W-:Y:S05]  /*2d40*/  BSYNC B0 ;  /* 0x0000000000007941 */ /* 0x000fea0003800000 */
.L_x_2353:
[----:B------:R-:W2:Y:S01]  /*2d50*/  LDL R142, [R1+0x10] ;  /* 0x00001000018e7983 */ /* 0x000ea20000100800 */
[----:B------:R-:W-:Y:S01]  /*2d60*/  IADD3 R150, R141, UR4, R4 ;  /* 0x000000048d967c10 */ /* 0x000fe2000fffe004 */
[----:B--2---:R-:W-:-:S05]  /*2d70*/  IMAD R145, R145, R140, R142 ;  /* 0x0000008c91917224 */ /* 0x004fca00078e028e */
[----:B------:R-:W-:Y:S02]  /*2d80*/  VIADDMNMX R146, R145, R140, R146, PT ;  /* 0x0000008c91927246 */ /* 0x000fe40003800192 */
[----:B------:R-:W-:-:S07]  /*2d90*/  VIMNMX R150, R150, R145, !PT ;  /* 0x0000009196967248 */ /* 0x000fce0007fe0100 */
.L_x_2352:
        /* <DEDUP_REMOVED lines=17> */
.L_x_2358:
[----:B------:R-:W-:-:S13]  /*2eb0*/  ISETP.NE.AND P1, PT, R140, 0x1, PT ;  /* 0x000000018c00780c */ /* 0x000fda0003f25270 */
[----:B------:R-:W1:Y:S08]  /*2ec0*/  @P1 LDC R142, c[0x0][0x754] ;  /* 0x0001d500ff8e1b82 */ /* 0x000e700000000800 */
[----:B------:R-:W2:Y:S01]  /*2ed0*/  @P1 LDC R141, c[0x0][0x758] ;  /* 0x0001d600ff8d1b82 */ /* 0x000ea20000000800 */
[----:B-1----:R-:W-:-:S05]  /*2ee0*/  @P1 IMAD.HI.U32 R142, R143, R142, RZ ;  /* 0x0000008e8f8e1227 */ /* 0x002fca00078e00ff */
[----:B--2---:R-:W-:-:S07]  /*2ef0*/  @P1 SHF.R.U32.HI R143, RZ, R141, R142 ;  /* 0x0000008dff8f1219 */ /* 0x004fce000001168e */
.L_x_2359:
[----:B------:R-:W-:Y:S05]  /*2f00*/  BSYNC B0 ;  /* 0x0000000000007941 */ /* 0x000fea0003800000 */
.L_x_2357:
[----:B------:R-:W2:Y:S02]  /*2f10*/  LDL R141, [R1+0x10] ;  /* 0x00001000018d7983 */ /* 0x000ea40000100800 */
[----:B--2---:R-:W-:-:S05]  /*2f20*/  IMAD R143, R143, R140, R141 ;  /* 0x0000008c8f8f7224 */ /* 0x004fca00078e028d */
[----:B------:R-:W-:Y:S02]  /*2f30*/  VIMNMX R147, R147, R143, !PT ;  /* 0x0000008f93937248 */ /* 0x000fe40007fe0100 */
[----:B------:R-:W-:-:S07]  /*2f40*/  VIADDMNMX R144, R143, R140, R144, PT ;  /* 0x0000008c8f907246 */ /* 0x000fce0003800190 */
.L_x_2356:
        /* <DEDUP_REMOVED lines=283> */
.L_x_2360:
        /* <DEDUP_REMOVED lines=59> */
.L_x_2361:
        /* <DEDUP_REMOVED lines=63> */
.L_x_2336:
[----:B------:R-:W-:Y:S05]  /*48a0*/  @P0 BRA `(.L_x_2330) ;  /* 0x0000005c006c0947 */ /* 0x000fea0003800000 */
[----:B------:R-:W3:Y:S01]  /*48b0*/  LDL.LU R120, [R1+0x18] ;  /* 0x0000180001787983 */ /* 0x000ee20000300800 */
[----:B--2---:R-:W2:Y:S01]  /*48c0*/  LDC.64 R2, c[0x0][0x878] ;  /* 0x00021e00ff027b82 */ /* 0x004ea20000000a00 */
[----:B------:R-:W-:Y:S01]  /*48d0*/  ULDC UR7, c[0x0][0x870] ;  /* 0x00021c0000077ab9 */ /* 0x000fe20000000800 */
[----:B------:R-:W-:Y:S01]  /*48e0*/  ULDC UR6, c[0x0][0x80c] ;  /* 0x0002030000067ab9 */ /* 0x000fe20000000800 */
[----:B------:R-:W4:Y:S01]  /*48f0*/  S2R R8, SR_TID.X ;  /* 0x0000000000087919 */ /* 0x000f220000002100 */
[----:B------:R-:W5:Y:S01]  /*4900*/  S2R R0, SR_CTAID.Y ;  /* 0x0000000000007919 */ /* 0x000f620000002600 */
[----:B------:R-:W5:Y:S03]  /*4910*/  S2R R16, SR_CTAID.X ;  /* 0x0000000000107919 */ /* 0x000f660000002500 */
[----:B------:R-:W4:Y:S01]  /*4920*/  S2UR UR5, SR_CgaCtaId ;  /* 0x00000000000579c3 */ /* 0x000f220000008800 */
[----:B------:R-:W-:-:S07]  /*4930*/  UMOV UR4, 0x400 ;  /* 0x0000040000047882 */ /* 0x000fce0000000000 */
[----:B------:R-:W5:Y:S01]  /*4940*/  LDC.64 R18, c[0x0][0x820] ;  /* 0x00020800ff127b82 */ /* 0x000f620000000a00 */
[----:B--2---:R-:W-:-:S04]  /*4950*/  ISETP.NE.U32.AND P0, PT, R2, RZ, PT ;  /* 0x000000ff0200720c */ /* 0x004fc80003f05070 */
[----:B------:R-:W-:-:S03]  /*4960*/  ISETP.NE.AND.EX P0, PT, R3, RZ, PT, P0 ;  /* 0x000000ff0300720c */ /* 0x000fc60003f05300 */
[----:B------:R-:W2:Y:S08]  /*4970*/  LDC.64 R20, c[0x0][0x848] ;  /* 0x00021200ff147b82 */ /* 0x000eb00000000a00 */
[----:B------:R-:W4:Y:S08]  /*4980*/  LDC R3, c[0x0][0x850] ;  /* 0x00021400ff037b82 */ /* 0x000f300000000800 */
[----:B-1----:R-:W3:Y:S08]  /*4990*/  @P0 LDC.64 R4, c[0x0][0x878] ;  /* 0x00021e00ff040b82 */ /* 0x002ef00000000a00 */
[----:B------:R-:W1:Y:S01]  /*49a0*/  LDC.64 R22, c[0x0][0x800] ;  /* 0x00020000ff167b82 */ /* 0x000e620000000a00 */
[----:B---3--:R-:W-:-:S06]  /*49b0*/  @P0 IMAD.WIDE R4, R120, 0x4, R4 ;  /* 0x0000000478040825 */ /* 0x008fcc00078e0204 */
[----:B------:R3:W2:Y:S01]  /*49c0*/  @P0 LDG.E R5, desc[UR38][R4.64] ;  /* 0x0000002604050981 */ /* 0x0006a2000c1e1900 */
[----:B------:R-:W-:Y:S01]  /*49d0*/  BAR.SYNC.DEFER_BLOCKING 0x1, 0x180 ;  /* 0x0046000000007b1d */ /* 0x000fe20000010000 */
[----:B----4-:R-:W-:Y:S01]  /*49e0*/  ISETP.NE.AND P2, PT, R3, 0x1, PT ;  /* 0x000000010300780c */ /* 0x010fe20003f45270 */
        /* <DEDUP_REMOVED lines=10> */
[----:B------:R-:W4:Y:S01]  /*4a90*/  @P2 LDC R9, c[0x0][0x858] ;  /* 0x00021600ff092b82 */ /* 0x000f220000000800 */
[----:B-----5:R-:W-:Y:S02]  /*4aa0*/  IMAD.MOV.U32 R2, RZ, RZ, R0 ;  /* 0x000000ffff027224 */ /* 0x020fe400078e0000 */
[----:B------:R-:W-:-:S04]  /*4ab0*/  IMAD R10, R11, 0x600, R6 ;  /* 0x000006000b0a7824 */ /* 0x000fc800078e0206 */
[----:B------:R-:W-:Y:S02]  /*4ac0*/  IMAD.SHL.U32 R10, R10, 0x4, RZ ;  /* 0x000000040a0a7824 */ /* 0x000fe400078e00ff */
[----:B---3--:R-:W-:-:S04]  /*4ad0*/  @P2 IMAD.HI.U32 R4, R0, R7, RZ ;  /* 0x0000000700042227 */ /* 0x008fc800078e00ff */
[----:B------:R-:W-:Y:S01]  /*4ae0*/  IMAD R7, R16, UR7, RZ ;  /* 0x0000000710077c24 */ /* 0x000fe2000f8e02ff */
[----:B----4-:R-:W-:Y:S01]  /*4af0*/  @P2 SHF.R.U32.HI R2, RZ, R9, R4 ;  /* 0x00000009ff022219 */ /* 0x010fe20000011604 */
        /* <DEDUP_REMOVED lines=9> */
[----:B--2---:R-:W-:Y:S02]  /*4b90*/  @P0 IMAD R6, R120, 0x60, R5 ;  /* 0x0000006078060824 */ /* 0x004fe400078e0205 */
        /* <DEDUP_REMOVED lines=39> */
[----:B------:R-:W-:Y:S01]  /*4e10*/  IMAD R12, R11, R20, RZ ;  /* 0x000000140b0c7224 */ /* 0x000fe200078e02ff */
[----:B------:R2:W-:Y:S01]  /*4e20*/  STS.128 [R8+0x5000], R64 ;  /* 0x0050004008007388 */ /* 0x0005e20000000c00 */
[----:B------:R-:W-:Y:S01]  /*4e30*/  IMAD.WIDE.U32 R4, R9, R18, R4 ;  /* 0x0000001209047225 */ /* 0x000fe200078e0004 */
[----:B------:R-:W-:-:S02]  /*4e40*/  IADD3.X R11, R16, UR7, RZ, P0, !PT ;  /* 0x00000007100b7c10 */ /* 0x000fc400087fe4ff */
[----:B------:R2:W-:Y:S01]  /*4e50*/  STS.128 [R8+0x5800], R68 ;  /* 0x0058004408007388 */ /* 0x0005e20000000c00 */
[----:B------:R-:W-:Y:S01]  /*4e60*/  IMAD.WIDE.U32 R6, R9, R20, R6 ;  /* 0x0000001409067225 */ /* 0x000fe200078e0006 */
[----:B-1----:R-:W-:-:S03]  /*4e70*/  LEA R22, P3, R4, R22, 0x2 ;  /* 0x0000001604167211 */ /* 0x002fc600078610ff */
[----:B------:R-:W-:Y:S01]  /*4e80*/  IMAD.MOV R2, RZ, RZ, -R2 ;  /* 0x000000ffff027224 */ /* 0x000fe200078e0a02 */
[----:B---3--:R-:W-:Y:S01]  /*4e90*/  LEA R24, P4, R6, R24, 0x2 ;  /* 0x0000001806187211 */ /* 0x008fe200078810ff */
[----:B------:R-:W-:Y:S02]  /*4ea0*/  IMAD R9, R9, R21, R12 ;  /* 0x0000001509097224 */ /* 0x000fe400078e020c */
[----:B------:R-:W-:Y:S02]  /*4eb0*/  IMAD R17, R3, R2, R0 ;  /* 0x0000000203117224 */ /* 0x000fe400078e0200 */
[----:B------:R-:W-:Y:S02]  /*4ec0*/  IMAD.IADD R3, R5, 0x1, R13 ;  /* 0x0000000105037824 */ /* 0x000fe400078e020d */
[----:B------:R-:W-:Y:S01]  /*4ed0*/  IMAD.IADD R2, R7, 0x1, R9 ;  /* 0x0000000107027824 */ /* 0x000fe200078e0209 */
[----:B--2---:R-:W-:Y:S06]  /*4ee0*/  @P2 BRA `(.L_x_2364) ;  /* 0x0000000000142947 */ /* 0x004fec0003800000 */
.L_x_2365:
[----:B------:R-:W2:Y:S04]  /*4ef0*/  LDG.E.STRONG.GPU R0, desc[UR38][R10.64] ;  /* 0x000000260a007981 */ /* 0x000ea8000c1ef900 */
[----:B--2---:R-:W-:Y:S01]  /*4f00*/  CCTL.IVALL ;  /* 0x00000000ff00798f */ /* 0x004fe20002000000 */
[----:B------:R-:W-:Y:S05]  /*4f10*/  YIELD ;  /* 0x0000000000007946 */ /* 0x000fea0003800000 */
[----:B------:R-:W-:-:S13]  /*4f20*/  ISETP.NE.AND P0, PT, R0, R17, PT ;  /* 0x000000110000720c */ /* 0x000fda0003f05270 */
[----:B------:R-:W-:Y:S05]  /*4f30*/  @P0 BRA `(.L_x_2365) ;  /* 0xfffffffc00ec0947 */ /* 0x000fea000383ffff */
.L_x_2364:
[----:B------:R-:W-:Y:S05]  /*4f40*/  BSYNC B0 ;  /* 0x0000000000007941 */ /* 0x000fea0003800000 */
.L_x_2363:
[----:B------:R-:W-:Y:S01]  /*4f50*/  UMOV UR5, 0xffffffff ;  /* 0xffffffff00057882 */ /* 0x000fe20000000000 */
[----:B------:R-:W-:Y:S02]  /*4f60*/  LEA.HI.X R23, R4, R23, R3, 0x2, P3 ;  /* 0x0000001704177211 */ /* 0x000fe400018f1403 */
[----:B------:R-:W-:Y:S01]  /*4f70*/  LEA.HI.X R2, R6, R25, R2, 0x2, P4 ;  /* 0x0000001906027211 */ /* 0x000fe200020f1402 */
[----:B------:R-:W-:Y:S06]  /*4f80*/  BRA.DIV UR5, `(.L_x_2366) ;  /* 0x0000005a051c7947 */ /* 0x000fec000b800000 */
[----:B------:R-:W-:Y:S01]  /*4f90*/  NOP ;  /* 0x0000000000007918 */ /* 0x000fe20000000000 */
.L_x_2486:
        /* <DEDUP_REMOVED lines=16> */
.L_x_2369:
[----:B------:R-:W-:Y:S01]  /*50a0*/  @P0 ELECT P2, URZ, PT ;  /* 0x00000000003f082f */ /* 0x000fe20003840000 */
[----:B------:R1:W-:-:S12]  /*50b0*/  UBLKRED.G.S.ADD.F32.RN [UR6], [UR4], UR5, desc[UR8] ;  /* 0x00000806040073bb */ /* 0x0003d800080a1405 */
[----:B------:R-:W-:Y:S02]  /*50c0*/  @P2 PLOP3.LUT P0, PT, P2, PT, PT, 0x8, 0x0 ;  /* 0x000000000000281c */ /* 0x000fe4000170e170 */
[----:B------:R-:W-:-:S11]  /*50d0*/  PLOP3.LUT P2, PT, PT, PT, PT, 0x8, 0x0 ;  /* 0x000000000000781c */ /* 0x000fd60003f4e170 */
[----:B-1----:R-:W-:Y:S05]  /*50e0*/  @P0 BRA.U.ANY `(.L_x_2369) ;  /* 0xfffffffd00ec0947 */ /* 0x002fea000393ffff */
[----:B------:R0:W-:Y:S01]  /*50f0*/  UTMACMDFLUSH ;  /* 0x00000000000079b7 */ /* 0x0001e20000000000 */
[----:B------:R-:W-:-:S04]  /*5100*/  DEPBAR.LE SB0, 0x0 ;  /* 0x000080000000791a */ /* 0x000fc80000000000 */
.L_x_2368:
[----:B------:R-:W-:Y:S05]  /*5110*/  BSYNC B0 ;  /* 0x0000000000007941 */ /* 0x000fea0003800000 */
.L_x_2367:
        /* <DEDUP_REMOVED lines=14> */
.L_x_2371:
[----:B------:R-:W-:Y:S05]  /*5200*/  BSYNC B0 ;  /* 0x0000000000007941 */ /* 0x000fea0003800000 */
.L_x_2370:
        /* <DEDUP_REMOVED lines=18> */
.L_x_2374:
[----:B------:R-:W2:Y:S04]  /*5330*/  LDG.E.STRONG.GPU R0, desc[UR38][R2.64] ;  /* 0x0000002602007981 */ /* 0x000ea8000c1ef900 */
[----:B--2---:R-:W-:Y:S01]  /*5340*/  CCTL.IVALL ;  /* 0x00000000ff00798f */ /* 0x004fe20002000000 */
[----:B------:R-:W-:Y:S05]  /*5350*/  YIELD ;  /* 0x0000000000007946 */ /* 0x000fea0003800000 */
[----:B------:R-:W-:-:S13]  /*5360*/  ISETP.NE.AND P0, PT, R0, R17, PT ;  /* 0x000000110000720c */ /* 0x000fda0003f05270 */
[----:B------:R-:W-:Y:S05]  /*5370*/  @P0 BRA `(.L_x_2374) ;  /* 0xfffffffc00ec0947 */ /* 0x000fea000383ffff */
.L_x_2373:
[----:B------:R-:W-:Y:S05]  /*5380*/  BSYNC B0 ;  /* 0x0000000000007941 */ /* 0x000fea0003800000 */
.L_x_2372:
[----:B------:R-:W-:-:S03]  /*5390*/  UMOV UR5, 0xffffffff ;  /* 0xffffffff00057882 */ /* 0x000fc60000000000 */
[----:B------:R-:W-:Y:S05]  /*53a0*/  BRA.DIV UR5, `(.L_x_2375) ;  /* 0x0000005605307947 */ /* 0x000fea000b800000 */
[----:B------:R-:W-:Y:S01]  /*53b0*/  NOP ;  /* 0x0000000000007918 */ /* 0x000fe20000000000 */
.L_x_2489:
        /* <DEDUP_REMOVED lines=16> */
.L_x_2378:
[----:B------:R-:W-:Y:S01]  /*54c0*/  @P0 ELECT P2, URZ, PT ;  /* 0x00000000003f082f */ /* 0x000fe20003840000 */
[----:B------:R2:W-:-:S12]  /*54d0*/  UBLKRED.G.S.ADD.F32.RN [UR6], [UR4], UR5, desc[UR8] ;  /* 0x00000806040073bb */ /* 0x0005d800080a1405 */
[----:B------:R-:W-:Y:S02]  /*54e0*/  @P2 PLOP3.LUT P0, PT, P2, PT, PT, 0x8, 0x0 ;  /* 0x000000000000281c */ /* 0x000fe4000170e170 */
[----:B------:R-:W-:-:S11]  /*54f0*/  PLOP3.LUT P2, PT, PT, PT, PT, 0x8, 0x0 ;  /* 0x000000000000781c */ /* 0x000fd60003f4e170 */
[----:B--2---:R-:W-:Y:S05]  /*5500*/  @P0 BRA.U.ANY `(.L_x_2378) ;  /* 0xfffffffd00ec0947 */ /* 0x004fea000393ffff */
[----:B------:R0:W-:Y:S01]  /*5510*/  UTMACMDFLUSH ;  /* 0x00000000000079b7 */ /* 0x0001e20000000000 */
[----:B------:R-:W-:-:S04]  /*5520*/  DEPBAR.LE SB0, 0x0 ;  /* 0x000080000000791a */ /* 0x000fc80000000000 */
.L_x_2377:
[----:B------:R-:W-:Y:S05]  /*5530*/  BSYNC B0 ;  /* 0x0000000000007941 */ /* 0x000fea0003800000 */
.L_x_2376:
        /* <DEDUP_REMOVED lines=14> */
.L_x_2325:
        /* <DEDUP_REMOVED lines=21> */
.L_x_2380:
        /* <DEDUP_REMOVED lines=13> */
.L_x_2382:
[----:B------:R-:W-:-:S05]  /*5840*/  ULDC UR4, c[0x0][0x8c4] ;  /* 0x0002310000047ab9 */ /* 0x000fca0000000800 */
.L_x_2381:
        /* <DEDUP_REMOVED lines=44> */
.L_x_2383:
        /* <DEDUP_REMOVED lines=13> */
.L_x_2384:
        /* <DEDUP_REMOVED lines=12> */
.L_x_2385:
        /* <DEDUP_REMOVED lines=30> */
.L_x_2386:
        /* <DEDUP_REMOVED lines=14> */
[----:B------:R-:W-:-:S02]  /*5f60*/  ULDC.64 UR16, c[0x0][0x2e0] ;  /* 0x0000b80000107ab9 */ /* 0x000fc40000000a00 */
[----:B------:R-:W-:Y:S02]  /*5f70*/  UIADD3.X UR7, UR5, UR13, URZ, UP0, !UPT ;  /* 0x0000000d05077290 */ /* 0x000fe400087fe43f */
[----:B------:R-:W-:Y:S02]  /*5f80*/  UIMAD UR11, UR19, UR16, URZ ;  /* 0x00000010130b72a4 */ /* 0x000fe4000f8e023f */
[----:B------:R-:W-:Y:S02]  /*5f90*/  UIMAD.WIDE.U32 UR6, UR12, UR16, UR6 ;  /* 0x000000100c0672a5 */ /* 0x000fe4000f8e0006 */
[----:B------:R-:W-:Y:S01]  /*5fa0*/  UIMAD UR17, UR12, UR17, UR11 ;  /* 0x000000110c1172a4 */ /* 0x000fe2000f8e020b */
[----:B------:R-:W-:Y:S02]  /*5fb0*/  ULDC UR19, c[0x0][0x760] ;  /* 0x0001d80000137ab9 */ /* 0x000fe40000000800 */
        /* <DEDUP_REMOVED lines=15> */
.L_x_2391:
[----:B------:R-:W2:Y:S04]  /*60b0*/  LDG.E.STRONG.GPU R0, desc[UR38][R2.64] ;  /* 0x0000002602007981 */ /* 0x000ea8000c1ef900 */
[----:B--2---:R-:W-:Y:S01]  /*60c0*/  CCTL.IVALL ;  /* 0x00000000ff00798f */ /* 0x004fe20002000000 */
[----:B------:R-:W-:Y:S05]  /*60d0*/  YIELD ;  /* 0x0000000000007946 */ /* 0x000fea0003800000 */
[----:B------:R-:W-:-:S13]  /*60e0*/  ISETP.NE.AND P1, PT, R0, UR20, PT ;  /* 0x0000001400007c0c */ /* 0x000fda000bf25270 */
[----:B------:R-:W-:Y:S05]  /*60f0*/  @P1 BRA `(.L_x_2391) ;  /* 0xfffffffc00ec1947 */ /* 0x000fea000383ffff */
.L_x_2390:
[----:B------:R-:W-:Y:S05]  /*6100*/  BSYNC B0 ;  /* 0x0000000000007941 */ /* 0x000fea0003800000 */
.L_x_2389:
[----:B------:R-:W-:-:S03]  /*6110*/  UMOV UR18, 0xffffffff ;  /* 0xffffffff00127882 */ /* 0x000fc60000000000 */
[----:B------:R-:W-:Y:S05]  /*6120*/  BRA.DIV UR18, `(.L_x_2392) ;  /* 0x0000004612ec7947 */ /* 0x000fea000b800000 */
[----:B------:R-:W-:Y:S01]  /*6130*/  NOP ;  /* 0x0000000000007918 */ /* 0x000fe20000000000 */
.L_x_2492:
        /* <DEDUP_REMOVED lines=22> */
.L_x_2394:
[----:B------:R-:W-:Y:S05]  /*62a0*/  BSYNC B0 ;  /* 0x0000000000007941 */ /* 0x000fea0003800000 */
.L_x_2393:
        /* <DEDUP_REMOVED lines=9> */
[----:B------:R-:W-:Y:S02]  /*6340*/  UIADD3 UR26, UP0, UR18, UR6, URZ ;  /* 0x00000006121a7290 */ /* 0x000fe4000ff1e03f */
[----:B-1----:R-:W-:Y:S02]  /*6350*/  ULEA UR23, UR23, UR19, 0x18 ;  /* 0x0000001317177291 */ /* 0x002fe4000f8ec03f */
[----:B------:R-:W-:Y:S02]  /*6360*/  ULEA.HI.X.SX32 UR19, UR18, UR22, 0x1, UP0 ;  /* 0x0000001612137291 */ /* 0x000fe400080f0e3f */
[----:B------:R-:W-:Y:S02]  /*6370*/  ULEA UR18, UP0, UR26, UR24, 0x2 ;  /* 0x000000181a127291 */ /* 0x000fe4000f80103f */
[----:B------:R-:W-:Y:S02]  /*6380*/  UIADD3 UR23, UR23, 0x16000, URZ ;  /* 0x0001600017177890 */ /* 0x000fe4000fffe03f */
[----:B------:R-:W-:Y:S01]  /*6390*/  ULEA.HI.X UR19, UR26, UR25, UR19, 0x2, UP0 ;  /* 0x000000191a137291 */ /* 0x000fe200080f1413 */
[----:B------:R-:W-:-:S02]  /*63a0*/  UMOV UR24, 0x400 ;  /* 0x0000040000187882 */ /* 0x000fc40000000000 */
[----:B------:R-:W-:-:S06]  /*63b0*/  UMOV UR26, 0x0 ;  /* 0x00000000001a7882 */ /* 0x000fcc0000000000 */
[----:B------:R1:W-:Y:S02]  /*63c0*/  UBLKRED.G.S.ADD.F32.RN [UR18], [UR23], UR24, desc[UR26] ;  /* 0x00001a12170073bb */ /* 0x0003e400080a1418 */
[----:B-1----:R0:W-:Y:S02]  /*63d0*/  UTMACMDFLUSH ;  /* 0x00000000000079b7 */ /* 0x0021e40000000000 */
.L_x_2396:
[----:B------:R-:W-:Y:S05]  /*63e0*/  BSYNC B0 ;  /* 0x0000000000007941 */ /* 0x000fea0003800000 */
.L_x_2395:
        /* <DEDUP_REMOVED lines=17> */
[----:B------:R1:W-:Y:S01]  /*6500*/  UBLKRED.G.S.ADD.F32.RN [UR18], [UR23], UR24, desc[UR26] ;  /* 0x00001a12170073bb */ /* 0x0003e200080a1418 */
[----:B------:R0:W-:Y:S01]  /*6510*/  UTMACMDFLUSH ;  /* 0x00000000000079b7 */ /* 0x0001e20000000000 */
[----:B-1----:R-:W-:-:S04]  /*6520*/  DEPBAR.LE SB0, 0x2 ;  /* 0x000080800000791a */ /* 0x002fc80000000000 */
.L_x_2398:
[----:B------:R-:W-:Y:S05]  /*6530*/  BSYNC B0 ;  /* 0x0000000000007941 */ /* 0x000fea0003800000 */
.L_x_2397:
[----:B------:R-:W-:Y:S06]  /*6540*/  BAR.ARV 0xa, 0xa0 ;  /* 0x0282800000007b1d */ /* 0x000fec0000002000 */
[----:B------:R-:W-:Y:S04]  /*6550*/  BSSY B0, `(.L_x_2399) ;  /* 0x0000003000007945 */ /* 0x000fe80003800000 */
[----:B------:R-:W-:Y:S05]  /*6560*/  @!P0 BRA `(.L_x_2400) ;  /* 0x0000000000048947 */ /* 0x000fea0003800000 */
[----:B------:R-:W-:-:S04]  /*6570*/  DEPBAR.LE SB0, 0x1 ;  /* 0x000080400000791a */ /* 0x000fc80000000000 */
.L_x_2400:
[----:B------:R-:W-:Y:S05]  /*6580*/  BSYNC B0 ;  /* 0x0000000000007941 */ /* 0x000fea0003800000 */
.L_x_2399:
[----:B------:R-:W-:Y:S06]  /*6590*/  BAR.ARV 0xb, 0xa0 ;  /* 0x02c2800000007b1d */ /* 0x000fec0000002000 */
[----:B------:R-:W-:Y:S04]  /*65a0*/  BSSY B0, `(.L_x_2401) ;  /* 0x0000003000007945 */ /* 0x000fe80003800000 */
[----:B------:R-:W-:Y:S05]  /*65b0*/  @!P0 BRA `(.L_x_2402) ;  /* 0x0000000000048947 */ /* 0x000fea0003800000 */
[----:B------:R-:W-:-:S04]  /*65c0*/  DEPBAR.LE SB0, 0x0 ;  /* 0x000080000000791a */ /* 0x000fc80000000000 */
.L_x_2402:
[----:B------:R-:W-:Y:S05]  /*65d0*/  BSYNC B0 ;  /* 0x0000000000007941 */ /* 0x000fea0003800000 */
.L_x_2401:
        /* <DEDUP_REMOVED lines=19> */
.L_x_2404:
[----:B------:R-:W-:Y:S05]  /*6710*/  BSYNC B0 ;  /* 0x0000000000007941 */ /* 0x000fea0003800000 */
.L_x_2403:
[----:B------:R-:W-:Y:S01]  /*6720*/  UIADD3 UR18, UR9, 0x1, URZ ;  /* 0x0000000109127890 */ /* 0x000fe2000fffe03f */
[----:B------:R-:W-:Y:S11]  /*6730*/  BRA `(.L_x_2405) ;  /* 0x0000000000047947 */ /* 0x000ff60003800000 */
.L_x_2388:
[----:B------:R-:W-:-:S05]  /*6740*/  UMOV UR18, UR9 ;  /* 0x0000000900127c82 */ /* 0x000fca0008000000 */
.L_x_2405:
        /* <DEDUP_REMOVED lines=15> */
.L_x_2438:
        /* <DEDUP_REMOVED lines=11> */
.L_x_2408:
[----:B------:R-:W2:Y:S04]  /*68f0*/  LDG.E.STRONG.GPU R0, desc[UR38][R2.64] ;  /* 0x0000002602007981 */ /* 0x000ea8000c1ef900 */
[----:B--2---:R-:W-:Y:S01]  /*6900*/  CCTL.IVALL ;  /* 0x00000000ff00798f */ /* 0x004fe20002000000 */
[----:B------:R-:W-:Y:S05]  /*6910*/  YIELD ;  /* 0x0000000000007946 */ /* 0x000fea0003800000 */
[----:B------:R-:W-:-:S13]  /*6920*/  ISETP.NE.AND P1, PT, R0, UR20, PT ;  /* 0x0000001400007c0c */ /* 0x000fda000bf25270 */
[----:B------:R-:W-:Y:S05]  /*6930*/  @P1 BRA `(.L_x_2408) ;  /* 0xfffffffc00ec1947 */ /* 0x000fea000383ffff */
.L_x_2407:
[----:B------:R-:W-:Y:S05]  /*6940*/  BSYNC B0 ;  /* 0x0000000000007941 */ /* 0x000fea0003800000 */
.L_x_2406:
[----:B------:R-:W-:-:S03]  /*6950*/  UMOV UR14, 0xffffffff ;  /* 0xffffffff000e7882 */ /* 0x000fc60000000000 */
[----:B------:R-:W-:Y:S05]  /*6960*/  BRA.DIV UR14, `(.L_x_2409) ;  /* 0x0000003e0ef87947 */ /* 0x000fea000b800000 */
[----:B------:R-:W-:Y:S01]  /*6970*/  NOP ;  /* 0x0000000000007918 */ /* 0x000fe20000000000 */
.L_x_2495:
        /* <DEDUP_REMOVED lines=8> */
[----:B------:R-:W-:Y:S02]  /*6a00*/  UIADD3 UR23, UP0, UR14, UR6, URZ ;  /* 0x000000060e177290 */ /* 0x000fe4000ff1e03f */
[----:B-1----:R-:W-:Y:S02]  /*6a10*/  ULEA UR19, UR19, UR15, 0x18 ;  /* 0x0000000f13137291 */ /* 0x002fe4000f8ec03f */
[----:B------:R-:W-:Y:S02]  /*6a20*/  ULEA.HI.X.SX32 UR15, UR14, UR22, 0x1, UP0 ;  /* 0x000000160e0f7291 */ /* 0x000fe400080f0e3f */
[----:B------:R-:W-:-:S02]  /*6a30*/  ULEA UR14, UP0, UR23, UR24, 0x2 ;  /* 0x00000018170e7291 */ /* 0x000fc4000f80103f */
[----:B------:R-:W-:Y:S02]  /*6a40*/  UIADD3 UR19, UR19, 0x12000, URZ ;  /* 0x0001200013137890 */ /* 0x000fe4000fffe03f */
[----:B------:R-:W-:Y:S01]  /*6a50*/  ULEA.HI.X UR15, UR23, UR25, UR15, 0x2, UP0 ;  /* 0x00000019170f7291 */ /* 0x000fe200080f140f */
[----:B------:R-:W-:Y:S02]  /*6a60*/  UMOV UR24, 0x0 ;  /* 0x0000000000187882 */ /* 0x000fe40000000000 */
[----:B------:R-:W-:Y:S01]  /*6a70*/  UMOV UR23, 0x400 ;  /* 0x0000040000177882 */ /* 0x000fe20000000000 */
[----:B------:R-:W-:-:S05]  /*6a80*/  UMOV UR25, 0x14f00000 ;  /* 0x14f0000000197882 */ /* 0x000fca0000000000 */
[----:B------:R1:W-:Y:S02]  /*6a90*/  UBLKRED.G.S.ADD.F32.RN [UR14], [UR19], UR23, desc[UR24] ;  /* 0x0000180e130073bb */ /* 0x0003e400080a1417 */
[----:B-1----:R0:W-:Y:S02]  /*6aa0*/  UTMACMDFLUSH ;  /* 0x00000000000079b7 */ /* 0x0021e40000000000 */
.L_x_2411:
[----:B------:R-:W-:Y:S05]  /*6ab0*/  BSYNC B0 ;  /* 0x0000000000007941 */ /* 0x000fea0003800000 */
.L_x_2410:
        /* <DEDUP_REMOVED lines=14> */
.L_x_2413:
[----:B------:R-:W-:Y:S05]  /*6ba0*/  BSYNC B0 ;  /* 0x0000000000007941 */ /* 0x000fea0003800000 */
.L_x_2412:
        /* <DEDUP_REMOVED lines=15> */
.L_x_2415:
[----:B------:R-:W-:Y:S05]  /*6ca0*/  BSYNC B0 ;  /* 0x0000000000007941 */ /* 0x000fea0003800000 */
.L_x_2414:
[----:B------:R-:W-:Y:S06]  /*6cb0*/  BAR.ARV 0xa, 0xa0 ;  /* 0x0282800000007b1d */ /* 0x000fec0000002000 */
[----:B------:R-:W-:Y:S04]  /*6cc0*/  BSSY B0, `(.L_x_2416) ;  /* 0x0000003000007945 */ /* 0x000fe80003800000 */
[----:B------:R-:W-:Y:S05]  /*6cd0*/  @!P0 BRA `(.L_x_2417) ;  /* 0x0000000000048947 */ /* 0x000fea0003800000 */
[----:B------:R-:W-:-:S04]  /*6ce0*/  DEPBAR.LE SB0, 0x1 ;  /* 0x000080400000791a */ /* 0x000fc80000000000 */
.L_x_2417:
[----:B------:R-:W-:Y:S05]  /*6cf0*/  BSYNC B0 ;  /* 0x0000000000007941 */ /* 0x000fea0003800000 */
.L_x_2416:
[----:B------:R-:W-:Y:S06]  /*6d00*/  BAR.ARV 0xb, 0xa0 ;  /* 0x02c2800000007b1d */ /* 0x000fec0000002000 */
[----:B------:R-:W-:Y:S04]  /*6d10*/  BSSY B0, `(.L_x_2418) ;  /* 0x0000003000007945 */ /* 0x000fe80003800000 */
[----:B------:R-:W-:Y:S05]  /*6d20*/  @!P0 BRA `(.L_x_2419) ;  /* 0x0000000000048947 */ /* 0x000fea0003800000 */
[----:B------:R-:W-:-:S04]  /*6d30*/  DEPBAR.LE SB0, 0x0 ;  /* 0x000080000000791a */ /* 0x000fc80000000000 */
.L_x_2419:
[----:B------:R-:W-:Y:S05]  /*6d40*/  BSYNC B0 ;  /* 0x0000000000007941 */ /* 0x000fea0003800000 */
.L_x_2418:
        /* <DEDUP_REMOVED lines=19> */
.L_x_2421:
[----:B------:R-:W-:Y:S05]  /*6e80*/  BSYNC B0 ;  /* 0x0000000000007941 */ /* 0x000fea0003800000 */
.L_x_2420:
        /* <DEDUP_REMOVED lines=9> */
.L_x_2424:
[----:B------:R-:W2:Y:S04]  /*6f20*/  LDG.E.STRONG.GPU R0, desc[UR38][R2.64] ;  /* 0x0000002602007981 */ /* 0x000ea8000c1ef900 */
[----:B--2---:R-:W-:Y:S01]  /*6f30*/  CCTL.IVALL ;  /* 0x00000000ff00798f */ /* 0x004fe20002000000 */
[----:B------:R-:W-:Y:S05]  /*6f40*/  YIELD ;  /* 0x0000000000007946 */ /* 0x000fea0003800000 */
[----:B------:R-:W-:-:S13]  /*6f50*/  ISETP.NE.AND P1, PT, R0, UR20, PT ;  /* 0x0000001400007c0c */ /* 0x000fda000bf25270 */
[----:B------:R-:W-:Y:S05]  /*6f60*/  @P1 BRA `(.L_x_2424) ;  /* 0xfffffffc00ec1947 */ /* 0x000fea000383ffff */
.L_x_2423:
[----:B------:R-:W-:Y:S05]  /*6f70*/  BSYNC B0 ;  /* 0x0000000000007941 */ /* 0x000fea0003800000 */
.L_x_2422:
[----:B------:R-:W-:-:S03]  /*6f80*/  UMOV UR5, 0xffffffff ;  /* 0xffffffff00057882 */ /* 0x000fc60000000000 */
[----:B------:R-:W-:Y:S05]  /*6f90*/  BRA.DIV UR5, `(.L_x_2425) ;  /* 0x0000003a05887947 */ /* 0x000fea000b800000 */
[----:B------:R-:W-:Y:S01]  /*6fa0*/  NOP ;  /* 0x0000000000007918 */ /* 0x000fe20000000000 */
.L_x_2498:
        /* <DEDUP_REMOVED lines=15> */
.L_x_2427:
[----:B------:R-:W-:Y:S05]  /*70a0*/  BSYNC B0 ;  /* 0x0000000000007941 */ /* 0x000fea0003800000 */
.L_x_2426:
        /* <DEDUP_REMOVED lines=14> */
.L_x_2429:
[----:B------:R-:W-:Y:S05]  /*7190*/  BSYNC B0 ;  /* 0x0000000000007941 */ /* 0x000fea0003800000 */
.L_x_2428:
        /* <DEDUP_REMOVED lines=15> */
.L_x_2431:
[----:B------:R-:W-:Y:S05]  /*7290*/  BSYNC B0 ;  /* 0x0000000000007941 */ /* 0x000fea0003800000 */
.L_x_2430:
[----:B------:R-:W-:Y:S06]  /*72a0*/  BAR.ARV 0xa, 0xa0 ;  /* 0x0282800000007b1d */ /* 0x000fec0000002000 */
[----:B------:R-:W-:Y:S04]  /*72b0*/  BSSY B0, `(.L_x_2432) ;  /* 0x0000003000007945 */ /* 0x000fe80003800000 */
[----:B------:R-:W-:Y:S05]  /*72c0*/  @!P0 BRA `(.L_x_2433) ;  /* 0x0000000000048947 */ /* 0x000fea0003800000 */
[----:B------:R-:W-:-:S04]  /*72d0*/  DEPBAR.LE SB0, 0x1 ;  /* 0x000080400000791a */ /* 0x000fc80000000000 */
.L_x_2433:
[----:B------:R-:W-:Y:S05]  /*72e0*/  BSYNC B0 ;  /* 0x0000000000007941 */ /* 0x000fea0003800000 */
.L_x_2432:
[----:B------:R-:W-:Y:S06]  /*72f0*/  BAR.ARV 0xb, 0xa0 ;  /* 0x02c2800000007b1d */ /* 0x000fec0000002000 */
[----:B------:R-:W-:Y:S04]  /*7300*/  BSSY B0, `(.L_x_2434) ;  /* 0x0000003000007945 */ /* 0x000fe80003800000 */
[----:B------:R-:W-:Y:S05]  /*7310*/  @!P0 BRA `(.L_x_2435) ;  /* 0x0000000000048947 */ /* 0x000fea0003800000 */
[----:B------:R-:W-:-:S04]  /*7320*/  DEPBAR.LE SB0, 0x0 ;  /* 0x000080000000791a */ /* 0x000fc80000000000 */
.L_x_2435:
[----:B------:R-:W-:Y:S05]  /*7330*/  BSYNC B0 ;  /* 0x0000000000007941 */ /* 0x000fea0003800000 */
.L_x_2434:
        /* <DEDUP_REMOVED lines=19> */
.L_x_2437:
[----:B------:R-:W-:Y:S05]  /*7470*/  BSYNC B0 ;  /* 0x0000000000007941 */ /* 0x000fea0003800000 */
.L_x_2436:
[----:B------:R-:W-:Y:S02]  /*7480*/  UIADD3 UR9, UR9, 0x2, URZ ;  /* 0x0000000209097890 */ /* 0x000fe4000fffe03f */
[----:B------:R-:W-:-:S04]  /*7490*/  UIADD3 UR4, UR4, 0x6000, URZ ;  /* 0x0000600004047890 */ /* 0x000fc8000fffe03f */
[----:B------:R-:W-:-:S13]  /*74a0*/  ISETP.LE.AND P1, PT, R9, UR9, PT ;  /* 0x0000000909007c0c */ /* 0x000fda000bf23270 */
[----:B------:R-:W-:Y:S05]  /*74b0*/  @!P1 BRA `(.L_x_2438) ;  /* 0xfffffff000e09947 */ /* 0x000fea000383ffff */
.L_x_2387:
        /* <DEDUP_REMOVED lines=41> */
.L_x_2441:
[----:B------:R-:W-:Y:S05]  /*7750*/  BSYNC B0 ;  /* 0x0000000000007941 */ /* 0x000fea0003800000 */
.L_x_2440:
[----:B------:R-:W-:Y:S05]  /*7760*/  BRA `(.L_x_2442) ;  /* 0x0000000000047947 */ /* 0x000fea0003800000 */
.L_x_2439:
[----:B------:R-:W-:-:S05]  /*7770*/  UMOV UR4, UR9 ;  /* 0x0000000900047c82 */ /* 0x000fca0008000000 */
.L_x_2442:
        /* <DEDUP_REMOVED lines=11> */
.L_x_2447:
        /* <DEDUP_REMOVED lines=24> */
.L_x_2444:
[----:B------:R-:W-:Y:S05]  /*79b0*/  BSYNC B0 ;  /* 0x0000000000007941 */ /* 0x000fea0003800000 */
.L_x_2443:
        /* <DEDUP_REMOVED lines=24> */
.L_x_2446:
[----:B------:R-:W-:Y:S05]  /*7b40*/  BSYNC B0 ;  /* 0x0000000000007941 */ /* 0x000fea0003800000 */
.L_x_2445:
[----:B------:R-:W-:Y:S02]  /*7b50*/  UIADD3 UR7, UR7, 0x2, URZ ;  /* 0x0000000207077890 */ /* 0x000fe4000fffe03f */
[----:B------:R-:W-:Y:S02]  /*7b60*/  ULEA UR5, UR17, UR5, 0x1 ;  /* 0x0000000511057291 */ /* 0x000fe4000f8e083f */
[----:B------:R-:W-:Y:S02]  /*7b70*/  ULEA UR6, UR17, UR6, 0x1 ;  /* 0x0000000611067291 */ /* 0x000fe4000f8e083f */
[----:B------:R-:W-:-:S13]  /*7b80*/  ISETP.NE.AND P0, PT, RZ, UR7, PT ;  /* 0x00000007ff007c0c */ /* 0x000fda000bf05270 */
[----:B------:R-:W-:Y:S05]  /*7b90*/  @!P0 BRA `(.L_x_2330) ;  /* 0x0000002800b08947 */ /* 0x000fea0003800000 */
[----:B------:R-:W-:Y:S05]  /*7ba0*/  BRA `(.L_x_2447) ;  /* 0xfffffffc00207947 */ /* 0x000fea000383ffff */
.L_x_2379:
        /* <DEDUP_REMOVED lines=11> */
.L_x_2448:
        /* <DEDUP_REMOVED lines=10> */
.L_x_2450:
[----:B------:R-:W4:Y:S02]  /*7d00*/  LDC R5, c[0x0][0x8c4] ;  /* 0x00023100ff057b82 */ /* 0x000f240000000800 */
.L_x_2449:
        /* <DEDUP_REMOVED lines=48> */
.L_x_2452:
        /* <DEDUP_REMOVED lines=9> */
.L_x_2453:
[----:B------:R-:W-:Y:S05]  /*80a0*/  @!P0 BRA `(.L_x_2454) ;  /* 0x00000000000c8947 */ /* 0x000fea0003800000 */
[----:B------:R-:W2:Y:S04]  /*80b0*/  LDG.E R5, desc[UR38][R2.64] ;  /* 0x0000002602057981 */ /* 0x000ea8000c1e1900 */
[----:B-1----:R-:W2:Y:S02]  /*80c0*/  LDG.E R14, desc[UR38][R2.64+0x4] ;  /* 0x00000426020e7981 */ /* 0x002ea4000c1e1900 */
[----:B--2---:R-:W-:-:S07]  /*80d0*/  IMAD.IADD R14, R14, 0x1, -R5 ;  /* 0x000000010e0e7824 */ /* 0x004fce00078e0a05 */
.L_x_2454:
        /* <DEDUP_REMOVED lines=20> */
.L_x_2455:
        /* <DEDUP_REMOVED lines=62> */
.L_x_2499:
        /* <DEDUP_REMOVED lines=9> */
.L_x_2458:
        /* <DEDUP_REMOVED lines=112> */
.L_x_2469:
[----:B-1----:R-:W-:-:S05]  /*8d90*/  IMAD.MOV.U32 R6, RZ, RZ, 0x1 ;  /* 0x00000001ff067424 */ /* 0x002fca00078e00ff */
[----:B------:R-:W-:-:S04]  /*8da0*/  SHF.L.U32 R6, R6, 0x1f, RZ ;  /* 0x0000001f06067819 */ /* 0x000fc800000006ff */
[----:B------:R-:W1:Y:S02]  /*8db0*/  SYNCS.PHASECHK.TRANS64.TRYWAIT P1, [R0+URZ+0x36438], R6 ;  /* 0x03643806000075a7 */ /* 0x000e64000802017f */
[----:B-1----:R-:W-:Y:S05]  /*8dc0*/  @!P1 BRA `(.L_x_2461) ;  /* 0x0000001c002c9947 */ /* 0x002fea0003800000 */
.L_x_2500:
[----:B------:R-:W-:Y:S05]  /*8dd0*/  @P0 BRA `(.L_x_2462) ;  /* 0x0000000000140947 */ /* 0x000fea0003800000 */
[----:B------:R-:W-:Y:S01]  /*8de0*/  ISETP.NE.AND P1, PT, R18, RZ, PT ;  /* 0x000000ff1200720c */ /* 0x000fe20003f25270 */
[----:B------:R-:W-:-:S04]  /*8df0*/  IMAD.MOV.U32 R3, RZ, RZ, 0x6100 ;  /* 0x00006100ff037424 */ /* 0x000fc800078e00ff */
[----:B------:R2:W-:Y:S08]  /*8e00*/  SYNCS.ARRIVE.TRANS64 RZ, [R0+URZ+0x36430], R3 ;  /* 0x0364300300ff79a7 */ /* 0x0005f0000800003f */
[----:B------:R-:W-:Y:S05]  /*8e10*/  @!P1 BRA `(.L_x_2462) ;  /* 0x0000000000049947 */ /* 0x000fea0003800000 */
[----:B------:R-:W-:Y:S01]  /*8e20*/  BPT.TRAP 0x1 ;  /* 0x000000040000795c */ /* 0x000fe20000300000 */
.L_x_2462:
        /* <DEDUP_REMOVED lines=48> */
.L_x_2501:
[----:B------:R-:W-:Y:S05]  /*9130*/  @P0 BRA `(.L_x_2464) ;  /* 0x0000000000140947 */ /* 0x000fea0003800000 */
[----:B------:R-:W-:Y:S01]  /*9140*/  ISETP.NE.AND P1, PT, R18, RZ, PT ;  /* 0x000000ff1200720c */ /* 0x000fe20003f25270 */
[----:B--2---:R-:W-:-:S04]  /*9150*/  IMAD.MOV.U32 R3, RZ, RZ, 0x6100 ;  /* 0x00006100ff037424 */ /* 0x004fc800078e00ff */
[----:B------:R3:W-:Y:S08]  /*9160*/  SYNCS.ARRIVE.TRANS64 RZ, [R0+URZ+0x36418], R3 ;  /* 0x0364180300ff79a7 */ /* 0x0007f0000800003f */
[----:B------:R-:W-:Y:S05]  /*9170*/  @!P1 BRA `(.L_x_2464) ;  /* 0x0000000000049947 */ /* 0x000fea0003800000 */
[----:B------:R-:W-:Y:S01]  /*9180*/  BPT.TRAP 0x1 ;  /* 0x000000040000795c */ /* 0x000fe20000300000 */
.L_x_2464:
        /* <DEDUP_REMOVED lines=47> */
.L_x_2502:
        /* <DEDUP_REMOVED lines=8> */
.L_x_2466:
        /* <DEDUP_REMOVED lines=37> */
.L_x_2504:
[----:B------:R-:W-:Y:S05]  /*9750*/  @P0 BRA `(.L_x_2468) ;  /* 0x0000000000140947 */ /* 0x000fea0003800000 */
[----:B------:R-:W-:Y:S01]  /*9760*/  ISETP.NE.AND P1, PT, R18, RZ, PT ;  /* 0x000000ff1200720c */ /* 0x000fe20003f25270 */
[----:B--2---:R-:W-:-:S04]  /*9770*/  IMAD.MOV.U32 R5, RZ, RZ, 0x6100 ;  /* 0x00006100ff057424 */ /* 0x004fc800078e00ff */
[----:B------:R3:W-:Y:S08]  /*9780*/  SYNCS.ARRIVE.TRANS64 RZ, [R0+URZ+0x36410], R5 ;  /* 0x0364100500ff79a7 */ /* 0x0007f0000800003f */
[----:B------:R-:W-:Y:S05]  /*9790*/  @!P1 BRA `(.L_x_2468) ;  /* 0x0000000000049947 */ /* 0x000fea0003800000 */
[----:B------:R-:W-:Y:S01]  /*97a0*/  BPT.TRAP 0x1 ;  /* 0x000000040000795c */ /* 0x000fe20000300000 */
.L_x_2468:
        /* <DEDUP_REMOVED lines=44> */
.L_x_2460:
[----:B------:R-:W-:Y:S01]  /*9a70*/  ISETP.NE.AND P1, PT, R20, RZ, PT ;  /* 0x000000ff1400720c */ /* 0x000fe20003f25270 */
[----:B------:R-:W-:Y:S02]  /*9a80*/  IMAD.MOV.U32 R5, RZ, RZ, R14 ;  /* 0x000000ffff057224 */ /* 0x000fe400078e000e */
[----:B------:R-:W-:-:S10]  /*9a90*/  IMAD.MOV.U32 R16, RZ, RZ, 0x1 ;  /* 0x00000001ff107424 */ /* 0x000fd400078e00ff */
[----:B------:R-:W-:Y:S05]  /*9aa0*/  @!P1 BRA `(.L_x_2459) ;  /* 0x00000004008c9947 */ /* 0x000fea0003800000 */
[----:B------:R-:W2:Y:S02]  /*9ab0*/  SYNCS.PHASECHK.TRANS64.TRYWAIT P1, [R0+URZ+0x36438], R6 ;  /* 0x03643806000075a7 */ /* 0x000ea4000802017f */
[----:B--2---:R-:W-:Y:S05]  /*9ac0*/  @!P1 BRA `(.L_x_2470) ;  /* 0x00000010004c9947 */ /* 0x004fea0003800000 */
.L_x_2505:
[----:B------:R-:W-:Y:S05]  /*9ad0*/  @P0 BRA `(.L_x_2471) ;  /* 0x0000000000140947 */ /* 0x000fea0003800000 */
[----:B------:R-:W-:Y:S01]  /*9ae0*/  ISETP.NE.AND P1, PT, R18, RZ, PT ;  /* 0x000000ff1200720c */ /* 0x000fe20003f25270 */
[----:B------:R-:W-:-:S04]  /*9af0*/  IMAD.MOV.U32 R5, RZ, RZ, 0x6100 ;  /* 0x00006100ff057424 */ /* 0x000fc800078e00ff */
[----:B------:R3:W-:Y:S08]  /*9b00*/  SYNCS.ARRIVE.TRANS64 RZ, [R0+URZ+0x36430], R5 ;  /* 0x0364300500ff79a7 */ /* 0x0007f0000800003f */
[----:B------:R-:W-:Y:S05]  /*9b10*/  @!P1 BRA `(.L_x_2471) ;  /* 0x0000000000049947 */ /* 0x000fea0003800000 */
[----:B------:R-:W-:Y:S01]  /*9b20*/  BPT.TRAP 0x1 ;  /* 0x000000040000795c */ /* 0x000fe20000300000 */
.L_x_2471:
        /* <DEDUP_REMOVED lines=42> */
.L_x_2506:
[----:B------:R-:W-:Y:S01]  /*9dd0*/  IMAD.MOV.U32 R16, RZ, RZ, RZ ;  /* 0x000000ffff107224 */ /* 0x000fe200078e00ff */
[----:B------:R-:W-:Y:S06]  /*9de0*/  @P0 BRA `(.L_x_2473) ;  /* 0x0000000000140947 */ /* 0x000fec0003800000 */
[----:B------:R-:W-:Y:S01]  /*9df0*/  ISETP.NE.AND P1, PT, R18, RZ, PT ;  /* 0x000000ff1200720c */ /* 0x000fe20003f25270 */
[----:B-1----:R-:W-:-:S04]  /*9e00*/  IMAD.MOV.U32 R5, RZ, RZ, 0x6100 ;  /* 0x00006100ff057424 */ /* 0x002fc800078e00ff */
[----:B------:R2:W-:Y:S08]  /*9e10*/  SYNCS.ARRIVE.TRANS64 RZ, [R0+URZ+0x36418], R5 ;  /* 0x0364180500ff79a7 */ /* 0x0005f0000800003f */
[----:B------:R-:W-:Y:S05]  /*9e20*/  @!P1 BRA `(.L_x_2473) ;  /* 0x0000000000049947 */ /* 0x000fea0003800000 */
[----:B------:R-:W-:Y:S01]  /*9e30*/  BPT.TRAP 0x1 ;  /* 0x000000040000795c */ /* 0x000fe20000300000 */
.L_x_2473:
        /* <DEDUP_REMOVED lines=42> */
.L_x_2459:
[----:B------:R-:W-:-:S04]  /*a0e0*/  SHF.L.U32 R3, R16, 0x1f, RZ ;  /* 0x0000001f10037819 */ /* 0x000fc800000006ff */
[----:B------:R-:W2:Y:S02]  /*a0f0*/  SYNCS.PHASECHK.TRANS64.TRYWAIT P1, [R0+URZ+0x36438], R3 ;  /* 0x03643803000075a7 */ /* 0x000ea4000802017f */
[----:B--2---:R-:W-:Y:S05]  /*a100*/  @!P1 BRA `(.L_x_2474) ;  /* 0x0000000800e49947 */ /* 0x004fea0003800000 */
.L_x_2507:
[----:B------:R-:W-:Y:S05]  /*a110*/  @P0 BRA `(.L_x_2475) ;  /* 0x0000000000180947 */ /* 0x000fea0003800000 */
[----:B------:R-:W3:Y:S01]  /*a120*/  S2R R2, SR_TID.X ;  /* 0x0000000000027919 */ /* 0x000ee20000002100 */
[----:B--2---:R-:W-:-:S04]  /*a130*/  IMAD.MOV.U32 R3, RZ, RZ, 0x6100 ;  /* 0x00006100ff037424 */ /* 0x004fc800078e00ff */
[----:B------:R4:W-:Y:S01]  /*a140*/  SYNCS.ARRIVE.TRANS64 RZ, [R0+URZ+0x36430], R3 ;  /* 0x0364300300ff79a7 */ /* 0x0009e2000800003f */
[----:B---3--:R-:W-:-:S13]  /*a150*/  LOP3.LUT P0, RZ, R2, 0x1f, RZ, 0xc0, !PT ;  /* 0x0000001f02ff7812 */ /* 0x008fda000780c0ff */
[----:B----4-:R-:W-:Y:S05]  /*a160*/  @!P0 BRA `(.L_x_2475) ;  /* 0x0000000000048947 */ /* 0x010fea0003800000 */
[----:B------:R-:W-:Y:S01]  /*a170*/  BPT.TRAP 0x1 ;  /* 0x000000040000795c */ /* 0x000fe20000300000 */
.L_x_2475:
        /* <DEDUP_REMOVED lines=44> */
.L_x_2456:
[----:B------:R-:W-:Y:S05]  /*a440*/  BSYNC B0 ;  /* 0x0000000000007941 */ /* 0x000fea0003800000 */
.L_x_2451:
[----:B------:R-:W-:-:S03]  /*a450*/  UMOV UR7, 0xffffffff ;  /* 0xffffffff00077882 */ /* 0x000fc60000000000 */
[----:B------:R-:W-:Y:S05]  /*a460*/  BRA.DIV UR7, `(.L_x_2476) ;  /* 0x0000000a07207947 */ /* 0x000fea000b800000 */
[----:B------:R-:W-:-:S13]  /*a470*/  ELECT P6, URZ, PT ;  /* 0x00000000003f782f */ /* 0x000fda00038c0000 */
.L_x_2510:
[----:B------:R-:W-:Y:S05]  /*a480*/  @!P6 BRA `(.L_x_2330) ;  /* 0x000000000074e947 */ /* 0x000fea0003800000 */
[----:B------:R-:W3:Y:S02]  /*a490*/  LDL.LU R3, [R1] ;  /* 0x0000000001037983 */ /* 0x000ee40000300800 */
[----:B---3--:R-:W-:-:S04]  /*a4a0*/  LOP3.LUT R3, R3, 0x2, RZ, 0xfc, !PT ;  /* 0x0000000203037812 */ /* 0x008fc800078efcff */
[----:B------:R-:W-:-:S13]  /*a4b0*/  ISETP.NE.AND P2, PT, R3, 0x3, PT ;  /* 0x000000030300780c */ /* 0x000fda0003f45270 */
[----:B------:R-:W-:Y:S05]  /*a4c0*/  @!P2 BRA `(.L_x_2477) ;  /* 0x000000000004a947 */ /* 0x000fea0003800000 */
[----:B--2---:R-:W-:Y:S01]  /*a4d0*/  BPT.TRAP 0x1 ;  /* 0x000000040000795c */ /* 0x004fe20000300000 */
.L_x_2477:
        /* <DEDUP_REMOVED lines=15> */
.L_x_2511:
[----:B------:R-:W3:Y:S02]  /*a5d0*/  SYNCS.PHASECHK.TRANS64.TRYWAIT P0, [R3+URZ], R0 ;  /* 0x00000000030075a7 */ /* 0x000ee4000800017f */
[----:B---3--:R-:W-:Y:S05]  /*a5e0*/  @!P0 BRA `(.L_x_2479) ;  /* 0x0000000400f48947 */ /* 0x008fea0003800000 */
.L_x_2512:
[----:B------:R-:W-:Y:S05]  /*a5f0*/  @!P2 BRA `(.L_x_2480) ;  /* 0x000000000004a947 */ /* 0x000fea0003800000 */
[----:B--2---:R-:W-:Y:S01]  /*a600*/  BPT.TRAP 0x1 ;  /* 0x000000040000795c */ /* 0x004fe20000300000 */
.L_x_2480:
[----:B------:R-:W-:-:S07]  /*a610*/  SHF.L.U32 R16, R16, 0x1f, RZ ;  /* 0x0000001f10107819 */ /* 0x000fce00000006ff */
.L_x_2481:
[----:B----4-:R4:W1:Y:S02]  /*a620*/  SYNCS.PHASECHK.TRANS64.TRYWAIT P0, [R9+URZ+0x36438], R16 ;  /* 0x03643810090075a7 */ /* 0x010864000800017f */
[----:B-1----:R-:W-:Y:S05]  /*a630*/  @!P0 NANOSLEEP.SYNCS 0x989680 ;  /* 0x009896800000895d */ /* 0x002fea0003900000 */
[----:B------:R-:W1:Y:S02]  /*a640*/  @!P0 SYNCS.PHASECHK.TRANS64 P0, [R9+URZ+0x36438], R16 ;  /* 0x03643810090085a7 */ /* 0x000e64000800007f */
[----:B-1----:R-:W-:Y:S05]  /*a650*/  @!P0 BRA `(.L_x_2481) ;  /* 0xfffffffc00f08947 */ /* 0x002fea000383ffff */
.L_x_2330:
[----:B--2---:R-:W-:Y:S05]  /*a660*/  BSYNC B6 ;  /* 0x0000000000067941 */ /* 0x004fea0003800000 */
.L_x_2324:
[----:B------:R-:W-:Y:S05]  /*a670*/  EXIT ;  /* 0x000000000000794d */ /* 0x000fea0003800000 */
.L_x_2341:
[----:B------:R-:W-:Y:S02]  /*a680*/  IMAD.MOV.U32 R12, RZ, RZ, RZ ;  /* 0x000000ffff0c7224 */ /* 0x000fe400078e00ff */
[----:B------:R-:W-:Y:S02]  /*a690*/  IMAD.MOV.U32 R11, RZ, RZ, 0x1f ;  /* 0x0000001fff0b7424 */ /* 0x000fe400078e00ff */
[----:B------:R-:W-:-:S07]  /*a6a0*/  IMAD.MOV.U32 R15, RZ, RZ, -0x1 ;  /* 0xffffffffff0f7424 */ /* 0x000fce00078e00ff */
[----:B-1----:R-:W-:Y:S05]  /*a6b0*/  WARPSYNC.COLLECTIVE R15, `(.L_x_2482) ;  /* 0x000000000f087348 */ /* 0x002fea0003c00000 */
[----:B------:R2:W3:Y:S02]  /*a6c0*/  SHFL.IDX P6, R14, R13, R12, R11 ;  /* 0x0000000c0d0e7389 */ /* 0x0004e400000c000b */
[----:B-123--:R-:W-:Y:S01]  /*a6d0*/  ENDCOLLECTIVE ;  /* 0x000000000000791b */ /* 0x00efe20003800000 */
.L_x_2482:
[----:B------:R-:W-:Y:S05]  /*a6e0*/  BRA `(.L_x_2483) ;  /* 0xffffff6c00487947 */ /* 0x000fea000383ffff */
.L_x_2343:
[----:B-1----:R-:W-:-:S04]  /*a6f0*/  IMAD.U32 R3, RZ, RZ, UR36 ;  /* 0x00000024ff037e24 */ /* 0x002fc8000f8e00ff */
[----:B------:R1:W3:Y:S03]  /*a700*/  SYNCS.PHASECHK.TRANS64.TRYWAIT P0, [R3+URZ+0x36400], R10 ;  /* 0x0364000a030075a7 */ /* 0x0002e6000800017f */
[----:B---3--:R-:W-:Y:S05]  /*a710*/  @!P0 NANOSLEEP.SYNCS 0x989680 ;  /* 0x009896800000895d */ /* 0x008fea0003900000 */
[----:B------:R-:W3:Y:S02]  /*a720*/  @!P0 SYNCS.PHASECHK.TRANS64 P0, [R3+URZ+0x36400], R10 ;  /* 0x0364000a030085a7 */ /* 0x000ee4000800007f */
[----:B---3--:R-:W-:Y:S05]  /*a730*/  @!P0 BRA `(.L_x_2343) ;  /* 0xfffffffc00ec8947 */ /* 0x008fea000383ffff */
[----:B------:R-:W-:Y:S05]  /*a740*/  BRA `(.L_x_2342) ;  /* 0xffffff6c007c7947 */ /* 0x000fea000383ffff */
.L_x_2347:
[----:B--2---:R2:W3:Y:S02]  /*a750*/  SYNCS.PHASECHK.TRANS64.TRYWAIT P1, [R3+URZ+0x36410], R10 ;  /* 0x0364100a030075a7 */ /* 0x0044e4000802017f */
[----:B---3--:R-:W-:Y:S05]  /*a760*/  @!P1 NANOSLEEP.SYNCS 0x989680 ;  /* 0x009896800000995d */ /* 0x008fea0003900000 */
[----:B------:R-:W3:Y:S02]  /*a770*/  @!P1 SYNCS.PHASECHK.TRANS64 P1, [R3+URZ+0x36410], R10 ;  /* 0x0364100a030095a7 */ /* 0x000ee4000802007f */
[----:B---3--:R-:W-:Y:S05]  /*a780*/  @!P1 BRA `(.L_x_2347) ;  /* 0xfffffffc00f09947 */ /* 0x008fea000383ffff */
[----:B------:R-:W-:Y:S05]  /*a790*/  BRA `(.L_x_2346) ;  /* 0xffffff7400587947 */ /* 0x000fea000383ffff */
.L_x_2351:
[----:B----4-:R-:W-:-:S04]  /*a7a0*/  IMAD.U32 R12, RZ, RZ, UR36 ;  /* 0x00000024ff0c7e24 */ /* 0x010fc8000f8e00ff */
[----:B------:R4:W1:Y:S03]  /*a7b0*/  SYNCS.PHASECHK.TRANS64.TRYWAIT P1, [R12+URZ+0x36430], R11 ;  /* 0x0364300b0c0075a7 */ /* 0x000866000802017f */
[----:B-1----:R-:W-:Y:S05]  /*a7c0*/  @!P1 NANOSLEEP.SYNCS 0x989680 ;  /* 0x009896800000995d */ /* 0x002fea0003900000 */
[----:B------:R-:W1:Y:S02]  /*a7d0*/  @!P1 SYNCS.PHASECHK.TRANS64 P1, [R12+URZ+0x36430], R11 ;  /* 0x0364300b0c0095a7 */ /* 0x000e64000802007f */
[----:B-1----:R-:W-:Y:S05]  /*a7e0*/  @!P1 BRA `(.L_x_2351) ;  /* 0xfffffffc00ec9947 */ /* 0x002fea000383ffff */
[----:B------:R-:W-:Y:S05]  /*a7f0*/  BRA `(.L_x_2350) ;  /* 0xffffff7800f87947 */ /* 0x000fea000383ffff */
.L_x_2366:
[----:B------:R-:W-:Y:S01]  /*a800*/  BSSY B0, `(.L_x_2484) ;  /* 0x0000005000007945 */ /* 0x000fe20003800000 */
[----:B------:R-:W-:-:S07]  /*a810*/  IMAD.MOV.U32 R15, RZ, RZ, -0x1 ;  /* 0xffffffffff0f7424 */ /* 0x000fce00078e00ff */
[----:B------:R-:W-:Y:S05]  /*a820*/  WARPSYNC.COLLECTIVE R15, `(.L_x_2485) ;  /* 0x000000000f087348 */ /* 0x000fea0003c00000 */
[----:B------:R-:W-:Y:S01]  /*a830*/  NOP ;  /* 0x0000000000007918 */ /* 0x000fe20000000000 */
[----:B------:R-:W-:Y:S01]  /*a840*/  ENDCOLLECTIVE ;  /* 0x000000000000791b */ /* 0x000fe20003800000 */
.L_x_2485:
[----:B------:R-:W-:Y:S05]  /*a850*/  BSYNC B0 ;  /* 0x0000000000007941 */ /* 0x000fea0003800000 */
.L_x_2484:
[----:B------:R-:W-:Y:S05]  /*a860*/  BRA `(.L_x_2486) ;  /* 0xffffffa400cc7947 */ /* 0x000fea000383ffff */
.L_x_2375:
[----:B------:R-:W-:Y:S01]  /*a870*/  BSSY B0, `(.L_x_2487) ;  /* 0x0000005000007945 */ /* 0x000fe20003800000 */
[----:B------:R-:W-:-:S07]  /*a880*/  IMAD.MOV.U32 R15, RZ, RZ, -0x1 ;  /* 0xffffffffff0f7424 */ /* 0x000fce00078e00ff */
[----:B-1----:R-:W-:Y:S05]  /*a890*/  WARPSYNC.COLLECTIVE R15, `(.L_x_2488) ;  /* 0x000000000f087348 */ /* 0x002fea0003c00000 */
[----:B------:R-:W-:Y:S01]  /*a8a0*/  NOP ;  /* 0x0000000000007918 */ /* 0x000fe20000000000 */
[----:B-1----:R-:W-:Y:S01]  /*a8b0*/  ENDCOLLECTIVE ;  /* 0x000000000000791b */ /* 0x002fe20003800000 */
.L_x_2488:
[----:B------:R-:W-:Y:S05]  /*a8c0*/  BSYNC B0 ;  /* 0x0000000000007941 */ /* 0x000fea0003800000 */
.L_x_2487:
[----:B------:R-:W-:Y:S05]  /*a8d0*/  BRA `(.L_x_2489) ;  /* 0xffffffa800b87947 */ /* 0x000fea000383ffff */
.L_x_2392:
[----:B------:R-:W-:Y:S01]  /*a8e0*/  BSSY B0, `(.L_x_2490) ;  /* 0x0000005000007945 */ /* 0x000fe20003800000 */
[----:B------:R-:W-:-:S07]  /*a8f0*/  IMAD.MOV.U32 R15, RZ, RZ, -0x1 ;  /* 0xffffffffff0f7424 */ /* 0x000fce00078e00ff */
[----:B------:R-:W-:Y:S05]  /*a900*/  WARPSYNC.COLLECTIVE R15, `(.L_x_2491) ;  /* 0x000000000f087348 */ /* 0x000fea0003c00000 */
[----:B------:R-:W-:Y:S01]  /*a910*/  NOP ;  /* 0x0000000000007918 */ /* 0x000fe20000000000 */
[----:B------:R-:W-:Y:S01]  /*a920*/  ENDCOLLECTIVE ;  /* 0x000000000000791b */ /* 0x000fe20003800000 */
.L_x_2491:
[----:B------:R-:W-:Y:S05]  /*a930*/  BSYNC B0 ;  /* 0x0000000000007941 */ /* 0x000fea0003800000 */
.L_x_2490:
[----:B------:R-:W-:Y:S05]  /*a940*/  BRA `(.L_x_2492) ;  /* 0xffffffb400fc7947 */ /* 0x000fea000383ffff */
.L_x_2409:
[----:B------:R-:W-:Y:S01]  /*a950*/  BSSY B0, `(.L_x_2493) ;  /* 0x0000005000007945 */ /* 0x000fe20003800000 */
[----:B------:R-:W-:-:S07]  /*a960*/  IMAD.MOV.U32 R15, RZ, RZ, -0x1 ;  /* 0xffffffffff0f7424 */ /* 0x000fce00078e00ff */
[----:B------:R-:W-:Y:S05]  /*a970*/  WARPSYNC.COLLECTIVE R15, `(.L_x_2494) ;  /* 0x000000000f087348 */ /* 0x000fea0003c00000 */
[----:B------:R-:W-:Y:S01]  /*a980*/  NOP ;  /* 0x0000000000007918 */ /* 0x000fe20000000000 */
[----:B------:R-:W-:Y:S01]  /*a990*/  ENDCOLLECTIVE ;  /* 0x000000000000791b */ /* 0x000fe20003800000 */
.L_x_2494:
[----:B------:R-:W-:Y:S05]  /*a9a0*/  BSYNC B0 ;  /* 0x0000000000007941 */ /* 0x000fea0003800000 */
.L_x_2493:
[----:B------:R-:W-:Y:S05]  /*a9b0*/  BRA `(.L_x_2495) ;  /* 0xffffffbc00f07947 */ /* 0x000fea000383ffff */
.L_x_2425:
[----:B------:R-:W-:Y:S01]  /*a9c0*/  BSSY B0, `(.L_x_2496) ;  /* 0x0000005000007945 */ /* 0x000fe20003800000 */
[----:B------:R-:W-:-:S07]  /*a9d0*/  IMAD.MOV.U32 R15, RZ, RZ, -0x1 ;  /* 0xffffffffff0f7424 */ /* 0x000fce00078e00ff */
[----:B------:R-:W-:Y:S05]  /*a9e0*/  WARPSYNC.COLLECTIVE R15, `(.L_x_2497) ;  /* 0x000000000f087348 */ /* 0x000fea0003c00000 */
[----:B------:R-:W-:Y:S01]  /*a9f0*/  NOP ;  /* 0x0000000000007918 */ /* 0x000fe20000000000 */
[----:B------:R-:W-:Y:S01]  /*aa00*/  ENDCOLLECTIVE ;  /* 0x000000000000791b */ /* 0x000fe20003800000 */
.L_x_2497:
[----:B------:R-:W-:Y:S05]  /*aa10*/  BSYNC B0 ;  /* 0x0000000000007941 */ /* 0x000fea0003800000 */
.L_x_2496:
[----:B------:R-:W-:Y:S05]  /*aa20*/  BRA `(.L_x_2498) ;  /* 0xffffffc400607947 */ /* 0x000fea000383ffff */
.L_x_2457:
[----:B-1----:R1:W2:Y:S02]  /*aa30*/  SYNCS.PHASECHK.TRANS64.TRYWAIT P1, [R0+URZ+0x36420], R6 ;  /* 0x03642006000075a7 */ /* 0x0022a4000802017f */
[----:B--2---:R-:W-:Y:S05]  /*aa40*/  @!P1 NANOSLEEP.SYNCS 0x989680 ;  /* 0x009896800000995d */ /* 0x004fea0003900000 */
[----:B------:R-:W2:Y:S02]  /*aa50*/  @!P1 SYNCS.PHASECHK.TRANS64 P1, [R0+URZ+0x36420], R6 ;  /* 0x03642006000095a7 */ /* 0x000ea4000802007f */
[----:B--2---:R-:W-:Y:S05]  /*aa60*/  @!P1 BRA `(.L_x_2457) ;  /* 0xfffffffc00f09947 */ /* 0x004fea000383ffff */
[----:B------:R-:W-:Y:S05]  /*aa70*/  BRA `(.L_x_2499) ;  /* 0xffffffd800e07947 */ /* 0x000fea000383ffff */
.L_x_2461:
[----:B-1----:R1:W2:Y:S02]  /*aa80*/  SYNCS.PHASECHK.TRANS64.TRYWAIT P1, [R0+URZ+0x36438], R6 ;  /* 0x03643806000075a7 */ /* 0x0022a4000802017f */
[----:B--2---:R-:W-:Y:S05]  /*aa90*/  @!P1 NANOSLEEP.SYNCS 0x989680 ;  /* 0x009896800000995d */ /* 0x004fea0003900000 */
[----:B------:R-:W2:Y:S02]  /*aaa0*/  @!P1 SYNCS.PHASECHK.TRANS64 P1, [R0+URZ+0x36438], R6 ;  /* 0x03643806000095a7 */ /* 0x000ea4000802007f */
[----:B--2---:R-:W-:Y:S05]  /*aab0*/  @!P1 BRA `(.L_x_2461) ;  /* 0xfffffffc00f09947 */ /* 0x004fea000383ffff */
[----:B------:R-:W-:Y:S05]  /*aac0*/  BRA `(.L_x_2500) ;  /* 0xffffffe000c07947 */ /* 0x000fea000383ffff */
.L_x_2463:
[----:B--2---:R2:W3:Y:S02]  /*aad0*/  SYNCS.PHASECHK.TRANS64.TRYWAIT P1, [R0+URZ+0x36428], R3 ;  /* 0x03642803000075a7 */ /* 0x0044e4000802017f */
[----:B---3--:R-:W-:Y:S05]  /*aae0*/  @!P1 NANOSLEEP.SYNCS 0x989680 ;  /* 0x009896800000995d */ /* 0x008fea0003900000 */
[----:B------:R-:W3:Y:S02]  /*aaf0*/  @!P1 SYNCS.PHASECHK.TRANS64 P1, [R0+URZ+0x36428], R3 ;  /* 0x03642803000095a7 */ /* 0x000ee4000802007f */
[----:B---3--:R-:W-:Y:S05]  /*ab00*/  @!P1 BRA `(.L_x_2463) ;  /* 0xfffffffc00f09947 */ /* 0x008fea000383ffff */
[----:B------:R-:W-:Y:S05]  /*ab10*/  BRA `(.L_x_2501) ;  /* 0xffffffe400847947 */ /* 0x000fea000383ffff */
.L_x_2465:
        /* <DEDUP_REMOVED lines=8> */
.L_x_2467:
[----:B------:R-:W-:-:S07]  /*aba0*/  SHF.L.U32 R5, R7, 0x1f, RZ ;  /* 0x0000001f07057819 */ /* 0x000fce00000006ff */
.L_x_2503:
[----:B--2---:R2:W3:Y:S02]  /*abb0*/  SYNCS.PHASECHK.TRANS64.TRYWAIT P1, [R0+URZ+0x36420], R5 ;  /* 0x03642005000075a7 */ /* 0x0044e4000802017f */
[----:B---3--:R-:W-:Y:S05]  /*abc0*/  @!P1 NANOSLEEP.SYNCS 0x989680 ;  /* 0x009896800000995d */ /* 0x008fea0003900000 */
[----:B------:R-:W3:Y:S02]  /*abd0*/  @!P1 SYNCS.PHASECHK.TRANS64 P1, [R0+URZ+0x36420], R5 ;  /* 0x03642005000095a7 */ /* 0x000ee4000802007f */
[----:B---3--:R-:W-:Y:S05]  /*abe0*/  @!P1 BRA `(.L_x_2503) ;  /* 0xfffffffc00f09947 */ /* 0x008fea000383ffff */
[----:B------:R-:W-:Y:S05]  /*abf0*/  BRA `(.L_x_2504) ;  /* 0xffffffe800d47947 */ /* 0x000fea000383ffff */
.L_x_2470:
[----:B--2---:R2:W3:Y:S02]  /*ac00*/  SYNCS.PHASECHK.TRANS64.TRYWAIT P1, [R0+URZ+0x36438], R6 ;  /* 0x03643806000075a7 */ /* 0x0044e4000802017f */
[----:B---3--:R-:W-:Y:S05]  /*ac10*/  @!P1 NANOSLEEP.SYNCS 0x989680 ;  /* 0x009896800000995d */ /* 0x008fea0003900000 */
[----:B------:R-:W3:Y:S02]  /*ac20*/  @!P1 SYNCS.PHASECHK.TRANS64 P1, [R0+URZ+0x36438], R6 ;  /* 0x03643806000095a7 */ /* 0x000ee4000802007f */
[----:B---3--:R-:W-:Y:S05]  /*ac30*/  @!P1 BRA `(.L_x_2470) ;  /* 0xfffffffc00f09947 */ /* 0x008fea000383ffff */
[----:B------:R-:W-:Y:S05]  /*ac40*/  BRA `(.L_x_2505) ;  /* 0xffffffec00a07947 */ /* 0x000fea000383ffff */
.L_x_2472:
[----:B-1----:R1:W2:Y:S02]  /*ac50*/  SYNCS.PHASECHK.TRANS64.TRYWAIT P1, [R0+URZ+0x36428], R5 ;  /* 0x03642805000075a7 */ /* 0x0022a4000802017f */
[----:B--2---:R-:W-:Y:S05]  /*ac60*/  @!P1 NANOSLEEP.SYNCS 0x989680 ;  /* 0x009896800000995d */ /* 0x004fea0003900000 */
[----:B------:R-:W2:Y:S02]  /*ac70*/  @!P1 SYNCS.PHASECHK.TRANS64 P1, [R0+URZ+0x36428], R5 ;  /* 0x03642805000095a7 */ /* 0x000ea4000802007f */
[----:B--2---:R-:W-:Y:S05]  /*ac80*/  @!P1 BRA `(.L_x_2472) ;  /* 0xfffffffc00f09947 */ /* 0x004fea000383ffff */
[----:B------:R-:W-:Y:S05]  /*ac90*/  BRA `(.L_x_2506) ;  /* 0xfffffff0004c7947 */ /* 0x000fea000383ffff */
.L_x_2474:
[----:B--2---:R2:W3:Y:S02]  /*aca0*/  SYNCS.PHASECHK.TRANS64.TRYWAIT P1, [R0+URZ+0x36438], R3 ;  /* 0x03643803000075a7 */ /* 0x0044e4000802017f */
[----:B---3--:R-:W-:Y:S05]  /*acb0*/  @!P1 NANOSLEEP.SYNCS 0x989680 ;  /* 0x009896800000995d */ /* 0x008fea0003900000 */
[----:B------:R-:W3:Y:S02]  /*acc0*/  @!P1 SYNCS.PHASECHK.TRANS64 P1, [R0+URZ+0x36438], R3 ;  /* 0x03643803000095a7 */ /* 0x000ee4000802007f */
[----:B---3--:R-:W-:Y:S05]  /*acd0*/  @!P1 BRA `(.L_x_2474) ;  /* 0xfffffffc00f09947 */ /* 0x008fea000383ffff */
[----:B------:R-:W-:Y:S05]  /*ace0*/  BRA `(.L_x_2507) ;  /* 0xfffffff400087947 */ /* 0x000fea000383ffff */
.L_x_2476:
[----:B------:R-:W-:Y:S01]  /*acf0*/  BSSY B0, `(.L_x_2508) ;  /* 0x0000006000007945 */ /* 0x000fe20003800000 */
[----:B------:R-:W-:-:S07]  /*ad00*/  IMAD.MOV.U32 R15, RZ, RZ, -0x1 ;  /* 0xffffffffff0f7424 */ /* 0x000fce00078e00ff */
[----:B--2---:R-:W-:Y:S05]  /*ad10*/  WARPSYNC.COLLECTIVE R15, `(.L_x_2509) ;  /* 0x000000000f0c7348 */ /* 0x004fea0003c00000 */
[----:B------:R-:W-:Y:S02]  /*ad20*/  ELECT P6, UR62, PT ;  /* 0x00000000003e782f */ /* 0x000fe400038c0000 */
[----:B------:R-:W-:Y:S01]  /*ad30*/  MOV R14, UR62 ;  /* 0x0000003e000e7c02 */ /* 0x000fe20008000f00 */
[----:B--2---:R-:W-:Y:S10]  /*ad40*/  ENDCOLLECTIVE ;  /* 0x000000000000791b */ /* 0x004ff40003800000 */
.L_x_2509:
[----:B------:R-:W-:Y:S05]  /*ad50*/  BSYNC B0 ;  /* 0x0000000000007941 */ /* 0x000fea0003800000 */
.L_x_2508:
[----:B------:R-:W-:Y:S05]  /*ad60*/  BRA `(.L_x_2510) ;  /* 0xfffffff400c47947 */ /* 0x000fea000383ffff */
.L_x_2478:
[----:B-1----:R1:W3:Y:S02]  /*ad70*/  SYNCS.PHASECHK.TRANS64.TRYWAIT P0, [R7+URZ], R4 ;  /* 0x00000004070075a7 */ /* 0x0022e4000800017f */
[----:B---3--:R-:W-:Y:S05]  /*ad80*/  @!P0 NANOSLEEP.SYNCS 0x989680 ;  /* 0x009896800000895d */ /* 0x008fea0003900000 */
[----:B------:R-:W3:Y:S02]  /*ad90*/  @!P0 SYNCS.PHASECHK.TRANS64 P0, [R7+URZ], R4 ;  /* 0x00000004070085a7 */ /* 0x000ee4000800007f */
[----:B---3--:R-:W-:Y:S05]  /*ada0*/  @!P0 BRA `(.L_x_2478) ;  /* 0xfffffffc00f08947 */ /* 0x008fea000383ffff */
[----:B------:R-:W-:Y:S05]  /*adb0*/  BRA `(.L_x_2511) ;  /* 0xfffffff800047947 */ /* 0x000fea000383ffff */
.L_x_2479:
[----:B---3--:R3:W4:Y:S02]  /*adc0*/  SYNCS.PHASECHK.TRANS64.TRYWAIT P0, [R3+URZ], R0 ;  /* 0x00000000030075a7 */ /* 0x008724000800017f */
[----:B----4-:R-:W-:Y:S05]  /*add0*/  @!P0 NANOSLEEP.SYNCS 0x989680 ;  /* 0x009896800000895d */ /* 0x010fea0003900000 */
[----:B------:R-:W4:Y:S02]  /*ade0*/  @!P0 SYNCS.PHASECHK.TRANS64 P0, [R3+URZ], R0 ;  /* 0x00000000030085a7 */ /* 0x000f24000800007f */
[----:B----4-:R-:W-:Y:S05]  /*adf0*/  @!P0 BRA `(.L_x_2479) ;  /* 0xfffffffc00f08947 */ /* 0x010fea000383ffff */
[----:B------:R-:W-:Y:S05]  /*ae00*/  BRA `(.L_x_2512) ;  /* 0xfffffff400f87947 */ /* 0x000fea000383ffff */
.L_x_2513:
        /* <DEDUP_REMOVED lines=15> */
.L_x_7664:


//--------------------- .text._ZN7cutlass13device_kernelIN5flash11enable_sm90INS1_16FlashAttnBwdSm90INS1_25CollectiveMainloopBwdSm90ILi2ELi1ELi1EN4cute5tupleIJNS5_1CILi1EEES8_S8_EEENS6_IJNS7_ILi64EEENS7_ILi96EEENS7_ILi192EEEEEENS_6half_tEfNS_4arch4Sm90ELb1ELb0ELb1ELb0ELb0ELb0ELb1ELb0ELi3ELi1ELi1ELi1ELb0EEENS1_21CollectiveEpilogueBwdISD_SE_SG_Li384ELb0ELb1ELi3EEENS1_25SingleTileBwdLPTSchedulerILb0ELi96ELb0EEEEEEEEEvNT_6ParamsE --------------------------
	.section	.text._ZN7cutlass13device_kernelIN5flash11enable_sm90INS1_16FlashAttnBwdSm90INS1_25CollectiveMainloopBwdSm90ILi2ELi1ELi1EN4cute5tupleIJNS5_1CILi1EEES8_S8_EEENS6_IJNS7_ILi64EEENS7_ILi96EEENS7_ILi192EEEEEENS_6half_tEfNS_4arch4Sm90ELb1ELb0ELb1ELb0ELb0ELb0ELb1ELb0ELi3ELi1ELi1ELi1ELb0EEENS1_21CollectiveEpilogueBwdISD_SE_SG_Li384ELb0ELb1ELi3EEENS1_25SingleTileBwdLPTSchedulerILb0ELi96ELb0EEEEEEEEEvNT_6ParamsE,"ax",@progbits
	.align	128
.text._ZN7cutlass13device_kernelIN5flash11enable_sm90INS1_16FlashAttnBwdSm90INS1_25CollectiveMainloopBwdSm90ILi2ELi1ELi1EN4cute5tupleIJNS5_1CILi1EEES8_S8_EEENS6_IJNS7_ILi64EEENS7_ILi96EEENS7_ILi192EEEEEENS_6half_tEfNS_4arch4Sm90ELb1ELb0ELb1ELb0ELb0ELb0ELb1ELb0ELi3ELi1ELi1ELi1ELb0EEENS1_21CollectiveEpilogueBwdISD_SE_SG_Li384ELb0ELb1ELi3EEENS1_25SingleTileBwdLPTSchedulerILb0ELi96ELb0EEEEEEEEEvNT_6ParamsE:
        .type           _ZN7cutlass13device_kernelIN5flash11enable_sm90INS1_16FlashAttnBwdSm90INS1_25CollectiveMainloopBwdSm90ILi2ELi1ELi1EN4cute5tupleIJNS5_1CILi1EEES8_S8_EEENS6_IJNS7_ILi64EEENS7_ILi96EEENS7_ILi192EEEEEENS_6half_tEfNS_4arch4Sm90ELb1ELb0ELb1ELb0ELb0ELb0ELb1ELb0ELi3ELi1ELi1ELi1ELb0EEENS1_21CollectiveEpilogueBwdISD_SE_SG_Li384ELb0ELb1ELi3EEENS1_25SingleTileBwdLPTSchedulerILb0ELi96ELb0EEEEEEEEEvNT_6ParamsE,@function
        .size           _ZN7cutlass13device_kernelIN5flash11enable_sm90INS1_16FlashAttnBwdSm90INS1_25CollectiveMainloopBwdSm90ILi2ELi1ELi1EN4cute5tupleIJNS5_1CILi1EEES8_S8_EEENS6_IJNS7_ILi64EEENS7_ILi96EEENS7_ILi192EEEEEENS_6half_tEfNS_4arch4Sm90ELb1ELb0ELb1ELb0ELb0ELb0ELb1ELb0ELi3ELi1ELi1ELi1ELb0EEENS1_21CollectiveEpilogueBwdISD_SE_SG_Li384ELb0ELb1ELi3EEENS1_25SingleTileBwdLPTSchedulerILb0ELi96ELb0EEEEEEEEEvNT_6ParamsE,(.L_x_7665 - _ZN7cutlass13device_kernelIN5flash11enable_sm90INS1_16FlashAttnBwdSm90INS1_25CollectiveMainloopBwdSm90ILi2ELi1ELi1EN4cute5tupleIJNS5_1CILi1EEES8_S8_EEENS6_IJNS7_ILi64EEENS7_ILi96EEENS7_ILi192EEEEEENS_6half_tEfNS_4arch4Sm90ELb1ELb0ELb1ELb0ELb0ELb0ELb1ELb0ELi3ELi1ELi1ELi1ELb0EEENS1_21CollectiveEpilogueBwdISD_SE_SG_Li384ELb0ELb1ELi3EEENS1_25SingleTileBwdLPTSchedulerILb0ELi96ELb0EEEEEEEEEvNT_6ParamsE)
        .other          _ZN7cutlass13device_kernelIN5flash11enable_sm90INS1_16FlashAttnBwdSm90INS1_25CollectiveMainloopBwdSm90ILi2ELi1ELi1EN4cute5tupleIJNS5_1CILi1EEES8_S8_EEENS6_IJNS7_ILi64EEENS7_ILi96EEENS7_ILi192EEEEEENS_6half_tEfNS_4arch4Sm90ELb1ELb0ELb1ELb0ELb0ELb0ELb1ELb0ELi3ELi1ELi1ELi1ELb0EEENS1_21CollectiveEpilogueBwdISD_SE_SG_Li384ELb0ELb1ELi3EEENS1_25SingleTileBwdLPTSchedulerILb0ELi96ELb0EEEEEEEEEvNT_6ParamsE,@"STO_CUDA_ENTRY STV_DEFAULT"
_ZN7cutlass13device_kernelIN5flash11enable_sm90INS1_16FlashAttnBwdSm90INS1_25CollectiveMainloopBwdSm90ILi2ELi1ELi1EN4cute5tupleIJNS5_1CILi1EEES8_S8_EEENS6_IJNS7_ILi64EEENS7_ILi96EEENS7_ILi192EEEEEENS_6half_tEfNS_4arch4Sm90ELb1ELb0ELb1ELb0ELb0ELb0ELb1ELb0ELi3ELi1ELi1ELi1ELb0EEENS1_21CollectiveEpilogueBwdISD_SE_SG_Li384ELb0ELb1ELi3EEENS1_25SingleTileBwdLPTSchedulerILb0ELi96ELb0EEEEEEEEEvNT_6ParamsE:
        /* <DEDUP_REMOVED lines=29> */
.L_x_2515:
[----:B------:R-:W-:Y:S05]  /*01d0*/  BSYNC B0 ;  /* 0x0000000000007941 */ /* 0x000fea0003800000 */
.L_x_2514:
        /* <DEDUP_REMOVED lines=34> */
.L_x_2516:
        /* <DEDUP_REMOVED lines=20> */
.L_x_2517:
[----:B---3--:R-:W-:Y:S01]  /*0540*/  ISETP.NE.AND P0, PT, R2, RZ, PT ;  /* 0x000000ff0200720c */ /* 0x008fe20003f05270 */
[----:B------:R-:W-:Y:S01]  /*0550*/  IMAD.MOV.U32 R2, RZ, RZ, 0x1 ;  /* 0x00000001ff027424 */ /* 0x000fe200078e00ff */
[----:B------:R-:W-:-:S04]  /*0560*/  NOP ;  /* 0x0000000000007918 */ /* 0x000fc80000000000 */
[----:B------:R-:W-:-:S05]  /*0570*/  SEL R2, R2, 0x2, !P0 ;  /* 0x0000000202027807 */ /* 0x000fca0004000000 */
[----:B------:R3:W-:Y:S01]  /*0580*/  STL [R1+0xc], R2 ;  /* 0x00000c0201007387 */ /* 0x0007e20000100800 */
[----:B-12-4-:R-:W-:Y:S06]  /*0590*/  BAR.SYNC.DEFER_BLOCKING 0x0 ;  /* 0x0000000000007b1d */ /* 0x016fec0000010000 */
[----:B------:R-:W-:Y:S05]  /*05a0*/  @!P0 BRA `(.L_x_2518) ;  /* 0x00000058002c8947 */ /* 0x000fea0003800000 */
.L_x_2519:
[----:B------:R-:W-:-:S08]  /*05b0*/  NOP ;  /* 0x0000000000007918 */ /* 0x000fd00000000000 */
[----:B------:R-:W1:Y:S02]  /*05c0*/  USETMAXREG.TRY_ALLOC.CTAPOOL UP0, 0xa0 ;  /* 0x000000a0000079c8 */ /* 0x000e640008000600 */
[----:B-1----:R-:W-:-:S13]  /*05d0*/  PLOP3.LUT P0, PT, PT, PT, UP0, 0x80, 0x0 ;  /* 0x000000000000781c */ /* 0x002fda0003f0f008 */
[----:B------:R-:W-:Y:S05]  /*05e0*/  @!P0 BRA `(.L_x_2519) ;  /* 0xfffffffc00f08947 */ /* 0x000fea000383ffff */
[----:B------:R-:W-:Y:S01]  /*05f0*/  LOP3.LUT R0, R0, 0x3, RZ, 0xc0, !PT ;  /* 0x0000000300007812 */ /* 0x000fe200078ec0ff */
[----:B---3--:R-:W1:Y:S01]  /*0600*/  S2R R2, SR_TID.X ;  /* 0x0000000000027919 */ /* 0x008e620000002100 */
[----:B------:R-:W2:Y:S01]  /*0610*/  S2UR UR7, SR_CTAID.X ;  /* 0x00000000000779c3 */ /* 0x000ea20000002500 */
[----:B------:R-:W-:Y:S02]  /*0620*/  ULDC UR8, c[0x0][0xb50] ;  /* 0x0002d40000087ab9 */ /* 0x000fe40000000800 */
[----:B------:R-:W-:Y:S01]  /*0630*/  UISETP.NE.AND UP0, UPT, UR8, 0x1, UPT ;  /* 0x000000010800788c */ /* 0x000fe2000bf05270 */
[----:B------:R-:W3:Y:S04]  /*0640*/  SHFL.IDX PT, R0, R0, RZ, 0x1f ;  /* 0x00001fff00007589 */ /* 0x000ee800000e0000 */
[----:B------:R-:W4:Y:S06]  /*0650*/  LDC R3, c[0x0][0xb68] ;  /* 0x0002da00ff037b82 */ /* 0x000f2c0000000800 */
[----:B------:R-:W-:Y:S01]  /*0660*/  @UP0 ULDC UR4, c[0x0][0xb54] ;  /* 0x0002d50000040ab9 */ /* 0x000fe20000000800 */
[----:B------:R-:W-:Y:S01]  /*0670*/  @UP0 ULDC UR9, c[0x0][0xb58] ;  /* 0x0002d60000090ab9 */ /* 0x000fe20000000800 */
[----:B--2---:R-:W-:-:S02]  /*0680*/  UIMAD.WIDE.U32 UR4, UR7, UR4, URZ ;  /* 0x00000004070472a5 */ /* 0x004fc4000f8e003f */
[----:B------:R-:W-:Y:S01]  /*0690*/  UMOV UR6, UR7 ;  /* 0x0000000700067c82 */ /* 0x000fe20008000000 */
[----:B---3--:R-:W-:Y:S01]  /*06a0*/  ISETP.NE.AND P0, PT, R0, RZ, PT ;  /* 0x000000ff0000720c */ /* 0x008fe20003f05270 */
[----:B------:R-:W-:Y:S01]  /*06b0*/  @UP0 USHF.R.U32.HI UR6, URZ, UR9, UR5 ;  /* 0x000000093f060299 */ /* 0x000fe20008011605 */
[----:B-1----:R-:W-:-:S03]  /*06c0*/  SHF.R.U32.HI R2, RZ, 0x7, R2 ;  /* 0x00000007ff027819 */ /* 0x002fc60000011602 */
[----:B------:R-:W-:-:S04]  /*06d0*/  UIADD3 UR4, -UR6, URZ, URZ ;  /* 0x0000003f06047290 */ /* 0x000fc8000fffe13f */
[----:B------:R-:W-:-:S04]  /*06e0*/  UIMAD UR10, UR8, UR4, UR7 ;  /* 0x00000004080a72a4 */ /* 0x000fc8000f8e0207 */
[----:B------:R-:W-:-:S05]  /*06f0*/  @!P0 VIADD R2, R2, 0x9 ;  /* 0x0000000902028836 */ /* 0x000fca0000000000 */
[----:B------:R1:W-:Y:S06]  /*0700*/  @!P0 BAR.ARV R2, 0xa0 ;  /* 0x000280020000851d */ /* 0x0003ec0000002000 */
[----:B----4-:R-:W-:-:S13]  /*0710*/  ISETP.LE.AND P0, PT, R3, UR6, PT ;  /* 0x0000000603007c0c */ /* 0x010fda000bf03270 */
[----:B-1----:R-:W-:Y:S05]  /*0720*/  @!P0 BRA `(.L_x_2520) ;  /* 0x0000000000208947 */ /* 0x002fea0003800000 */
[----:B------:R-:W-:Y:S01]  /*0730*/  ULDC UR7, c[0x0][0xb5c] ;  /* 0x0002d70000077ab9 */ /* 0x000fe20000000800 */
[----:B------:R-:W-:Y:S01]  /*0740*/  UMOV UR38, UR10 ;  /* 0x0000000a00267c82 */ /* 0x000fe20008000000 */
[----:B------:R-:W-:-:S11]  /*0750*/  UISETP.NE.AND UP0, UPT, UR7, 0x1, UPT ;  /* 0x000000010700788c */ /* 0x000fd6000bf05270 */
[----:B------:R-:W-:Y:S02]  /*0760*/  @UP0 ULDC.64 UR8, c[0x0][0xb60] ;  /* 0x0002d80000080ab9 */ /* 0x000fe40000000a00 */
[----:B------:R-:W-:-:S04]  /*0770*/  UIMAD.WIDE.U32 UR4, UR10, UR8, URZ ;  /* 0x000000080a0472a5 */ /* 0x000fc8000f8e003f */
[----:B------:R-:W-:-:S04]  /*0780*/  @UP0 USHF.R.U32.HI UR38, URZ, UR9, UR5 ;  /* 0x000000093f260299 */ /* 0x000fc80008011605 */
[----:B------:R-:W-:Y:S01]  /*0790*/  UIMAD UR4, UR38, UR7, URZ ;  /* 0x00000007260472a4 */ /* 0x000fe2000f8e023f */
[----:B------:R-:W-:Y:S11]  /*07a0*/  BRA `(.L_x_2521) ;  /* 0x00000000001c7947 */ /* 0x000ff60003800000 */
.L_x_2520:
[----:B------:R-:W-:Y:S01]  /*07b0*/  ULDC UR7, c[0x0][0xb44] ;  /* 0x0002d10000077ab9 */ /* 0x000fe20000000800 */
[----:B------:R-:W-:Y:S01]  /*07c0*/  UMOV UR38, UR10 ;  /* 0x0000000a00267c82 */ /* 0x000fe20008000000 */
[----:B------:R-:W-:-:S11]  /*07d0*/  UISETP.NE.AND UP0, UPT, UR7, 0x1, UPT ;  /* 0x000000010700788c */ /* 0x000fd6000bf05270 */
[----:B------:R-:W-:Y:S02]  /*07e0*/  @UP0 ULDC.64 UR8, c[0x0][0xb48] ;  /* 0x0002d20000080ab9 */ /* 0x000fe40000000a00 */
[----:B------:R-:W-:-:S04]  /*07f0*/  UIMAD.WIDE.U32 UR4, UR10, UR8, URZ ;  /* 0x000000080a0472a5 */ /* 0x000fc8000f8e003f */
[----:B------:R-:W-:-:S04]  /*0800*/  @UP0 USHF.R.U32.HI UR38, URZ, UR9, UR5 ;  /* 0x000000093f260299 */ /* 0x000fc80008011605 */
[----:B------:R-:W-:-:S12]  /*0810*/  UIMAD UR4, UR38, UR7, URZ ;  /* 0x00000007260472a4 */ /* 0x000fd8000f8e023f */
.L_x_2521:
[----:B------:R-:W-:Y:S01]  /*0820*/  ULDC UR43, c[0x0][0xb38] ;  /* 0x0002ce00002b7ab9 */ /* 0x000fe20000000800 */
[----:B------:R-:W-:Y:S02]  /*0830*/  UIADD3 UR4, UR10, -UR4, URZ ;  /* 0x800000040a047290 */ /* 0x000fe4000fffe03f */
[----:B------:R-:W-:Y:S01]  /*0840*/  UISETP.NE.AND UP0, UPT, UR43, 0x1, UPT ;  /* 0x000000012b00788c */ /* 0x000fe2000bf05270 */
[----:B------:R-:W-:Y:S02]  /*0850*/  ULDC UR5, c[0x0][0xb44] ;  /* 0x0002d10000057ab9 */ /* 0x000fe40000000800 */
[----:B------:R-:W-:-:S08]  /*0860*/  UIMAD UR6, UR6, UR5, UR4 ;  /* 0x00000005060672a4 */ /* 0x000fd0000f8e0204 */
[----:B------:R-:W-:Y:S01]  /*0870*/  @UP0 ULDC UR4, c[0x0][0xb3c] ;  /* 0x0002cf0000040ab9 */ /* 0x000fe20000000800 */
[----:B------:R-:W-:Y:S01]  /*0880*/  @UP0 ULDC UR7, c[0x0][0xb40] ;  /* 0x0002d00000070ab9 */ /* 0x000fe20000000800 */
[----:B------:R-:W-:Y:S02]  /*0890*/  UIMAD.WIDE.U32 UR4, UR6, UR4, URZ ;  /* 0x00000004060472a5 */ /* 0x000fe4000f8e003f */
[----:B------:R-:W-:Y:S02]  /*08a0*/  UMOV UR44, UR6 ;  /* 0x00000006002c7c82 */ /* 0x000fe40008000000 */
[----:B------:R-:W-:-:S04]  /*08b0*/  @UP0 USHF.R.U32.HI UR44, URZ, UR7, UR5 ;  /* 0x000000073f2c0299 */ /* 0x000fc80008011605 */
[----:B------:R-:W-:Y:S02]  /*08c0*/  UIADD3 UR4, -UR44, URZ, URZ ;  /* 0x0000003f2c047290 */ /* 0x000fe4000fffe13f */
[----:B------:R-:W-:Y:S02]  /*08d0*/  ISETP.LE.AND P0, PT, RZ, UR44, PT ;  /* 0x0000002cff007c0c */ /* 0x000fe4000bf03270 */
[----:B------:R-:W-:-:S11]  /*08e0*/  UIMAD UR43, UR43, UR4, UR6 ;  /* 0x000000042b2b72a4 */ /* 0x000fd6000f8e0206 */
[----:B------:R-:W-:Y:S05]  /*08f0*/  @!P0 EXIT ;  /* 0x000000000000894d */ /* 0x000fea0003800000 */
[----:B------:R-:W-:Y:S01]  /*0900*/  ULDC UR5, c[0x0][0x280] ;  /* 0x0000a00000057ab9 */ /* 0x000fe20000000800 */
[----:B------:R-:W-:Y:S01]  /*0910*/  ULDC UR6, c[0x0][0x290] ;  /* 0x0000a40000067ab9 */ /* 0x000fe20000000800 */
[----:B------:R-:W-:Y:S01]  /*0920*/  UIMAD UR4, UR38, 0x60, UR5 ;  /* 0x00000060260478a4 */ /* 0x000fe2000f8e0205 */
[----:B------:R-:W-:Y:S01]  /*0930*/  PLOP3.LUT P0, PT, PT, PT, PT, 0x80, 0x0 ;  /* 0x000000000000781c */ /* 0x000fe20003f0f070 */
[----:B------:R-:W-:Y:S01]  /*0940*/  ULDC UR7, c[0x0][0x74c] ;  /* 0x0001d30000077ab9 */ /* 0x000fe20000000800 */
[----:B------:R-:W-:Y:S01]  /*0950*/  CS2R R70, SRZ ;  /* 0x0000000000467805 */ /* 0x000fe2000001ff00 */
[----:B------:R-:W-:Y:S01]  /*0960*/  UIADD3 UR6, -UR7, UR4, -UR6 ;  /* 0x0000000407067290 */ /* 0x000fe2000fffe906 */
[----:B------:R-:W-:Y:S01]  /*0970*/  CS2R R68, SRZ ;  /* 0x0000000000447805 */ /* 0x000fe2000001ff00 */
[----:B------:R-:W-:Y:S01]  /*0980*/  UIADD3 UR4, UR5, 0x3f, URZ ;  /* 0x0000003f05047890 */ /* 0x000fe2000fffe03f */
[----:B------:R-:W-:Y:S01]  /*0990*/  CS2R R66, SRZ ;  /* 0x0000000000427805 */ /* 0x000fe2000001ff00 */
[----:B------:R-:W-:Y:S01]  /*09a0*/  USHF.R.S32.HI UR7, URZ, 0x1f, UR6 ;  /* 0x0000001f3f077899 */ /* 0x000fe20008011406 */
[----:B------:R-:W-:Y:S01]  /*09b0*/  CS2R R64, SRZ ;  /* 0x0000000000407805 */ /* 0x000fe2000001ff00 */
[----:B------:R-:W-:Y:S01]  /*09c0*/  USHF.R.S32.HI UR5, URZ, 0x1f, UR4 ;  /* 0x0000001f3f057899 */ /* 0x000fe20008011404 */
[----:B------:R-:W-:Y:S01]  /*09d0*/  CS2R R62, SRZ ;  /* 0x00000000003e7805 */ /* 0x000fe2000001ff00 */
[----:B------:R-:W-:Y:S01]  /*09e0*/  ULEA.HI UR7, UR7, UR6, URZ, 0x6 ;  /* 0x0000000607077291 */ /* 0x000fe2000f8f303f */
[----:B------:R-:W-:Y:S01]  /*09f0*/  CS2R R60, SRZ ;  /* 0x00000000003c7805 */ /* 0x000fe2000001ff00 */
[----:B------:R-:W-:Y:S01]  /*0a00*/  ULEA.HI UR5, UR5, UR4, URZ, 0x6 ;  /* 0x0000000405057291 */ /* 0x000fe2000f8f303f */
[----:B------:R-:W-:Y:S01]  /*0a10*/  CS2R R58, SRZ ;  /* 0x00000000003a7805 */ /* 0x000fe2000001ff00 */
[----:B------:R-:W-:Y:S01]  /*0a20*/  USHF.R.S32.HI UR7, URZ, 0x6, UR7 ;  /* 0x000000063f077899 */ /* 0x000fe20008011407 */
[----:B------:R-:W-:Y:S01]  /*0a30*/  CS2R R56, SRZ ;  /* 0x0000000000387805 */ /* 0x000fe2000001ff00 */
[----:B------:R-:W-:Y:S01]  /*0a40*/  USHF.R.S32.HI UR36, URZ, 0x6, UR5 ;  /* 0x000000063f247899 */ /* 0x000fe20008011405 */
[----:B------:R-:W-:-:S02]  /*0a50*/  CS2R R54, SRZ ;  /* 0x0000000000367805 */ /* 0x000fc4000001ff00 */
[----:B------:R-:W-:Y:S02]  /*0a60*/  CS2R R52, SRZ ;  /* 0x0000000000347805 */ /* 0x000fe4000001ff00 */
[----:B------:R-:W-:Y:S02]  /*0a70*/  CS2R R50, SRZ ;  /* 0x0000000000327805 */ /* 0x000fe4000001ff00 */
[----:B------:R-:W-:Y:S02]  /*0a80*/  VIMNMX R16, RZ, UR7, !PT ;  /* 0x00000007ff107c48 */ /* 0x000fe4000ffe0100 */
[----:B------:R-:W-:Y:S02]  /*0a90*/  CS2R R48, SRZ ;  /* 0x0000000000307805 */ /* 0x000fe4000001ff00 */
[----:B------:R-:W-:Y:S02]  /*0aa0*/  CS2R R46, SRZ ;  /* 0x00000000002e7805 */ /* 0x000fe4000001ff00 */
[----:B------:R-:W-:-:S02]  /*0ab0*/  CS2R R44, SRZ ;  /* 0x00000000002c7805 */ /* 0x000fc4000001ff00 */
[----:B------:R-:W-:Y:S02]  /*0ac0*/  ISETP.LT.AND P1, PT, R16, UR36, PT ;  /* 0x0000002410007c0c */ /* 0x000fe4000bf21270 */
        /* <DEDUP_REMOVED lines=33> */
[----:B------:R-:W-:Y:S01]  /*0ce0*/  CS2R R72, SRZ ;  /* 0x0000000000487805 */ /* 0x000fe2000001ff00 */
[----:B------:R-:W-:Y:S06]  /*0cf0*/  @!P1 BRA `(.L_x_2522) ;  /* 0x00000034001c9947 */ /* 0x000fec0003800000 */
[----:B------:R-:W1:Y:S01]  /*0d00*/  S2UR UR4, SR_CgaCtaId ;  /* 0x00000000000479c3 */ /* 0x000e620000008800 */
[----:B------:R-:W-:Y:S01]  /*0d10*/  UMOV UR37, 0x400 ;  /* 0x0000040000257882 */ /* 0x000fe20000000000 */
[----:B------:R-:W-:Y:S01]  /*0d20*/  ULDC UR40, c[0x0][0x75c] ;  /* 0x0001d70000287ab9 */ /* 0x000fe20000000800 */
[----:B------:R-:W-:Y:S01]  /*0d30*/  ULDC UR41, c[0x0][0x744] ;  /* 0x0001d10000297ab9 */ /* 0x000fe20000000800 */
        /* <DEDUP_REMOVED lines=21> */
.L_x_2524:
        /* <DEDUP_REMOVED lines=15> */
.L_x_2523:
        /* <DEDUP_REMOVED lines=20> */
.L_x_2526:
        /* <DEDUP_REMOVED lines=15> */
.L_x_2525:
        /* <DEDUP_REMOVED lines=8> */
.L_x_2640:
        /* <DEDUP_REMOVED lines=19> */
.L_x_2528:
[----:B------:R-:W3:Y:S01]  /*1360*/  LDL.LU R15, [R1+0xc] ;  /* 0x00000c00010f7983 */ /* 0x000ee20000300800 */
[----:B------:R-:W-:Y:S01]  /*1370*/  IMAD.IADD R12, R8, 0x1, -R9 ;  /* 0x00000001080c7824 */ /* 0x000fe200078e0a09 */
[--C-:B------:R-:W-:Y:S01]  /*1380*/  SHF.R.S32.HI R5, RZ, 0x1, R2.reuse ;  /* 0x00000001ff057819 */ /* 0x100fe20000011402 */
[----:B------:R-:W-:Y:S01]  /*1390*/  IMAD.HI R11, R13, 0x55555556, RZ ;  /* 0x555555560d0b7827 */ /* 0x000fe200078e02ff */
[----:B------:R-:W-:Y:S01]  /*13a0*/  SHF.R.S32.HI R8, RZ, 0x1f, R2 ;  /* 0x0000001fff087819 */ /* 0x000fe20000011402 */
[----:B------:R-:W-:Y:S01]  /*13b0*/  ULDC UR4, c[0x0][0x290] ;  /* 0x0000a40000047ab9 */ /* 0x000fe20000000800 */
[----:B--2---:R-:W-:Y:S01]  /*13c0*/  SHF.R.S32.HI R10, RZ, 0x1f, R7 ;  /* 0x0000001fff0a7819 */ /* 0x004fe20000011407 */
[----:B------:R-:W-:Y:S01]  /*13d0*/  UIMAD UR4, UR38, -0x60, UR4 ;  /* 0xffffffa0260478a4 */ /* 0x000fe2000f8e0204 */
[----:B------:R-:W-:Y:S01]  /*13e0*/  LEA.HI R8, R8, R5, RZ, 0x2 ;  /* 0x0000000508087211 */ /* 0x000fe200078f10ff */
[----:B------:R-:W-:Y:S01]  /*13f0*/  ULDC UR5, c[0x0][0x280] ;  /* 0x0000a00000057ab9 */ /* 0x000fe20000000800 */
[----:B------:R-:W-:Y:S01]  /*1400*/  LEA.HI R10, R10, R7, RZ, 0x3 ;  /* 0x000000070a0a7211 */ /* 0x000fe200078f18ff */
[----:B------:R-:W-:Y:S01]  /*1410*/  UIADD3 UR5, UR4, 0x1, -UR5 ;  /* 0x0000000104057890 */ /* 0x000fe2000fffe805 */
[----:B------:R-:W-:-:S02]  /*1420*/  LOP3.LUT R8, R8, 0xfffffffc, RZ, 0xc0, !PT ;  /* 0xfffffffc08087812 */ /* 0x000fc400078ec0ff */
[----:B------:R-:W-:Y:S02]  /*1430*/  CS2R R70, SRZ ;  /* 0x0000000000467805 */ /* 0x000fe4000001ff00 */
[----:B------:R-:W-:Y:S01]  /*1440*/  LOP3.LUT R2, R2, 0x7fffffe, RZ, 0xc0, !PT ;  /* 0x07fffffe02027812 */ /* 0x000fe200078ec0ff */
[----:B------:R-:W-:Y:S01]  /*1450*/  IMAD.SHL.U32 R10, R10, 0x20, RZ ;  /* 0x000000200a0a7824 */ /* 0x000fe200078e00ff */
[----:B------:R-:W-:Y:S01]  /*1460*/  SHF.R.S32.HI R6, RZ, 0x4, R6 ;  /* 0x00000004ff067819 */ /* 0x000fe20000011406 */
[----:B------:R-:W-:Y:S01]  /*1470*/  IMAD.IADD R8, R5, 0x1, -R8 ;  /* 0x0000000105087824 */ /* 0x000fe200078e0a08 */
[----:B------:R-:W-:Y:S01]  /*1480*/  SHF.R.S32.HI R3, RZ, 0x1f, R0 ;  /* 0x0000001fff037819 */ /* 0x000fe20000011400 */
[----:B------:R-:W-:Y:S01]  /*1490*/  IMAD.IADD R9, R7, 0x1, -R2 ;  /* 0x0000000107097824 */ /* 0x000fe200078e0a02 */
[----:B------:R-:W-:Y:S01]  /*14a0*/  LOP3.LUT R10, R10, 0x7fffff00, RZ, 0xc0, !PT ;  /* 0x7fffff000a0a7812 */ /* 0x000fe200078ec0ff */
[----:B------:R-:W-:Y:S01]  /*14b0*/  IMAD.SHL.U32 R7, R8, 0x40, RZ ;  /* 0x0000004008077824 */ /* 0x000fe200078e00ff */
[----:B------:R-:W-:Y:S01]  /*14c0*/  LEA.HI R2, R3, R0, RZ, 0x2 ;  /* 0x0000000003027211 */ /* 0x000fe200078f10ff */
[----:B------:R-:W-:Y:S01]  /*14d0*/  IMAD.SHL.U32 R14, R6, 0x8, RZ ;  /* 0x00000008060e7824 */ /* 0x000fe200078e00ff */
[----:B------:R-:W-:Y:S01]  /*14e0*/  LEA.HI R18, R11, R11, RZ, 0x1 ;  /* 0x0000000b0b127211 */ /* 0x000fe200078f08ff */
[----:B------:R-:W-:Y:S01]  /*14f0*/  IMAD R10, R13, 0x800, R10 ;  /* 0x000008000d0a7824 */ /* 0x000fe200078e020a */
[----:B------:R-:W-:-:S02]  /*1500*/  LOP3.LUT R7, R7, 0xc0, RZ, 0xc0, !PT ;  /* 0x000000c007077812 */ /* 0x000fc400078ec0ff */
[----:B------:R-:W-:Y:S02]  /*1510*/  CS2R R68, SRZ ;  /* 0x0000000000447805 */ /* 0x000fe4000001ff00 */
[----:B------:R-:W-:Y:S01]  /*1520*/  LOP3.LUT R11, R2, 0x7ffffffc, RZ, 0xc0, !PT ;  /* 0x7ffffffc020b7812 */ /* 0x000fe200078ec0ff */
[----:B------:R-:W-:Y:S01]  /*1530*/  IMAD R9, R9, 0x20, R10 ;  /* 0x0000002009097824 */ /* 0x000fe200078e020a */
[----:B------:R-:W-:Y:S01]  /*1540*/  LOP3.LUT R14, R7, 0x8, R14, 0xf8, !PT ;  /* 0x00000008070e7812 */ /* 0x000fe200078ef80e */
[----:B------:R-:W-:Y:S01]  /*1550*/  IMAD R18, R18, -0x3, R13 ;  /* 0xfffffffd12127824 */ /* 0x000fe200078e020d */
[--C-:B------:R-:W-:Y:S01]  /*1560*/  SHF.R.S32.HI R5, RZ, 0x2, R2.reuse ;  /* 0x00000002ff057819 */ /* 0x100fe20000011402 */
[----:B------:R-:W-:Y:S01]  /*1570*/  IMAD.IADD R11, R0, 0x1, -R11 ;  /* 0x00000001000b7824 */ /* 0x000fe200078e0a0b */
[----:B------:R-:W-:Y:S01]  /*1580*/  SHF.R.S32.HI R6, RZ, 0x1f, R2 ;  /* 0x0000001fff067819 */ /* 0x000fe20000011402 */
[----:B------:R-:W-:Y:S01]  /*1590*/  IMAD R9, R12, 0x200, R9 ;  /* 0x000002000c097824 */ /* 0x000fe200078e0209 */
[----:B------:R-:W-:Y:S01]  /*15a0*/  SHF.R.U32.HI R7, RZ, 0x3, R7 ;  /* 0x00000003ff077819 */ /* 0x000fe20000011607 */
[----:B------:R-:W-:Y:S01]  /*15b0*/  IMAD R11, R18, 0x10, R11 ;  /* 0x00000010120b7824 */ /* 0x000fe200078e020b */
[----:B------:R-:W-:Y:S01]  /*15c0*/  LEA.HI R6, R6, R5, RZ, 0x3 ;  /* 0x0000000506067211 */ /* 0x000fe200078f18ff */
[----:B------:R-:W-:Y:S01]  /*15d0*/  IMAD.MOV.U32 R10, RZ, RZ, 0x20 ;  /* 0x00000020ff0a7424 */ /* 0x000fe200078e00ff */
[----:B------:R-:W-:Y:S01]  /*15e0*/  LOP3.LUT R14, R14, R7, RZ, 0x3c, !PT ;  /* 0x000000070e0e7212 */ /* 0x000fe200078e3cff */
[----:B------:R-:W-:Y:S01]  /*15f0*/  IMAD.SHL.U32 R157, R11, 0x2, RZ ;  /* 0x000000020b9d7824 */ /* 0x000fe200078e00ff */
[----:B------:R-:W-:Y:S01]  /*1600*/  LEA.HI R3, R3, R0, RZ, 0x5 ;  /* 0x0000000003037211 */ /* 0x000fe200078f28ff */
[----:B-1----:R-:W-:Y:S01]  /*1610*/  IMAD R13, R13, 0x400, R0 ;  /* 0x000004000d0d7824 */ /* 0x002fe200078e0200 */
[----:B------:R-:W-:Y:S01]  /*1620*/  LOP3.LUT R6, R6, 0xfffffff8, RZ, 0xc0, !PT ;  /* 0xfffffff806067812 */ /* 0x000fe200078ec0ff */
[----:B------:R-:W-:Y:S01]  /*1630*/  IMAD.IADD R9, R9, 0x1, R14 ;  /* 0x0000000109097824 */ /* 0x000fe200078e020e */
[----:B------:R-:W-:Y:S01]  /*1640*/  LOP3.LUT P0, RZ, R8, 0x2, RZ, 0xc0, !PT ;  /* 0x0000000208ff7812 */ /* 0x000fe2000780c0ff */
[----:B------:R-:W-:Y:S01]  /*1650*/  IMAD.SHL.U32 R0, R13, 0x4, RZ ;  /* 0x000000040d007824 */ /* 0x000fe200078e00ff */
[----:B------:R-:W-:Y:S01]  /*1660*/  SHF.R.S32.HI R3, RZ, 0x5, R3 ;  /* 0x00000005ff037819 */ /* 0x000fe20000011403 */
[----:B------:R-:W-:Y:S01]  /*1670*/  IMAD.IADD R6, R5, 0x1, -R6 ;  /* 0x0000000105067824 */ /* 0x000fe200078e0a06 */
[----:B------:R-:W-:Y:S01]  /*1680*/  SEL R10, R10, 0xffffffe0, !P0 ;  /* 0xffffffe00a0a7807 */ /* 0x000fe20004000000 */
[----:B------:R-:W-:Y:S01]  /*1690*/  IMAD.MOV.U32 R7, RZ, RZ, RZ ;  /* 0x000000ffff077224 */ /* 0x000fe200078e00ff */
[----:B------:R-:W-:Y:S01]  /*16a0*/  LEA R155, R9, UR37, 0x1 ;  /* 0x00000025099b7c11 */ /* 0x000fe2000f8e08ff */
[----:B------:R-:W-:Y:S01]  /*16b0*/  IMAD R6, R3, 0x10, R6 ;  /* 0x0000001003067824 */ /* 0x000fe200078e0206 */
[----:B------:R-:W-:Y:S01]  /*16c0*/  IADD3 R9, -R157, UR4, RZ ;  /* 0x000000049d097c10 */ /* 0x000fe2000fffe1ff */
[----:B------:R-:W-:Y:S01]  /*16d0*/  IMAD.MOV.U32 R2, RZ, RZ, RZ ;  /* 0x000000ffff027224 */ /* 0x000fe200078e00ff */
[----:B------:R-:W-:Y:S01]  /*16e0*/  IADD3 R3, R10, 0x30400, R155 ;  /* 0x000304000a037810 */ /* 0x000fe20007ffe09b */
[----:B------:R-:W-:Y:S01]  /*16f0*/  IMAD.MOV.U32 R5, RZ, RZ, RZ ;  /* 0x000000ffff057224 */ /* 0x000fe200078e00ff */
        /* <DEDUP_REMOVED lines=48> */
[----:B------:R-:W-:Y:S02]  /*1a00*/  LEA R0, R0, UR37, 0x2 ;  /* 0x0000002500007c11 */ /* 0x000fe4000f8e10ff */
[----:B------:R-:W-:Y:S02]  /*1a10*/  IADD3 R157, -R157, UR5, RZ ;  /* 0x000000059d9d7c10 */ /* 0x000fe4000fffe1ff */
[----:B-1-3--:R-:W-:-:S07]  /*1a20*/  LOP3.LUT R8, R15, 0x1, RZ, 0xfc, !PT ;  /* 0x000000010f087812 */ /* 0x00afce00078efcff */
.L_x_2540:
[----:B------:R-:W-:Y:S01]  /*1a30*/  ISETP.NE.AND P0, PT, R8, 0x3, PT ;  /* 0x000000030800780c */ /* 0x000fe20003f05270 */
[----:B------:R-:W-:-:S12]  /*1a40*/  YIELD ;  /* 0x0000000000007946 */ /* 0x000fd80003800000 */
[----:B-1----:R-:W-:Y:S05]  /*1a50*/  @!P0 BRA `(.L_x_2530) ;  /* 0x0000000000048947 */ /* 0x002fea0003800000 */
[----:B------:R-:W-:Y:S01]  /*1a60*/  BPT.TRAP 0x1 ;  /* 0x000000040000795c */ /* 0x000fe20000300000 */
.L_x_2530:
[----:B------:R-:W-:Y:S02]  /*1a70*/  LEA R3, R2, UR37, 0x3 ;  /* 0x0000002502037c11 */ /* 0x000fe4000f8e18ff */
[----:B------:R-:W-:-:S04]  /*1a80*/  SHF.L.U32 R10, R7, 0x1f, RZ ;  /* 0x0000001f070a7819 */ /* 0x000fc800000006ff */
[----:B------:R1:W2:Y:S01]  /*1a90*/  SYNCS.PHASECHK.TRANS64.TRYWAIT P1, [R3+URZ+0x36410], R10 ;  /* 0x0364100a030075a7 */ /* 0x0002a2000802017f */
[----:B------:R-:W-:Y:S05]  /*1aa0*/  @!P0 BRA `(.L_x_2531) ;  /* 0x0000000000048947 */ /* 0x000fea0003800000 */
[----:B------:R-:W-:Y:S01]  /*1ab0*/  BPT.TRAP 0x1 ;  /* 0x000000040000795c */ /* 0x000fe20000300000 */
.L_x_2531:
[----:B--2---:R-:W-:Y:S05]  /*1ac0*/  @P1 BRA `(.L_x_2532) ;  /* 0x0000000000081947 */ /* 0x004fea0003800000 */
[----:B------:R-:W2:Y:S02]  /*1ad0*/  SYNCS.PHASECHK.TRANS64.TRYWAIT P1, [R3+URZ+0x36410], R10 ;  /* 0x0364100a030075a7 */ /* 0x000ea4000802017f */
[----:B--2---:R-:W-:Y:S05]  /*1ae0*/  @!P1 BRA `(.L_x_2533) ;  /* 0x0000007c008c9947 */ /* 0x004fea0003800000 */
.L_x_2532:
        /* <DEDUP_REMOVED lines=103> */
.L_x_2534:
[----:B------:R-:W-:-:S04]  /*2160*/  SHF.L.U32 R14, R5, 0x1f, RZ ;  /* 0x0000001f050e7819 */ /* 0x000fc800000006ff */
[----:B------:R1:W1:Y:S01]  /*2170*/  SYNCS.PHASECHK.TRANS64.TRYWAIT P1, [UR37+0x36430], R14 ;  /* 0x0364300eff0075a7 */ /* 0x0002620008020165 */
[----:B------:R-:W-:Y:S05]  /*2180*/  @!P0 BRA `(.L_x_2535) ;  /* 0x0000000000048947 */ /* 0x000fea0003800000 */
[----:B------:R-:W-:Y:S01]  /*2190*/  BPT.TRAP 0x1 ;  /* 0x000000040000795c */ /* 0x000fe20000300000 */
.L_x_2535:
[----:B------:R-:W5:Y:S01]  /*21a0*/  LDL R15, [R1] ;  /* 0x00000000010f7983 */ /* 0x000f620000100800 */
        /* <DEDUP_REMOVED lines=14> */
[----:B------:R-:W-:-:S02]  /*2290*/  IMAD R120, R16, 0x40, R6 ;  /* 0x0000004010787824 */ /* 0x000fc400078e0206 */
[----:B------:R-:W-:Y:S01]  /*22a0*/  FMUL.FTZ R141, R133, UR40 ;  /* 0x00000028858d7c20 */ /* 0x000fe20008410000 */
[----:B------:R-:W-:Y:S01]  /*22b0*/  FMUL.FTZ R137, R134, UR40 ;  /* 0x0000002886897c20 */ /* 0x000fe20008410000 */
[----:B------:R-:W-:-:S03]  /*22c0*/  FMUL.FTZ R136, R135, UR40 ;  /* 0x0000002887887c20 */ /* 0x000fc60008410000 */
        /* <DEDUP_REMOVED lines=12> */
[----:B-----5:R-:W-:-:S02]  /*2390*/  VIADDMNMX R15, R120, R157, R15, PT ;  /* 0x0000009d780f7246 */ /* 0x020fc4000380010f */
[----:B------:R-:W-:Y:S01]  /*23a0*/  IADD3 R120, R157, 0x8, R120 ;  /* 0x000000089d787810 */ /* 0x000fe20007ffe078 */
[----:B-123--:R-:W-:Y:S06]  /*23b0*/  @P1 BRA `(.L_x_2536) ;  /* 0x0000000000081947 */ /* 0x00efec0003800000 */
[----:B------:R-:W1:Y:S02]  /*23c0*/  SYNCS.PHASECHK.TRANS64.TRYWAIT P1, [UR37+0x36430], R14 ;  /* 0x0364300eff0075a7 */ /* 0x000e640008020165 */
[----:B-1----:R-:W-:Y:S05]  /*23d0*/  @!P1 BRA `(.L_x_2537) ;  /* 0x0000007400649947 */ /* 0x002fea0003800000 */
.L_x_2536:
[----:B-1----:R-:W2:Y:S01]  /*23e0*/  LDL R121, [R1] ;  /* 0x0000000001797983 */ /* 0x002ea20000100800 */
[----:B------:R-:W1:Y:S01]  /*23f0*/  MUFU.TANH R141, R141 ;  /* 0x0000008d008d7308 */ /* 0x000e620000002400 */
[C---:B------:R-:W-:Y:S01]  /*2400*/  ISETP.GT.AND P2, PT, R15.reuse, RZ, PT ;  /* 0x000000ff0f00720c */ /* 0x040fe20003f44270 */
[----:B------:R-:W-:Y:S01]  /*2410*/  UIADD3 UR5, UR4, 0x9000, URZ ;  /* 0x0000900004057890 */ /* 0x000fe2000fffe03f */
[C---:B------:R-:W-:Y:S01]  /*2420*/  ISETP.GT.AND P3, PT, R15.reuse, 0x1, PT ;  /* 0x000000010f00780c */ /* 0x040fe20003f64270 */
[----:B------:R-:W-:Y:S01]  /*2430*/  UIADD3 UR4, UR37, 0x2a000, URZ ;  /* 0x0002a00025047890 */ /* 0x000fe2000fffe03f */
[C---:B------:R-:W-:Y:S01]  /*2440*/  ISETP.GT.AND P4, PT, R15.reuse, 0x8, PT ;  /* 0x000000080f00780c */ /* 0x040fe20003f84270 */
[----:B------:R-:W-:Y:S01]  /*2450*/  USHF.R.U32.HI UR5, URZ, 0x4, UR5 ;  /* 0x000000043f057899 */ /* 0x000fe20008011605 */
[C---:B------:R-:W-:Y:S01]  /*2460*/  ISETP.GT.AND P5, PT, R15.reuse, 0x9, PT ;  /* 0x000000090f00780c */ /* 0x040fe20003fa4270 */
[----:B------:R-:W3:Y:S01]  /*2470*/  MUFU.TANH R137, R137 ;  /* 0x0000008900897308 */ /* 0x000ee20000002400 */
[----:B------:R-:W-:Y:S01]  /*2480*/  FSEL R153, R12, -INF , P3 ;  /* 0xff8000000c997808 */ /* 0x000fe20001800000 */
[----:B------:R-:W-:Y:S01]  /*2490*/  USHF.R.U32.HI UR6, URZ, 0x4, UR4 ;  /* 0x000000043f067899 */ /* 0x000fe20008011604 */
[C---:B------:R-:W-:Y:S01]  /*24a0*/  ISETP.GT.AND P6, PT, R15.reuse, 0x10, PT ;  /* 0x000000100f00780c */ /* 0x040fe20003fc4270 */
[----:B------:R-:W-:Y:S01]  /*24b0*/  ULOP3.LUT UR5, UR5, 0x3fff, URZ, 0xc0, !UPT ;  /* 0x00003fff05057892 */ /* 0x000fe2000f8ec03f */
[C---:B------:R-:W-:Y:S01]  /*24c0*/  ISETP.GT.AND P1, PT, R15.reuse, 0x11, PT ;  /* 0x000000110f00780c */ /* 0x040fe20003f24270 */
[----:B------:R-:W-:Y:S01]  /*24d0*/  ULOP3.LUT UR6, UR6, 0x3fff, URZ, 0xc0, !UPT ;  /* 0x00003fff06067892 */ /* 0x000fe2000f8ec03f */
[----:B------:R-:W-:Y:S01]  /*24e0*/  ISETP.GT.AND P3, PT, R15, 0x19, PT ;  /* 0x000000190f00780c */ /* 0x000fe20003f64270 */
[----:B------:R-:W5:Y:S01]  /*24f0*/  MUFU.TANH R136, R136 ;  /* 0x0000008800887308 */ /* 0x000f620000002400 */
[----:B------:R-:W-:Y:S01]  /*2500*/  FSEL R151, R17, -INF , P5 ;  /* 0xff80000011977808 */ /* 0x000fe20002800000 */
[----:B------:R-:W-:Y:S01]  /*2510*/  ULOP3.LUT UR6, UR6, 0x10000, URZ, 0xfc, !UPT ;  /* 0x0001000006067892 */ /* 0x000fe2000f8efc3f */
[----:B------:R-:W-:Y:S01]  /*2520*/  FSEL R149, R22, -INF , P6 ;  /* 0xff80000016957808 */ /* 0x000fe20003000000 */
[----:B------:R-:W-:Y:S01]  /*2530*/  ULOP3.LUT UR8, UR5, 0x10000, URZ, 0xfc, !UPT ;  /* 0x0001000005087892 */ /* 0x000fe2000f8efc3f */
[----:B------:R-:W-:Y:S01]  /*2540*/  FSEL R143, R23, -INF , P1 ;  /* 0xff800000178f7808 */ /* 0x000fe20000800000 */
[--C-:B----4-:R-:W-:Y:S01]  /*2550*/  FFMA.FTZ R153, R153, UR41, -R142.reuse ;  /* 0x0000002999997c23 */ /* 0x110fe2000801088e */
[----:B-1----:R-:W-:Y:S01]  /*2560*/  FSEL R125, R141, -INF , P3 ;  /* 0xff8000008d7d7808 */ /* 0x002fe20001800000 */
[--C-:B------:R-:W-:Y:S01]  /*2570*/  FFMA.FTZ R151, R151, UR41, -R142.reuse ;  /* 0x0000002997977c23 */ /* 0x100fe2000801088e */
[--C-:B------:R-:W-:Y:S01]  /*2580*/  FFMA.FTZ R149, R149, UR41, -R142.reuse ;  /* 0x0000002995957c23 */ /* 0x100fe2000801088e */
[----:B------:R-:W-:Y:S01]  /*2590*/  FFMA.FTZ R143, R143, UR41, -R142 ;  /* 0x000000298f8f7c23 */ /* 0x000fe2000801088e */
[----:B------:R-:W-:Y:S01]  /*25a0*/  UMOV UR12, UR6 ;  /* 0x00000006000c7c82 */ /* 0x000fe20008000000 */
[----:B------:R-:W-:Y:S01]  /*25b0*/  UMOV UR13, 0x40000040 ;  /* 0x40000040000d7882 */ /* 0x000fe20000000000 */
[----:B------:R-:W-:Y:S01]  /*25c0*/  UMOV UR14, UR8 ;  /* 0x00000008000e7c82 */ /* 0x000fe20008000000 */
[----:B------:R-:W-:Y:S01]  /*25d0*/  UMOV UR15, 0x40000040 ;  /* 0x40000040000f7882 */ /* 0x000fe20000000000 */
[----:B------:R-:W-:Y:S01]  /*25e0*/  UIADD3 UR10, UR8, 0x606, URZ ;  /* 0x00000606080a7890 */ /* 0x000fe2000fffe03f */
[----:B------:R-:W-:Y:S01]  /*25f0*/  MUFU.EX2 R153, R153 ;  /* 0x0000009900997308 */ /* 0x000fe20000000800 */
[----:B------:R-:W-:Y:S01]  /*2600*/  UMOV UR11, 0x40000040 ;  /* 0x40000040000b7882 */ /* 0x000fe20000000000 */
[----:B------:R-:W-:Y:S01]  /*2610*/  UMOV UR9, 0x40000040 ;  /* 0x4000004000097882 */ /* 0x000fe20000000000 */
[----:B------:R-:W-:-:S05]  /*2620*/  FFMA.FTZ R12, -R12, R12, 1 ;  /* 0x3f8000000c0c7423 */ /* 0x000fca000001010c */
[----:B------:R-:W-:Y:S08]  /*2630*/  MUFU.EX2 R151, R151 ;  /* 0x0000009700977308 */ /* 0x000ff00000000800 */
[----:B------:R-:W-:Y:S01]  /*2640*/  MUFU.EX2 R149, R149 ;  /* 0x0000009500957308 */ /* 0x000fe20000000800 */
[----:B--2---:R-:W-:Y:S02]  /*2650*/  VIMNMX R120, R121, R120, PT ;  /* 0x0000007879787248 */ /* 0x004fe40003fe0100 */
[C---:B------:R-:W-:Y:S01]  /*2660*/  FSEL R121, R11.reuse, -INF , P2 ;  /* 0xff8000000b797808 */ /* 0x040fe20001000000 */
[----:B------:R-:W-:Y:S01]  /*2670*/  FFMA.FTZ R11, -R11, R11, 1 ;  /* 0x3f8000000b0b7423 */ /* 0x000fe2000001010b */
[----:B------:R-:W-:-:S02]  /*2680*/  ISETP.GT.AND P2, PT, R15, 0x18, PT ;  /* 0x000000180f00780c */ /* 0x000fc40003f44270 */
[----:B------:R-:W-:Y:S01]  /*2690*/  FSEL R15, R13, -INF , P4 ;  /* 0xff8000000d0f7808 */ /* 0x000fe20002000000 */
[--C-:B------:R-:W-:Y:S01]  /*26a0*/  FFMA.FTZ R154, R121, UR41, -R142.reuse ;  /* 0x00000029799a7c23 */ /* 0x100fe2000801088e */
[C---:B------:R-:W-:Y:S01]  /*26b0*/  ISETP.GT.AND P4, PT, R120.reuse, RZ, PT ;  /* 0x000000ff7800720c */ /* 0x040fe20003f84270 */
[----:B------:R-:W-:Y:S01]  /*26c0*/  FFMA.FTZ R13, -R13, R13, 1 ;  /* 0x3f8000000d0d7423 */ /* 0x000fe2000001010d */
[----:B------:R-:W-:Y:S01]  /*26d0*/  ISETP.GT.AND P5, PT, R120, 0x1, PT ;  /* 0x000000017800780c */ /* 0x000fe20003fa4270 */
[--C-:B------:R-:W-:Y:S01]  /*26e0*/  FFMA.FTZ R14, R15, UR41, -R142.reuse ;  /* 0x000000290f0e7c23 */ /* 0x100fe2000801088e */
[----:B------:R-:W-:Y:S01]  /*26f0*/  FSEL R123, R138, -INF , P2 ;  /* 0xff8000008a7b7808 */ /* 0x000fe20001000000 */
[----:B------:R-:W1:Y:S01]  /*2700*/  MUFU.EX2 R154, R154 ;  /* 0x0000009a009a7308 */ /* 0x000e620000000800 */
[----:B------:R-:W-:Y:S02]  /*2710*/  FSEL R144, R9, -INF , P4 ;  /* 0xff80000009907808 */ /* 0x000fe40002000000 */
[C---:B------:R-:W-:Y:S01]  /*2720*/  ISETP.GT.AND P6, PT, R120.reuse, 0x8, PT ;  /* 0x000000087800780c */ /* 0x040fe20003fc4270 */
[--C-:B------:R-:W-:Y:S01]  /*2730*/  FFMA.FTZ R140, R123, UR41, -R142.reuse ;  /* 0x000000297b8c7c23 */ /* 0x100fe2000801088e */
[----:B------:R-:W-:Y:S01]  /*2740*/  ISETP.GT.AND P1, PT, R120, 0x9, PT ;  /* 0x000000097800780c */ /* 0x000fe20003f24270 */
[----:B------:R-:W-:Y:S01]  /*2750*/  FFMA.FTZ R144, R144, UR41, -R139 ;  /* 0x0000002990907c23 */ /* 0x000fe2000801088b */
[C---:B------:R-:W-:Y:S01]  /*2760*/  ISETP.GT.AND P2, PT, R120.reuse, 0x10, PT ;  /* 0x000000107800780c */ /* 0x040fe20003f44270 */
[----:B------:R-:W-:Y:S01]  /*2770*/  FFMA.FTZ R142, R125, UR41, -R142 ;  /* 0x000000297d8e7c23 */ /* 0x000fe2000801088e */
[C---:B------:R-:W-:Y:S01]  /*2780*/  ISETP.GT.AND P3, PT, R120.reuse, 0x11, PT ;  /* 0x000000117800780c */ /* 0x040fe20003f64270 */
[----:B------:R-:W2:Y:S01]  /*2790*/  MUFU.EX2 R14, R14 ;  /* 0x0000000e000e7308 */ /* 0x000ea20000000800 */
[----:B------:R-:W-:-:S02]  /*27a0*/  ISETP.GT.AND P4, PT, R120, 0x18, PT ;  /* 0x000000187800780c */ /* 0x000fc40003f84270 */
[----:B------:R-:W-:Y:S02]  /*27b0*/  FSEL R150, R10, -INF , P5 ;  /* 0xff8000000a967808 */ /* 0x000fe40002800000 */
[----:B------:R-:W-:Y:S02]  /*27c0*/  ISETP.GT.AND P5, PT, R120, 0x19, PT ;  /* 0x000000197800780c */ /* 0x000fe40003fa4270 */
[----:B------:R-:W-:Y:S01]  /*27d0*/  FSEL R156, R18, -INF , P6 ;  /* 0xff800000129c7808 */ /* 0x000fe20003000000 */
[--C-:B------:R-:W-:Y:S01]  /*27e0*/  FFMA.FTZ R150, R150, UR41, -R139.reuse ;  /* 0x0000002996967c23 */ /* 0x100fe2000801088b */
[----:B------:R-:W-:Y:S01]  /*27f0*/  FSEL R152, R19, -INF , P1 ;  /* 0xff80000013987808 */ /* 0x000fe20000800000 */
[----:B------:R-:W-:Y:S01]  /*2800*/  MUFU.EX2 R144, R144 ;  /* 0x0000009000907308 */ /* 0x000fe20000000800 */
[----:B------:R-:W-:Y:S01]  /*2810*/  FSEL R148, R20, -INF , P2 ;  /* 0xff80000014947808 */ /* 0x000fe20001000000 */
[--C-:B------:R-:W-:Y:S01]  /*2820*/  FFMA.FTZ R156, R156, UR41, -R139.reuse ;  /* 0x000000299c9c7c23 */ /* 0x100fe2000801088b */
[----:B------:R-:W-:Y:S01]  /*2830*/  FSEL R120, R21, -INF , P3 ;  /* 0xff80000015787808 */ /* 0x000fe20001800000 */
[--C-:B------:R-:W-:Y:S01]  /*2840*/  FFMA.FTZ R152, R152, UR41, -R139.reuse ;  /* 0x0000002998987c23 */ /* 0x100fe2000801088b */
[----:B---3--:R-:W-:Y:S01]  /*2850*/  FSEL R146, R137, -INF , P4 ;  /* 0xff80000089927808 */ /* 0x008fe20002000000 */
[--C-:B------:R-:W-:Y:S01]  /*2860*/  FFMA.FTZ R148, R148, UR41, -R139.reuse ;  /* 0x0000002994947c23 */ /* 0x100fe2000801088b */
[----:B-----5:R-:W-:Y:S01]  /*2870*/  FSEL R122, R136, -INF , P5 ;  /* 0xff800000887a7808 */ /* 0x020fe20002800000 */
[--C-:B------:R-:W-:Y:S01]  /*2880*/  FFMA.FTZ R147, R120, UR41, -R139.reuse ;  /* 0x0000002978937c23 */ /* 0x100fe2000801088b */
[----:B------:R-:W-:Y:S01]  /*2890*/  LEA R15, R6, UR37, 0x2 ;  /* 0x00000025060f7c11 */ /* 0x000fe2000f8e10ff */
[--C-:B------:R-:W-:Y:S01]  /*28a0*/  FFMA.FTZ R146, R146, UR41, -R139.reuse ;  /* 0x0000002992927c23 */ /* 0x100fe2000801088b */
[----:B------:R-:W3:Y:S01]  /*28b0*/  MUFU.EX2 R150, R150 ;  /* 0x0000009600967308 */ /* 0x000ee20000000800 */
[----:B------:R-:W-:-:S02]  /*28c0*/  FFMA.FTZ R139, R122, UR41, -R139 ;  /* 0x000000297a8b7c23 */ /* 0x000fc4000801088b */
[----:B------:R-:W-:-:S05]  /*28d0*/  WARPGROUP.ARRIVE ;  /* 0x00000000000079c5 */ /* 0x000fca0000000000 */
[----:B------:R-:W-:Y:S01]  /*28e0*/  MUFU.EX2 R152, R152 ;  /* 0x0000009800987308 */ /* 0x000fe20000000800 */
        /* <DEDUP_REMOVED lines=68> */
[----:B------:R-:W-:Y:S01]  /*2d30*/  UIADD3 UR8, UR6, 0x406, URZ ;  /* 0x0000040606087890 */ /* 0x000fe2000fffe03f */
[----:B------:R-:W-:Y:S02]  /*2d40*/  WARPGROUP.DEPBAR.LE gsb0, 0x0 ;  /* 0x00008000000079c5 */ /* 0x000fe40000010000 */
[----:B------:R-:W-:-:S06]  /*2d50*/  WARPGROUP.ARRIVE ;  /* 0x00000000000079c5 */ /* 0x000fcc0000000000 */
[----:B------:R-:W-:Y:S03]  /*2d60*/  HGMMA.64x32x16.F32 R120, gdesc[UR12], R120, gsb0 ;  /* 0x006000000c7879f0 */ /* 0x000fe60008000878 */
[----:B------:R-:W-:Y:S02]  /*2d70*/  WARPGROUP.DEPBAR.LE gsb0, 0x0 ;  /* 0x00008000000079c5 */ /* 0x000fe40000010000 */
[----:B------:R-:W-:-:S06]  /*2d80*/  WARPGROUP.ARRIVE ;  /* 0x00000000000079c5 */ /* 0x000fcc0000000000 */
[----:B------:R-:W-:Y:S03]  /*2d90*/  HGMMA.64x32x16.F32 R120, gdesc[UR8], R120, gsb0 ;  /* 0x00600000087879f0 */ /* 0x000fe60008000878 */
[----:B------:R-:W-:Y:S02]  /*2da0*/  WARPGROUP.DEPBAR.LE gsb0, 0x0 ;  /* 0x00008000000079c5 */ /* 0x000fe40000010000 */
[----:B------:R-:W4:Y:S02]  /*2db0*/  LDS R145, [R15+0x30200] ;  /* 0x030200000f917984 */ /* 0x000f240000000800 */
[--C-:B----4-:R-:W-:Y:S01]  /*2dc0*/  FADD.FTZ R120, R120, -R145.reuse ;  /* 0x8000009178787221 */ /* 0x110fe20000010000 */
[--C-:B------:R-:W-:Y:S01]  /*2dd0*/  FADD.FTZ R124, R124, -R145.reuse ;  /* 0x800000917c7c7221 */ /* 0x100fe20000010000 */
[--C-:B------:R-:W-:Y:S02]  /*2de0*/  FADD.FTZ R125, R125, -R145.reuse ;  /* 0x800000917d7d7221 */ /* 0x100fe40000010000 */
[----:B-1----:R-:W-:Y:S01]  /*2df0*/  FMUL.FTZ R120, R154, R120 ;  /* 0x000000789a787220 */ /* 0x002fe20000410000 */
[----:B--2---:R-:W-:Y:S01]  /*2e00*/  FMUL.FTZ R124, R14, R124 ;  /* 0x0000007c0e7c7220 */ /* 0x004fe20000410000 */
[C---:B------:R-:W-:Y:S01]  /*2e10*/  FMUL.FTZ R125, R151.reuse, R125 ;  /* 0x0000007d977d7220 */ /* 0x040fe20000410000 */
[----:B------:R-:W-:Y:S01]  /*2e20*/  F2FP.F16.F32.PACK_AB R14, R151, R14 ;  /* 0x0000000e970e723e */ /* 0x000fe200000000ff */
[----:B------:R-:W-:Y:S01]  /*2e30*/  FMUL.FTZ R11, R11, R120 ;  /* 0x000000780b0b7220 */ /* 0x000fe20000410000 */
[----:B------:R-:W-:Y:S01]  /*2e40*/  FADD.FTZ R120, R121, -R145 ;  /* 0x8000009179787221 */ /* 0x000fe20000010000 */
[----:B------:R1:W2:Y:S01]  /*2e50*/  LDS R151, [R15+0x30220] ;  /* 0x030220000f977984 */ /* 0x0002a20000000800 */
[----:B------:R-:W1:Y:S01]  /*2e60*/  MUFU.EX2 R121, R156 ;  /* 0x0000009c00797308 */ /* 0x000e620000000800 */
[----:B------:R-:W-:Y:S01]  /*2e70*/  FMUL.FTZ R124, R13, R124 ;  /* 0x0000007c0d7c7220 */ /* 0x000fe20000410000 */
[----:B------:R-:W-:Y:S01]  /*2e80*/  FMUL.FTZ R120, R153, R120 ;  /* 0x0000007899787220 */ /* 0x000fe20000410000 */
[----:B---3--:R-:W-:-:S03]  /*2e90*/  F2FP.F16.F32.PACK_AB R13, R150, R144 ;  /* 0x00000090960d723e */ /* 0x008fc600000000ff */
[----:B------:R-:W-:Y:S01]  /*2ea0*/  FMUL.FTZ R120, R12, R120 ;  /* 0x000000780c787220 */ /* 0x000fe20000410000 */
[----:B------:R-:W-:Y:S02]  /*2eb0*/  F2FP.F16.F32.PACK_AB R12, R153, R154 ;  /* 0x0000009a990c723e */ /* 0x000fe400000000ff */
[----:B------:R3:W4:Y:S01]  /*2ec0*/  MUFU.EX2 R154, R143 ;  /* 0x0000008f009a7308 */ /* 0x0007220000000800 */
[--C-:B------:R-:W-:Y:S01]  /*2ed0*/  FADD.FTZ R128, R128, -R145.reuse ;  /* 0x8000009180807221 */ /* 0x100fe20000010000 */
[----:B------:R-:W-:Y:S01]  /*2ee0*/  FADD.FTZ R129, R129, -R145 ;  /* 0x8000009181817221 */ /* 0x000fe20000010000 */
[----:B-1----:R-:W-:Y:S01]  /*2ef0*/  F2FP.F16.F32.PACK_AB R15, R152, R121 ;  /* 0x00000079980f723e */ /* 0x002fe200000000ff */
[----:B---3--:R-:W3:Y:S01]  /*2f00*/  LDL R143, [R1+0x4] ;  /* 0x00000400018f7983 */ /* 0x008ee20000100800 */
[----:B------:R-:W-:Y:S06]  /*2f10*/  BAR.SYNC.DEFER_BLOCKING 0x9, 0x180 ;  /* 0x0246000000007b1d */ /* 0x000fec0000010000 */
[----:B------:R-:W-:Y:S01]  /*2f20*/  MUFU.EX2 R140, R140 ;  /* 0x0000008c008c7308 */ /* 0x000fe20000000800 */
[----:B------:R-:W-:-:S07]  /*2f30*/  FFMA.FTZ R22, -R22, R22, 1 ;  /* 0x3f80000016167423 */ /* 0x000fce0000010116 */
[----:B------:R-:W1:Y:S01]  /*2f40*/  MUFU.EX2 R153, R142 ;  /* 0x0000008e00997308 */ /* 0x000e620000000800 */
[----:B----4-:R-:W-:-:S07]  /*2f50*/  FMUL.FTZ R129, R154, R129 ;  /* 0x000000819a817220 */ /* 0x010fce0000410000 */
[----:B------:R-:W-:Y:S01]  /*2f60*/  MUFU.EX2 R148, R148 ;  /* 0x0000009400947308 */ /* 0x000fe20000000800 */
[----:B------:R4:W-:Y:S07]  /*2f70*/  STSM.16.M88.4 [R155+0x30400], R12 ;  /* 0x0304000c9b007844 */ /* 0x0009ee0000000200 */
[----:B------:R-:W5:Y:S08]  /*2f80*/  MUFU.EX2 R147, R147 ;  /* 0x0000009300937308 */ /* 0x000f700000000800 */
[----:B------:R-:W-:Y:S01]  /*2f90*/  MUFU.EX2 R146, R146 ;  /* 0x0000009200927308 */ /* 0x000fe20000000800 */
[----:B----4-:R-:W-:-:S07]  /*2fa0*/  FFMA.FTZ R12, -R23, R23, 1 ;  /* 0x3f800000170c7423 */ /* 0x010fce0000010117 */
[----:B------:R-:W4:Y:S01]  /*2fb0*/  MUFU.EX2 R139, R139 ;  /* 0x0000008b008b7308 */ /* 0x000f220000000800 */
[----:B------:R-:W-:Y:S01]  /*2fc0*/  FMUL.FTZ R23, R149, R128 ;  /* 0x0000008095177220 */ /* 0x000fe20000410000 */
[--C-:B--2---:R-:W-:Y:S01]  /*2fd0*/  FADD.FTZ R13, R122, -R151.reuse ;  /* 0x800000977a0d7221 */ /* 0x104fe20000010000 */
[--C-:B------:R-:W-:Y:S02]  /*2fe0*/  FADD.FTZ R15, R123, -R151.reuse ;  /* 0x800000977b0f7221 */ /* 0x100fe40000010000 */
[----:B------:R-:W-:Y:S01]  /*2ff0*/  FMUL.FTZ R23, R22, R23 ;  /* 0x0000001716177220 */ /* 0x000fe20000410000 */
[----:B------:R-:W-:Y:S01]  /*3000*/  FMUL.FTZ R22, R12, R129 ;  /* 0x000000810c167220 */ /* 0x000fe20000410000 */
[----:B------:R-:W-:Y:S01]  /*3010*/  FADD.FTZ R12, R126, -R151 ;  /* 0x800000977e0c7221 */ /* 0x000fe20000010000 */
[----:B------:R-:W-:Y:S01]  /*3020*/  FMUL.FTZ R144, R144, R13 ;  /* 0x0000000d90907220 */ /* 0x000fe20000410000 */
[----:B------:R-:W-:Y:S01]  /*3030*/  FMUL.FTZ R150, R150, R15 ;  /* 0x0000000f96967220 */ /* 0x000fe20000410000 */
[----:B-1----:R-:W-:Y:S01]  /*3040*/  F2FP.F16.F32.PACK_AB R14, R153, R140 ;  /* 0x0000008c990e723e */ /* 0x002fe200000000ff */
[----:B------:R-:W-:Y:S01]  /*3050*/  FMUL.FTZ R121, R121, R12 ;  /* 0x0000000c79797220 */ /* 0x000fe20000410000 */
[----:B------:R-:W-:-:S02]  /*3060*/  F2FP.F16.F32.PACK_AB R12, R154, R149 ;  /* 0x000000959a0c723e */ /* 0x000fc400000000ff */
[----:B-----5:R-:W-:Y:S02]  /*3070*/  F2FP.F16.F32.PACK_AB R13, R147, R148 ;  /* 0x00000094930d723e */ /* 0x020fe400000000ff */
[----:B----4-:R-:W-:Y:S02]  /*3080*/  F2FP.F16.F32.PACK_AB R15, R139, R146 ;  /* 0x000000928b0f723e */ /* 0x010fe400000000ff */
[----:B------:R-:W-:Y:S01]  /*3090*/  R2UR UR10, R4 ;  /* 0x00000000040a72ca */ /* 0x000fe200000e0000 */
[--C-:B------:R-:W-:Y:S01]  /*30a0*/  FADD.FTZ R129, R127, -R151.reuse ;  /* 0x800000977f817221 */ /* 0x100fe20000010000 */
[----:B------:R-:W-:Y:S01]  /*30b0*/  FFMA.FTZ R156, -R17, R17, 1 ;  /* 0x3f800000119c7423 */ /* 0x000fe20000010111 */
[----:B------:R-:W-:Y:S01]  /*30c0*/  FADD.FTZ R127, R134, -R151 ;  /* 0x80000097867f7221 */ /* 0x000fe20000010000 */
[--C-:B------:R-:W-:Y:S01]  /*30d0*/  FADD.FTZ R17, R132, -R145.reuse ;  /* 0x8000009184117221 */ /* 0x100fe20000010000 */
[----:B------:R-:W-:Y:S01]  /*30e0*/  FADD.FTZ R132, R133, -R145 ;  /* 0x8000009185847221 */ /* 0x000fe20000010000 */
[--C-:B------:R-:W-:Y:S01]  /*30f0*/  FADD.FTZ R123, R130, -R151.reuse ;  /* 0x80000097827b7221 */ /* 0x100fe20000010000 */
[--C-:B------:R-:W-:Y:S01]  /*3100*/  FADD.FTZ R122, R131, -R151.reuse ;  /* 0x80000097837a7221 */ /* 0x100fe20000010000 */
[----:B------:R-:W-:Y:S01]  /*3110*/  FADD.FTZ R126, R135, -R151 ;  /* 0x80000097877e7221 */ /* 0x000fe20000010000 */
[----:B------:R-:W-:Y:S01]  /*3120*/  FMUL.FTZ R146, R146, R127 ;  /* 0x0000007f92927220 */ /* 0x000fe20000410000 */
[----:B------:R-:W-:Y:S01]  /*3130*/  FFMA.FTZ R128, -R138, R138, 1 ;  /* 0x3f8000008a807423 */ /* 0x000fe2000001018a */
[----:B------:R-:W-:Y:S01]  /*3140*/  FMUL.FTZ R17, R140, R17 ;  /* 0x000000118c117220 */ /* 0x000fe20000410000 */
[----:B------:R-:W-:Y:S01]  /*3150*/  FMUL.FTZ R152, R152, R129 ;  /* 0x0000008198987220 */ /* 0x000fe20000410000 */
[----:B------:R-:W-:Y:S01]  /*3160*/  FFMA.FTZ R9, -R9, R9, 1 ;  /* 0x3f80000009097423 */ /* 0x000fe20000010109 */
[----:B------:R-:W-:Y:S01]  /*3170*/  FFMA.FTZ R127, -R10, R10, 1 ;  /* 0x3f8000000a7f7423 */ /* 0x000fe2000001010a */
[----:B------:R-:W-:Y:S01]  /*3180*/  FFMA.FTZ R18, -R18, R18, 1 ;  /* 0x3f80000012127423 */ /* 0x000fe20000010112 */
[----:B------:R-:W-:Y:S01]  /*3190*/  FFMA.FTZ R19, -R19, R19, 1 ;  /* 0x3f80000013137423 */ /* 0x000fe20000010113 */
        /* <DEDUP_REMOVED lines=18> */
[----:B------:R-:W-:-:S02]  /*32c0*/  USHF.R.U32.HI UR5, URZ, 0x4, UR39 ;  /* 0x000000043f057899 */ /* 0x000fc40008011627 */
[----:B------:R-:W-:Y:S01]  /*32d0*/  ULEA UR4, UR10, UR4, 0xd ;  /* 0x000000040a047291 */ /* 0x000fe2000f8e683f */
[----:B------:R-:W-:Y:S01]  /*32e0*/  F2FP.F16.F32.PACK_AB R120, R120, R11 ;  /* 0x0000000b7878723e */ /* 0x000fe200000000ff */
[----:B------:R-:W-:Y:S01]  /*32f0*/  ULOP3.LUT UR5, UR5, 0x3fff, URZ, 0xc0, !UPT ;  /* 0x00003fff05057892 */ /* 0x000fe2000f8ec03f */
[----:B------:R-:W-:Y:S01]  /*3300*/  F2FP.F16.F32.PACK_AB R122, R125, R124 ;  /* 0x0000007c7d7a723e */ /* 0x000fe200000000ff */
[----:B------:R-:W-:Y:S01]  /*3310*/  USHF.R.U32.HI UR4, URZ, 0x4, UR4 ;  /* 0x000000043f047899 */ /* 0x000fe20008011604 */
[----:B------:R-:W-:Y:S01]  /*3320*/  F2FP.F16.F32.PACK_AB R121, R150, R9 ;  /* 0x000000099679723e */ /* 0x000fe200000000ff */
[----:B------:R-:W-:Y:S02]  /*3330*/  ULOP3.LUT UR9, UR5, 0x1000000, URZ, 0xfc, !UPT ;  /* 0x0100000005097892 */ /* 0x000fe4000f8efc3f */
[----:B------:R-:W-:Y:S01]  /*3340*/  ULOP3.LUT UR8, UR4, 0x3fff, URZ, 0xc0, !UPT ;  /* 0x00003fff04087892 */ /* 0x000fe2000f8ec03f */
[----:B------:R-:W-:Y:S01]  /*3350*/  UMOV UR7, 0x80000020 ;  /* 0x8000002000077882 */ /* 0x000fe20000000000 */
[----:B------:R-:W-:-:S03]  /*3360*/  UMOV UR5, 0x40000040 ;  /* 0x4000004000057882 */ /* 0x000fc60000000000 */
[----:B------:R-:W-:Y:S02]  /*3370*/  UMOV UR6, UR9 ;  /* 0x0000000900067c82 */ /* 0x000fe40008000000 */
[----:B------:R-:W-:Y:S01]  /*3380*/  UMOV UR4, UR8 ;  /* 0x0000000800047c82 */ /* 0x000fe20008000000 */
[----:B---3--:R1:W-:Y:S01]  /*3390*/  STSM.16.M88.4 [R143], R12 ;  /* 0x0000000c8f007844 */ /* 0x0083e20000000200 */
[----:B------:R-:W-:Y:S01]  /*33a0*/  @!PT LDS RZ, [RZ] ;  /* 0x00000000fffff984 */ /* 0x000fe20000000800 */
[----:B------:R-:W-:Y:S01]  /*33b0*/  @!PT LDS RZ, [RZ] ;  /* 0x00000000fffff984 */ /* 0x000fe20000000800 */
[----:B------:R-:W-:Y:S01]  /*33c0*/  @!PT LDS RZ, [RZ] ;  /* 0x00000000fffff984 */ /* 0x000fe20000000800 */
[----:B------:R-:W-:Y:S01]  /*33d0*/  @!PT LDS RZ, [RZ] ;  /* 0x00000000fffff984 */ /* 0x000fe20000000800 */
[----:B------:R2:W-:Y:S06]  /*33e0*/  MEMBAR.ALL.CTA ;  /* 0x0000000000007992 */ /* 0x0005ec0000008000 */
[----:B--2---:R-:W2:Y:S01]  /*33f0*/  FENCE.VIEW.ASYNC.S ;  /* 0x00000000000073c6 */ /* 0x004ea20000000000 */
[----:B-1----:R-:W-:Y:S01]  /*3400*/  FMUL.FTZ R13, R20, R123 ;  /* 0x0000007b140d7220 */ /* 0x002fe20000410000 */
[----:B------:R-:W-:Y:S01]  /*3410*/  FMUL.FTZ R15, R137, R146 ;  /* 0x00000092890f7220 */ /* 0x000fe20000410000 */
[----:B------:R-:W-:Y:S01]  /*3420*/  F2FP.F16.F32.PACK_AB R123, R19, R18 ;  /* 0x00000012137b723e */ /* 0x000fe200000000ff */
[----:B--2---:R-:W-:Y:S01]  /*3430*/  BAR.SYNC.DEFER_BLOCKING 0x9, 0x180 ;  /* 0x0246000000007b1d */ /* 0x004fe20000010000 */
[----:B------:R-:W-:-:S02]  /*3440*/  F2FP.F16.F32.PACK_AB R12, R22, R23 ;  /* 0x00000017160c723e */ /* 0x000fc400000000ff */
[----:B------:R-:W-:Y:S02]  /*3450*/  F2FP.F16.F32.PACK_AB R14, R17, R128 ;  /* 0x00000080110e723e */ /* 0x000fe400000000ff */
[----:B------:R-:W-:Y:S02]  /*3460*/  F2FP.F16.F32.PACK_AB R13, R10, R13 ;  /* 0x0000000d0a0d723e */ /* 0x000fe400000000ff */
[----:B------:R-:W-:Y:S01]  /*3470*/  F2FP.F16.F32.PACK_AB R15, R136, R15 ;  /* 0x0000000f880f723e */ /* 0x000fe200000000ff */
        /* <DEDUP_REMOVED lines=15> */
[----:B-1----:R-:W-:-:S04]  /*3570*/  IMAD.U32 R143, RZ, RZ, UR37 ;  /* 0x00000025ff8f7e24 */ /* 0x002fc8000f8e00ff */
[----:B------:R-:W-:Y:S01]  /*3580*/  VIADD R143, R143, 0x33400 ;  /* 0x000334008f8f7836 */ /* 0x000fe20000000000 */
[----:B------:R-:W-:Y:S02]  /*3590*/  WARPGROUP.DEPBAR.LE gsb0, 0x0 ;  /* 0x00008000000079c5 */ /* 0x000fe40000010000 */
[----:B------:R-:W-:-:S06]  /*35a0*/  WARPGROUP.ARRIVE ;  /* 0x00000000000079c5 */ /* 0x000fcc0000000000 */
[----:B------:R-:W-:Y:S01]  /*35b0*/  HGMMA.64x96x16.F32 R72, gdesc[UR4].tnspA.tnspB, R72, gsb0 ;  /* 0x61600000044879f0 */ /* 0x000fe20008000848 */
[----:B------:R-:W-:Y:S01]  /*35c0*/  R2UR UR5, R143 ;  /* 0x000000008f0572ca */ /* 0x000fe200000e0000 */
[----:B------:R-:W-:Y:S02]  /*35d0*/  UIMAD UR4, UR10, 0x3000, UR37 ;  /* 0x000030000a0478a4 */ /* 0x000fe4000f8e0225 */
[----:B------:R-:W-:-:S10]  /*35e0*/  UIADD3 UR6, UR9, 0xc0, URZ ;  /* 0x000000c009067890 */ /* 0x000fd4000fffe03f */
[----:B------:R-:W-:-:S04]  /*35f0*/  USHF.R.U32.HI UR5, URZ, 0x4, UR5 ;  /* 0x000000043f057899 */ /* 0x000fc80008011605 */
[----:B------:R-:W-:Y:S02]  /*3600*/  ULOP3.LUT UR12, UR5, 0x3fff, URZ, 0xc0, !UPT ;  /* 0x00003fff050c7892 */ /* 0x000fe4000f8ec03f */
[----:B------:R-:W-:Y:S02]  /*3610*/  USHF.R.U32.HI UR5, URZ, 0x4, UR4 ;  /* 0x000000043f057899 */ /* 0x000fe40008011604 */
[----:B------:R-:W-:Y:S02]  /*3620*/  UIADD3 UR4, UR8, 0x180, URZ ;  /* 0x0000018008047890 */ /* 0x000fe4000fffe03f */
[----:B------:R-:W-:Y:S01]  /*3630*/  ULOP3.LUT UR10, UR5, 0x3fff, URZ, 0xc0, !UPT ;  /* 0x00003fff050a7892 */ /* 0x000fe2000f8ec03f */
[----:B------:R-:W-:Y:S02]  /*3640*/  UMOV UR7, 0x80000020 ;  /* 0x8000002000077882 */ /* 0x000fe40000000000 */
[----:B------:R-:W-:Y:S01]  /*3650*/  UMOV UR5, 0x40000040 ;  /* 0x4000004000057882 */ /* 0x000fe20000000000 */
[----:B------:R-:W-:-:S02]  /*3660*/  WARPGROUP.DEPBAR.LE gsb0, 0x0 ;  /* 0x00008000000079c5 */ /* 0x000fc40000010000 */
[----:B------:R-:W-:-:S06]  /*3670*/  WARPGROUP.ARRIVE ;  /* 0x00000000000079c5 */ /* 0x000fcc0000000000 */
[----:B------:R-:W-:Y:S01]  /*3680*/  HGMMA.64x96x16.F32 R72, gdesc[UR4].tnspA.tnspB, R72, gsb0 ;  /* 0x61600000044879f0 */ /* 0x000fe20008000848 */
        /* <DEDUP_REMOVED lines=52> */
.L_x_2538:
        /* <DEDUP_REMOVED lines=60> */
.L_x_2539:
[----:B------:R-:W-:Y:S01]  /*3d90*/  VIADD R16, R16, 0x1 ;  /* 0x0000000110107836 */ /* 0x000fe20000000000 */
[----:B------:R-:W-:Y:S01]  /*3da0*/  LOP3.LUT R5, R5, 0x1, RZ, 0x3c, !PT ;  /* 0x0000000105057812 */ /* 0x000fe200078e3cff */
[----:B------:R-:W-:Y:S02]  /*3db0*/  VIADD R2, R2, 0x1 ;  /* 0x0000000102027836 */ /* 0x000fe40000000000 */
[----:B------:R-:W-:Y:S01]  /*3dc0*/  VIADD R3, R3, 0x36420 ;  /* 0x0003642003037836 */ /* 0x000fe20000000000 */
[----:B------:R-:W-:Y:S02]  /*3dd0*/  ISETP.GE.AND P1, PT, R16, UR36, PT ;  /* 0x0000002410007c0c */ /* 0x000fe4000bf26270 */
[----:B------:R-:W-:Y:S02]  /*3de0*/  ISETP.NE.AND P0, PT, R2, 0x2, PT ;  /* 0x000000020200780c */ /* 0x000fe40003f05270 */
[----:B------:R-:W-:Y:S02]  /*3df0*/  PRMT R3, RZ, 0x654, R3 ;  /* 0x00000654ff037816 */ /* 0x000fe40000000003 */
[----:B-1----:R-:W-:-:S02]  /*3e00*/  SEL R10, RZ, 0x1, P0 ;  /* 0x00000001ff0a7807 */ /* 0x002fc40000000000 */
[----:B------:R1:W-:Y:S01]  /*3e10*/  SYNCS.ARRIVE.TRANS64.RED.A1T0 RZ, [R3+URZ], RZ ;  /* 0x000000ff03ff79a7 */ /* 0x0003e2000810043f */
[----:B------:R-:W-:Y:S02]  /*3e20*/  SEL R2, R2, RZ, P0 ;  /* 0x000000ff02027207 */ /* 0x000fe40000000000 */
[----:B------:R-:W-:Y:S02]  /*3e30*/  LOP3.LUT R7, R7, R10, RZ, 0x3c, !PT ;  /* 0x0000000a07077212 */ /* 0x000fe400078e3cff */
        /* <DEDUP_REMOVED lines=51> */
.L_x_2522:
[----:B------:R-:W-:Y:S05]  /*4170*/  @P0 BRA `(.L_x_2541) ;  /* 0x0000000c005c0947 */ /* 0x000fea0003800000 */
[----:B------:R-:W2:Y:S01]  /*4180*/  S2UR UR4, SR_CgaCtaId ;  /* 0x00000000000479c3 */ /* 0x000ea20000008800 */
[----:B------:R-:W-:Y:S02]  /*4190*/  UMOV UR37, 0x400 ;  /* 0x0000040000257882 */ /* 0x000fe40000000000 */
[----:B--2---:R-:W-:-:S06]  /*41a0*/  ULEA UR37, UR4, UR37, 0x18 ;  /* 0x0000002504257291 */ /* 0x004fcc000f8ec03f */
        /* <DEDUP_REMOVED lines=8> */
[----:B-1----:R-:W1:Y:S01]  /*4230*/  LDC.64 R2, c[0x4][R2] ;  /* 0x0100000002027b82 */ /* 0x002e620000000a00 */
        /* <DEDUP_REMOVED lines=10> */
.L_x_2542:
        /* <DEDUP_REMOVED lines=20> */
.L_x_2543:
        /* <DEDUP_REMOVED lines=18> */
.L_x_2544:
        /* <DEDUP_REMOVED lines=18> */
.L_x_2545:
[----:B------:R-:W2:Y:S01]  /*4660*/  S2R R0, SR_TID.X ;  /* 0x0000000000007919 */ /* 0x000ea20000002100 */
        /* <DEDUP_REMOVED lines=15> */
[----:B--2---:R-:W-:Y:S01]  /*4760*/  VIADD R5, R0, 0xffffff80 ;  /* 0xffffff8000057836 */ /* 0x004fe20000000000 */
        /* <DEDUP_REMOVED lines=10> */
[----:B-1----:R-:W-:Y:S01]  /*4810*/  IMAD.SHL.U32 R3, R7, 0x10, RZ ;  /* 0x0000001007037824 */ /* 0x002fe200078e00ff */
        /* <DEDUP_REMOVED lines=70> */
[----:B------:R-:W-:Y:S01]  /*4c80*/  ULDC.64 UR6, c[0x0][0x198] ;  /* 0x0000660000067ab9 */ /* 0x000fe20000000a00 */
[----:B------:R-:W-:Y:S02]  /*4c90*/  UIADD3 UR40, UR37, 0x9000, URZ ;  /* 0x0000900025287890 */ /* 0x000fe4000fffe03f */
[----:B------:R-:W-:Y:S02]  /*4ca0*/  UIADD3 UR4, UP0, UR6, 0x770, URZ ;  /* 0x0000077006047890 */ /* 0x000fe4000ff1e03f */
[----:B------:R-:W-:Y:S02]  /*4cb0*/  UIMAD UR42, UR38, 0x60, URZ ;  /* 0x00000060262a78a4 */ /* 0x000fe4000f8e023f */
[----:B------:R-:W-:Y:S02]  /*4cc0*/  UIADD3.X UR5, URZ, UR7, URZ, UP0, !UPT ;  /* 0x000000073f057290 */ /* 0x000fe400087fe43f */
[----:B------:R-:W-:Y:S02]  /*4cd0*/  UIADD3 UR6, UP0, UR6, 0x670, URZ ;  /* 0x0000067006067890 */ /* 0x000fe4000ff1e03f */
[----:B------:R-:W-:-:S02]  /*4ce0*/  UIADD3 UR32, UR37, 0xc000, URZ ;  /* 0x0000c00025207890 */ /* 0x000fc4000fffe03f */
[----:B------:R-:W-:Y:S02]  /*4cf0*/  UIADD3 UR24, UR37, 0xf000, URZ ;  /* 0x0000f00025187890 */ /* 0x000fe4000fffe03f */
[----:B------:R-:W-:Y:S02]  /*4d00*/  UIADD3.X UR7, URZ, UR7, URZ, UP0, !UPT ;  /* 0x000000073f077290 */ /* 0x000fe400087fe43f */
[----:B------:R-:W-:Y:S02]  /*4d10*/  UIADD3 UR16, UR37, 0x3000, URZ ;  /* 0x0000300025107890 */ /* 0x000fe4000fffe03f */
[----:B------:R-:W-:Y:S01]  /*4d20*/  UIADD3 UR8, UR37, 0x6000, URZ ;  /* 0x0000600025087890 */ /* 0x000fe2000fffe03f */
[----:B------:R-:W-:Y:S01]  /*4d30*/  UMOV UR41, URZ ;  /* 0x0000003f00297c82 */ /* 0x000fe20008000000 */
[----:B------:R-:W-:Y:S01]  /*4d40*/  UMOV UR33, 0x40 ;  /* 0x0000004000217882 */ /* 0x000fe20000000000 */
[----:B------:R-:W-:Y:S01]  /*4d50*/  UMOV UR35, UR43 ;  /* 0x0000002b00237c82 */ /* 0x000fe20008000000 */
[----:B------:R-:W-:Y:S01]  /*4d60*/  UMOV UR36, UR44 ;  /* 0x0000002c00247c82 */ /* 0x000fe20008000000 */
[----:B------:R-:W-:Y:S01]  /*4d70*/  UMOV UR34, UR42 ;  /* 0x0000002a00227c82 */ /* 0x000fe20008000000 */
[----:B------:R-:W-:Y:S01]  /*4d80*/  UMOV UR25, 0x80 ;  /* 0x0000008000197882 */ /* 0x000fe20000000000 */
[----:B------:R-:W-:Y:S01]  /*4d90*/  UMOV UR27, UR43 ;  /* 0x0000002b001b7c82 */ /* 0x000fe20008000000 */
[----:B------:R-:W-:Y:S01]  /*4da0*/  UMOV UR28, UR44 ;  /* 0x0000002c001c7c82 */ /* 0x000fe20008000000 */
[----:B------:R1:W-:Y:S01]  /*4db0*/  UTMASTG.4D [UR40], [UR4] ;  /* 0x00000028040073b5 */ /* 0x0003e20008018000 */
[----:B------:R-:W-:Y:S01]  /*4dc0*/  UMOV UR26, UR42 ;  /* 0x0000002a001a7c82 */ /* 0x000fe20008000000 */
[----:B------:R-:W-:Y:S01]  /*4dd0*/  UMOV UR17, 0x40 ;  /* 0x0000004000117882 */ /* 0x000fe20000000000 */
[----:B------:R-:W-:Y:S01]  /*4de0*/  UMOV UR19, UR43 ;  /* 0x0000002b00137c82 */ /* 0x000fe20008000000 */
[----:B------:R-:W-:Y:S01]  /*4df0*/  UMOV UR20, UR44 ;  /* 0x0000002c00147c82 */ /* 0x000fe20008000000 */
[----:B------:R-:W-:Y:S01]  /*4e00*/  UMOV UR18, UR42 ;  /* 0x0000002a00127c82 */ /* 0x000fe20008000000 */
[----:B------:R-:W-:Y:S01]  /*4e10*/  UMOV UR9, 0x80 ;  /* 0x0000008000097882 */ /* 0x000fe20000000000 */
[----:B------:R-:W-:Y:S01]  /*4e20*/  UMOV UR11, UR43 ;  /* 0x0000002b000b7c82 */ /* 0x000fe20008000000 */
[----:B------:R3:W-:Y:S01]  /*4e30*/  UTMASTG.4D [UR32], [UR4] ;  /* 0x00000020040073b5 */ /* 0x0007e20008018000 */
[----:B------:R-:W-:Y:S01]  /*4e40*/  UMOV UR12, UR44 ;  /* 0x0000002c000c7c82 */ /* 0x000fe20008000000 */
[----:B------:R-:W-:Y:S01]  /*4e50*/  UMOV UR10, UR42 ;  /* 0x0000002a000a7c82 */ /* 0x000fe20008000000 */
[----:B------:R3:W-:Y:S01]  /*4e60*/  UTMASTG.4D [UR24], [UR4] ;  /* 0x00000018040073b5 */ /* 0x0007e20008018000 */
[----:B-1----:R-:W-:-:S02]  /*4e70*/  UMOV UR40, UR37 ;  /* 0x0000002500287c82 */ /* 0x002fc40008000000 */
[----:B------:R3:W-:Y:S01]  /*4e80*/  UTMASTG.4D [UR40], [UR6] ;  /* 0x00000028060073b5 */ /* 0x0007e20008018000 */
[----:B------:R3:W-:Y:S01]  /*4e90*/  UTMASTG.4D [UR16], [UR6] ;  /* 0x00000010060073b5 */ /* 0x0007e20008018000 */
[----:B------:R3:W-:Y:S02]  /*4ea0*/  UTMASTG.4D [UR8], [UR6] ;  /* 0x00000008060073b5 */ /* 0x0007e40008018000 */
[----:B---3--:R0:W-:Y:S02]  /*4eb0*/  UTMACMDFLUSH ;  /* 0x00000000000079b7 */ /* 0x0081e40000000000 */
.L_x_2547:
[----:B------:R-:W-:Y:S05]  /*4ec0*/  BSYNC B0 ;  /* 0x0000000000007941 */ /* 0x000fea0003800000 */
.L_x_2546:
[----:B------:R-:W-:-:S04]  /*4ed0*/  DEPBAR.LE SB0, 0x0 ;  /* 0x000080000000791a */ /* 0x000fc80000000000 */
[----:B------:R-:W-:Y:S05]  /*4ee0*/  EXIT ;  /* 0x000000000000794d */ /* 0x000fea0003800000 */
.L_x_2541:
[----:B------:R-:W2:Y:S01]  /*4ef0*/  S2R R0, SR_TID.X ;  /* 0x0000000000007919 */ /* 0x000ea20000002100 */
[----:B-1----:R-:W1:Y:S01]  /*4f00*/  LDC.64 R2, c[0x0][0x820] ;  /* 0x00020800ff027b82 */ /* 0x002e620000000a00 */
[----:B------:R-:W-:Y:S01]  /*4f10*/  ULDC.64 UR4, c[0x0][0x808] ;  /* 0x0002020000047ab9 */ /* 0x000fe20000000a00 */
[----:B------:R-:W-:Y:S01]  /*4f20*/  USHF.R.S32.HI UR10, URZ, 0x1f, UR43 ;  /* 0x0000001f3f0a7899 */ /* 0x000fe2000801142b */
[----:B------:R-:W-:Y:S01]  /*4f30*/  BSSY B0, `(.L_x_2548) ;  /* 0x000002f000007945 */ /* 0x000fe20003800000 */
[----:B------:R-:W-:Y:S02]  /*4f40*/  UIMAD UR4, UR38, -0x60, UR4 ;  /* 0xffffffa0260478a4 */ /* 0x000fe4000f8e0204 */
[----:B------:R-:W-:Y:S02]  /*4f50*/  USHF.R.S32.HI UR11, URZ, 0x1f, UR44 ;  /* 0x0000001f3f0b7899 */ /* 0x000fe4000801142c */
[----:B------:R-:W3:Y:S01]  /*4f60*/  LDC.64 R10, c[0x0][0x828] ;  /* 0x00020a00ff0a7b82 */ /* 0x000ee20000000a00 */
[----:B------:R-:W-:-:S07]  /*4f70*/  ULDC.64 UR6, c[0x0][0x208] ;  /* 0x0000820000067ab9 */ /* 0x000fce0000000a00 */
[----:B------:R-:W4:Y:S08]  /*4f80*/  LDC.64 R16, c[0x0][0x850] ;  /* 0x00021400ff107b82 */ /* 0x000f300000000a00 */
[----:B------:R-:W3:Y:S01]  /*4f90*/  LDC.64 R18, c[0x0][0x858] ;  /* 0x00021600ff127b82 */ /* 0x000ee20000000a00 */
[----:B--2---:R-:W-:Y:S02]  /*4fa0*/  VIADD R7, R0, 0xffffff80 ;  /* 0xffffff8000077836 */ /* 0x004fe40000000000 */
[----:B-1----:R-:W-:-:S02]  /*4fb0*/  IMAD R0, R2, UR10, RZ ;  /* 0x0000000a02007c24 */ /* 0x002fc4000f8e02ff */
[----:B------:R-:W-:-:S05]  /*4fc0*/  IMAD.HI R4, R7, 0x2aaaaaab, RZ ;  /* 0x2aaaaaab07047827 */ /* 0x000fca00078e02ff */
[----:B------:R-:W-:-:S04]  /*4fd0*/  SHF.R.U32.HI R5, RZ, 0x1f, R4 ;  /* 0x0000001fff057819 */ /* 0x000fc80000011604 */
[----:B------:R-:W-:-:S04]  /*4fe0*/  LEA.HI.SX32 R4, R4, R5, 0x1e ;  /* 0x0000000504047211 */ /* 0x000fc800078ff2ff */
[C---:B------:R-:W-:Y:S01]  /*4ff0*/  ISETP.GE.AND P3, PT, R4.reuse, UR4, PT ;  /* 0x0000000404007c0c */ /* 0x040fe2000bf66270 */
[C---:B------:R-:W-:Y:S02]  /*5000*/  IMAD R6, R4.reuse, -0x18, R7 ;  /* 0xffffffe804067824 */ /* 0x040fe400078e0207 */
[----:B------:R-:W-:Y:S02]  /*5010*/  VIADD R5, R4, 0x10 ;  /* 0x0000001004057836 */ /* 0x000fe40000000000 */
[----:B------:R-:W-:Y:S02]  /*5020*/  IMAD.SHL.U32 R6, R6, 0x8, RZ ;  /* 0x0000000806067824 */ /* 0x000fe400078e00ff */
[C---:B------:R-:W-:Y:S01]  /*5030*/  VIADD R9, R4.reuse, 0x40 ;  /* 0x0000004004097836 */ /* 0x040fe20000000000 */
[----:B------:R-:W-:Y:S01]  /*5040*/  ISETP.GE.AND P4, PT, R5, UR4, PT ;  /* 0x0000000405007c0c */ /* 0x000fe2000bf86270 */
[----:B------:R-:W-:Y:S01]  /*5050*/  IMAD R5, R3, UR43, R0 ;  /* 0x0000002b03057c24 */ /* 0x000fe2000f8e0200 */
[--C-:B------:R-:W-:Y:S01]  /*5060*/  SHF.R.S32.HI R7, RZ, 0x1f, R6.reuse ;  /* 0x0000001fff077819 */ /* 0x100fe20000011406 */
[----:B------:R-:W-:Y:S01]  /*5070*/  VIADD R0, R4, 0x20 ;  /* 0x0000002004007836 */ /* 0x000fe20000000000 */
[----:B------:R-:W-:Y:S01]  /*5080*/  ISETP.GE.OR P6, PT, R6, UR5, P3 ;  /* 0x0000000506007c0c */ /* 0x000fe20009fc6670 */
[----:B------:R-:W-:Y:S01]  /*5090*/  VIADD R8, R4, 0x30 ;  /* 0x0000003004087836 */ /* 0x000fe20000000000 */
[----:B------:R-:W-:Y:S01]  /*50a0*/  ISETP.GE.AND P1, PT, R9, UR4, PT ;  /* 0x0000000409007c0c */ /* 0x000fe2000bf26270 */
[----:B------:R-:W-:Y:S01]  /*50b0*/  IMAD.WIDE.U32 R2, R2, UR43, R6 ;  /* 0x0000002b02027c25 */ /* 0x000fe2000f8e0006 */
[----:B------:R-:W-:-:S02]  /*50c0*/  ISETP.GE.AND P5, PT, R0, UR4, PT ;  /* 0x0000000400007c0c */ /* 0x000fc4000bfa6270 */
[----:B------:R-:W-:Y:S01]  /*50d0*/  ISETP.GE.AND P0, PT, R8, UR4, PT ;  /* 0x0000000408007c0c */ /* 0x000fe2000bf06270 */
[----:B------:R-:W-:Y:S01]  /*50e0*/  IMAD.IADD R3, R3, 0x1, R5 ;  /* 0x0000000103037824 */ /* 0x000fe200078e0205 */
[----:B------:R-:W-:Y:S01]  /*50f0*/  SHF.R.S32.HI R5, RZ, 0x1f, R4 ;  /* 0x0000001fff057819 */ /* 0x000fe20000011404 */
[----:B---3--:R-:W-:Y:S01]  /*5100*/  IMAD R0, R10, UR11, RZ ;  /* 0x0000000b0a007c24 */ /* 0x008fe2000f8e02ff */
[----:B------:R-:W-:Y:S01]  /*5110*/  ISETP.GE.OR P2, PT, R6, UR5, P4 ;  /* 0x0000000506007c0c */ /* 0x000fe2000a746670 */
[----:B------:R-:W-:Y:S02]  /*5120*/  IMAD.U32 R9, RZ, RZ, UR38 ;  /* 0x00000026ff097e24 */ /* 0x000fe4000f8e00ff */
[----:B------:R-:W-:Y:S02]  /*5130*/  IMAD R11, R11, UR44, R0 ;  /* 0x0000002c0b0b7c24 */ /* 0x000fe4000f8e0200 */
[----:B------:R-:W-:-:S04]  /*5140*/  IMAD.WIDE.U32 R12, R10, UR44, R2 ;  /* 0x0000002c0a0c7c25 */ /* 0x000fc8000f8e0002 */
[----:B------:R-:W-:-:S04]  /*5150*/  IMAD.WIDE R2, R9, 0x60, R4 ;  /* 0x0000006009027825 */ /* 0x000fc800078e0204 */
[----:B------:R-:W-:Y:S01]  /*5160*/  IMAD.IADD R11, R13, 0x1, R11 ;  /* 0x000000010d0b7824 */ /* 0x000fe200078e020b */
[----:B----4-:R-:W-:Y:S06]  /*5170*/  @P6 BRA `(.L_x_2549) ;  /* 0x0000000000286947 */ /* 0x010fec0003800000 */
        /* <DEDUP_REMOVED lines=10> */
.L_x_2549:
[----:B------:R-:W-:Y:S05]  /*5220*/  BSYNC B0 ;  /* 0x0000000000007941 */ /* 0x000fea0003800000 */
.L_x_2548:
[----:B------:R-:W-:Y:S01]  /*5230*/  BSSY B0, `(.L_x_2550) ;  /* 0x0000010000007945 */ /* 0x000fe20003800000 */
[----:B------:R-:W-:-:S03]  /*5240*/  ISETP.GE.OR P6, PT, R6, UR5, P5 ;  /* 0x0000000506007c0c */ /* 0x000fc6000afc6670 */
        /* <DEDUP_REMOVED lines=14> */
.L_x_2551:
[----:B------:R-:W-:Y:S05]  /*5330*/  BSYNC B0 ;  /* 0x0000000000007941 */ /* 0x000fea0003800000 */
.L_x_2550:
[----:B------:R-:W-:Y:S01]  /*5340*/  BSSY B0, `(.L_x_2552) ;  /* 0x0000010000007945 */ /* 0x000fe20003800000 */
[----:B------:R-:W-:-:S03]  /*5350*/  ISETP.GE.OR P2, PT, R6, UR5, P0 ;  /* 0x0000000506007c0c */ /* 0x000fc60008746670 */
[----:B------:R-:W-:Y:S10]  /*5360*/  @P6 BRA `(.L_x_2553) ;  /* 0x0000000000346947 */ /* 0x000ff40003800000 */
[----:B-12---:R-:W-:Y:S01]  /*5370*/  IADD3 R15, P6, R2, 0x20, RZ ;  /* 0x00000020020f7810 */ /* 0x006fe20007fde0ff */
        /* <DEDUP_REMOVED lines=12> */
.L_x_2553:
[----:B------:R-:W-:Y:S05]  /*5440*/  BSYNC B0 ;  /* 0x0000000000007941 */ /* 0x000fea0003800000 */
.L_x_2552:
[----:B------:R-:W-:Y:S01]  /*5450*/  BSSY B0, `(.L_x_2554) ;  /* 0x0000011000007945 */ /* 0x000fe20003800000 */
[----:B------:R-:W-:Y:S01]  /*5460*/  ISETP.GE.OR P6, PT, R6, UR5, P1 ;  /* 0x0000000506007c0c */ /* 0x000fe20008fc6670 */
        /* <DEDUP_REMOVED lines=15> */
.L_x_2555:
[----:B------:R-:W-:Y:S05]  /*5560*/  BSYNC B0 ;  /* 0x0000000000007941 */ /* 0x000fea0003800000 */
.L_x_2554:
[----:B------:R-:W-:Y:S01]  /*5570*/  ISETP.GE.AND P2, PT, R0, UR4, PT ;  /* 0x0000000400007c0c */ /* 0x000fe2000bf46270 */
[C---:B------:R-:W-:Y:S01]  /*5580*/  IMAD R0, R16.reuse, UR10, RZ ;  /* 0x0000000a10007c24 */ /* 0x040fe2000f8e02ff */
[----:B------:R-:W-:Y:S01]  /*5590*/  ULDC UR8, c[0x0][0x83c] ;  /* 0x00020f0000087ab9 */ /* 0x000fe20000000800 */
[----:B------:R-:W-:Y:S01]  /*55a0*/  BSSY B0, `(.L_x_2556) ;  /* 0x0000011000007945 */ /* 0x000fe20003800000 */
[----:B----4-:R-:W-:-:S04]  /*55b0*/  IMAD.WIDE.U32 R8, R16, UR43, R6 ;  /* 0x0000002b10087c25 */ /* 0x010fc8000f8e0006 */
[----:B------:R-:W-:Y:S01]  /*55c0*/  IMAD R17, R17, UR43, R0 ;  /* 0x0000002b11117c24 */ /* 0x000fe2000f8e0200 */
[----:B------:R-:W-:Y:S06]  /*55d0*/  @P6 BRA `(.L_x_2557) ;  /* 0x0000000000346947 */ /* 0x000fec0003800000 */
[----:B-123--:R-:W-:Y:S01]  /*55e0*/  IADD3 R15, P6, R2, 0x40, RZ ;  /* 0x00000040020f7810 */ /* 0x00efe20007fde0ff */
        /* <DEDUP_REMOVED lines=12> */
.L_x_2557:
[----:B------:R-:W-:Y:S05]  /*56b0*/  BSYNC B0 ;  /* 0x0000000000007941 */ /* 0x000fea0003800000 */
.L_x_2556:
[----:B------:R-:W-:Y:S01]  /*56c0*/  ISETP.GE.OR P6, PT, R6, UR5, P2 ;  /* 0x0000000506007c0c */ /* 0x000fe200097c6670 */
[----:B------:R-:W-:Y:S01]  /*56d0*/  IMAD.IADD R9, R9, 0x1, R17 ;  /* 0x0000000109097824 */ /* 0x000fe200078e0211 */
[----:B------:R-:W-:Y:S01]  /*56e0*/  BSSY B0, `(.L_x_2558) ;  /* 0x0000018000007945 */ /* 0x000fe20003800000 */
[----:B------:R-:W-:Y:S01]  /*56f0*/  IMAD R0, R18, UR11, RZ ;  /* 0x0000000b12007c24 */ /* 0x000fe2000f8e02ff */
[----:B------:R-:W-:Y:S01]  /*5700*/  ISETP.GE.OR P3, PT, R6, UR8, P3 ;  /* 0x0000000806007c0c */ /* 0x000fe20009f66670 */
[----:B------:R-:W-:Y:S01]  /*5710*/  IMAD.WIDE.U32 R8, R18, UR44, R8 ;  /* 0x0000002c12087c25 */ /* 0x000fe2000f8e0008 */
[C---:B------:R-:W-:Y:S02]  /*5720*/  ISETP.GE.OR P4, PT, R6.reuse, UR8, P4 ;  /* 0x0000000806007c0c */ /* 0x040fe4000a786670 */
[C---:B------:R-:W-:Y:S01]  /*5730*/  ISETP.GE.OR P5, PT, R6.reuse, UR8, P5 ;  /* 0x0000000806007c0c */ /* 0x040fe2000afa6670 */
[----:B-1234-:R-:W-:Y:S01]  /*5740*/  IMAD R15, R19, UR44, R0 ;  /* 0x0000002c130f7c24 */ /* 0x01efe2000f8e0200 */
[----:B------:R-:W-:-:S02]  /*5750*/  ISETP.GE.OR P0, PT, R6, UR8, P0 ;  /* 0x0000000806007c0c */ /* 0x000fc40008706670 */
[C---:B------:R-:W-:Y:S02]  /*5760*/  ISETP.GE.OR P1, PT, R6.reuse, UR8, P1 ;  /* 0x0000000806007c0c */ /* 0x040fe40008f26670 */
[----:B------:R-:W-:Y:S01]  /*5770*/  ISETP.GE.OR P2, PT, R6, UR8, P2 ;  /* 0x0000000806007c0c */ /* 0x000fe20009746670 */
[----:B------:R-:W-:-:S12]  /*5780*/  @P6 BRA `(.L_x_2559) ;  /* 0x0000000000346947 */ /* 0x000fd80003800000 */
        /* <DEDUP_REMOVED lines=13> */
.L_x_2559:
[----:B------:R-:W-:Y:S05]  /*5860*/  BSYNC B0 ;  /* 0x0000000000007941 */ /* 0x000fea0003800000 */
.L_x_2558:
[----:B------:R-:W-:Y:S01]  /*5870*/  BSSY B0, `(.L_x_2560) ;  /* 0x000000d000007945 */ /* 0x000fe20003800000 */
[----:B-1----:R-:W-:-:S03]  /*5880*/  IMAD.IADD R7, R9, 0x1, R15 ;  /* 0x0000000109077824 */ /* 0x002fc600078e020f */
        /* <DEDUP_REMOVED lines=11> */
.L_x_2561:
[----:B------:R-:W-:Y:S05]  /*5940*/  BSYNC B0 ;  /* 0x0000000000007941 */ /* 0x000fea0003800000 */
.L_x_2560:
        /* <DEDUP_REMOVED lines=15> */
.L_x_2563:
[----:B------:R-:W-:Y:S05]  /*5a40*/  BSYNC B0 ;  /* 0x0000000000007941 */ /* 0x000fea0003800000 */
.L_x_2562:
[----:B------:R-:W-:Y:S04]  /*5a50*/  BSSY B0, `(.L_x_2564) ;  /* 0x000000f000007945 */ /* 0x000fe80003800000 */
[----:B------:R-:W-:Y:S05]  /*5a60*/  @P5 BRA `(.L_x_2565) ;  /* 0x0000000000345947 */ /* 0x000fea0003800000 */
        /* <DEDUP_REMOVED lines=13> */
.L_x_2565:
[----:B------:R-:W-:Y:S05]  /*5b40*/  BSYNC B0 ;  /* 0x0000000000007941 */ /* 0x000fea0003800000 */
.L_x_2564:
[----:B------:R-:W-:Y:S04]  /*5b50*/  BSSY B0, `(.L_x_2566) ;  /* 0x000000f000007945 */ /* 0x000fe80003800000 */
[----:B------:R-:W-:Y:S05]  /*5b60*/  @P0 BRA `(.L_x_2567) ;  /* 0x0000000000340947 */ /* 0x000fea0003800000 */
        /* <DEDUP_REMOVED lines=13> */
.L_x_2567:
[----:B------:R-:W-:Y:S05]  /*5c40*/  BSYNC B0 ;  /* 0x0000000000007941 */ /* 0x000fea0003800000 */
.L_x_2566:
[----:B------:R-:W-:Y:S04]  /*5c50*/  BSSY B0, `(.L_x_2568) ;  /* 0x000000f000007945 */ /* 0x000fe80003800000 */
[----:B------:R-:W-:Y:S05]  /*5c60*/  @P1 BRA `(.L_x_2569) ;  /* 0x0000000000341947 */ /* 0x000fea0003800000 */
[----:B-1234-:R-:W-:Y:S01]  /*5c70*/  IADD3 R11, P0, R2, 0x40, RZ ;  /* 0x00000040020b7810 */ /* 0x01efe20007f1e0ff */
        /* <DEDUP_REMOVED lines=12> */
.L_x_2569:
[----:B------:R-:W-:Y:S05]  /*5d40*/  BSYNC B0 ;  /* 0x0000000000007941 */ /* 0x000fea0003800000 */
.L_x_2568:
        /* <DEDUP_REMOVED lines=15> */
.L_x_2571:
[----:B------:R-:W-:Y:S05]  /*5e40*/  BSYNC B0 ;  /* 0x0000000000007941 */ /* 0x000fea0003800000 */
.L_x_2570:
[----:B------:R-:W-:Y:S05]  /*5e50*/  EXIT ;  /* 0x000000000000794d */ /* 0x000fea0003800000 */
.L_x_2518:
[----:B------:R-:W-:-:S08]  /*5e60*/  NOP ;  /* 0x0000000000007918 */ /* 0x000fd00000000000 */
[----:B---3--:R-:W1:-:S00]  /*5e70*/  USETMAXREG.DEALLOC.CTAPOOL 0x20 ;  /* 0x00000020000079c8 */ /* 0x008e4000080e0500 */
[----:B-1----:R-:W-:Y:S01]  /*5e80*/  LOP3.LUT R0, R0, 0x3, RZ, 0xc0, !PT ;  /* 0x0000000300007812 */ /* 0x002fe200078ec0ff */
[----:B------:R-:W-:Y:S05]  /*5e90*/  BSSY B0, `(.L_x_2572) ;  /* 0x000039a000007945 */ /* 0x000fea0003800000 */
[----:B------:R-:W1:Y:S02]  /*5ea0*/  SHFL.IDX PT, R0, R0, RZ, 0x1f ;  /* 0x00001fff00007589 */ /* 0x000e6400000e0000 */
[----:B-1----:R-:W-:-:S13]  /*5eb0*/  ISETP.NE.AND P0, PT, R0, RZ, PT ;  /* 0x000000ff0000720c */ /* 0x002fda0003f05270 */
[----:B------:R-:W-:Y:S05]  /*5ec0*/  @!P0 BRA `(.L_x_2573) ;  /* 0x0000001000908947 */ /* 0x000fea0003800000 */
[----:B------:R-:W-:-:S13]  /*5ed0*/  ISETP.NE.AND P0, PT, R0, 0x1, PT ;  /* 0x000000010000780c */ /* 0x000fda0003f05270 */
[----:B------:R-:W-:Y:S05]  /*5ee0*/  @P0 BRA `(.L_x_2574) ;  /* 0x0000003800500947 */ /* 0x000fea0003800000 */
[----:B------:R-:W1:Y:S01]  /*5ef0*/  S2UR UR7, SR_CTAID.X ;  /* 0x00000000000779c3 */ /* 0x000e620000002500 */
[----:B------:R-:W-:Y:S02]  /*5f00*/  ULDC UR8, c[0x0][0xb50] ;  /* 0x0002d40000087ab9 */ /* 0x000fe40000000800 */
[----:B------:R-:W-:-:S05]  /*5f10*/  UISETP.NE.AND UP0, UPT, UR8, 0x1, UPT ;  /* 0x000000010800788c */ /* 0x000fca000bf05270 */
[----:B------:R-:W2:Y:S06]  /*5f20*/  LDC R0, c[0x0][0xb68] ;  /* 0x0002da00ff007b82 */ /* 0x000eac0000000800 */
[----:B------:R-:W-:Y:S01]  /*5f30*/  @UP0 ULDC UR4, c[0x0][0xb54] ;  /* 0x0002d50000040ab9 */ /* 0x000fe20000000800 */
[----:B------:R-:W-:Y:S01]  /*5f40*/  @UP0 ULDC UR9, c[0x0][0xb58] ;  /* 0x0002d60000090ab9 */ /* 0x000fe20000000800 */
[----:B-1----:R-:W-:Y:S02]  /*5f50*/  UIMAD.WIDE.U32 UR4, UR7, UR4, URZ ;  /* 0x00000004070472a5 */ /* 0x002fe4000f8e003f */
[----:B------:R-:W-:-:S02]  /*5f60*/  UMOV UR6, UR7 ;  /* 0x0000000700067c82 */ /* 0x000fc40008000000 */
[----:B------:R-:W-:-:S04]  /*5f70*/  @UP0 USHF.R.U32.HI UR6, URZ, UR9, UR5 ;  /* 0x000000093f060299 */ /* 0x000fc80008011605 */
[----:B------:R-:W-:Y:S02]  /*5f80*/  UIADD3 UR4, -UR6, URZ, URZ ;  /* 0x0000003f06047290 */ /* 0x000fe4000fffe13f */
[----:B--2---:R-:W-:Y:S02]  /*5f90*/  ISETP.LE.AND P0, PT, R0, UR6, PT ;  /* 0x0000000600007c0c */ /* 0x004fe4000bf03270 */
[----:B------:R-:W-:-:S11]  /*5fa0*/  UIMAD UR8, UR8, UR4, UR7 ;  /* 0x00000004080872a4 */ /* 0x000fd6000f8e0207 */
[----:B------:R-:W-:Y:S05]  /*5fb0*/  @!P0 BRA `(.L_x_2575) ;  /* 0x0000000000208947 */ /* 0x000fea0003800000 */
        /* <DEDUP_REMOVED lines=8> */
.L_x_2575:
[----:B------:R-:W-:Y:S01]  /*6040*/  ULDC UR9, c[0x0][0xb44] ;  /* 0x0002d10000097ab9 */ /* 0x000fe20000000800 */
[----:B------:R-:W-:Y:S01]  /*6050*/  UMOV UR7, UR8 ;  /* 0x0000000800077c82 */ /* 0x000fe20008000000 */
[----:B------:R-:W-:-:S11]  /*6060*/  UISETP.NE.AND UP0, UPT, UR9, 0x1, UPT ;  /* 0x000000010900788c */ /* 0x000fd6000bf05270 */
[----:B------:R-:W-:Y:S02]  /*6070*/  @UP0 ULDC.64 UR10, c[0x0][0xb48] ;  /* 0x0002d200000a0ab9 */ /* 0x000fe40000000a00 */
[----:B------:R-:W-:-:S04]  /*6080*/  UIMAD.WIDE.U32 UR4, UR8, UR10, URZ ;  /* 0x0000000a080472a5 */ /* 0x000fc8000f8e003f */
[----:B------:R-:W-:-:S04]  /*6090*/  @UP0 USHF.R.U32.HI UR7, URZ, UR11, UR5 ;  /* 0x0000000b3f070299 */ /* 0x000fc80008011605 */
[----:B------:R-:W-:-:S12]  /*60a0*/  UIMAD UR4, UR7, UR9, URZ ;  /* 0x00000009070472a4 */ /* 0x000fd8000f8e023f */
.L_x_2576:
        /* <DEDUP_REMOVED lines=13> */
[----:B------:R-:W-:Y:S05]  /*6180*/  @!P0 BRA `(.L_x_2574) ;  /* 0x0000003400a88947 */ /* 0x000fea0003800000 */
[----:B------:R-:W-:Y:S01]  /*6190*/  ULDC UR5, c[0x0][0x280] ;  /* 0x0000a00000057ab9 */ /* 0x000fe20000000800 */
[----:B------:R-:W-:Y:S01]  /*61a0*/  ULDC UR4, c[0x0][0x290] ;  /* 0x0000a40000047ab9 */ /* 0x000fe20000000800 */
[----:B------:R-:W-:Y:S01]  /*61b0*/  UIMAD UR7, UR7, 0x60, UR5 ;  /* 0x00000060070778a4 */ /* 0x000fe2000f8e0205 */
[----:B------:R-:W-:Y:S01]  /*61c0*/  ULDC UR6, c[0x0][0x74c] ;  /* 0x0001d30000067ab9 */ /* 0x000fe20000000800 */
[----:B------:R-:W-:Y:S02]  /*61d0*/  UIADD3 UR5, UR5, 0x3f, URZ ;  /* 0x0000003f05057890 */ /* 0x000fe4000fffe03f */
[----:B------:R-:W-:Y:S02]  /*61e0*/  UIADD3 UR7, -UR6, UR7, -UR4 ;  /* 0x0000000706077290 */ /* 0x000fe4000fffe904 */
[----:B------:R-:W-:Y:S02]  /*61f0*/  USHF.R.S32.HI UR6, URZ, 0x1f, UR5 ;  /* 0x0000001f3f067899 */ /* 0x000fe40008011405 */
[----:B------:R-:W-:-:S02]  /*6200*/  USHF.R.S32.HI UR4, URZ, 0x1f, UR7 ;  /* 0x0000001f3f047899 */ /* 0x000fc40008011407 */
[----:B------:R-:W-:Y:S02]  /*6210*/  ULEA.HI UR5, UR6, UR5, URZ, 0x6 ;  /* 0x0000000506057291 */ /* 0x000fe4000f8f303f */
[----:B------:R-:W-:Y:S02]  /*6220*/  ULEA.HI UR4, UR4, UR7, URZ, 0x6 ;  /* 0x0000000704047291 */ /* 0x000fe4000f8f303f */
[----:B------:R-:W-:Y:S02]  /*6230*/  USHF.R.S32.HI UR5, URZ, 0x6, UR5 ;  /* 0x000000063f057899 */ /* 0x000fe40008011405 */
[----:B------:R-:W-:-:S04]  /*6240*/  USHF.R.S32.HI UR4, URZ, 0x6, UR4 ;  /* 0x000000063f047899 */ /* 0x000fc80008011404 */
[----:B------:R-:W-:-:S04]  /*6250*/  UISETP.LT.AND UP0, UPT, URZ, UR4, UPT ;  /* 0x000000043f00728c */ /* 0x000fc8000bf01270 */
[----:B------:R-:W-:-:S04]  /*6260*/  USEL UR8, URZ, UR4, !UP0 ;  /* 0x000000043f087287 */ /* 0x000fc8000c000000 */
[----:B------:R-:W-:-:S06]  /*6270*/  UISETP.GT.AND UP0, UPT, UR5, UR8, UPT ;  /* 0x000000080500728c */ /* 0x000fcc000bf04270 */
[----:B------:R-:W-:-:S13]  /*6280*/  PLOP3.LUT P0, PT, PT, PT, UP0, 0x80, 0x0 ;  /* 0x000000000000781c */ /* 0x000fda0003f0f008 */
[----:B------:R-:W-:Y:S05]  /*6290*/  @!P0 BRA `(.L_x_2574) ;  /* 0x0000003400648947 */ /* 0x000fea0003800000 */
[----:B------:R-:W-:Y:S01]  /*62a0*/  USHF.R.S32.HI UR4, URZ, 0x1f, UR11 ;  /* 0x0000001f3f047899 */ /* 0x000fe2000801140b */
[----:B------:R-:W-:Y:S01]  /*62b0*/  ULDC.64 UR12, c[0x0][0x2d8] ;  /* 0x0000b600000c7ab9 */ /* 0x000fe20000000a00 */
[----:B------:R-:W-:Y:S02]  /*62c0*/  ELECT P0, URZ, PT ;  /* 0x00000000003f782f */ /* 0x000fe40003800000 */
[----:B------:R-:W-:Y:S02]  /*62d0*/  UIMAD UR9, UR4, UR12, URZ ;  /* 0x0000000c040972a4 */ /* 0x000fe4000f8e023f */
[----:B------:R-:W-:Y:S02]  /*62e0*/  UIADD3 UR4, UR5, -UR8, URZ ;  /* 0x8000000805047290 */ /* 0x000fe4000fffe03f */
[----:B------:R-:W-:Y:S02]  /*62f0*/  UIMAD.WIDE.U32 UR6, UR11, UR12, URZ ;  /* 0x0000000c0b0672a5 */ /* 0x000fe4000f8e003f */
[----:B------:R-:W-:-:S02]  /*6300*/  ULOP3.LUT UR4, UR4, 0x1, URZ, 0xc0, !UPT ;  /* 0x0000000104047892 */ /* 0x000fc4000f8ec03f */
[----:B------:R-:W-:Y:S02]  /*6310*/  UIMAD UR9, UR11, UR13, UR9 ;  /* 0x0000000d0b0972a4 */ /* 0x000fe4000f8e0209 */
[----:B------:R-:W-:Y:S02]  /*6320*/  UISETP.NE.U32.AND UP0, UPT, UR4, 0x1, UPT ;  /* 0x000000010400788c */ /* 0x000fe4000bf05070 */
[----:B------:R-:W-:Y:S01]  /*6330*/  USHF.R.S32.HI UR11, URZ, 0x1f, UR10 ;  /* 0x0000001f3f0b7899 */ /* 0x000fe2000801140a */
[----:B------:R-:W-:Y:S01]  /*6340*/  ULDC.64 UR12, c[0x0][0x2e0] ;  /* 0x0000b800000c7ab9 */ /* 0x000fe20000000a00 */
[----:B------:R-:W-:Y:S02]  /*6350*/  UIADD3 UR7, UR7, UR9, URZ ;  /* 0x0000000907077290 */ /* 0x000fe4000fffe03f */
[----:B------:R-:W-:Y:S01]  /*6360*/  PLOP3.LUT P1, PT, PT, PT, UP0, 0x80, 0x0 ;  /* 0x000000000000781c */ /* 0x000fe20003f2f008 */
[----:B------:R-:W-:Y:S02]  /*6370*/  UIMAD UR9, UR11, UR12, URZ ;  /* 0x0000000c0b0972a4 */ /* 0x000fe4000f8e023f */
[----:B------:R-:W-:-:S02]  /*6380*/  UIMAD.WIDE.U32 UR6, UR10, UR12, UR6 ;  /* 0x0000000c0a0672a5 */ /* 0x000fc4000f8e0006 */
[----:B------:R-:W-:-:S04]  /*6390*/  UIMAD UR9, UR10, UR13, UR9 ;  /* 0x0000000d0a0972a4 */ /* 0x000fc8000f8e0209 */
[----:B------:R-:W-:-:S04]  /*63a0*/  UIADD3 UR25, UR7, UR9, URZ ;  /* 0x0000000907197290 */ /* 0x000fc8000fffe03f */
[----:B------:R-:W-:Y:S08]  /*63b0*/  @P1 BRA `(.L_x_2577) ;  /* 0x00000004001c1947 */ /* 0x000ff00003800000 */
        /* <DEDUP_REMOVED lines=18> */
.L_x_2579:
[----:B------:R-:W-:Y:S05]  /*64e0*/  BSYNC B1 ;  /* 0x0000000000017941 */ /* 0x000fea0003800000 */
.L_x_2578:
        /* <DEDUP_REMOVED lines=18> */
.L_x_2581:
[----:B------:R-:W-:Y:S05]  /*6610*/  BSYNC B1 ;  /* 0x0000000000017941 */ /* 0x000fea0003800000 */
.L_x_2580:
        /* <DEDUP_REMOVED lines=19> */
.L_x_2583:
[----:B------:R-:W-:Y:S05]  /*6750*/  BSYNC B1 ;  /* 0x0000000000017941 */ /* 0x000fea0003800000 */
.L_x_2582:
[----:B------:R-:W-:Y:S06]  /*6760*/  BAR.ARV 0xa, 0xa0 ;  /* 0x0282800000007b1d */ /* 0x000fec0000002000 */
[----:B------:R-:W-:Y:S04]  /*6770*/  BSSY B1, `(.L_x_2584) ;  /* 0x0000003000017945 */ /* 0x000fe80003800000 */
[----:B------:R-:W-:Y:S05]  /*6780*/  @!P0 BRA `(.L_x_2585) ;  /* 0x0000000000048947 */ /* 0x000fea0003800000 */
[----:B------:R-:W-:-:S04]  /*6790*/  DEPBAR.LE SB0, 0x1 ;  /* 0x000080400000791a */ /* 0x000fc80000000000 */
.L_x_2585:
[----:B------:R-:W-:Y:S05]  /*67a0*/  BSYNC B1 ;  /* 0x0000000000017941 */ /* 0x000fea0003800000 */
.L_x_2584:
[----:B------:R-:W-:Y:S06]  /*67b0*/  BAR.ARV 0xb, 0xa0 ;  /* 0x02c2800000007b1d */ /* 0x000fec0000002000 */
[----:B------:R-:W-:Y:S04]  /*67c0*/  BSSY B1, `(.L_x_2586) ;  /* 0x0000003000017945 */ /* 0x000fe80003800000 */
[----:B------:R-:W-:Y:S05]  /*67d0*/  @!P0 BRA `(.L_x_2587) ;  /* 0x0000000000048947 */ /* 0x000fea0003800000 */
[----:B------:R-:W-:-:S04]  /*67e0*/  DEPBAR.LE SB0, 0x0 ;  /* 0x000080000000791a */ /* 0x000fc80000000000 */
.L_x_2587:
[----:B------:R-:W-:Y:S05]  /*67f0*/  BSYNC B1 ;  /* 0x0000000000017941 */ /* 0x000fea0003800000 */
.L_x_2586:
[----:B------:R-:W-:Y:S06]  /*6800*/  BAR.ARV 0xc, 0xa0 ;  /* 0x0302800000007b1d */ /* 0x000fec0000002000 */
[----:B------:R-:W-:Y:S01]  /*6810*/  UIADD3 UR12, UR8, 0x1, URZ ;  /* 0x00000001080c7890 */ /* 0x000fe2000fffe03f */
[----:B------:R-:W-:Y:S11]  /*6820*/  BRA `(.L_x_2588) ;  /* 0x0000000000047947 */ /* 0x000ff60003800000 */
.L_x_2577:
[----:B------:R-:W-:-:S05]  /*6830*/  UMOV UR12, UR8 ;  /* 0x00000008000c7c82 */ /* 0x000fca0008000000 */
.L_x_2588:
[----:B------:R-:W-:-:S04]  /*6840*/  UIADD3 UR4, UR8, 0x1, URZ ;  /* 0x0000000108047890 */ /* 0x000fc8000fffe03f */
[----:B------:R-:W-:-:S06]  /*6850*/  UISETP.NE.AND UP0, UPT, UR5, UR4, UPT ;  /* 0x000000040500728c */ /* 0x000fcc000bf05270 */
[----:B------:R-:W-:-:S13]  /*6860*/  PLOP3.LUT P1, PT, PT, PT, UP0, 0x80, 0x0 ;  /* 0x000000000000781c */ /* 0x000fda0003f2f008 */
[----:B------:R-:W-:Y:S05]  /*6870*/  @!P1 BRA `(.L_x_2574) ;  /* 0x0000002c00ec9947 */ /* 0x000fea0003800000 */
[----:B------:R-:W-:Y:S01]  /*6880*/  ULDC.64 UR10, c[0x0][0x2c0] ;  /* 0x0000b000000a7ab9 */ /* 0x000fe20000000a00 */
[----:B------:R-:W-:Y:S02]  /*6890*/  UIADD3 UR23, UR9, UR7, URZ ;  /* 0x0000000709177290 */ /* 0x000fe4000fffe03f */
[----:B------:R-:W-:Y:S02]  /*68a0*/  ULEA UR22, UP0, UR6, UR10, 0x2 ;  /* 0x0000000a06167291 */ /* 0x000fe4000f80103f */
[----:B------:R-:W-:Y:S02]  /*68b0*/  UIMAD UR13, UR12, 0x3000, URZ ;  /* 0x000030000c0d78a4 */ /* 0x000fe4000f8e023f */
        /* <DEDUP_REMOVED lines=11> */
[----:B------:R-:W-:Y:S01]  /*6970*/  UMOV UR4, URZ ;  /* 0x0000003f00047c82 */ /* 0x000fe20008000000 */
[----:B------:R-:W-:Y:S01]  /*6980*/  ULDC.64 UR28, c[0x0][0x2c0] ;  /* 0x0000b000001c7ab9 */ /* 0x000fe20000000a00 */
[----:B------:R-:W-:-:S09]  /*6990*/  UMOV UR24, UR13 ;  /* 0x0000000d00187c82 */ /* 0x000fd20008000000 */
.L_x_2609:
        /* <DEDUP_REMOVED lines=13> */
[----:B------:R-:W-:Y:S02]  /*6a70*/  ULEA.HI.X.SX32 UR40, UR24, UR25, 0x1, UP0 ;  /* 0x0000001918287291 */ /* 0x000fe400080f0e3f */
[----:B------:R-:W-:-:S04]  /*6a80*/  ULEA UR38, UP0, UR39, UR28, 0x2 ;  /* 0x0000001c27267291 */ /* 0x000fc8000f80103f */
[----:B------:R-:W-:-:S03]  /*6a90*/  ULEA.HI.X UR39, UR39, UR29, UR40, 0x2, UP0 ;  /* 0x0000001d27277291 */ /* 0x000fc600080f1428 */
[----:B------:R-:W-:Y:S01]  /*6aa0*/  UMOV UR40, 0x0 ;  /* 0x0000000000287882 */ /* 0x000fe20000000000 */
[----:B-1----:R-:W-:-:S03]  /*6ab0*/  ULEA UR26, UR27, UR26, 0x18 ;  /* 0x0000001a1b1a7291 */ /* 0x002fc6000f8ec03f */
[----:B------:R-:W-:Y:S01]  /*6ac0*/  UMOV UR27, 0x400 ;  /* 0x00000400001b7882 */ /* 0x000fe20000000000 */
[----:B------:R-:W-:-:S09]  /*6ad0*/  UIADD3 UR26, UR26, 0x12000, URZ ;  /* 0x000120001a1a7890 */ /* 0x000fd2000fffe03f */
[----:B------:R1:W-:Y:S02]  /*6ae0*/  UBLKRED.G.S.ADD.F32.RN [UR38], [UR26], UR27, desc[UR40] ;  /* 0x000028261a0073bb */ /* 0x0003e400080a141b */
[----:B-1----:R0:W-:Y:S02]  /*6af0*/  UTMACMDFLUSH ;  /* 0x00000000000079b7 */ /* 0x0021e40000000000 */
.L_x_2590:
[----:B------:R-:W-:Y:S05]  /*6b00*/  BSYNC B1 ;  /* 0x0000000000017941 */ /* 0x000fea0003800000 */
.L_x_2589:
        /* <DEDUP_REMOVED lines=12> */
.L_x_2592:
[----:B------:R-:W-:Y:S05]  /*6bd0*/  BSYNC B1 ;  /* 0x0000000000017941 */ /* 0x000fea0003800000 */
.L_x_2591:
        /* <DEDUP_REMOVED lines=13> */
.L_x_2594:
[----:B------:R-:W-:Y:S05]  /*6cb0*/  BSYNC B1 ;  /* 0x0000000000017941 */ /* 0x000fea0003800000 */
.L_x_2593:
[----:B------:R-:W-:Y:S06]  /*6cc0*/  BAR.ARV 0xa, 0xa0 ;  /* 0x0282800000007b1d */ /* 0x000fec0000002000 */
[----:B------:R-:W-:Y:S04]  /*6cd0*/  BSSY B1, `(.L_x_2595) ;  /* 0x0000003000017945 */ /* 0x000fe80003800000 */
[----:B------:R-:W-:Y:S05]  /*6ce0*/  @!P0 BRA `(.L_x_2596) ;  /* 0x0000000000048947 */ /* 0x000fea0003800000 */
[----:B------:R-:W-:-:S04]  /*6cf0*/  DEPBAR.LE SB0, 0x1 ;  /* 0x000080400000791a */ /* 0x000fc80000000000 */
.L_x_2596:
[----:B------:R-:W-:Y:S05]  /*6d00*/  BSYNC B1 ;  /* 0x0000000000017941 */ /* 0x000fea0003800000 */
.L_x_2595:
[----:B------:R-:W-:Y:S06]  /*6d10*/  BAR.ARV 0xb, 0xa0 ;  /* 0x02c2800000007b1d */ /* 0x000fec0000002000 */
[----:B------:R-:W-:Y:S04]  /*6d20*/  BSSY B1, `(.L_x_2597) ;  /* 0x0000003000017945 */ /* 0x000fe80003800000 */
[----:B------:R-:W-:Y:S05]  /*6d30*/  @!P0 BRA `(.L_x_2598) ;  /* 0x0000000000048947 */ /* 0x000fea0003800000 */
[----:B------:R-:W-:-:S04]  /*6d40*/  DEPBAR.LE SB0, 0x0 ;  /* 0x000080000000791a */ /* 0x000fc80000000000 */
.L_x_2598:
[----:B------:R-:W-:Y:S05]  /*6d50*/  BSYNC B1 ;  /* 0x0000000000017941 */ /* 0x000fea0003800000 */
.L_x_2597:
        /* <DEDUP_REMOVED lines=13> */
.L_x_2600:
[----:B------:R-:W-:Y:S05]  /*6e30*/  BSYNC B1 ;  /* 0x0000000000017941 */ /* 0x000fea0003800000 */
.L_x_2599:
        /* <DEDUP_REMOVED lines=12> */
.L_x_2602:
[----:B------:R-:W-:Y:S05]  /*6f00*/  BSYNC B1 ;  /* 0x0000000000017941 */ /* 0x000fea0003800000 */
.L_x_2601:
        /* <DEDUP_REMOVED lines=13> */
.L_x_2604:
[----:B------:R-:W-:Y:S05]  /*6fe0*/  BSYNC B1 ;  /* 0x0000000000017941 */ /* 0x000fea0003800000 */
.L_x_2603:
[----:B------:R-:W-:Y:S06]  /*6ff0*/  BAR.ARV 0xa, 0xa0 ;  /* 0x0282800000007b1d */ /* 0x000fec0000002000 */
[----:B------:R-:W-:Y:S04]  /*7000*/  BSSY B1, `(.L_x_2605) ;  /* 0x0000003000017945 */ /* 0x000fe80003800000 */
[----:B------:R-:W-:Y:S05]  /*7010*/  @!P0 BRA `(.L_x_2606) ;  /* 0x0000000000048947 */ /* 0x000fea0003800000 */
[----:B------:R-:W-:-:S04]  /*7020*/  DEPBAR.LE SB0, 0x1 ;  /* 0x000080400000791a */ /* 0x000fc80000000000 */
.L_x_2606:
[----:B------:R-:W-:Y:S05]  /*7030*/  BSYNC B1 ;  /* 0x0000000000017941 */ /* 0x000fea0003800000 */
.L_x_2605:
[----:B------:R-:W-:Y:S01]  /*7040*/  UIADD3 UR12, UR12, 0x2, URZ ;  /* 0x000000020c0c7890 */ /* 0x000fe2000fffe03f */
[----:B------:R-:W-:Y:S06]  /*7050*/  BAR.ARV 0xb, 0xa0 ;  /* 0x02c2800000007b1d */ /* 0x000fec0000002000 */
[----:B------:R-:W-:Y:S01]  /*7060*/  UISETP.GE.AND UP0, UPT, UR12, UR5, UPT ;  /* 0x000000050c00728c */ /* 0x000fe2000bf06270 */
[----:B------:R-:W-:Y:S04]  /*7070*/  BSSY B1, `(.L_x_2607) ;  /* 0x0000003000017945 */ /* 0x000fe80003800000 */
[----:B------:R-:W-:Y:S06]  /*7080*/  @!P0 BRA `(.L_x_2608) ;  /* 0x0000000000048947 */ /* 0x000fec0003800000 */
[----:B------:R-:W-:-:S04]  /*7090*/  DEPBAR.LE SB0, 0x0 ;  /* 0x000080000000791a */ /* 0x000fc80000000000 */
.L_x_2608:
[----:B------:R-:W-:Y:S05]  /*70a0*/  BSYNC B1 ;  /* 0x0000000000017941 */ /* 0x000fea0003800000 */
.L_x_2607:
[----:B------:R-:W-:Y:S06]  /*70b0*/  BAR.ARV 0xc, 0xa0 ;  /* 0x0302800000007b1d */ /* 0x000fec0000002000 */
[----:B------:R-:W-:Y:S01]  /*70c0*/  PLOP3.LUT P1, PT, PT, PT, UP0, 0x80, 0x0 ;  /* 0x000000000000781c */ /* 0x000fe20003f2f008 */
[----:B------:R-:W-:Y:S02]  /*70d0*/  UIADD3 UR24, UR24, 0x6000, URZ ;  /* 0x0000600018187890 */ /* 0x000fe4000fffe03f */
[----:B------:R-:W-:-:S10]  /*70e0*/  UIADD3 UR4, UR4, 0x6000, URZ ;  /* 0x0000600004047890 */ /* 0x000fd4000fffe03f */
[----:B------:R-:W-:Y:S05]  /*70f0*/  @!P1 BRA `(.L_x_2609) ;  /* 0xfffffff800289947 */ /* 0x000fea000383ffff */
[----:B------:R-:W-:Y:S05]  /*7100*/  BRA `(.L_x_2574) ;  /* 0x0000002400c87947 */ /* 0x000fea0003800000 */
.L_x_2573:
        /* <DEDUP_REMOVED lines=21> */
.L_x_2610:
[----:B------:R-:W-:Y:S01]  /*7260*/  ULDC UR8, c[0x0][0xb44] ;  /* 0x0002d10000087ab9 */ /* 0x000fe20000000800 */
[----:B------:R-:W-:Y:S01]  /*7270*/  UMOV UR35, UR7 ;  /* 0x0000000700237c82 */ /* 0x000fe20008000000 */
[----:B------:R-:W-:-:S11]  /*7280*/  UISETP.NE.AND UP0, UPT, UR8, 0x1, UPT ;  /* 0x000000010800788c */ /* 0x000fd6000bf05270 */
[----:B------:R-:W-:Y:S02]  /*7290*/  @UP0 ULDC.64 UR10, c[0x0][0xb48] ;  /* 0x0002d200000a0ab9 */ /* 0x000fe40000000a00 */
[----:B------:R-:W-:-:S04]  /*72a0*/  UIMAD.WIDE.U32 UR4, UR7, UR10, URZ ;  /* 0x0000000a070472a5 */ /* 0x000fc8000f8e003f */
[----:B------:R-:W-:-:S04]  /*72b0*/  @UP0 USHF.R.U32.HI UR35, URZ, UR11, UR5 ;  /* 0x0000000b3f230299 */ /* 0x000fc80008011605 */
[----:B------:R-:W-:-:S12]  /*72c0*/  UIMAD UR4, UR35, UR8, URZ ;  /* 0x00000008230472a4 */ /* 0x000fd8000f8e023f */
.L_x_2611:
[----:B------:R-:W-:Y:S01]  /*72d0*/  ULDC UR8, c[0x0][0xb38] ;  /* 0x0002ce0000087ab9 */ /* 0x000fe20000000800 */
[----:B------:R-:W-:Y:S01]  /*72e0*/  UIADD3 UR4, UR7, -UR4, URZ ;  /* 0x8000000407047290 */ /* 0x000fe2000fffe03f */
[----:B------:R-:W-:Y:S01]  /*72f0*/  IMAD.MOV.U32 R16, RZ, RZ, 0x1 ;  /* 0x00000001ff107424 */ /* 0x000fe200078e00ff */
[----:B------:R-:W-:Y:S01]  /*7300*/  UISETP.NE.AND UP0, UPT, UR8, 0x1, UPT ;  /* 0x000000010800788c */ /* 0x000fe2000bf05270 */
[----:B------:R-:W-:Y:S01]  /*7310*/  IMAD.MOV.U32 R23, RZ, RZ, RZ ;  /* 0x000000ffff177224 */ /* 0x000fe200078e00ff */
[----:B------:R-:W-:Y:S01]  /*7320*/  ULDC UR5, c[0x0][0xb44] ;  /* 0x0002d10000057ab9 */ /* 0x000fe20000000800 */
[----:B------:R-:W-:Y:S01]  /*7330*/  IMAD.MOV.U32 R10, RZ, RZ, 0x1 ;  /* 0x00000001ff0a7424 */ /* 0x000fe200078e00ff */
[----:B------:R-:W-:-:S07]  /*7340*/  UIMAD UR6, UR6, UR5, UR4 ;  /* 0x00000005060672a4 */ /* 0x000fce000f8e0204 */
        /* <DEDUP_REMOVED lines=9> */
[----:B------:R-:W1:Y:S01]  /*73e0*/  LDC R2, c[0x0][0x280] ;  /* 0x0000a000ff027b82 */ /* 0x000e620000000800 */
[----:B------:R-:W-:Y:S01]  /*73f0*/  UIMAD UR35, UR35, 0x60, URZ ;  /* 0x00000060232378a4 */ /* 0x000fe2000f8e023f */
[----:B------:R-:W-:-:S06]  /*7400*/  ULDC UR4, c[0x0][0x74c] ;  /* 0x0001d30000047ab9 */ /* 0x000fcc0000000800 */
[----:B------:R-:W1:Y:S02]  /*7410*/  LDC R3, c[0x0][0x290] ;  /* 0x0000a400ff037b82 */ /* 0x000e640000000800 */
[----:B-1----:R-:W-:Y:S01]  /*7420*/  IADD3 R0, -R3, UR35, R2 ;  /* 0x0000002303007c10 */ /* 0x002fe2000fffe102 */
[----:B------:R-:W-:-:S04]  /*7430*/  VIADD R2, R2, 0x3f ;  /* 0x0000003f02027836 */ /* 0x000fc80000000000 */
[----:B------:R-:W-:Y:S01]  /*7440*/  VIADD R0, R0, -UR4 ;  /* 0x8000000400007c36 */ /* 0x000fe20008000000 */
[----:B------:R-:W-:-:S04]  /*7450*/  SHF.R.S32.HI R5, RZ, 0x1f, R2 ;  /* 0x0000001fff057819 */ /* 0x000fc80000011402 */
[----:B------:R-:W-:Y:S02]  /*7460*/  SHF.R.S32.HI R3, RZ, 0x1f, R0 ;  /* 0x0000001fff037819 */ /* 0x000fe40000011400 */
[----:B------:R-:W-:Y:S02]  /*7470*/  LEA.HI R4, R5, R2, RZ, 0x6 ;  /* 0x0000000205047211 */ /* 0x000fe400078f30ff */
[----:B------:R-:W-:Y:S02]  /*7480*/  LEA.HI R3, R3, R0, RZ, 0x6 ;  /* 0x0000000003037211 */ /* 0x000fe400078f30ff */
[----:B------:R-:W-:Y:S02]  /*7490*/  SHF.R.S32.HI R4, RZ, 0x6, R4 ;  /* 0x00000006ff047819 */ /* 0x000fe40000011404 */
[----:B------:R-:W-:-:S04]  /*74a0*/  SHF.R.S32.HI R3, RZ, 0x6, R3 ;  /* 0x00000006ff037819 */ /* 0x000fc80000011403 */
[----:B------:R-:W-:-:S04]  /*74b0*/  VIMNMX R5, RZ, R3, !PT ;  /* 0x00000003ff057248 */ /* 0x000fc80007fe0100 */
[----:B------:R-:W-:-:S13]  /*74c0*/  ISETP.GT.AND P0, PT, R4, R5, PT ;  /* 0x000000050400720c */ /* 0x000fda0003f04270 */
[----:B------:R-:W-:Y:S05]  /*74d0*/  @!P0 BRA `(.L_x_2612) ;  /* 0x0000002000508947 */ /* 0x000fea0003800000 */
[----:B------:R-:W1:Y:S01]  /*74e0*/  LDC.64 R8, c[0x0][0x718] ;  /* 0x0001c600ff087b82 */ /* 0x000e620000000a00 */
[----:B------:R-:W-:Y:S01]  /*74f0*/  IMAD.U32 R3, RZ, RZ, UR28 ;  /* 0x0000001cff037e24 */ /* 0x000fe2000f8e00ff */
[----:B------:R-:W-:Y:S01]  /*7500*/  ULDC UR4, c[0x0][0x2e8] ;  /* 0x0000ba0000047ab9 */ /* 0x000fe20000000800 */
[----:B------:R-:W-:Y:S01]  /*7510*/  ELECT P0, URZ, PT ;  /* 0x00000000003f782f */ /* 0x000fe20003800000 */
[----:B------:R-:W-:Y:S01]  /*7520*/  BSSY B1, `(.L_x_2612) ;  /* 0x000020f000017945 */ /* 0x000fe20003800000 */
[----:B------:R-:W-:Y:S01]  /*7530*/  UISETP.NE.AND UP0, UPT, UR4, 0x1, UPT ;  /* 0x000000010400788c */ /* 0x000fe2000bf05270 */
[----:B------:R-:W-:Y:S01]  /*7540*/  SHF.R.S32.HI R3, RZ, 0x1f, R3 ;  /* 0x0000001fff037819 */ /* 0x000fe20000011403 */
[----:B------:R-:W-:Y:S01]  /*7550*/  UMOV UR36, UR28 ;  /* 0x0000001c00247c82 */ /* 0x000fe20008000000 */
[----:B------:R-:W2:Y:S01]  /*7560*/  LDC.64 R6, c[0x0][0x730] ;  /* 0x0001cc00ff067b82 */ /* 0x000ea20000000a00 */
[----:B------:R-:W-:-:S07]  /*7570*/  IMAD.MOV.U32 R23, RZ, RZ, RZ ;  /* 0x000000ffff177224 */ /* 0x000fce00078e00ff */
[----:B------:R-:W3:Y:S01]  /*7580*/  LDC.64 R10, c[0x0][0x720] ;  /* 0x0001c800ff0a7b82 */ /* 0x000ee20000000a00 */
[----:B------:R-:W-:Y:S01]  /*7590*/  @UP0 ULDC UR4, c[0x0][0x2ec] ;  /* 0x0000bb0000040ab9 */ /* 0x000fe20000000800 */
[----:B------:R-:W-:Y:S01]  /*75a0*/  @UP0 ULDC UR6, c[0x0][0x2f0] ;  /* 0x0000bc0000060ab9 */ /* 0x000fe20000000800 */
[----:B------:R-:W-:-:S04]  /*75b0*/  UIMAD.WIDE.U32 UR4, UR28, UR4, URZ ;  /* 0x000000041c0472a5 */ /* 0x000fc8000f8e003f */
[----:B------:R-:W-:Y:S01]  /*75c0*/  @UP0 USHF.R.U32.HI UR36, URZ, UR6, UR5 ;  /* 0x000000063f240299 */ /* 0x000fe20008011605 */
[----:B-1----:R-:W-:-:S04]  /*75d0*/  IMAD R0, R3, R8, RZ ;  /* 0x0000000803007224 */ /* 0x002fc800078e02ff */
[----:B------:R-:W-:Y:S02]  /*75e0*/  IMAD R13, R9, UR28, R0 ;  /* 0x0000001c090d7c24 */ /* 0x000fe4000f8e0200 */
[----:B------:R-:W-:-:S04]  /*75f0*/  IMAD.WIDE.U32 R8, R8, UR28, RZ ;  /* 0x0000001c08087c25 */ /* 0x000fc8000f8e00ff */
[----:B--2---:R-:W-:Y:S02]  /*7600*/  IMAD R12, R3, R6, RZ ;  /* 0x00000006030c7224 */ /* 0x004fe400078e02ff */
[----:B------:R-:W1:Y:S01]  /*7610*/  LDC.64 R2, c[0x0][0x738] ;  /* 0x0001ce00ff027b82 */ /* 0x000e620000000a00 */
[----:B------:R-:W-:Y:S02]  /*7620*/  IMAD.U32 R0, RZ, RZ, UR29 ;  /* 0x0000001dff007e24 */ /* 0x000fe4000f8e00ff */
[----:B------:R-:W-:Y:S02]  /*7630*/  IMAD.IADD R9, R9, 0x1, R13 ;  /* 0x0000000109097824 */ /* 0x000fe400078e020d */
[----:B------:R-:W-:Y:S01]  /*7640*/  IMAD R15, R7, UR28, R12 ;  /* 0x0000001c070f7c24 */ /* 0x000fe2000f8e020c */
[----:B------:R-:W-:Y:S01]  /*7650*/  SHF.R.S32.HI R13, RZ, 0x1f, R0 ;  /* 0x0000001fff0d7819 */ /* 0x000fe20000011400 */
[----:B------:R-:W-:-:S04]  /*7660*/  IMAD.WIDE.U32 R6, R6, UR28, RZ ;  /* 0x0000001c06067c25 */ /* 0x000fc8000f8e00ff */
[----:B---3--:R-:W-:Y:S02]  /*7670*/  IMAD R0, R13, R10, RZ ;  /* 0x0000000a0d007224 */ /* 0x008fe400078e02ff */
[----:B------:R-:W-:Y:S02]  /*7680*/  IMAD.IADD R7, R7, 0x1, R15 ;  /* 0x0000000107077824 */ /* 0x000fe400078e020f */
[----:B------:R-:W-:Y:S02]  /*7690*/  IMAD R11, R11, UR29, R0 ;  /* 0x0000001d0b0b7c24 */ /* 0x000fe4000f8e0200 */
[----:B------:R-:W-:-:S04]  /*76a0*/  IMAD.WIDE.U32 R8, R10, UR29, R8 ;  /* 0x0000001d0a087c25 */ /* 0x000fc8000f8e0008 */
[----:B------:R-:W-:Y:S02]  /*76b0*/  IMAD.MOV.U32 R10, RZ, RZ, 0x1 ;  /* 0x00000001ff0a7424 */ /* 0x000fe400078e00ff */
[----:B-1----:R-:W-:Y:S02]  /*76c0*/  IMAD R0, R13, R2, RZ ;  /* 0x000000020d007224 */ /* 0x002fe400078e02ff */
[----:B------:R-:W-:-:S04]  /*76d0*/  IMAD.WIDE.U32 R6, R2, UR29, R6 ;  /* 0x0000001d02067c25 */ /* 0x000fc8000f8e0006 */
[----:B------:R-:W-:Y:S01]  /*76e0*/  IMAD R3, R3, UR29, R0 ;  /* 0x0000001d03037c24 */ /* 0x000fe2000f8e0200 */
[----:B------:R-:W-:Y:S06]  /*76f0*/  @!P0 BRA `(.L_x_2613) ;  /* 0x0000001c00c48947 */ /* 0x000fec0003800000 */
[----:B------:R-:W1:Y:S01]  /*7700*/  S2R R13, SR_CgaCtaId ;  /* 0x00000000000d7919 */ /* 0x000e620000008800 */
[----:B------:R-:W-:Y:S01]  /*7710*/  MOV R12, 0x400 ;  /* 0x00000400000c7802 */ /* 0x000fe20000000f00 */
[----:B------:R-:W-:Y:S01]  /*7720*/  IMAD.MOV.U32 R0, RZ, RZ, 0x1 ;  /* 0x00000001ff007424 */ /* 0x000fe200078e00ff */
[----:B------:R-:W2:Y:S02]  /*7730*/  S2R R14, SR_TID.X ;  /* 0x00000000000e7919 */ /* 0x000ea40000002100 */
[----:B-1----:R-:W-:Y:S02]  /*7740*/  LEA R12, R13, R12, 0x18 ;  /* 0x0000000c0d0c7211 */ /* 0x002fe400078ec0ff */
[----:B------:R-:W-:Y:S02]  /*7750*/  SHF.L.U32 R13, R0, 0x1f, RZ ;  /* 0x0000001f000d7819 */ /* 0x000fe400000006ff */
[----:B--2---:R-:W-:Y:S01]  /*7760*/  LOP3.LUT P0, RZ, R14, 0x7f, RZ, 0xc0, !PT ;  /* 0x0000007f0eff7812 */ /* 0x004fe2000780c0ff */
[----:B------:R-:W-:Y:S01]  /*7770*/  IMAD.IADD R14, R9, 0x1, R11 ;  /* 0x00000001090e7824 */ /* 0x000fe200078e020b */
[----:B------:R-:W1:Y:S02]  /*7780*/  SYNCS.PHASECHK.TRANS64.TRYWAIT P1, [R12+URZ+0x36420], R13 ;  /* 0x0364200d0c0075a7 */ /* 0x000e64000802017f */
[----:B-1----:R-:W-:Y:S09]  /*7790*/  @!P1 BRA `(.L_x_2614) ;  /* 0x00000020008c9947 */ /* 0x002ff20003800000 */
.L_x_2641:
        /* <DEDUP_REMOVED lines=9> */
.L_x_2615:
[----:B------:R-:W-:Y:S01]  /*7830*/  R2UR UR27, R5 ;  /* 0x00000000051b72ca */ /* 0x000fe200000e0000 */
[----:B------:R-:W2:Y:S01]  /*7840*/  LDC.64 R18, c[0x0][0x198] ;  /* 0x00006600ff127b82 */ /* 0x000ea20000000a00 */
[----:B------:R-:W-:Y:S01]  /*7850*/  ULDC.64 UR4, c[0x0][0x700] ;  /* 0x0001c00000047ab9 */ /* 0x000fe20000000a00 */
[----:B------:R-:W-:Y:S01]  /*7860*/  R2UR UR32, R12 ;  /* 0x000000000c2072ca */ /* 0x000fe200000e0000 */
[----:B------:R-:W-:Y:S01]  /*7870*/  IMAD.U32 R11, RZ, RZ, UR4 ;  /* 0x00000004ff0b7e24 */ /* 0x000fe2000f8e00ff */
[----:B------:R-:W-:Y:S01]  /*7880*/  UMOV UR30, 0x0 ;  /* 0x00000000001e7882 */ /* 0x000fe20000000000 */
[----:B------:R-:W-:Y:S01]  /*7890*/  IMAD.U32 R0, RZ, RZ, UR5 ;  /* 0x00000005ff007e24 */ /* 0x000fe2000f8e00ff */
[----:B------:R-:W-:Y:S01]  /*78a0*/  UMOV UR31, 0x14f00000 ;  /* 0x14f00000001f7882 */ /* 0x000fe20000000000 */
[----:B------:R-:W-:Y:S01]  /*78b0*/  UMOV UR26, URZ ;  /* 0x0000003f001a7c82 */ /* 0x000fe20008000000 */
[----:B------:R-:W-:Y:S01]  /*78c0*/  UMOV UR18, 0x40 ;  /* 0x0000004000127882 */ /* 0x000fe20000000000 */
[----:B------:R-:W-:Y:S01]  /*78d0*/  UMOV UR20, UR28 ;  /* 0x0000001c00147c82 */ /* 0x000fe20008000000 */
[----:B------:R-:W-:Y:S01]  /*78e0*/  UMOV UR21, UR29 ;  /* 0x0000001d00157c82 */ /* 0x000fe20008000000 */
[----:B------:R-:W-:Y:S01]  /*78f0*/  UMOV UR10, 0x80 ;  /* 0x00000080000a7882 */ /* 0x000fe20000000000 */
[----:B------:R-:W-:Y:S01]  /*7900*/  USHF.L.U32 UR27, UR27, 0x6, URZ ;  /* 0x000000061b1b7899 */ /* 0x000fe2000800063f */
[----:B------:R-:W-:Y:S01]  /*7910*/  IMAD.MOV.U32 R17, RZ, RZ, 0x12000 ;  /* 0x00012000ff117424 */ /* 0x000fe200078e00ff */
[----:B------:R-:W-:Y:S01]  /*7920*/  UMOV UR12, UR28 ;  /* 0x0000001c000c7c82 */ /* 0x000fe20008000000 */
[----:B------:R-:W-:Y:S01]  /*7930*/  UIADD3 UR25, UR32, 0x36410, URZ ;  /* 0x0003641020197890 */ /* 0x000fe2000fffe03f */
[----:B------:R-:W-:Y:S01]  /*7940*/  IMAD.MOV.U32 R23, RZ, RZ, 0x1 ;  /* 0x00000001ff177424 */ /* 0x000fe200078e00ff */
[----:B------:R-:W-:Y:S01]  /*7950*/  UIADD3 UR24, UR32, 0x1e000, URZ ;  /* 0x0001e00020187890 */ /* 0x000fe2000fffe03f */
[----:B------:R-:W-:Y:S01]  /*7960*/  IMAD.U32 R3, RZ, RZ, UR27 ;  /* 0x0000001bff037e24 */ /* 0x000fe2000f8e00ff */
[----:B------:R-:W-:Y:S01]  /*7970*/  IADD3 R2, P1, R8, UR27, RZ ;  /* 0x0000001b08027c10 */ /* 0x000fe2000ff3e0ff */
[----:B------:R-:W-:-:S02]  /*7980*/  UIADD3 UR16, UR32, 0x20000, URZ ;  /* 0x0002000020107890 */ /* 0x000fc4000fffe03f */
[----:B------:R-:W-:Y:S01]  /*7990*/  UIADD3 UR8, UR32, 0x22000, URZ ;  /* 0x0002200020087890 */ /* 0x000fe2000fffe03f */
[----:B------:R-:W-:Y:S01]  /*79a0*/  LEA.HI.X.SX32 R3, R3, R14, 0x1, P1 ;  /* 0x0000000e03037211 */ /* 0x000fe200008f0eff */
[----:B--2---:R-:W-:Y:S01]  /*79b0*/  IMAD.MOV.U32 R20, RZ, RZ, R18 ;  /* 0x000000ffff147224 */ /* 0x004fe200078e0012 */
[C---:B------:R-:W-:Y:S01]  /*79c0*/  LEA R10, P1, R2.reuse, R11, 0x2 ;  /* 0x0000000b020a7211 */ /* 0x040fe200078210ff */
[----:B------:R-:W-:Y:S01]  /*79d0*/  IMAD.MOV.U32 R21, RZ, RZ, R19 ;  /* 0x000000ffff157224 */ /* 0x000fe200078e0013 */
[----:B------:R-:W-:Y:S02]  /*79e0*/  UIADD3 UR40, UR32, 0x30000, URZ ;  /* 0x0003000020287890 */ /* 0x000fe4000fffe03f */
[----:B------:R-:W-:Y:S01]  /*79f0*/  LEA.HI.X R2, R2, R0, R3, 0x2, P1 ;  /* 0x0000000002027211 */ /* 0x000fe200008f1403 */
[----:B------:R-:W-:Y:S01]  /*7a00*/  UMOV UR17, UR25 ;  /* 0x0000001900117c82 */ /* 0x000fe20008000000 */
[----:B------:R-:W-:Y:S01]  /*7a10*/  R2UR UR14, R10 ;  /* 0x000000000a0e72ca */ /* 0x000fe200000e0000 */
[----:B------:R-:W-:Y:S01]  /*7a20*/  UMOV UR19, UR27 ;  /* 0x0000001b00137c82 */ /* 0x000fe20008000000 */
[----:B------:R-:W-:Y:S01]  /*7a30*/  R2UR UR15, R2 ;  /* 0x00000000020f72ca */ /* 0x000fe200000e0000 */
[----:B------:R-:W-:Y:S01]  /*7a40*/  UMOV UR13, UR29 ;  /* 0x0000001d000d7c82 */ /* 0x000fe20008000000 */
[----:B------:R-:W-:Y:S01]  /*7a50*/  IADD3 R2, P1, R20, 0x2f0, RZ ;  /* 0x000002f014027810 */ /* 0x000fe20007f3e0ff */
[----:B------:R-:W-:Y:S01]  /*7a60*/  UMOV UR9, UR25 ;  /* 0x0000001900097c82 */ /* 0x000fe20008000000 */
[----:B------:R-:W-:Y:S01]  /*7a70*/  UMOV UR11, UR27 ;  /* 0x0000001b000b7c82 */ /* 0x000fe20008000000 */
[----:B------:R-:W-:Y:S01]  /*7a80*/  UMOV UR33, 0x10 ;  /* 0x0000001000217882 */ /* 0x000fe20000000000 */
[----:B------:R-:W-:Y:S01]  /*7a90*/  R2UR UR6, R2 ;  /* 0x00000000020672ca */ /* 0x000fe200000e0000 */
[----:B------:R-:W-:Y:S01]  /*7aa0*/  UMOV UR41, UR25 ;  /* 0x0000001900297c82 */ /* 0x000fe20008000000 */
[----:B------:R-:W-:Y:S01]  /*7ab0*/  IADD3 R2, P2, R20, 0x3f0, RZ ;  /* 0x000003f014027810 */ /* 0x000fe20007f5e0ff */
[----:B------:R-:W-:Y:S01]  /*7ac0*/  VIADD R10, R4, 0xffffffff ;  /* 0xffffffff040a7836 */ /* 0x000fe20000000000 */
[----:B------:R-:W-:-:S02]  /*7ad0*/  UIADD3 UR48, UR32, 0x3000, URZ ;  /* 0x0000300020307890 */ /* 0x000fc4000fffe03f */
[----:B------:R-:W-:Y:S01]  /*7ae0*/  R2UR UR4, R2 ;  /* 0x00000000020472ca */ /* 0x000fe200000e0000 */
[--C-:B------:R-:W-:Y:S01]  /*7af0*/  IMAD.X R2, RZ, RZ, R21.reuse, P1 ;  /* 0x000000ffff027224 */ /* 0x100fe200008e0615 */
[----:B------:R-:W-:Y:S01]  /*7b00*/  UMOV UR38, 0x0 ;  /* 0x0000000000267882 */ /* 0x000fe20000000000 */
[----:B------:R-:W-:Y:S01]  /*7b10*/  UMOV UR39, 0x10000000 ;  /* 0x1000000000277882 */ /* 0x000fe20000000000 */
[----:B------:R-:W-:Y:S01]  /*7b20*/  UMOV UR37, UR29 ;  /* 0x0000001d00257c82 */ /* 0x000fe20008000000 */
[----:B------:R-:W-:Y:S01]  /*7b30*/  UMOV UR34, UR26 ;  /* 0x0000001a00227c82 */ /* 0x000fe20008000000 */
[----:B------:R-:W-:Y:S01]  /*7b40*/  R2UR UR7, R2 ;  /* 0x00000000020772ca */ /* 0x000fe200000e0000 */
[--C-:B------:R-:W-:Y:S01]  /*7b50*/  IMAD.X R2, RZ, RZ, R21.reuse, P2 ;  /* 0x000000ffff027224 */ /* 0x100fe200010e0615 */
[----:B------:R-:W-:Y:S01]  /*7b60*/  UMOV UR50, 0x40 ;  /* 0x0000004000327882 */ /* 0x000fe20000000000 */
[----:B------:R-:W-:Y:S01]  /*7b70*/  UMOV UR51, UR35 ;  /* 0x0000002300337c82 */ /* 0x000fe20008000000 */
[----:B------:R-:W-:Y:S01]  /*7b80*/  UMOV UR52, UR36 ;  /* 0x0000002400347c82 */ /* 0x000fe20008000000 */
[----:B------:R-:W-:Y:S01]  /*7b90*/  UMOV UR53, UR29 ;  /* 0x0000001d00357c82 */ /* 0x000fe20008000000 */
[----:B------:R-:W-:Y:S01]  /*7ba0*/  R2UR UR5, R2 ;  /* 0x00000000020572ca */ /* 0x000fe200000e0000 */
[----:B------:R-:W-:Y:S01]  /*7bb0*/  UMOV UR42, 0x80 ;  /* 0x00000080002a7882 */ /* 0x000fe20000000000 */
[----:B------:R-:W-:Y:S01]  /*7bc0*/  IADD3 R2, P1, R20, 0xf0, RZ ;  /* 0x000000f014027810 */ /* 0x000fe20007f3e0ff */
[----:B------:R-:W-:Y:S01]  /*7bd0*/  UMOV UR43, UR35 ;  /* 0x00000023002b7c82 */ /* 0x000fe20008000000 */
[----:B------:R-:W-:Y:S01]  /*7be0*/  UMOV UR44, UR36 ;  /* 0x00000024002c7c82 */ /* 0x000fe20008000000 */
[----:B------:R-:W-:Y:S01]  /*7bf0*/  UMOV UR45, UR29 ;  /* 0x0000001d002d7c82 */ /* 0x000fe20008000000 */
[----:B------:R-:W-:Y:S01]  /*7c00*/  R2UR UR22, R2 ;  /* 0x00000000021672ca */ /* 0x000fe200000e0000 */
[----:B------:R-:W-:Y:S01]  /*7c10*/  IMAD.X R3, RZ, RZ, R21, P1 ;  /* 0x000000ffff037224 */ /* 0x000fe200008e0615 */
[----:B------:R-:W-:Y:S01]  /*7c20*/  ISETP.GE.AND P1, PT, R5, R10, PT ;  /* 0x0000000a0500720c */ /* 0x000fe20003f26270 */
[----:B------:R2:W-:Y:S03]  /*7c30*/  STL [R1+0x8], R10 ;  /* 0x0000080a01007387 */ /* 0x0005e60000100800 */
[----:B------:R-:W-:Y:S01]  /*7c40*/  R2UR UR23, R3 ;  /* 0x00000000031772ca */ /* 0x000fe200000e0000 */
[----:B--2---:R-:W-:-:S12]  /*7c50*/  IMAD.MOV.U32 R10, RZ, RZ, 0x1 ;  /* 0x00000001ff0a7424 */ /* 0x004fd800078e00ff */
[----:B------:R-:W-:Y:S01]  /*7c60*/  UTMALDG.4D [UR24], [UR22], desc[UR30] ;  /* 0x00001e18160075b4 */ /* 0x000fe20008019000 */
[----:B------:R2:W-:Y:S01]  /*7c70*/  UTMALDG.4D [UR16], [UR22], desc[UR30] ;  /* 0x00001e10160075b4 */ /* 0x0005e20008019000 */
[----:B------:R-:W-:Y:S01]  /*7c80*/  UTMALDG.4D [UR8], [UR22], desc[UR30] ;  /* 0x00001e08160075b4 */ /* 0x000fe20008019000 */
[----:B------:R3:W-:Y:S01]  /*7c90*/  UBLKCP.S.G [UR40], [UR14], UR33 ;  /* 0x000000280e0073ba */ /* 0x0007e20008000221 */
[----:B------:R4:W-:Y:S01]  /*7ca0*/  SYNCS.ARRIVE.TRANS64 RZ, [R12+URZ+0x36400], R17 ;  /* 0x036400110cff79a7 */ /* 0x0009e2000800003f */
[----:B--2---:R-:W-:Y:S01]  /*7cb0*/  UIADD3 UR16, UR32, 0x9000, URZ ;  /* 0x0000900020107890 */ /* 0x004fe2000fffe03f */
[----:B------:R-:W-:Y:S01]  /*7cc0*/  UMOV UR19, UR35 ;  /* 0x0000002300137c82 */ /* 0x000fe20008000000 */
[----:B------:R-:W-:Y:S01]  /*7cd0*/  UMOV UR20, UR36 ;  /* 0x0000002400147c82 */ /* 0x000fe20008000000 */
[----:B------:R-:W-:Y:S01]  /*7ce0*/  UMOV UR18, UR26 ;  /* 0x0000001a00127c82 */ /* 0x000fe20008000000 */
[----:B---3--:R-:W-:Y:S02]  /*7cf0*/  UIADD3 UR33, UR32, 0x36400, URZ ;  /* 0x0003640020217890 */ /* 0x008fe4000fffe03f */
[----:B------:R-:W-:-:S02]  /*7d00*/  UIADD3 UR40, UR32, 0x6000, URZ ;  /* 0x0000600020287890 */ /* 0x000fc4000fffe03f */
[----:B------:R-:W-:Y:S01]  /*7d10*/  UIADD3 UR8, UR32, 0xc000, URZ ;  /* 0x0000c00020087890 */ /* 0x000fe2000fffe03f */
[----:B------:R-:W-:Y:S02]  /*7d20*/  UMOV UR10, 0x40 ;  /* 0x00000040000a7882 */ /* 0x000fe40000000000 */
[----:B------:R-:W-:Y:S01]  /*7d30*/  UMOV UR49, UR33 ;  /* 0x0000002100317c82 */ /* 0x000fe20008000000 */
[----:B------:R-:W-:Y:S01]  /*7d40*/  UMOV UR41, UR33 ;  /* 0x0000002100297c82 */ /* 0x000fe20008000000 */
[----:B------:R2:W-:Y:S01]  /*7d50*/  UTMALDG.4D [UR32], [UR6], desc[UR38] ;  /* 0x00002620060075b4 */ /* 0x0005e20008019000 */
[----:B------:R-:W-:Y:S01]  /*7d60*/  UMOV UR17, UR33 ;  /* 0x0000002100117c82 */ /* 0x000fe20008000000 */
[----:B------:R-:W-:Y:S01]  /*7d70*/  UMOV UR11, UR35 ;  /* 0x00000023000b7c82 */ /* 0x000fe20008000000 */
[----:B------:R-:W-:Y:S01]  /*7d80*/  UMOV UR12, UR36 ;  /* 0x00000024000c7c82 */ /* 0x000fe20008000000 */
[----:B------:R-:W-:Y:S01]  /*7d90*/  UMOV UR9, UR33 ;  /* 0x0000002100097c82 */ /* 0x000fe20008000000 */
[----:B------:R4:W-:Y:S01]  /*7da0*/  UTMALDG.4D [UR48], [UR6], desc[UR38] ;  /* 0x00002630060075b4 */ /* 0x0009e20008019000 */
[----:B------:R4:W-:Y:S01]  /*7db0*/  UTMALDG.4D [UR40], [UR6], desc[UR38] ;  /* 0x00002628060075b4 */ /* 0x0009e20008019000 */
[----:B------:R4:W-:Y:S01]  /*7dc0*/  UTMALDG.4D [UR16], [UR4], desc[UR38] ;  /* 0x00002610040075b4 */ /* 0x0009e20008019000 */
[----:B--2---:R-:W-:Y:S01]  /*7dd0*/  UIADD3 UR32, UR32, 0xf000, URZ ;  /* 0x0000f00020207890 */ /* 0x004fe2000fffe03f */
[----:B------:R-:W-:Y:S01]  /*7de0*/  UMOV UR34, 0x80 ;  /* 0x0000008000227882 */ /* 0x000fe20000000000 */
[----:B------:R4:W-:Y:S07]  /*7df0*/  UTMALDG.4D [UR8], [UR4], desc[UR38] ;  /* 0x00002608040075b4 */ /* 0x0009ee0008019000 */
[----:B------:R4:W-:Y:S02]  /*7e00*/  UTMALDG.4D [UR32], [UR4], desc[UR38] ;  /* 0x00002620040075b4 */ /* 0x0009e40008019000 */
[----:B----4-:R-:W-:Y:S05]  /*7e10*/  @P1 BRA `(.L_x_2616) ;  /* 0x0000001400201947 */ /* 0x010fea0003800000 */
[-C--:B------:R-:W-:Y:S01]  /*7e20*/  LOP3.LUT R17, RZ, R5.reuse, RZ, 0x33, !PT ;  /* 0x00000005ff117212 */ /* 0x080fe200078e33ff */
[C---:B------:R-:W-:Y:S02]  /*7e30*/  VIADD R10, R4.reuse, 0xfffffffe ;  /* 0xfffffffe040a7836 */ /* 0x040fe40000000000 */
[----:B------:R-:W-:Y:S02]  /*7e40*/  IMAD.MOV.U32 R23, RZ, RZ, 0x1 ;  /* 0x00000001ff177424 */ /* 0x000fe400078e00ff */
[----:B------:R-:W-:Y:S01]  /*7e50*/  IMAD.IADD R17, R4, 0x1, R17 ;  /* 0x0000000104117824 */ /* 0x000fe200078e0211 */
[----:B------:R-:W-:Y:S01]  /*7e60*/  ISETP.NE.AND P1, PT, R10, R5, PT ;  /* 0x000000050a00720c */ /* 0x000fe20003f25270 */
[----:B------:R-:W-:Y:S02]  /*7e70*/  IMAD.MOV.U32 R24, RZ, RZ, R5 ;  /* 0x000000ffff187224 */ /* 0x000fe400078e0005 */
[----:B------:R-:W-:Y:S01]  /*7e80*/  IMAD.MOV.U32 R16, RZ, RZ, 0x1 ;  /* 0x00000001ff107424 */ /* 0x000fe200078e00ff */
[----:B------:R-:W-:-:S05]  /*7e90*/  LOP3.LUT R4, R17, 0x1, RZ, 0xc0, !PT ;  /* 0x0000000111047812 */ /* 0x000fca00078ec0ff */
[----:B------:R2:W-:Y:S04]  /*7ea0*/  STL [R1+0x4], R4 ;  /* 0x0000040401007387 */ /* 0x0005e80000100800 */
[----:B------:R-:W-:Y:S05]  /*7eb0*/  @!P1 BRA `(.L_x_2617) ;  /* 0x0000000c005c9947 */ /* 0x000fea0003800000 */
[----:B------:R-:W-:Y:S02]  /*7ec0*/  IMAD.IADD R25, R17, 0x1, -R4 ;  /* 0x0000000111197824 */ /* 0x000fe400078e0a04 */
[----:B------:R-:W-:Y:S02]  /*7ed0*/  IMAD.MOV.U32 R24, RZ, RZ, R5 ;  /* 0x000000ffff187224 */ /* 0x000fe400078e0005 */
[----:B------:R-:W-:-:S07]  /*7ee0*/  IMAD.MOV.U32 R16, RZ, RZ, 0x1 ;  /* 0x00000001ff107424 */ /* 0x000fce00078e00ff */
.L_x_2626:
[----:B-1----:R-:W-:-:S05]  /*7ef0*/  IMAD.MOV.U32 R13, RZ, RZ, 0x1 ;  /* 0x00000001ff0d7424 */ /* 0x002fca00078e00ff */
[----:B------:R-:W-:-:S04]  /*7f00*/  SHF.L.U32 R13, R13, 0x1f, RZ ;  /* 0x0000001f0d0d7819 */ /* 0x000fc800000006ff */
[----:B------:R-:W1:Y:S02]  /*7f10*/  SYNCS.PHASECHK.TRANS64.TRYWAIT P1, [R12+URZ+0x36438], R13 ;  /* 0x0364380d0c0075a7 */ /* 0x000e64000802017f */
[----:B-1----:R-:W-:Y:S05]  /*7f20*/  @!P1 BRA `(.L_x_2618) ;  /* 0x0000001800bc9947 */ /* 0x002fea0003800000 */
.L_x_2642:
[----:B------:R-:W-:Y:S05]  /*7f30*/  @P0 BRA `(.L_x_2619) ;  /* 0x00000000001c0947 */ /* 0x000fea0003800000 */
[----:B------:R-:W3:Y:S01]  /*7f40*/  S2R R0, SR_TID.X ;  /* 0x0000000000007919 */ /* 0x000ee20000002100 */
[----:B------:R-:W-:-:S04]  /*7f50*/  IMAD.MOV.U32 R3, RZ, RZ, 0x6100 ;  /* 0x00006100ff037424 */ /* 0x000fc800078e00ff */
[----:B------:R4:W-:Y:S01]  /*7f60*/  SYNCS.ARRIVE.TRANS64 RZ, [R12+URZ+0x36430], R3 ;  /* 0x036430030cff79a7 */ /* 0x0009e2000800003f */
[----:B---3--:R-:W-:-:S04]  /*7f70*/  LOP3.LUT R0, R0, 0x1f, RZ, 0xc0, !PT ;  /* 0x0000001f00007812 */ /* 0x008fc800078ec0ff */
[----:B------:R-:W-:-:S13]  /*7f80*/  ISETP.NE.AND P1, PT, R0, RZ, PT ;  /* 0x000000ff0000720c */ /* 0x000fda0003f25270 */
[----:B----4-:R-:W-:Y:S05]  /*7f90*/  @!P1 BRA `(.L_x_2619) ;  /* 0x0000000000049947 */ /* 0x010fea0003800000 */
[----:B------:R-:W-:Y:S01]  /*7fa0*/  BPT.TRAP 0x1 ;  /* 0x000000040000795c */ /* 0x000fe20000300000 */
.L_x_2619:
[----:B------:R-:W3:Y:S01]  /*7fb0*/  LDC.64 R18, c[0x0][0x728] ;  /* 0x0001ca00ff127b82 */ /* 0x000ee20000000a00 */
[----:B------:R-:W-:Y:S01]  /*7fc0*/  IMAD.SHL.U32 R22, R24, 0x40, RZ ;  /* 0x0000004018167824 */ /* 0x000fe200078e00ff */
[----:B------:R-:W-:Y:S01]  /*7fd0*/  UMOV UR6, 0x0 ;  /* 0x0000000000067882 */ /* 0x000fe20000000000 */
[C---:B------:R-:W-:Y:S01]  /*7fe0*/  VIADD R26, R12.reuse, 0x36430 ;  /* 0x000364300c1a7836 */ /* 0x040fe20000000000 */
[----:B------:R-:W-:Y:S01]  /*7ff0*/  UMOV UR7, 0x14f00000 ;  /* 0x14f0000000077882 */ /* 0x000fe20000000000 */
[----:B------:R-:W-:Y:S01]  /*8000*/  VIADD R27, R12, 0x2a000 ;  /* 0x0002a0000c1b7836 */ /* 0x000fe20000000000 */
[----:B------:R-:W-:Y:S01]  /*8010*/  IADD3 R0, P1, R22, R6, RZ ;  /* 0x0000000616007210 */ /* 0x000fe20007f3e0ff */
[C---:B------:R-:W-:Y:S01]  /*8020*/  VIADD R28, R12.reuse, 0x2c000 ;  /* 0x0002c0000c1c7836 */ /* 0x040fe20000000000 */
[----:B--2---:R-:W2:Y:S01]  /*8030*/  LDC.64 R4, c[0x0][0x198] ;  /* 0x00006600ff047b82 */ /* 0x004ea20000000a00 */
        /* <DEDUP_REMOVED lines=39> */
.L_x_2643:
[----:B------:R-:W-:Y:S05]  /*82b0*/  @P0 BRA `(.L_x_2621) ;  /* 0x00000000001c0947 */ /* 0x000fea0003800000 */
[----:B------:R-:W3:Y:S01]  /*82c0*/  S2R R2, SR_TID.X ;  /* 0x0000000000027919 */ /* 0x000ee20000002100 */
[----:B--2---:R-:W-:-:S04]  /*82d0*/  IMAD.MOV.U32 R0, RZ, RZ, 0x6100 ;  /* 0x00006100ff007424 */ /* 0x004fc800078e00ff */
[----:B------:R4:W-:Y:S01]  /*82e0*/  SYNCS.ARRIVE.TRANS64 RZ, [R12+URZ+0x36418], R0 ;  /* 0x036418000cff79a7 */ /* 0x0009e2000800003f */
[----:B---3--:R-:W-:-:S04]  /*82f0*/  LOP3.LUT R2, R2, 0x1f, RZ, 0xc0, !PT ;  /* 0x0000001f02027812 */ /* 0x008fc800078ec0ff */
[----:B------:R-:W-:-:S13]  /*8300*/  ISETP.NE.AND P1, PT, R2, RZ, PT ;  /* 0x000000ff0200720c */ /* 0x000fda0003f25270 */
[----:B----4-:R-:W-:Y:S05]  /*8310*/  @!P1 BRA `(.L_x_2621) ;  /* 0x0000000000049947 */ /* 0x010fea0003800000 */
[----:B------:R-:W-:Y:S01]  /*8320*/  BPT.TRAP 0x1 ;  /* 0x000000040000795c */ /* 0x000fe20000300000 */
.L_x_2621:
[----:B------:R-:W-:Y:S01]  /*8330*/  VIADD R22, R22, 0x40 ;  /* 0x0000004016167836 */ /* 0x000fe20000000000 */
[----:B------:R-:W-:Y:S01]  /*8340*/  ULDC.64 UR4, c[0x0][0x700] ;  /* 0x0001c00000047ab9 */ /* 0x000fe20000000a00 */
[----:B------:R-:W-:Y:S01]  /*8350*/  R2UR UR14, R12 ;  /* 0x000000000c0e72ca */ /* 0x000fe200000e0000 */
[----:B------:R-:W-:Y:S01]  /*8360*/  IMAD.U32 R11, RZ, RZ, UR4 ;  /* 0x00000004ff0b7e24 */ /* 0x000fe2000f8e00ff */
[----:B------:R3:W-:Y:S01]  /*8370*/  STL [R1+0x10], R4 ;  /* 0x0000100401007387 */ /* 0x0007e20000100800 */
[----:B------:R-:W-:Y:S01]  /*8380*/  IADD3 R2, P1, R22, R8, RZ ;  /* 0x0000000816027210 */ /* 0x000fe20007f3e0ff */
[----:B------:R-:W-:Y:S01]  /*8390*/  UMOV UR6, 0x0 ;  /* 0x0000000000067882 */ /* 0x000fe20000000000 */
[----:B------:R-:W-:Y:S01]  /*83a0*/  SHF.R.S32.HI R10, RZ, 0x1f, R22 ;  /* 0x0000001fff0a7819 */ /* 0x000fe20000011416 */
[----:B------:R-:W-:Y:S01]  /*83b0*/  UMOV UR7, 0x14f00000 ;  /* 0x14f0000000077882 */ /* 0x000fe20000000000 */
[----:B--2---:R-:W-:Y:S01]  /*83c0*/  LEA R0, P2, R2, R11, 0x2 ;  /* 0x0000000b02007211 */ /* 0x004fe200078410ff */
[----:B------:R-:W-:Y:S01]  /*83d0*/  UMOV UR18, URZ ;  /* 0x0000003f00127c82 */ /* 0x000fe20008000000 */
[----:B------:R-:W-:Y:S01]  /*83e0*/  R2UR UR19, R22 ;  /* 0x00000000161372ca */ /* 0x000fe200000e0000 */
[----:B------:R-:W-:Y:S01]  /*83f0*/  IMAD.X R3, R10, 0x1, R14, P1 ;  /* 0x000000010a037824 */ /* 0x000fe200008e060e */
[----:B------:R-:W-:Y:S01]  /*8400*/  R2UR UR30, R0 ;  /* 0x00000000001e72ca */ /* 0x000fe200000e0000 */
[----:B------:R-:W-:Y:S01]  /*8410*/  IMAD.U32 R0, RZ, RZ, UR5 ;  /* 0x00000005ff007e24 */ /* 0x000fe2000f8e00ff */
[----:B------:R-:W-:Y:S01]  /*8420*/  UIADD3 UR17, UR14, 0x36418, URZ ;  /* 0x000364180e117890 */ /* 0x000fe2000fffe03f */
[----:B---3--:R-:W-:Y:S01]  /*8430*/  SHF.L.U32 R4, RZ, 0x1f, RZ ;  /* 0x0000001fff047819 */ /* 0x008fe200000006ff */
        /* <DEDUP_REMOVED lines=10> */
[----:B------:R-:W-:Y:S01]  /*84e0*/  UMOV UR21, UR29 ;  /* 0x0000001d00157c82 */ /* 0x000fe20008000000 */
[----:B------:R-:W-:Y:S01]  /*84f0*/  UMOV UR10, 0x40 ;  /* 0x00000040000a7882 */ /* 0x000fe20000000000 */
[----:B------:R-:W-:Y:S01]  /*8500*/  UMOV UR12, UR28 ;  /* 0x0000001c000c7c82 */ /* 0x000fe20008000000 */
[----:B------:R-:W-:Y:S01]  /*8510*/  R2UR UR5, R3 ;  /* 0x00000000030572ca */ /* 0x000fe200000e0000 */
[----:B------:R-:W-:Y:S01]  /*8520*/  UMOV UR13, UR29 ;  /* 0x0000001d000d7c82 */ /* 0x000fe20008000000 */
[----:B------:R-:W-:Y:S01]  /*8530*/  UMOV UR9, UR17 ;  /* 0x0000001100097c82 */ /* 0x000fe20008000000 */
[----:B------:R-:W-:Y:S01]  /*8540*/  UMOV UR11, UR19 ;  /* 0x00000013000b7c82 */ /* 0x000fe20008000000 */
[----:B------:R-:W-:Y:S01]  /*8550*/  UMOV UR26, 0x80 ;  /* 0x00000080001a7882 */ /* 0x000fe20000000000 */
[----:B------:R-:W-:Y:S01]  /*8560*/  UMOV UR25, UR17 ;  /* 0x0000001100197c82 */ /* 0x000fe20008000000 */
[----:B------:R-:W-:Y:S01]  /*8570*/  UMOV UR27, UR19 ;  /* 0x00000013001b7c82 */ /* 0x000fe20008000000 */
[----:B------:R-:W-:Y:S01]  /*8580*/  UMOV UR15, UR17 ;  /* 0x00000011000f7c82 */ /* 0x000fe20008000000 */
[----:B------:R-:W-:-:S05]  /*8590*/  UMOV UR22, 0x10 ;  /* 0x0000001000167882 */ /* 0x000fca0000000000 */
[----:B------:R2:W-:Y:S01]  /*85a0*/  UTMALDG.4D [UR16], [UR4], desc[UR6] ;  /* 0x00000610040075b4 */ /* 0x0005e20008019000 */
[----:B------:R2:W-:Y:S01]  /*85b0*/  UTMALDG.4D [UR8], [UR4], desc[UR6] ;  /* 0x00000608040075b4 */ /* 0x0005e20008019000 */
[----:B------:R2:W-:Y:S01]  /*85c0*/  UTMALDG.4D [UR24], [UR4], desc[UR6] ;  /* 0x00000618040075b4 */ /* 0x0005e20008019000 */
[----:B------:R2:W-:Y:S01]  /*85d0*/  UBLKCP.S.G [UR14], [UR30], UR22 ;  /* 0x0000000e1e0073ba */ /* 0x0005e20008000216 */
[----:B------:R3:W4:Y:S02]  /*85e0*/  SYNCS.PHASECHK.TRANS64.TRYWAIT P1, [R12+URZ+0x36438], R4 ;  /* 0x036438040c0075a7 */ /* 0x000724000802017f */
[----:B---3--:R2:W5:Y:S02]  /*85f0*/  LDL.LU R4, [R1+0x10] ;  /* 0x0000100001047983 */ /* 0x0085640000300800 */
[----:B--2-4-:R-:W-:Y:S05]  /*8600*/  @!P1 BRA `(.L_x_2622) ;  /* 0x00000014002c9947 */ /* 0x014fea0003800000 */
.L_x_2644:
[----:B------:R-:W-:Y:S05]  /*8610*/  @P0 BRA `(.L_x_2623) ;  /* 0x00000000002c0947 */ /* 0x000fea0003800000 */
[----:B------:R2:W-:Y:S04]  /*8620*/  STL [R1+0x14], R2 ;  /* 0x0000140201007387 */ /* 0x0005e80000100800 */
[----:B-----5:R3:W-:Y:S01]  /*8630*/  STL [R1+0x10], R0 ;  /* 0x0000100001007387 */ /* 0x0207e20000100800 */
[----:B--2---:R-:W3:Y:S02]  /*8640*/  S2R R2, SR_TID.X ;  /* 0x0000000000027919 */ /* 0x004ee40000002100 */
[----:B---3--:R-:W-:Y:S01]  /*8650*/  LOP3.LUT R0, R2, 0x1f, RZ, 0xc0, !PT ;  /* 0x0000001f02007812 */ /* 0x008fe200078ec0ff */
[----:B------:R-:W-:-:S03]  /*8660*/  IMAD.MOV.U32 R2, RZ, RZ, 0x6100 ;  /* 0x00006100ff027424 */ /* 0x000fc600078e00ff */
[----:B------:R-:W-:Y:S01]  /*8670*/  ISETP.NE.AND P1, PT, R0, RZ, PT ;  /* 0x000000ff0000720c */ /* 0x000fe20003f25270 */
[----:B------:R2:W-:Y:S02]  /*8680*/  SYNCS.ARRIVE.TRANS64 RZ, [R12+URZ+0x36430], R2 ;  /* 0x036430020cff79a7 */ /* 0x0005e4000800003f */
[----:B--2---:R2:W5:Y:S04]  /*8690*/  LDL.LU R2, [R1+0x14] ;  /* 0x0000140001027983 */ /* 0x0045680000300800 */
[----:B------:R2:W5:Y:S06]  /*86a0*/  LDL.LU R0, [R1+0x10] ;  /* 0x0000100001007983 */ /* 0x00056c0000300800 */
[----:B------:R-:W-:Y:S05]  /*86b0*/  @!P1 BRA `(.L_x_2623) ;  /* 0x0000000000049947 */ /* 0x000fea0003800000 */
[----:B------:R-:W-:Y:S01]  /*86c0*/  BPT.TRAP 0x1 ;  /* 0x000000040000795c */ /* 0x000fe20000300000 */
.L_x_2623:
        /* <DEDUP_REMOVED lines=10> */
[----:B-----5:R-:W-:Y:S01]  /*8770*/  R2UR UR4, R4 ;  /* 0x00000000040472ca */ /* 0x020fe200000e0000 */
        /* <DEDUP_REMOVED lines=26> */
.L_x_2646:
[----:B------:R-:W-:Y:S05]  /*8920*/  @P0 BRA `(.L_x_2625) ;  /* 0x00000000001c0947 */ /* 0x000fea0003800000 */
[----:B------:R-:W4:Y:S01]  /*8930*/  S2R R4, SR_TID.X ;  /* 0x0000000000047919 */ /* 0x000f220000002100 */
[----:B---3--:R-:W-:-:S04]  /*8940*/  IMAD.MOV.U32 R5, RZ, RZ, 0x6100 ;  /* 0x00006100ff057424 */ /* 0x008fc800078e00ff */
[----:B------:R3:W-:Y:S01]  /*8950*/  SYNCS.ARRIVE.TRANS64 RZ, [R12+URZ+0x36410], R5 ;  /* 0x036410050cff79a7 */ /* 0x0007e2000800003f */
[----:B----4-:R-:W-:-:S04]  /*8960*/  LOP3.LUT R4, R4, 0x1f, RZ, 0xc0, !PT ;  /* 0x0000001f04047812 */ /* 0x010fc800078ec0ff */
[----:B------:R-:W-:-:S13]  /*8970*/  ISETP.NE.AND P1, PT, R4, RZ, PT ;  /* 0x000000ff0400720c */ /* 0x000fda0003f25270 */
[----:B---3--:R-:W-:Y:S05]  /*8980*/  @!P1 BRA `(.L_x_2625) ;  /* 0x0000000000049947 */ /* 0x008fea0003800000 */
[----:B------:R-:W-:Y:S01]  /*8990*/  BPT.TRAP 0x1 ;  /* 0x000000040000795c */ /* 0x000fe20000300000 */
.L_x_2625:
        /* <DEDUP_REMOVED lines=18> */
[----:B------:R-:W-:Y:S02]  /*8ac0*/  UIADD3 UR8, UR22, 0x20000, URZ ;  /* 0x0002000016087890 */ /* 0x000fe4000fffe03f */
[----:B------:R-:W-:Y:S01]  /*8ad0*/  IADD3 R4, P1, R8, UR19, RZ ;  /* 0x0000001308047c10 */ /* 0x000fe2000ff3e0ff */
[----:B------:R-:W-:Y:S02]  /*8ae0*/  UIADD3 UR24, UR22, 0x22000, URZ ;  /* 0x0002200016187890 */ /* 0x000fe4000fffe03f */
[----:B------:R-:W-:Y:S01]  /*8af0*/  UIADD3 UR22, UR22, 0x30000, URZ ;  /* 0x0003000016167890 */ /* 0x000fe2000fffe03f */
[----:B---3--:R-:W-:Y:S01]  /*8b00*/  LEA R5, P2, R4, R11, 0x2 ;  /* 0x0000000b04057211 */ /* 0x008fe200078410ff */
[----:B------:R-:W-:Y:S01]  /*8b10*/  UMOV UR9, UR17 ;  /* 0x0000001100097c82 */ /* 0x000fe20008000000 */
[----:B------:R-:W-:Y:S01]  /*8b20*/  UMOV UR11, UR19 ;  /* 0x00000013000b7c82 */ /* 0x000fe20008000000 */
[----:B------:R-:W-:Y:S01]  /*8b30*/  UMOV UR26, 0x80 ;  /* 0x00000080001a7882 */ /* 0x000fe20000000000 */
[----:B------:R-:W-:Y:S01]  /*8b40*/  R2UR UR30, R5 ;  /* 0x00000000051e72ca */ /* 0x000fe200000e0000 */
[----:B------:R-:W-:Y:S01]  /*8b50*/  IMAD.U32 R5, RZ, RZ, UR19 ;  /* 0x00000013ff057e24 */ /* 0x000fe2000f8e00ff */
[----:B------:R-:W-:Y:S01]  /*8b60*/  UMOV UR25, UR17 ;  /* 0x0000001100197c82 */ /* 0x000fe20008000000 */
[----:B------:R3:W-:Y:S01]  /*8b70*/  UTMALDG.4D [UR16], [UR4], desc[UR6] ;  /* 0x00000610040075b4 */ /* 0x0007e20008019000 */
[----:B------:R-:W-:Y:S01]  /*8b80*/  UMOV UR27, UR19 ;  /* 0x00000013001b7c82 */ /* 0x000fe20008000000 */
[----:B------:R-:W-:Y:S01]  /*8b90*/  UMOV UR23, UR17 ;  /* 0x0000001100177c82 */ /* 0x000fe20008000000 */
[----:B------:R-:W-:Y:S01]  /*8ba0*/  LEA.HI.X.SX32 R5, R5, R14, 0x1, P1 ;  /* 0x0000000e05057211 */ /* 0x000fe200008f0eff */
[----:B------:R-:W-:Y:S01]  /*8bb0*/  UMOV UR15, 0x10 ;  /* 0x00000010000f7882 */ /* 0x000fe20000000000 */
[----:B------:R-:W-:-:S02]  /*8bc0*/  ISETP.NE.AND P1, PT, R25, RZ, PT ;  /* 0x000000ff1900720c */ /* 0x000fc40003f25270 */
[----:B------:R-:W-:Y:S01]  /*8bd0*/  LEA.HI.X R4, R4, R0, R5, 0x2, P2 ;  /* 0x0000000004047211 */ /* 0x000fe200010f1405 */
[----:B------:R3:W-:Y:S03]  /*8be0*/  UTMALDG.4D [UR8], [UR4], desc[UR6] ;  /* 0x00000608040075b4 */ /* 0x0007e60008019000 */
[----:B------:R-:W-:Y:S01]  /*8bf0*/  R2UR UR31, R4 ;  /* 0x00000000041f72ca */ /* 0x000fe200000e0000 */
[----:B------:R3:W-:-:S12]  /*8c00*/  UTMALDG.4D [UR24], [UR4], desc[UR6] ;  /* 0x00000618040075b4 */ /* 0x0007d80008019000 */
[----:B------:R3:W-:Y:S02]  /*8c10*/  UBLKCP.S.G [UR22], [UR30], UR15 ;  /* 0x000000161e0073ba */ /* 0x0007e4000800020f */
[----:B---3--:R-:W-:Y:S05]  /*8c20*/  @P1 BRA `(.L_x_2626) ;  /* 0xfffffff000b01947 */ /* 0x008fea000383ffff */
.L_x_2617:
[----:B--2---:R-:W2:Y:S01]  /*8c30*/  LDL.LU R4, [R1+0x4] ;  /* 0x0000040001047983 */ /* 0x004ea20000300800 */
[----:B------:R-:W-:-:S03]  /*8c40*/  IMAD.MOV.U32 R10, RZ, RZ, 0x1 ;  /* 0x00000001ff0a7424 */ /* 0x000fc600078e00ff */
[----:B------:R3:W5:Y:S01]  /*8c50*/  LDL R5, [R1+0x8] ;  /* 0x0000080001057983 */ /* 0x0007620000100800 */
[----:B--2---:R-:W-:-:S13]  /*8c60*/  ISETP.NE.AND P1, PT, R4, RZ, PT ;  /* 0x000000ff0400720c */ /* 0x004fda0003f25270 */
[----:B---3--:R-:W-:Y:S05]  /*8c70*/  @!P1 BRA `(.L_x_2616) ;  /* 0x0000000400889947 */ /* 0x008fea0003800000 */
[----:B------:R-:W2:Y:S02]  /*8c80*/  SYNCS.PHASECHK.TRANS64.TRYWAIT P1, [R12+URZ+0x36438], R13 ;  /* 0x0364380d0c0075a7 */ /* 0x000ea4000802017f */
[----:B--2---:R-:W-:Y:S05]  /*8c90*/  @!P1 BRA `(.L_x_2627) ;  /* 0x0000000c00c09947 */ /* 0x004fea0003800000 */
.L_x_2647:
[----:B------:R-:W-:Y:S05]  /*8ca0*/  @P0 BRA `(.L_x_2628) ;  /* 0x00000000001c0947 */ /* 0x000fea0003800000 */
[----:B------:R-:W3:Y:S01]  /*8cb0*/  S2R R4, SR_TID.X ;  /* 0x0000000000047919 */ /* 0x000ee20000002100 */
[----:B-----5:R-:W-:-:S04]  /*8cc0*/  IMAD.MOV.U32 R5, RZ, RZ, 0x6100 ;  /* 0x00006100ff057424 */ /* 0x020fc800078e00ff */
[----:B------:R4:W-:Y:S01]  /*8cd0*/  SYNCS.ARRIVE.TRANS64 RZ, [R12+URZ+0x36430], R5 ;  /* 0x036430050cff79a7 */ /* 0x0009e2000800003f */
[----:B---3--:R-:W-:-:S04]  /*8ce0*/  LOP3.LUT R4, R4, 0x1f, RZ, 0xc0, !PT ;  /* 0x0000001f04047812 */ /* 0x008fc800078ec0ff */
[----:B------:R-:W-:-:S13]  /*8cf0*/  ISETP.NE.AND P1, PT, R4, RZ, PT ;  /* 0x000000ff0400720c */ /* 0x000fda0003f25270 */
[----:B----4-:R-:W-:Y:S05]  /*8d00*/  @!P1 BRA `(.L_x_2628) ;  /* 0x0000000000049947 */ /* 0x010fea0003800000 */
[----:B------:R-:W-:Y:S01]  /*8d10*/  BPT.TRAP 0x1 ;  /* 0x000000040000795c */ /* 0x000fe20000300000 */
.L_x_2628:
[----:B-----5:R-:W3:Y:S01]  /*8d20*/  LDC.64 R4, c[0x0][0x728] ;  /* 0x0001ca00ff047b82 */ /* 0x020ee20000000a00 */
        /* <DEDUP_REMOVED lines=9> */
[----:B-12---:R-:W-:Y:S01]  /*8dc0*/  LEA.HI.X.SX32 R13, R24, R15, 0x1, P1 ;  /* 0x0000000f180d7211 */ /* 0x006fe200008f0eff */
        /* <DEDUP_REMOVED lines=9> */
[----:B---3--:R-:W-:Y:S01]  /*8e60*/  LEA R4, P2, R10, R4, 0x2 ;  /* 0x000000040a047211 */ /* 0x008fe200078410ff */
[----:B------:R-:W-:Y:S01]  /*8e70*/  UMOV UR9, UR17 ;  /* 0x0000001100097c82 */ /* 0x000fe20008000000 */
[----:B------:R-:W-:Y:S01]  /*8e80*/  UMOV UR11, UR19 ;  /* 0x00000013000b7c82 */ /* 0x000fe20008000000 */
[----:B------:R-:W-:Y:S01]  /*8e90*/  UMOV UR25, UR17 ;  /* 0x0000001100197c82 */ /* 0x000fe20008000000 */
[----:B------:R-:W-:Y:S01]  /*8ea0*/  R2UR UR22, R4 ;  /* 0x00000000041672ca */ /* 0x000fe200000e0000 */
[----:B------:R-:W-:Y:S01]  /*8eb0*/  UMOV UR27, UR19 ;  /* 0x00000013001b7c82 */ /* 0x000fe20008000000 */
[----:B------:R-:W-:Y:S01]  /*8ec0*/  IADD3 R4, P1, R20, 0x1f0, RZ ;  /* 0x000001f014047810 */ /* 0x000fe20007f3e0ff */
[----:B------:R-:W-:Y:S01]  /*8ed0*/  UMOV UR31, UR17 ;  /* 0x00000011001f7c82 */ /* 0x000fe20008000000 */
[----:B------:R-:W-:Y:S01]  /*8ee0*/  LEA.HI.X R5, R10, R5, R13, 0x2, P2 ;  /* 0x000000050a057211 */ /* 0x000fe200010f140d */
        /* <DEDUP_REMOVED lines=10> */
[----:B------:R-:W2:Y:S02]  /*8f90*/  SYNCS.PHASECHK.TRANS64.TRYWAIT P1, [R12+URZ+0x36428], R5 ;  /* 0x036428050c0075a7 */ /* 0x000ea4000802017f */
[----:B-12---:R-:W-:Y:S05]  /*8fa0*/  @!P1 BRA `(.L_x_2629) ;  /* 0x0000000c00109947 */ /* 0x006fea0003800000 */
.L_x_2648:
[----:B------:R-:W-:Y:S01]  /*8fb0*/  IMAD.MOV.U32 R10, RZ, RZ, RZ ;  /* 0x000000ffff0a7224 */ /* 0x000fe200078e00ff */
[----:B------:R-:W-:Y:S06]  /*8fc0*/  @P0 BRA `(.L_x_2630) ;  /* 0x00000000001c0947 */ /* 0x000fec0003800000 */
[----:B------:R-:W2:Y:S01]  /*8fd0*/  S2R R4, SR_TID.X ;  /* 0x0000000000047919 */ /* 0x000ea20000002100 */
[----:B-1----:R-:W-:-:S04]  /*8fe0*/  IMAD.MOV.U32 R5, RZ, RZ, 0x6100 ;  /* 0x00006100ff057424 */ /* 0x002fc800078e00ff */
[----:B------:R3:W-:Y:S01]  /*8ff0*/  SYNCS.ARRIVE.TRANS64 RZ, [R12+URZ+0x36418], R5 ;  /* 0x036418050cff79a7 */ /* 0x0007e2000800003f */
[----:B--2---:R-:W-:-:S04]  /*9000*/  LOP3.LUT R4, R4, 0x1f, RZ, 0xc0, !PT ;  /* 0x0000001f04047812 */ /* 0x004fc800078ec0ff */
[----:B------:R-:W-:-:S13]  /*9010*/  ISETP.NE.AND P1, PT, R4, RZ, PT ;  /* 0x000000ff0400720c */ /* 0x000fda0003f25270 */
[----:B---3--:R-:W-:Y:S05]  /*9020*/  @!P1 BRA `(.L_x_2630) ;  /* 0x0000000000049947 */ /* 0x008fea0003800000 */
[----:B------:R-:W-:Y:S01]  /*9030*/  BPT.TRAP 0x1 ;  /* 0x000000040000795c */ /* 0x000fe20000300000 */
.L_x_2630:
[----:B-1----:R2:W5:Y:S01]  /*9040*/  LDL.LU R5, [R1+0x8] ;  /* 0x0000080001057983 */ /* 0x0025620000300800 */
        /* <DEDUP_REMOVED lines=14> */
[----:B------:R-:W-:-:S03]  /*9130*/  UMOV UR22, 0x10 ;  /* 0x0000001000167882 */ /* 0x000fc60000000000 */
[----:B------:R-:W-:Y:S02]  /*9140*/  UIADD3 UR16, UR14, 0x24000, URZ ;  /* 0x000240000e107890 */ /* 0x000fe4000fffe03f */
[----:B------:R-:W-:Y:S01]  /*9150*/  IMAD.U32 R3, RZ, RZ, UR19 ;  /* 0x00000013ff037e24 */ /* 0x000fe2000f8e00ff */
[----:B------:R-:W-:Y:S01]  /*9160*/  IADD3 R8, P1, R8, UR19, RZ ;  /* 0x0000001308087c10 */ /* 0x000fe2000ff3e0ff */
[----:B------:R-:W-:Y:S02]  /*9170*/  UIADD3 UR17, UR14, 0x36418, URZ ;  /* 0x000364180e117890 */ /* 0x000fe4000fffe03f */
[----:B------:R-:W-:Y:S01]  /*9180*/  UIADD3 UR8, UR14, 0x26000, URZ ;  /* 0x000260000e087890 */ /* 0x000fe2000fffe03f */
[----:B------:R-:W-:Y:S01]  /*9190*/  LEA.HI.X.SX32 R3, R3, R14, 0x1, P1 ;  /* 0x0000000e03037211 */ /* 0x000fe200008f0eff */
[----:B------:R-:W-:Y:S01]  /*91a0*/  UIADD3 UR24, UR14, 0x28000, URZ ;  /* 0x000280000e187890 */ /* 0x000fe2000fffe03f */
[----:B------:R-:W-:Y:S01]  /*91b0*/  LEA R11, P1, R8, R11, 0x2 ;  /* 0x0000000b080b7211 */ /* 0x000fe200078210ff */
[----:B------:R-:W-:Y:S01]  /*91c0*/  UIADD3 UR14, UR14, 0x30100, URZ ;  /* 0x000301000e0e7890 */ /* 0x000fe2000fffe03f */
[----:B------:R-:W-:-:S02]  /*91d0*/  UMOV UR9, UR17 ;  /* 0x0000001100097c82 */ /* 0x000fc40008000000 */
[----:B------:R-:W-:Y:S01]  /*91e0*/  LEA.HI.X R0, R8, R0, R3, 0x2, P1 ;  /* 0x0000000008007211 */ /* 0x000fe200008f1403 */
[----:B------:R-:W-:Y:S01]  /*91f0*/  UMOV UR11, UR19 ;  /* 0x00000013000b7c82 */ /* 0x000fe20008000000 */
[----:B------:R-:W-:Y:S01]  /*9200*/  R2UR UR30, R11 ;  /* 0x000000000b1e72ca */ /* 0x000fe200000e0000 */
[----:B------:R2:W-:Y:S01]  /*9210*/  UTMALDG.4D [UR16], [UR4], desc[UR6] ;  /* 0x00000610040075b4 */ /* 0x0005e20008019000 */
[----:B------:R-:W-:Y:S01]  /*9220*/  R2UR UR31, R0 ;  /* 0x00000000001f72ca */ /* 0x000fe200000e0000 */
[----:B------:R-:W-:Y:S01]  /*9230*/  UMOV UR25, UR17 ;  /* 0x0000001100197c82 */ /* 0x000fe20008000000 */
[----:B------:R-:W-:Y:S01]  /*9240*/  UMOV UR27, UR19 ;  /* 0x00000013001b7c82 */ /* 0x000fe20008000000 */
[----:B------:R-:W-:Y:S01]  /*9250*/  UMOV UR15, UR17 ;  /* 0x00000011000f7c82 */ /* 0x000fe20008000000 */
[----:B------:R2:W-:Y:S01]  /*9260*/  UTMALDG.4D [UR8], [UR4], desc[UR6] ;  /* 0x00000608040075b4 */ /* 0x0005e20008019000 */
[----:B------:R2:W-:Y:S08]  /*9270*/  UTMALDG.4D [UR24], [UR4], desc[UR6] ;  /* 0x00000618040075b4 */ /* 0x0005f00008019000 */
[----:B------:R2:W-:Y:S02]  /*9280*/  UBLKCP.S.G [UR14], [UR30], UR22 ;  /* 0x0000000e1e0073ba */ /* 0x0005e40008000216 */
[----:B--2---:R-:W-:-:S07]  /*9290*/  IMAD.MOV.U32 R23, RZ, RZ, 0x2 ;  /* 0x00000002ff177424 */ /* 0x004fce00078e00ff */
.L_x_2616:
[----:B------:R-:W-:-:S04]  /*92a0*/  SHF.L.U32 R3, R10, 0x1f, RZ ;  /* 0x0000001f0a037819 */ /* 0x000fc800000006ff */
[----:B------:R-:W2:Y:S02]  /*92b0*/  SYNCS.PHASECHK.TRANS64.TRYWAIT P1, [R12+URZ+0x36438], R3 ;  /* 0x036438030c0075a7 */ /* 0x000ea4000802017f */
[----:B--2---:R-:W-:Y:S05]  /*92c0*/  @!P1 BRA `(.L_x_2631) ;  /* 0x00000008005c9947 */ /* 0x004fea0003800000 */
.L_x_2649:
[----:B------:R-:W-:Y:S05]  /*92d0*/  @P0 BRA `(.L_x_2632) ;  /* 0x0000000000180947 */ /* 0x000fea0003800000 */
[----:B------:R-:W3:Y:S01]  /*92e0*/  S2R R0, SR_TID.X ;  /* 0x0000000000007919 */ /* 0x000ee20000002100 */
[----:B--2---:R-:W-:-:S04]  /*92f0*/  IMAD.MOV.U32 R3, RZ, RZ, 0x6100 ;  /* 0x00006100ff037424 */ /* 0x004fc800078e00ff */
[----:B------:R4:W-:Y:S01]  /*9300*/  SYNCS.ARRIVE.TRANS64 RZ, [R12+URZ+0x36430], R3 ;  /* 0x036430030cff79a7 */ /* 0x0009e2000800003f */
[----:B---3--:R-:W-:-:S13]  /*9310*/  LOP3.LUT P0, RZ, R0, 0x1f, RZ, 0xc0, !PT ;  /* 0x0000001f00ff7812 */ /* 0x008fda000780c0ff */
[----:B----4-:R-:W-:Y:S05]  /*9320*/  @!P0 BRA `(.L_x_2632) ;  /* 0x0000000000048947 */ /* 0x010fea0003800000 */
[----:B------:R-:W-:Y:S01]  /*9330*/  BPT.TRAP 0x1 ;  /* 0x000000040000795c */ /* 0x000fe20000300000 */
.L_x_2632:
[----:B-----5:R-:W-:Y:S01]  /*9340*/  R2UR UR19, R5 ;  /* 0x00000000051372ca */ /* 0x020fe200000e0000 */
[----:B--2---:R-:W2:Y:S01]  /*9350*/  LDC.64 R2, c[0x0][0x728] ;  /* 0x0001ca00ff027b82 */ /* 0x004ea20000000a00 */
[----:B------:R-:W-:Y:S01]  /*9360*/  IADD3 R20, P1, R20, 0x1f0, RZ ;  /* 0x000001f014147810 */ /* 0x000fe20007f3e0ff */
[----:B------:R-:W-:Y:S01]  /*9370*/  UMOV UR6, 0x0 ;  /* 0x0000000000067882 */ /* 0x000fe20000000000 */
[----:B------:R-:W-:Y:S01]  /*9380*/  R2UR UR24, R12 ;  /* 0x000000000c1872ca */ /* 0x000fe200000e0000 */
[----:B------:R-:W-:Y:S01]  /*9390*/  UMOV UR7, 0x14f00000 ;  /* 0x14f0000000077882 */ /* 0x000fe20000000000 */
[----:B------:R-:W-:Y:S01]  /*93a0*/  R2UR UR4, R20 ;  /* 0x00000000140472ca */ /* 0x000fe200000e0000 */
[----:B------:R-:W-:Y:S01]  /*93b0*/  IMAD.X R21, RZ, RZ, R21, P1 ;  /* 0x000000ffff157224 */ /* 0x000fe200008e0615 */
[----:B------:R-:W-:Y:S01]  /*93c0*/  UMOV UR18, URZ ;  /* 0x0000003f00127c82 */ /* 0x000fe20008000000 */
[----:B------:R-:W-:Y:S01]  /*93d0*/  UMOV UR20, UR28 ;  /* 0x0000001c00147c82 */ /* 0x000fe20008000000 */
[----:B------:R-:W-:Y:S01]  /*93e0*/  UMOV UR21, UR29 ;  /* 0x0000001d00157c82 */ /* 0x000fe20008000000 */
[----:B------:R-:W-:Y:S01]  /*93f0*/  UMOV UR10, 0x40 ;  /* 0x00000040000a7882 */ /* 0x000fe20000000000 */
[----:B------:R-:W-:Y:S01]  /*9400*/  R2UR UR5, R21 ;  /* 0x00000000150572ca */ /* 0x000fe200000e0000 */
[----:B------:R-:W-:Y:S01]  /*9410*/  USHF.L.U32 UR19, UR19, 0x6, URZ ;  /* 0x0000000613137899 */ /* 0x000fe2000800063f */
[----:B------:R-:W-:Y:S01]  /*9420*/  LOP3.LUT R10, R10, 0x1, RZ, 0x3c, !PT ;  /* 0x000000010a0a7812 */ /* 0x000fe200078e3cff */
[----:B------:R-:W-:Y:S01]  /*9430*/  UMOV UR12, UR28 ;  /* 0x0000001c000c7c82 */ /* 0x000fe20008000000 */
[----:B------:R-:W-:Y:S01]  /*9440*/  UMOV UR13, UR29 ;  /* 0x0000001d000d7c82 */ /* 0x000fe20008000000 */
[----:B------:R-:W-:-:S02]  /*9450*/  UIADD3 UR17, UR24, 0x36430, URZ ;  /* 0x0003643018117890 */ /* 0x000fc4000fffe03f */
[----:B------:R-:W-:Y:S01]  /*9460*/  IMAD.U32 R0, RZ, RZ, UR19 ;  /* 0x00000013ff007e24 */ /* 0x000fe2000f8e00ff */
[----:B------:R-:W-:Y:S01]  /*9470*/  IADD3 R6, P0, R6, UR19, RZ ;  /* 0x0000001306067c10 */ /* 0x000fe2000ff1e0ff */
[----:B------:R-:W-:Y:S02]  /*9480*/  UIADD3 UR16, UR24, 0x2a000, URZ ;  /* 0x0002a00018107890 */ /* 0x000fe4000fffe03f */
[----:B------:R-:W-:Y:S01]  /*9490*/  UIADD3 UR30, UR24, 0x30200, URZ ;  /* 0x00030200181e7890 */ /* 0x000fe2000fffe03f */
[----:B------:R-:W-:Y:S01]  /*94a0*/  LEA.HI.X.SX32 R15, R0, R15, 0x1, P0 ;  /* 0x0000000f000f7211 */ /* 0x000fe200000f0eff */
[----:B------:R-:W-:Y:S01]  /*94b0*/  UIADD3 UR8, UR24, 0x2c000, URZ ;  /* 0x0002c00018087890 */ /* 0x000fe2000fffe03f */
[C---:B--2---:R-:W-:Y:S01]  /*94c0*/  LEA R2, P0, R6.reuse, R2, 0x2 ;  /* 0x0000000206027211 */ /* 0x044fe200078010ff */
[----:B------:R-:W-:Y:S01]  /*94d0*/  UIADD3 UR24, UR24, 0x2e000, URZ ;  /* 0x0002e00018187890 */ /* 0x000fe2000fffe03f */
[----:B------:R-:W-:Y:S02]  /*94e0*/  UMOV UR9, UR17 ;  /* 0x0000001100097c82 */ /* 0x000fe40008000000 */
[----:B------:R-:W-:Y:S01]  /*94f0*/  LEA.HI.X R3, R6, R3, R15, 0x2, P0 ;  /* 0x0000000306037211 */ /* 0x000fe200000f140f */
[----:B------:R-:W-:Y:S01]  /*9500*/  UMOV UR11, UR19 ;  /* 0x00000013000b7c82 */ /* 0x000fe20008000000 */
[----:B------:R-:W-:Y:S01]  /*9510*/  R2UR UR22, R2 ;  /* 0x00000000021672ca */ /* 0x000fe200000e0000 */
[----:B------:R-:W-:Y:S01]  /*9520*/  UMOV UR26, 0x80 ;  /* 0x00000080001a7882 */ /* 0x000fe20000000000 */
        /* <DEDUP_REMOVED lines=13> */
[----:B--2---:R-:W-:-:S03]  /*9600*/  NOP ;  /* 0x0000000000007918 */ /* 0x004fc60000000000 */
.L_x_2613:
[----:B------:R-:W-:Y:S05]  /*9610*/  BSYNC B1 ;  /* 0x0000000000017941 */ /* 0x000fea0003800000 */
.L_x_2612:
[----:B------:R-:W-:-:S03]  /*9620*/  UMOV UR4, 0xffffffff ;  /* 0xffffffff00047882 */ /* 0x000fc60000000000 */
[----:B------:R-:W-:Y:S05]  /*9630*/  BRA.DIV UR4, `(.L_x_2633) ;  /* 0x0000000604947947 */ /* 0x000fea000b800000 */
[----:B------:R-:W-:-:S13]  /*9640*/  ELECT P6, URZ, PT ;  /* 0x00000000003f782f */ /* 0x000fda00038c0000 */
.L_x_2652:
[----:B------:R-:W-:Y:S05]  /*9650*/  @!P6 BRA `(.L_x_2574) ;  /* 0x000000000074e947 */ /* 0x000fea0003800000 */
[----:B------:R-:W2:Y:S02]  /*9660*/  LDL.LU R0, [R1+0xc] ;  /* 0x00000c0001007983 */ /* 0x000ea40000300800 */
[----:B--2---:R-:W-:-:S04]  /*9670*/  LOP3.LUT R0, R0, 0x2, RZ, 0xfc, !PT ;  /* 0x0000000200007812 */ /* 0x004fc800078efcff */
[----:B------:R-:W-:-:S13]  /*9680*/  ISETP.NE.AND P2, PT, R0, 0x3, PT ;  /* 0x000000030000780c */ /* 0x000fda0003f45270 */
[----:B------:R-:W-:Y:S05]  /*9690*/  @!P2 BRA `(.L_x_2634) ;  /* 0x000000000004a947 */ /* 0x000fea0003800000 */
[----:B------:R-:W-:Y:S01]  /*96a0*/  BPT.TRAP 0x1 ;  /* 0x000000040000795c */ /* 0x000fe20000300000 */
.L_x_2634:
[----:B------:R-:W2:Y:S01]  /*96b0*/  S2R R3, SR_CgaCtaId ;  /* 0x0000000000037919 */ /* 0x000ea20000008800 */
[----:B------:R-:W-:Y:S02]  /*96c0*/  MOV R0, 0x400 ;  /* 0x0000040000007802 */ /* 0x000fe40000000f00 */
[----:B------:R-:W-:Y:S02]  /*96d0*/  SHF.L.U32 R2, R16, 0x1f, RZ ;  /* 0x0000001f10027819 */ /* 0x000fe400000006ff */
[----:B--2---:R-:W-:-:S05]  /*96e0*/  LEA R7, R3, R0, 0x18 ;  /* 0x0000000003077211 */ /* 0x004fca00078ec0ff */
[----:B------:R-:W-:-:S04]  /*96f0*/  VIADD R0, R7, 0x36420 ;  /* 0x0003642007007836 */ /* 0x000fc80000000000 */
[C---:B------:R-:W-:Y:S02]  /*9700*/  IMAD R5, R23.reuse, 0x8, R0 ;  /* 0x0000000817057824 */ /* 0x040fe400078e0200 */
[----:B------:R-:W-:Y:S02]  /*9710*/  VIADD R23, R23, 0x1 ;  /* 0x0000000117177836 */ /* 0x000fe40000000000 */
[----:B------:R-:W2:Y:S03]  /*9720*/  SYNCS.PHASECHK.TRANS64.TRYWAIT P0, [R5+URZ], R2 ;  /* 0x00000002050075a7 */ /* 0x000ea6000800017f */
[----:B------:R-:W-:-:S04]  /*9730*/  ISETP.NE.AND P1, PT, R23, 0x2, PT ;  /* 0x000000021700780c */ /* 0x000fc80003f25270 */
[----:B------:R-:W-:Y:S02]  /*9740*/  SEL R3, RZ, 0x1, P1 ;  /* 0x00000001ff037807 */ /* 0x000fe40000800000 */
[----:B------:R-:W-:Y:S02]  /*9750*/  SEL R23, R23, RZ, P1 ;  /* 0x000000ff17177207 */ /* 0x000fe40000800000 */
[----:B------:R-:W-:-:S03]  /*9760*/  LOP3.LUT R3, R16, R3, RZ, 0x3c, !PT ;  /* 0x0000000310037212 */ /* 0x000fc600078e3cff */
[----:B------:R-:W-:Y:S01]  /*9770*/  IMAD R23, R23, 0x8, R0 ;  /* 0x0000000817177824 */ /* 0x000fe200078e0200 */
[----:B------:R-:W-:Y:S01]  /*9780*/  SHF.L.U32 R0, R3, 0x1f, RZ ;  /* 0x0000001f03007819 */ /* 0x000fe200000006ff */
[----:B--2---:R-:W-:Y:S06]  /*9790*/  @!P0 BRA `(.L_x_2635) ;  /* 0x00000004005c8947 */ /* 0x004fec0003800000 */
.L_x_2653:
[----:B------:R-:W3:Y:S02]  /*97a0*/  SYNCS.PHASECHK.TRANS64.TRYWAIT P0, [R23+URZ], R0 ;  /* 0x00000000170075a7 */ /* 0x000ee4000800017f */
[----:B---3--:R-:W-:Y:S05]  /*97b0*/  @!P0 BRA `(.L_x_2636) ;  /* 0x0000000400688947 */ /* 0x008fea0003800000 */
.L_x_2654:
[----:B------:R-:W-:Y:S05]  /*97c0*/  @!P2 BRA `(.L_x_2637) ;  /* 0x000000000004a947 */ /* 0x000fea0003800000 */
[----:B------:R-:W-:Y:S01]  /*97d0*/  BPT.TRAP 0x1 ;  /* 0x000000040000795c */ /* 0x000fe20000300000 */
.L_x_2637:
[----:B------:R-:W-:-:S07]  /*97e0*/  SHF.L.U32 R10, R10, 0x1f, RZ ;  /* 0x0000001f0a0a7819 */ /* 0x000fce00000006ff */
.L_x_2638:
[----:B----4-:R4:W1:Y:S02]  /*97f0*/  SYNCS.PHASECHK.TRANS64.TRYWAIT P0, [R7+URZ+0x36438], R10 ;  /* 0x0364380a070075a7 */ /* 0x010864000800017f */
[----:B-1----:R-:W-:Y:S05]  /*9800*/  @!P0 NANOSLEEP.SYNCS 0x989680 ;  /* 0x009896800000895d */ /* 0x002fea0003900000 */
[----:B------:R-:W1:Y:S02]  /*9810*/  @!P0 SYNCS.PHASECHK.TRANS64 P0, [R7+URZ+0x36438], R10 ;  /* 0x0364380a070085a7 */ /* 0x000e64000800007f */
[----:B-1----:R-:W-:Y:S05]  /*9820*/  @!P0 BRA `(.L_x_2638) ;  /* 0xfffffffc00f08947 */ /* 0x002fea000383ffff */
.L_x_2574:
[----:B------:R-:W-:Y:S05]  /*9830*/  BSYNC B0 ;  /* 0x0000000000007941 */ /* 0x000fea0003800000 */
.L_x_2572:
[----:B------:R-:W-:Y:S05]  /*9840*/  EXIT ;  /* 0x000000000000794d */ /* 0x000fea0003800000 */
.L_x_2527:
[----:B------:R-:W-:Y:S02]  /*9850*/  IMAD.MOV.U32 R12, RZ, RZ, RZ ;  /* 0x000000ffff0c7224 */ /* 0x000fe400078e00ff */
[----:B------:R-:W-:Y:S02]  /*9860*/  IMAD.MOV.U32 R11, RZ, RZ, 0x1f ;  /* 0x0000001fff0b7424 */ /* 0x000fe400078e00ff */
[----:B------:R-:W-:-:S07]  /*9870*/  IMAD.MOV.U32 R15, RZ, RZ, -0x1 ;  /* 0xffffffffff0f7424 */ /* 0x000fce00078e00ff */
[----:B------:R-:W-:Y:S05]  /*9880*/  WARPSYNC.COLLECTIVE R15, `(.L_x_2639) ;  /* 0x000000000f087348 */ /* 0x000fea0003c00000 */
[----:B------:R1:W2:Y:S02]  /*9890*/  SHFL.IDX P6, R14, R13, R12, R11 ;  /* 0x0000000c0d0e7389 */ /* 0x0002a400000c000b */
[----:B-12---:R-:W-:Y:S01]  /*98a0*/  ENDCOLLECTIVE ;  /* 0x000000000000791b */ /* 0x006fe20003800000 */
.L_x_2639:
[----:B------:R-:W-:Y:S05]  /*98b0*/  BRA `(.L_x_2640) ;  /* 0xffffff78005c7947 */ /* 0x000fea000383ffff */
.L_x_2529:
[----:B--2---:R-:W-:-:S04]  /*98c0*/  IMAD.U32 R3, RZ, RZ, UR37 ;  /* 0x00000025ff037e24 */ /* 0x004fc8000f8e00ff */
[----:B------:R2:W3:Y:S03]  /*98d0*/  SYNCS.PHASECHK.TRANS64.TRYWAIT P0, [R3+URZ+0x36400], R10 ;  /* 0x0364000a030075a7 */ /* 0x0004e6000800017f */
[----:B---3--:R-:W-:Y:S05]  /*98e0*/  @!P0 NANOSLEEP.SYNCS 0x989680 ;  /* 0x009896800000895d */ /* 0x008fea0003900000 */
[----:B------:R-:W3:Y:S02]  /*98f0*/  @!P0 SYNCS.PHASECHK.TRANS64 P0, [R3+URZ+0x36400], R10 ;  /* 0x0364000a030085a7 */ /* 0x000ee4000800007f */
[----:B---3--:R-:W-:Y:S05]  /*9900*/  @!P0 BRA `(.L_x_2529) ;  /* 0xfffffffc00ec8947 */ /* 0x008fea000383ffff */
[----:B------:R-:W-:Y:S05]  /*9910*/  BRA `(.L_x_2528) ;  /* 0xffffff7800907947 */ /* 0x000fea000383ffff */
.L_x_2533:
[----:B--2---:R2:W3:Y:S02]  /*9920*/  SYNCS.PHASECHK.TRANS64.TRYWAIT P1, [R3+URZ+0x36410], R10 ;  /* 0x0364100a030075a7 */ /* 0x0044e4000802017f */
[----:B---3--:R-:W-:Y:S05]  /*9930*/  @!P1 NANOSLEEP.SYNCS 0x989680 ;  /* 0x009896800000995d */ /* 0x008fea0003900000 */
[----:B------:R-:W3:Y:S02]  /*9940*/  @!P1 SYNCS.PHASECHK.TRANS64 P1, [R3+URZ+0x36410], R10 ;  /* 0x0364100a030095a7 */ /* 0x000ee4000802007f */
[----:B---3--:R-:W-:Y:S05]  /*9950*/  @!P1 BRA `(.L_x_2533) ;  /* 0xfffffffc00f09947 */ /* 0x008fea000383ffff */
[----:B------:R-:W-:Y:S05]  /*9960*/  BRA `(.L_x_2532) ;  /* 0xffffff8000607947 */ /* 0x000fea000383ffff */
.L_x_2537:
[----:B-1----:R-:W-:-:S04]  /*9970*/  IMAD.U32 R121, RZ, RZ, UR37 ;  /* 0x00000025ff797e24 */ /* 0x002fc8000f8e00ff */
[----:B------:R1:W2:Y:S03]  /*9980*/  SYNCS.PHASECHK.TRANS64.TRYWAIT P1, [R121+URZ+0x36430], R14 ;  /* 0x0364300e790075a7 */ /* 0x0002a6000802017f */
[----:B--2---:R-:W-:Y:S05]  /*9990*/  @!P1 NANOSLEEP.SYNCS 0x989680 ;  /* 0x009896800000995d */ /* 0x004fea0003900000 */
[----:B------:R-:W2:Y:S02]  /*99a0*/  @!P1 SYNCS.PHASECHK.TRANS64 P1, [R121+URZ+0x36430], R14 ;  /* 0x0364300e790095a7 */ /* 0x000ea4000802007f */
[----:B--2---:R-:W-:Y:S05]  /*99b0*/  @!P1 BRA `(.L_x_2537) ;  /* 0xfffffffc00ec9947 */ /* 0x004fea000383ffff */
[----:B------:R-:W-:Y:S05]  /*99c0*/  BRA `(.L_x_2536) ;  /* 0xffffff8800847947 */ /* 0x000fea000383ffff */
.L_x_2614:
[----:B-1----:R1:W2:Y:S02]  /*99d0*/  SYNCS.PHASECHK.TRANS64.TRYWAIT P1, [R12+URZ+0x36420], R13 ;  /* 0x0364200d0c0075a7 */ /* 0x0022a4000802017f */
[----:B--2---:R-:W-:Y:S05]  /*99e0*/  @!P1 NANOSLEEP.SYNCS 0x989680 ;  /* 0x009896800000995d */ /* 0x004fea0003900000 */
[----:B------:R-:W2:Y:S02]  /*99f0*/  @!P1 SYNCS.PHASECHK.TRANS64 P1, [R12+URZ+0x36420], R13 ;  /* 0x0364200d0c0095a7 */ /* 0x000ea4000802007f */
[----:B--2---:R-:W-:Y:S05]  /*9a00*/  @!P1 BRA `(.L_x_2614) ;  /* 0xfffffffc00f09947 */ /* 0x004fea000383ffff */
[----:B------:R-:W-:Y:S05]  /*9a10*/  BRA `(.L_x_2641) ;  /* 0xffffffdc00607947 */ /* 0x000fea000383ffff */
.L_x_2618:
[----:B-1----:R1:W3:Y:S02]  /*9a20*/  SYNCS.PHASECHK.TRANS64.TRYWAIT P1, [R12+URZ+0x36438], R13 ;  /* 0x0364380d0c0075a7 */ /* 0x0022e4000802017f */
[----:B---3--:R-:W-:Y:S05]  /*9a30*/  @!P1 NANOSLEEP.SYNCS 0x989680 ;  /* 0x009896800000995d */ /* 0x008fea0003900000 */
[----:B------:R-:W3:Y:S02]  /*9a40*/  @!P1 SYNCS.PHASECHK.TRANS64 P1, [R12+URZ+0x36438], R13 ;  /* 0x0364380d0c0095a7 */ /* 0x000ee4000802007f */
[----:B---3--:R-:W-:Y:S05]  /*9a50*/  @!P1 BRA `(.L_x_2618) ;  /* 0xfffffffc00f09947 */ /* 0x008fea000383ffff */
[----:B------:R-:W-:Y:S05]  /*9a60*/  BRA `(.L_x_2642) ;  /* 0xffffffe400307947 */ /* 0x000fea000383ffff */
.L_x_2620:
[----:B--2---:R2:W3:Y:S02]  /*9a70*/  SYNCS.PHASECHK.TRANS64.TRYWAIT P1, [R12+URZ+0x36428], R0 ;  /* 0x036428000c0075a7 */ /* 0x0044e4000802017f */
[----:B---3--:R-:W-:Y:S05]  /*9a80*/  @!P1 NANOSLEEP.SYNCS 0x989680 ;  /* 0x009896800000995d */ /* 0x008fea0003900000 */
[----:B------:R-:W3:Y:S02]  /*9a90*/  @!P1 SYNCS.PHASECHK.TRANS64 P1, [R12+URZ+0x36428], R0 ;  /* 0x036428000c0095a7 */ /* 0x000ee4000802007f */
[----:B---3--:R-:W-:Y:S05]  /*9aa0*/  @!P1 BRA `(.L_x_2620) ;  /* 0xfffffffc00f09947 */ /* 0x008fea000383ffff */
[----:B------:R-:W-:Y:S05]  /*9ab0*/  BRA `(.L_x_2643) ;  /* 0xffffffe400fc7947 */ /* 0x000fea000383ffff */
.L_x_2622:
[----:B-----5:R2:W-:Y:S02]  /*9ac0*/  STL [R1+0x10], R0 ;  /* 0x0000100001007387 */ /* 0x0205e40000100800 */
[----:B--2---:R-:W-:-:S04]  /*9ad0*/  SHF.L.U32 R0, RZ, 0x1f, RZ ;  /* 0x0000001fff007819 */ /* 0x004fc800000006ff */
[----:B------:R2:W3:Y:S03]  /*9ae0*/  SYNCS.PHASECHK.TRANS64.TRYWAIT P1, [R12+URZ+0x36438], R0 ;  /* 0x036438000c0075a7 */ /* 0x0004e6000802017f */
[----:B---3--:R-:W-:Y:S05]  /*9af0*/  @!P1 NANOSLEEP.SYNCS 0x989680 ;  /* 0x009896800000995d */ /* 0x008fea0003900000 */
[----:B------:R2:W3:Y:S02]  /*9b00*/  @!P1 SYNCS.PHASECHK.TRANS64 P1, [R12+URZ+0x36438], R0 ;  /* 0x036438000c0095a7 */ /* 0x0004e4000802007f */
[----:B--2---:R2:W5:Y:S02]  /*9b10*/  LDL.LU R0, [R1+0x10] ;  /* 0x0000100001007983 */ /* 0x0045640000300800 */
[----:B--23--:R-:W-:Y:S05]  /*9b20*/  @!P1 BRA `(.L_x_2622) ;  /* 0xfffffffc00e49947 */ /* 0x00cfea000383ffff */
[----:B------:R-:W-:Y:S05]  /*9b30*/  BRA `(.L_x_2644) ;  /* 0xffffffe800b47947 */ /* 0x000fea000383ffff */
.L_x_2624:
[----:B------:R-:W-:-:S07]  /*9b40*/  SHF.L.U32 R5, R16, 0x1f, RZ ;  /* 0x0000001f10057819 */ /* 0x000fce00000006ff */
.L_x_2645:
[----:B---3--:R3:W4:Y:S02]  /*9b50*/  SYNCS.PHASECHK.TRANS64.TRYWAIT P1, [R12+URZ+0x36420], R5 ;  /* 0x036420050c0075a7 */ /* 0x008724000802017f */
[----:B----4-:R-:W-:Y:S05]  /*9b60*/  @!P1 NANOSLEEP.SYNCS 0x989680 ;  /* 0x009896800000995d */ /* 0x010fea0003900000 */
[----:B------:R-:W4:Y:S02]  /*9b70*/  @!P1 SYNCS.PHASECHK.TRANS64 P1, [R12+URZ+0x36420], R5 ;  /* 0x036420050c0095a7 */ /* 0x000f24000802007f */
[----:B----4-:R-:W-:Y:S05]  /*9b80*/  @!P1 BRA `(.L_x_2645) ;  /* 0xfffffffc00f09947 */ /* 0x010fea000383ffff */
[----:B------:R-:W-:Y:S05]  /*9b90*/  BRA `(.L_x_2646) ;  /* 0xffffffec00607947 */ /* 0x000fea000383ffff */
.L_x_2627:
[----:B--2---:R2:W3:Y:S02]  /*9ba0*/  SYNCS.PHASECHK.TRANS64.TRYWAIT P1, [R12+URZ+0x36438], R13 ;  /* 0x0364380d0c0075a7 */ /* 0x0044e4000802017f */
[----:B---3--:R-:W-:Y:S05]  /*9bb0*/  @!P1 NANOSLEEP.SYNCS 0x989680 ;  /* 0x009896800000995d */ /* 0x008fea0003900000 */
[----:B------:R-:W3:Y:S02]  /*9bc0*/  @!P1 SYNCS.PHASECHK.TRANS64 P1, [R12+URZ+0x36438], R13 ;  /* 0x0364380d0c0095a7 */ /* 0x000ee4000802007f */
[----:B---3--:R-:W-:Y:S05]  /*9bd0*/  @!P1 BRA `(.L_x_2627) ;  /* 0xfffffffc00f09947 */ /* 0x008fea000383ffff */
[----:B------:R-:W-:Y:S05]  /*9be0*/  BRA `(.L_x_2647) ;  /* 0xfffffff0002c7947 */ /* 0x000fea000383ffff */
.L_x_2629:
[----:B-1----:R1:W2:Y:S02]  /*9bf0*/  SYNCS.PHASECHK.TRANS64.TRYWAIT P1, [R12+URZ+0x36428], R5 ;  /* 0x036428050c0075a7 */ /* 0x0022a4000802017f */
[----:B--2---:R-:W-:Y:S05]  /*9c00*/  @!P1 NANOSLEEP.SYNCS 0x989680 ;  /* 0x009896800000995d */ /* 0x004fea0003900000 */
[----:B------:R-:W2:Y:S02]  /*9c10*/  @!P1 SYNCS.PHASECHK.TRANS64 P1, [R12+URZ+0x36428], R5 ;  /* 0x036428050c0095a7 */ /* 0x000ea4000802007f */
[----:B--2---:R-:W-:Y:S05]  /*9c20*/  @!P1 BRA `(.L_x_2629) ;  /* 0xfffffffc00f09947 */ /* 0x004fea000383ffff */
[----:B------:R-:W-:Y:S05]  /*9c30*/  BRA `(.L_x_2648) ;  /* 0xfffffff000dc7947 */ /* 0x000fea000383ffff */
.L_x_2631:
[----:B--2---:R2:W3:Y:S02]  /*9c40*/  SYNCS.PHASECHK.TRANS64.TRYWAIT P1, [R12+URZ+0x36438], R3 ;  /* 0x036438030c0075a7 */ /* 0x0044e4000802017f */
[----:B---3--:R-:W-:Y:S05]  /*9c50*/  @!P1 NANOSLEEP.SYNCS 0x989680 ;  /* 0x009896800000995d */ /* 0x008fea0003900000 */
[----:B------:R-:W3:Y:S02]  /*9c60*/  @!P1 SYNCS.PHASECHK.TRANS64 P1, [R12+URZ+0x36438], R3 ;  /* 0x036438030c0095a7 */ /* 0x000ee4000802007f */
[----:B---3--:R-:W-:Y:S05]  /*9c70*/  @!P1 BRA `(.L_x_2631) ;  /* 0xfffffffc00f09947 */ /* 0x008fea000383ffff */
[----:B------:R-:W-:Y:S05]  /*9c80*/  BRA `(.L_x_2649) ;  /* 0xfffffff400907947 */ /* 0x000fea000383ffff */
.L_x_2633:
[----:B------:R-:W-:Y:S01]  /*9c90*/  BSSY B1, `(.L_x_2650) ;  /* 0x0000006000017945 */ /* 0x000fe20003800000 */
[----:B------:R-:W-:-:S07]  /*9ca0*/  IMAD.MOV.U32 R15, RZ, RZ, -0x1 ;  /* 0xffffffffff0f7424 */ /* 0x000fce00078e00ff */
[----:B-1----:R-:W-:Y:S05]  /*9cb0*/  WARPSYNC.COLLECTIVE R15, `(.L_x_2651) ;  /* 0x000000000f0c7348 */ /* 0x002fea0003c00000 */
[----:B------:R-:W-:Y:S02]  /*9cc0*/  ELECT P6, UR62, PT ;  /* 0x00000000003e782f */ /* 0x000fe400038c0000 */
[----:B------:R-:W-:Y:S01]  /*9cd0*/  MOV R14, UR62 ;  /* 0x0000003e000e7c02 */ /* 0x000fe20008000f00 */
[----:B-1----:R-:W-:Y:S10]  /*9ce0*/  ENDCOLLECTIVE ;  /* 0x000000000000791b */ /* 0x002ff40003800000 */
.L_x_2651:
[----:B------:R-:W-:Y:S05]  /*9cf0*/  BSYNC B1 ;  /* 0x0000000000017941 */ /* 0x000fea0003800000 */
.L_x_2650:
[----:B------:R-:W-:Y:S05]  /*9d00*/  BRA `(.L_x_2652) ;  /* 0xfffffff800507947 */ /* 0x000fea000383ffff */
.L_x_2635:
[----:B--2---:R2:W3:Y:S02]  /*9d10*/  SYNCS.PHASECHK.TRANS64.TRYWAIT P0, [R5+URZ], R2 ;  /* 0x00000002050075a7 */ /* 0x0044e4000800017f */
[----:B---3--:R-:W-:Y:S05]  /*9d20*/  @!P0 NANOSLEEP.SYNCS 0x989680 ;  /* 0x009896800000895d */ /* 0x008fea0003900000 */
[----:B------:R-:W3:Y:S02]  /*9d30*/  @!P0 SYNCS.PHASECHK.TRANS64 P0, [R5+URZ], R2 ;  /* 0x00000002050085a7 */ /* 0x000ee4000800007f */
[----:B---3--:R-:W-:Y:S05]  /*9d40*/  @!P0 BRA `(.L_x_2635) ;  /* 0xfffffffc00f08947 */ /* 0x008fea000383ffff */
[----:B------:R-:W-:Y:S05]  /*9d50*/  BRA `(.L_x_2653) ;  /* 0xfffffff800907947 */ /* 0x000fea000383ffff */
.L_x_2636:
[----:B---3--:R3:W4:Y:S02]  /*9d60*/  SYNCS.PHASECHK.TRANS64.TRYWAIT P0, [R23+URZ], R0 ;  /* 0x00000000170075a7 */ /* 0x008724000800017f */
[----:B----4-:R-:W-:Y:S05]  /*9d70*/  @!P0 NANOSLEEP.SYNCS 0x989680 ;  /* 0x009896800000895d */ /* 0x010fea0003900000 */
[----:B------:R-:W4:Y:S02]  /*9d80*/  @!P0 SYNCS.PHASECHK.TRANS64 P0, [R23+URZ], R0 ;  /* 0x00000000170085a7 */ /* 0x000f24000800007f */
[----:B----4-:R-:W-:Y:S05]  /*9d90*/  @!P0 BRA `(.L_x_2636) ;  /* 0xfffffffc00f08947 */ /* 0x010fea000383ffff */
[----:B------:R-:W-:Y:S05]  /*9da0*/  BRA `(.L_x_2654) ;  /* 0xfffffff800847947 */ /* 0x000fea000383ffff */
.L_x_2655:
        /* <DEDUP_REMOVED lines=13> */
.L_x_7665:


//--------------------- .text._ZN7cutlass13device_kernelIN5flash11enable_sm90INS1_16FlashAttnBwdSm90INS1_25CollectiveMainloopBwdSm90ILi2ELi1ELi1EN4cute5tupleIJNS5_1CILi1EEES8_S8_EEENS6_IJNS7_ILi64EEENS7_ILi96EEENS7_ILi192EEEEEENS_6half_tEfNS_4arch4Sm90ELb1ELb0ELb1ELb0ELb1ELb0ELb1ELb0ELi3ELi1ELi1ELi1ELb0EEENS1_21CollectiveEpilogueBwdISD_SE_SG_Li384ELb0ELb1ELi3EEENS1_25SingleTileBwdLPTSchedulerILb0ELi96ELb1EEEEEEEEEvNT_6ParamsE --------------------------
	.section	.text._ZN7cutlass13device_kernelIN5flash11enable_sm90INS1_16FlashAttnBwdSm90INS1_25CollectiveMainloopBwdSm90ILi2ELi1ELi1EN4cute5tupleIJNS5_1CILi1EEES8_S8_EEENS6_IJNS7_ILi64EEENS7_ILi96EEENS7_ILi192EEEEEENS_6half_tEfNS_4arch4Sm90ELb1ELb0ELb1ELb0ELb1ELb0ELb1ELb0ELi3ELi1ELi1ELi1ELb0EEENS1_21CollectiveEpilogueBwdISD_SE_SG_Li384ELb0ELb1ELi3EEENS1_25SingleTileBwdLPTSchedulerILb0ELi96ELb1EEEEEEEEEvNT_6ParamsE,"ax",@progbits
	.align	128
.text._ZN7cutlass13device_kernelIN5flash11enable_sm90INS1_16FlashAttnBwdSm90INS1_25CollectiveMainloopBwdSm90ILi2ELi1ELi1EN4cute5tupleIJNS5_1CILi1EEES8_S8_EEENS6_IJNS7_ILi64EEENS7_ILi96EEENS7_ILi192EEEEEENS_6half_tEfNS_4arch4Sm90ELb1ELb0ELb1ELb0ELb1ELb0ELb1ELb0ELi3ELi1ELi1ELi1ELb0EEENS1_21CollectiveEpilogueBwdISD_SE_SG_Li384ELb0ELb1ELi3EEENS1_25SingleTileBwdLPTSchedulerILb0ELi96ELb1EEEEEEEEEvNT_6ParamsE:
        .type           _ZN7cutlass13device_kernelIN5flash11enable_sm90INS1_16FlashAttnBwdSm90INS1_25CollectiveMainloopBwdSm90ILi2ELi1ELi1EN4cute5tupleIJNS5_1CILi1EEES8_S8_EEENS6_IJNS7_ILi64EEENS7_ILi96EEENS7_ILi192EEEEEENS_6half_tEfNS_4arch4Sm90ELb1ELb0ELb1ELb0ELb1ELb0ELb1ELb0ELi3ELi1ELi1ELi1ELb0EEENS1_21CollectiveEpilogueBwdISD_SE_SG_Li384ELb0ELb1ELi3EEENS1_25SingleTileBwdLPTSchedulerILb0ELi96ELb1EEEEEEEEEvNT_6ParamsE,@function
        .size           _ZN7cutlass13device_kernelIN5flash11enable_sm90INS1_16FlashAttnBwdSm90INS1_25CollectiveMainloopBwdSm90ILi2ELi1ELi1EN4cute5tupleIJNS5_1CILi1EEES8_S8_EEENS6_IJNS7_ILi64EEENS7_ILi96EEENS7_ILi192EEEEEENS_6half_tEfNS_4arch4Sm90ELb1ELb0ELb1ELb0ELb1ELb0ELb1ELb0ELi3ELi1ELi1ELi1ELb0EEENS1_21CollectiveEpilogueBwdISD_SE_SG_Li384ELb0ELb1ELi3EEENS1_25SingleTileBwdLPTSchedulerILb0ELi96ELb1EEEEEEEEEvNT_6ParamsE,(.L_x_7666 - _ZN7cutlass13device_kernelIN5flash11enable_sm90INS1_16FlashAttnBwdSm90INS1_25CollectiveMainloopBwdSm90ILi2ELi1ELi1EN4cute5tupleIJNS5_1CILi1EEES8_S8_EEENS6_IJNS7_ILi64EEENS7_ILi96EEENS7_ILi192EEEEEENS_6half_tEfNS_4arch4Sm90ELb1ELb0ELb1ELb0ELb1ELb0ELb1ELb0ELi3ELi1ELi1ELi1ELb0EEENS1_21CollectiveEpilogueBwdISD_SE_SG_Li384ELb0ELb1ELi3EEENS1_25SingleTileBwdLPTSchedulerILb0ELi96ELb1EEEEEEEEEvNT_6ParamsE)
        .other          _ZN7cutlass13device_kernelIN5flash11enable_sm90INS1_16FlashAttnBwdSm90INS1_25CollectiveMainloopBwdSm90ILi2ELi1ELi1EN4cute5tupleIJNS5_1CILi1EEES8_S8_EEENS6_IJNS7_ILi64EEENS7_ILi96EEENS7_ILi192EEEEEENS_6half_tEfNS_4arch4Sm90ELb1ELb0ELb1ELb0ELb1ELb0ELb1ELb0ELi3ELi1ELi1ELi1ELb0EEENS1_21CollectiveEpilogueBwdISD_SE_SG_Li384ELb0ELb1ELi3EEENS1_25SingleTileBwdLPTSchedulerILb0ELi96ELb1EEEEEEEEEvNT_6ParamsE,@"STO_CUDA_ENTRY STV_DEFAULT"
_ZN7cutlass13device_kernelIN5flash11enable_sm90INS1_16FlashAttnBwdSm90INS1_25CollectiveMainloopBwdSm90ILi2ELi1ELi1EN4cute5tupleIJNS5_1CILi1EEES8_S8_EEENS6_IJNS7_ILi64EEENS7_ILi96EEENS7_ILi192EEEEEENS_6half_tEfNS_4arch4Sm90ELb1ELb0ELb1ELb0ELb1ELb0ELb1ELb0ELi3ELi1ELi1ELi1ELb0EEENS1_21CollectiveEpilogueBwdISD_SE_SG_Li384ELb0ELb1ELi3EEENS1_25SingleTileBwdLPTSchedulerILb0ELi96ELb1EEEEEEEEEvNT_6ParamsE:
        /* <DEDUP_REMOVED lines=29> */
.L_x_2657:
[----:B------:R-:W-:Y:S05]  /*01d0*/  BSYNC B0 ;  /* 0x0000000000007941 */ /* 0x000fea0003800000 */
.L_x_2656:
        /* <DEDUP_REMOVED lines=34> */
.L_x_2658:
        /* <DEDUP_REMOVED lines=20> */
.L_x_2659:
[----:B---3--:R-:W-:Y:S01]  /*0540*/  ISETP.NE.AND P0, PT, R2, RZ, PT ;  /* 0x000000ff0200720c */ /* 0x008fe20003f05270 */
[----:B------:R-:W-:Y:S01]  /*0550*/  IMAD.MOV.U32 R2, RZ, RZ, 0x1 ;  /* 0x00000001ff027424 */ /* 0x000fe200078e00ff */
[----:B------:R-:W-:Y:S01]  /*0560*/  NOP ;  /* 0x0000000000007918 */ /* 0x000fe20000000000 */
[----:B------:R-:W-:-:S03]  /*0570*/  ULDC.64 UR38, c[0x0][0x208] ;  /* 0x0000820000267ab9 */ /* 0x000fc60000000a00 */
[----:B------:R-:W-:-:S05]  /*0580*/  SEL R2, R2, 0x2, !P0 ;  /* 0x0000000202027807 */ /* 0x000fca0004000000 */
[----:B------:R3:W-:Y:S01]  /*0590*/  STL [R1+0xc], R2 ;  /* 0x00000c0201007387 */ /* 0x0007e20000100800 */
[----:B-12-4-:R-:W-:Y:S06]  /*05a0*/  BAR.SYNC.DEFER_BLOCKING 0x0 ;  /* 0x0000000000007b1d */ /* 0x016fec0000010000 */
[----:B------:R-:W-:Y:S05]  /*05b0*/  @!P0 BRA `(.L_x_2660) ;  /* 0x0000005800488947 */ /* 0x000fea0003800000 */
.L_x_2661:
        /* <DEDUP_REMOVED lines=32> */
.L_x_2662:
[----:B------:R-:W-:Y:S01]  /*07c0*/  ULDC UR7, c[0x0][0xb44] ;  /* 0x0002d10000077ab9 */ /* 0x000fe20000000800 */
[----:B------:R-:W-:Y:S01]  /*07d0*/  UMOV UR45, UR10 ;  /* 0x0000000a002d7c82 */ /* 0x000fe20008000000 */
[----:B------:R-:W-:-:S11]  /*07e0*/  UISETP.NE.AND UP0, UPT, UR7, 0x1, UPT ;  /* 0x000000010700788c */ /* 0x000fd6000bf05270 */
[----:B------:R-:W-:Y:S02]  /*07f0*/  @UP0 ULDC.64 UR8, c[0x0][0xb48] ;  /* 0x0002d20000080ab9 */ /* 0x000fe40000000a00 */
[----:B------:R-:W-:-:S04]  /*0800*/  UIMAD.WIDE.U32 UR4, UR10, UR8, URZ ;  /* 0x000000080a0472a5 */ /* 0x000fc8000f8e003f */
[----:B------:R-:W-:-:S04]  /*0810*/  @UP0 USHF.R.U32.HI UR45, URZ, UR9, UR5 ;  /* 0x000000093f2d0299 */ /* 0x000fc80008011605 */
[----:B------:R-:W-:-:S12]  /*0820*/  UIMAD UR4, UR45, UR7, URZ ;  /* 0x000000072d0472a4 */ /* 0x000fd8000f8e023f */
.L_x_2663:
[----:B------:R-:W-:Y:S01]  /*0830*/  ULDC UR43, c[0x0][0xb38] ;  /* 0x0002ce00002b7ab9 */ /* 0x000fe20000000800 */
[----:B------:R-:W-:Y:S02]  /*0840*/  UIADD3 UR4, UR10, -UR4, URZ ;  /* 0x800000040a047290 */ /* 0x000fe4000fffe03f */
[----:B------:R-:W-:Y:S01]  /*0850*/  UISETP.NE.AND UP0, UPT, UR43, 0x1, UPT ;  /* 0x000000012b00788c */ /* 0x000fe2000bf05270 */
[----:B------:R-:W-:Y:S01]  /*0860*/  ULDC UR5, c[0x0][0xb44] ;  /* 0x0002d10000057ab9 */ /* 0x000fe20000000800 */
[----:B------:R-:W-:Y:S02]  /*0870*/  ULOP3.LUT UR36, URZ, UR45, URZ, 0x33, !UPT ;  /* 0x0000002d3f247292 */ /* 0x000fe4000f8e333f */
[----:B------:R-:W-:-:S07]  /*0880*/  UIMAD UR6, UR6, UR5, UR4 ;  /* 0x00000005060672a4 */ /* 0x000fce000f8e0204 */
[----:B------:R-:W-:Y:S01]  /*0890*/  @UP0 ULDC UR4, c[0x0][0xb3c] ;  /* 0x0002cf0000040ab9 */ /* 0x000fe20000000800 */
[----:B------:R-:W-:Y:S01]  /*08a0*/  @UP0 ULDC UR7, c[0x0][0xb40] ;  /* 0x0002d00000070ab9 */ /* 0x000fe20000000800 */
[----:B------:R-:W-:Y:S02]  /*08b0*/  UIMAD.WIDE.U32 UR4, UR6, UR4, URZ ;  /* 0x00000004060472a5 */ /* 0x000fe4000f8e003f */
[----:B------:R-:W-:Y:S02]  /*08c0*/  UMOV UR44, UR6 ;  /* 0x00000006002c7c82 */ /* 0x000fe40008000000 */
[----:B------:R-:W-:-:S03]  /*08d0*/  @UP0 USHF.R.U32.HI UR44, URZ, UR7, UR5 ;  /* 0x000000073f2c0299 */ /* 0x000fc60008011605 */
[----:B------:R-:W-:Y:S01]  /*08e0*/  ULDC UR5, c[0x0][0xb2c] ;  /* 0x0002cb0000057ab9 */ /* 0x000fe20000000800 */
[----:B------:R-:W-:Y:S02]  /*08f0*/  UIADD3 UR4, -UR44, URZ, URZ ;  /* 0x0000003f2c047290 */ /* 0x000fe4000fffe13f */
[----:B------:R-:W-:Y:S01]  /*0900*/  ISETP.LE.AND P0, PT, RZ, UR44, PT ;  /* 0x0000002cff007c0c */ /* 0x000fe2000bf03270 */
[----:B------:R-:W-:Y:S02]  /*0910*/  UIADD3 UR36, UR36, UR5, URZ ;  /* 0x0000000524247290 */ /* 0x000fe4000fffe03f */
[----:B------:R-:W-:-:S10]  /*0920*/  UIMAD UR43, UR43, UR4, UR6 ;  /* 0x000000042b2b72a4 */ /* 0x000fd4000f8e0206 */
        /* <DEDUP_REMOVED lines=90> */
.L_x_2666:
        /* <DEDUP_REMOVED lines=15> */
.L_x_2665:
        /* <DEDUP_REMOVED lines=20> */
.L_x_2668:
        /* <DEDUP_REMOVED lines=15> */
.L_x_2667:
        /* <DEDUP_REMOVED lines=8> */
.L_x_2800:
        /* <DEDUP_REMOVED lines=19> */
.L_x_2670:
        /* <DEDUP_REMOVED lines=109> */
.L_x_2682:
[----:B------:R-:W-:Y:S01]  /*1a70*/  ISETP.NE.AND P0, PT, R8, 0x3, PT ;  /* 0x000000030800780c */ /* 0x000fe20003f05270 */
[----:B------:R-:W-:-:S12]  /*1a80*/  YIELD ;  /* 0x0000000000007946 */ /* 0x000fd80003800000 */
[----:B-1----:R-:W-:Y:S05]  /*1a90*/  @!P0 BRA `(.L_x_2672) ;  /* 0x0000000000048947 */ /* 0x002fea0003800000 */
[----:B------:R-:W-:Y:S01]  /*1aa0*/  BPT.TRAP 0x1 ;  /* 0x000000040000795c */ /* 0x000fe20000300000 */
.L_x_2672:
[----:B------:R-:W-:Y:S02]  /*1ab0*/  LEA R3, R2, UR40, 0x3 ;  /* 0x0000002802037c11 */ /* 0x000fe4000f8e18ff */
[----:B------:R-:W-:-:S04]  /*1ac0*/  SHF.L.U32 R10, R7, 0x1f, RZ ;  /* 0x0000001f070a7819 */ /* 0x000fc800000006ff */
[----:B------:R1:W2:Y:S01]  /*1ad0*/  SYNCS.PHASECHK.TRANS64.TRYWAIT P1, [R3+URZ+0x36410], R10 ;  /* 0x0364100a030075a7 */ /* 0x0002a2000802017f */
[----:B------:R-:W-:Y:S05]  /*1ae0*/  @!P0 BRA `(.L_x_2673) ;  /* 0x0000000000048947 */ /* 0x000fea0003800000 */
[----:B------:R-:W-:Y:S01]  /*1af0*/  BPT.TRAP 0x1 ;  /* 0x000000040000795c */ /* 0x000fe20000300000 */
.L_x_2673:
[----:B--2---:R-:W-:Y:S05]  /*1b00*/  @P1 BRA `(.L_x_2674) ;  /* 0x0000000000081947 */ /* 0x004fea0003800000 */
[----:B------:R-:W2:Y:S02]  /*1b10*/  SYNCS.PHASECHK.TRANS64.TRYWAIT P1, [R3+URZ+0x36410], R10 ;  /* 0x0364100a030075a7 */ /* 0x000ea4000802017f */
[----:B--2---:R-:W-:Y:S05]  /*1b20*/  @!P1 BRA `(.L_x_2675) ;  /* 0x00000088001c9947 */ /* 0x004fea0003800000 */
.L_x_2674:
        /* <DEDUP_REMOVED lines=103> */
.L_x_2676:
[----:B------:R-:W-:-:S04]  /*21a0*/  SHF.L.U32 R14, R5, 0x1f, RZ ;  /* 0x0000001f050e7819 */ /* 0x000fc800000006ff */
[----:B------:R1:W1:Y:S01]  /*21b0*/  SYNCS.PHASECHK.TRANS64.TRYWAIT P1, [UR40+0x36430], R14 ;  /* 0x0364300eff0075a7 */ /* 0x0002620008020168 */
[----:B------:R-:W-:Y:S05]  /*21c0*/  @!P0 BRA `(.L_x_2677) ;  /* 0x0000000000048947 */ /* 0x000fea0003800000 */
[----:B------:R-:W-:Y:S01]  /*21d0*/  BPT.TRAP 0x1 ;  /* 0x000000040000795c */ /* 0x000fe20000300000 */
.L_x_2677:
        /* <DEDUP_REMOVED lines=36> */
.L_x_2678:
        /* <DEDUP_REMOVED lines=351> */
.L_x_2680:
        /* <DEDUP_REMOVED lines=60> */
.L_x_2681:
        /* <DEDUP_REMOVED lines=62> */
.L_x_2664:
        /* <DEDUP_REMOVED lines=23> */
.L_x_2684:
        /* <DEDUP_REMOVED lines=20> */
.L_x_2685:
        /* <DEDUP_REMOVED lines=18> */
.L_x_2686:
        /* <DEDUP_REMOVED lines=18> */
.L_x_2687:
        /* <DEDUP_REMOVED lines=98> */
[----:B------:R-:W-:Y:S01]  /*4cc0*/  ULOP3.LUT UR4, URZ, UR45, URZ, 0x33, !UPT ;  /* 0x0000002d3f047292 */ /* 0x000fe2000f8e333f */
[----:B------:R-:W-:Y:S01]  /*4cd0*/  ULDC UR5, c[0x0][0xb2c] ;  /* 0x0002cb0000057ab9 */ /* 0x000fe20000000800 */
[----:B------:R-:W-:Y:S02]  /*4ce0*/  ULDC.64 UR6, c[0x0][0x198] ;  /* 0x0000660000067ab9 */ /* 0x000fe40000000a00 */
[----:B------:R-:W-:Y:S02]  /*4cf0*/  UIADD3 UR42, UR4, UR5, URZ ;  /* 0x00000005042a7290 */ /* 0x000fe4000fffe03f */
[----:B------:R-:W-:Y:S02]  /*4d00*/  UIADD3 UR4, UP0, UR6, 0x770, URZ ;  /* 0x0000077006047890 */ /* 0x000fe4000ff1e03f */
[----:B------:R-:W-:Y:S02]  /*4d10*/  UIADD3 UR40, UR37, 0x9000, URZ ;  /* 0x0000900025287890 */ /* 0x000fe4000fffe03f */
[----:B------:R-:W-:-:S02]  /*4d20*/  UIADD3.X UR5, URZ, UR7, URZ, UP0, !UPT ;  /* 0x000000073f057290 */ /* 0x000fc400087fe43f */
[----:B------:R-:W-:Y:S02]  /*4d30*/  UIADD3 UR6, UP0, UR6, 0x670, URZ ;  /* 0x0000067006067890 */ /* 0x000fe4000ff1e03f */
[----:B------:R-:W-:Y:S02]  /*4d40*/  UIMAD UR42, UR42, 0x60, URZ ;  /* 0x000000602a2a78a4 */ /* 0x000fe4000f8e023f */
[----:B------:R-:W-:Y:S02]  /*4d50*/  UIADD3 UR32, UR37, 0xc000, URZ ;  /* 0x0000c00025207890 */ /* 0x000fe4000fffe03f */
[----:B------:R-:W-:Y:S02]  /*4d60*/  UIADD3 UR24, UR37, 0xf000, URZ ;  /* 0x0000f00025187890 */ /* 0x000fe4000fffe03f */
[----:B------:R-:W-:Y:S02]  /*4d70*/  UIADD3.X UR7, URZ, UR7, URZ, UP0, !UPT ;  /* 0x000000073f077290 */ /* 0x000fe400087fe43f */
[----:B------:R-:W-:-:S02]  /*4d80*/  UIADD3 UR16, UR37, 0x3000, URZ ;  /* 0x0000300025107890 */ /* 0x000fc4000fffe03f */
        /* <DEDUP_REMOVED lines=9> */
[----:B------:R-:W-:Y:S01]  /*4e20*/  UMOV UR26, UR42 ;  /* 0x0000002a001a7c82 */ /* 0x000fe20008000000 */
[----:B------:R1:W-:Y:S01]  /*4e30*/  UTMASTG.4D [UR40], [UR4] ;  /* 0x00000028040073b5 */ /* 0x0003e20008018000 */
        /* <DEDUP_REMOVED lines=9> */
[----:B------:R3:W-:Y:S01]  /*4ed0*/  UTMASTG.4D [UR24], [UR4] ;  /* 0x00000018040073b5 */ /* 0x0007e20008018000 */
[----:B-1----:R-:W-:-:S02]  /*4ee0*/  UMOV UR40, UR37 ;  /* 0x0000002500287c82 */ /* 0x002fc40008000000 */
[----:B------:R3:W-:Y:S01]  /*4ef0*/  UTMASTG.4D [UR40], [UR6] ;  /* 0x00000028060073b5 */ /* 0x0007e20008018000 */
[----:B------:R3:W-:Y:S01]  /*4f00*/  UTMASTG.4D [UR16], [UR6] ;  /* 0x00000010060073b5 */ /* 0x0007e20008018000 */
[----:B------:R3:W-:Y:S02]  /*4f10*/  UTMASTG.4D [UR8], [UR6] ;  /* 0x00000008060073b5 */ /* 0x0007e40008018000 */
[----:B---3--:R0:W-:Y:S02]  /*4f20*/  UTMACMDFLUSH ;  /* 0x00000000000079b7 */ /* 0x0081e40000000000 */
.L_x_2689:
[----:B------:R-:W-:Y:S05]  /*4f30*/  BSYNC B0 ;  /* 0x0000000000007941 */ /* 0x000fea0003800000 */
.L_x_2688:
[----:B------:R-:W-:-:S04]  /*4f40*/  DEPBAR.LE SB0, 0x0 ;  /* 0x000080000000791a */ /* 0x000fc80000000000 */
[----:B------:R-:W-:Y:S05]  /*4f50*/  EXIT ;  /* 0x000000000000794d */ /* 0x000fea0003800000 */
.L_x_2683:
[----:B------:R-:W2:Y:S01]  /*4f60*/  S2R R0, SR_TID.X ;  /* 0x0000000000007919 */ /* 0x000ea20000002100 */
[----:B------:R-:W3:Y:S01]  /*4f70*/  LDC R8, c[0x0][0xb2c] ;  /* 0x0002cb00ff087b82 */ /* 0x000ee20000000800 */
[----:B------:R-:W-:Y:S01]  /*4f80*/  ULOP3.LUT UR45, URZ, UR45, URZ, 0x33, !UPT ;  /* 0x0000002d3f2d7292 */ /* 0x000fe2000f8e333f */
[----:B------:R-:W-:Y:S01]  /*4f90*/  BSSY B0, `(.L_x_2690) ;  /* 0x0000031000007945 */ /* 0x000fe20003800000 */
[----:B------:R-:W-:Y:S02]  /*4fa0*/  USHF.R.S32.HI UR6, URZ, 0x1f, UR43 ;  /* 0x0000001f3f067899 */ /* 0x000fe4000801142b */
[----:B------:R-:W-:-:S03]  /*4fb0*/  USHF.R.S32.HI UR7, URZ, 0x1f, UR44 ;  /* 0x0000001f3f077899 */ /* 0x000fc6000801142c */
[----:B-1----:R-:W1:Y:S08]  /*4fc0*/  LDC.64 R2, c[0x0][0x820] ;  /* 0x00020800ff027b82 */ /* 0x002e700000000a00 */
[----:B------:R-:W4:Y:S08]  /*4fd0*/  LDC.64 R16, c[0x0][0x808] ;  /* 0x00020200ff107b82 */ /* 0x000f300000000a00 */
[----:B------:R-:W5:Y:S01]  /*4fe0*/  LDC.64 R10, c[0x0][0x828] ;  /* 0x00020a00ff0a7b82 */ /* 0x000f620000000a00 */
[----:B---3--:R-:W-:-:S02]  /*4ff0*/  VIADD R9, R8, UR45 ;  /* 0x0000002d08097c36 */ /* 0x008fc40008000000 */
[----:B--2---:R-:W-:-:S05]  /*5000*/  VIADD R7, R0, 0xffffff80 ;  /* 0xffffff8000077836 */ /* 0x004fca0000000000 */
[----:B------:R-:W2:Y:S01]  /*5010*/  LDC.64 R18, c[0x0][0x850] ;  /* 0x00021400ff127b82 */ /* 0x000ea20000000a00 */
[----:B-1----:R-:W-:Y:S02]  /*5020*/  IMAD R0, R2, UR6, RZ ;  /* 0x0000000602007c24 */ /* 0x002fe4000f8e02ff */
[----:B------:R-:W-:-:S05]  /*5030*/  IMAD.HI R4, R7, 0x2aaaaaab, RZ ;  /* 0x2aaaaaab07047827 */ /* 0x000fca00078e02ff */
[----:B------:R-:W-:Y:S01]  /*5040*/  SHF.R.U32.HI R5, RZ, 0x1f, R4 ;  /* 0x0000001fff057819 */ /* 0x000fe20000011604 */
[----:B----4-:R-:W-:Y:S01]  /*5050*/  IMAD R23, R9, -0x60, R16 ;  /* 0xffffffa009177824 */ /* 0x010fe200078e0210 */
[----:B------:R-:W1:Y:S02]  /*5060*/  LDC.64 R20, c[0x0][0x858] ;  /* 0x00021600ff147b82 */ /* 0x000e640000000a00 */
[----:B------:R-:W-:Y:S01]  /*5070*/  LEA.HI.SX32 R4, R4, R5, 0x1e ;  /* 0x0000000504047211 */ /* 0x000fe200078ff2ff */
[----:B------:R-:W-:-:S03]  /*5080*/  IMAD R5, R3, UR43, R0 ;  /* 0x0000002b03057c24 */ /* 0x000fc6000f8e0200 */
[CC--:B------:R-:W-:Y:S01]  /*5090*/  ISETP.GE.AND P3, PT, R4.reuse, R23.reuse, PT ;  /* 0x000000170400720c */ /* 0x0c0fe20003f66270 */
[C---:B------:R-:W-:Y:S02]  /*50a0*/  IMAD R6, R4.reuse, -0x18, R7 ;  /* 0xffffffe804067824 */ /* 0x040fe400078e0207 */
[----:B------:R-:W-:Y:S02]  /*50b0*/  VIADD R0, R4, 0x10 ;  /* 0x0000001004007836 */ /* 0x000fe40000000000 */
[----:B------:R-:W-:Y:S02]  /*50c0*/  IMAD.SHL.U32 R6, R6, 0x8, RZ ;  /* 0x0000000806067824 */ /* 0x000fe400078e00ff */
[----:B------:R-:W-:Y:S01]  /*50d0*/  VIADD R8, R4, 0x40 ;  /* 0x0000004004087836 */ /* 0x000fe20000000000 */
[----:B------:R-:W-:Y:S01]  /*50e0*/  ISETP.GE.AND P4, PT, R0, R23, PT ;  /* 0x000000170000720c */ /* 0x000fe20003f86270 */
[----:B------:R-:W-:Y:S01]  /*50f0*/  VIADD R0, R4, 0x20 ;  /* 0x0000002004007836 */ /* 0x000fe20000000000 */
[----:B------:R-:W-:-:S02]  /*5100*/  SHF.R.S32.HI R7, RZ, 0x1f, R6 ;  /* 0x0000001fff077819 */ /* 0x000fc40000011406 */
[----:B------:R-:W-:Y:S02]  /*5110*/  ISETP.GE.OR P6, PT, R6, R17, P3 ;  /* 0x000000110600720c */ /* 0x000fe40001fc6670 */
[-C--:B------:R-:W-:Y:S01]  /*5120*/  ISETP.GE.AND P5, PT, R0, R23.reuse, PT ;  /* 0x000000170000720c */ /* 0x080fe20003fa6270 */
[----:B------:R-:W-:Y:S01]  /*5130*/  IMAD.WIDE.U32 R2, R2, UR43, R6 ;  /* 0x0000002b02027c25 */ /* 0x000fe2000f8e0006 */
[----:B------:R-:W-:Y:S02]  /*5140*/  ISETP.GE.AND P1, PT, R8, R23, PT ;  /* 0x000000170800720c */ /* 0x000fe40003f26270 */
[----:B------:R-:W-:Y:S01]  /*5150*/  ISETP.GE.OR P2, PT, R6, R17, P4 ;  /* 0x000000110600720c */ /* 0x000fe20002746670 */
[----:B------:R-:W-:Y:S02]  /*5160*/  IMAD.IADD R3, R3, 0x1, R5 ;  /* 0x0000000103037824 */ /* 0x000fe400078e0205 */
[----:B------:R-:W-:Y:S02]  /*5170*/  VIADD R5, R4, 0x30 ;  /* 0x0000003004057836 */ /* 0x000fe40000000000 */
[----:B-----5:R-:W-:-:S02]  /*5180*/  IMAD R0, R10, UR7, RZ ;  /* 0x000000070a007c24 */ /* 0x020fc4000f8e02ff */
[----:B------:R-:W-:Y:S01]  /*5190*/  IMAD.WIDE.U32 R12, R10, UR44, R2 ;  /* 0x0000002c0a0c7c25 */ /* 0x000fe2000f8e0002 */
[----:B------:R-:W-:Y:S02]  /*51a0*/  ISETP.GE.AND P0, PT, R5, R23, PT ;  /* 0x000000170500720c */ /* 0x000fe40003f06270 */
[----:B------:R-:W-:Y:S01]  /*51b0*/  SHF.R.S32.HI R5, RZ, 0x1f, R4 ;  /* 0x0000001fff057819 */ /* 0x000fe20000011404 */
[----:B------:R-:W-:Y:S02]  /*51c0*/  IMAD R11, R11, UR44, R0 ;  /* 0x0000002c0b0b7c24 */ /* 0x000fe4000f8e0200 */
[----:B------:R-:W-:-:S04]  /*51d0*/  IMAD.WIDE R2, R9, 0x60, R4 ;  /* 0x0000006009027825 */ /* 0x000fc800078e0204 */
[----:B------:R-:W-:Y:S01]  /*51e0*/  IMAD.IADD R11, R13, 0x1, R11 ;  /* 0x000000010d0b7824 */ /* 0x000fe200078e020b */
[----:B--2---:R-:W-:Y:S06]  /*51f0*/  @P6 BRA `(.L_x_2691) ;  /* 0x0000000000286947 */ /* 0x004fec0003800000 */
        /* <DEDUP_REMOVED lines=10> */
.L_x_2691:
[----:B------:R-:W-:Y:S05]  /*52a0*/  BSYNC B0 ;  /* 0x0000000000007941 */ /* 0x000fea0003800000 */
.L_x_2690:
[----:B------:R-:W-:Y:S01]  /*52b0*/  BSSY B0, `(.L_x_2692) ;  /* 0x0000010000007945 */ /* 0x000fe20003800000 */
[----:B------:R-:W-:-:S03]  /*52c0*/  ISETP.GE.OR P6, PT, R6, R17, P5 ;  /* 0x000000110600720c */ /* 0x000fc60002fc6670 */
[----:B------:R-:W-:Y:S10]  /*52d0*/  @P2 BRA `(.L_x_2693) ;  /* 0x0000000000342947 */ /* 0x000ff40003800000 */
        /* <DEDUP_REMOVED lines=13> */
.L_x_2693:
[----:B------:R-:W-:Y:S05]  /*53b0*/  BSYNC B0 ;  /* 0x0000000000007941 */ /* 0x000fea0003800000 */
.L_x_2692:
[----:B------:R-:W-:Y:S01]  /*53c0*/  BSSY B0, `(.L_x_2694) ;  /* 0x0000010000007945 */ /* 0x000fe20003800000 */
[----:B------:R-:W-:-:S03]  /*53d0*/  ISETP.GE.OR P2, PT, R6, R17, P0 ;  /* 0x000000110600720c */ /* 0x000fc60000746670 */
[----:B------:R-:W-:Y:S10]  /*53e0*/  @P6 BRA `(.L_x_2695) ;  /* 0x0000000000346947 */ /* 0x000ff40003800000 */
        /* <DEDUP_REMOVED lines=13> */
.L_x_2695:
[----:B------:R-:W-:Y:S05]  /*54c0*/  BSYNC B0 ;  /* 0x0000000000007941 */ /* 0x000fea0003800000 */
.L_x_2694:
        /* <DEDUP_REMOVED lines=17> */
.L_x_2697:
[----:B------:R-:W-:Y:S05]  /*55e0*/  BSYNC B0 ;  /* 0x0000000000007941 */ /* 0x000fea0003800000 */
.L_x_2696:
[----:B------:R-:W-:Y:S01]  /*55f0*/  BSSY B0, `(.L_x_2698) ;  /* 0x0000011000007945 */ /* 0x000fe20003800000 */
[----:B------:R-:W-:Y:S01]  /*5600*/  ISETP.GE.AND P2, PT, R0, R23, PT ;  /* 0x000000170000720c */ /* 0x000fe20003f46270 */
[----:B-1----:R-:W-:Y:S02]  /*5610*/  IMAD R8, R18, UR6, RZ ;  /* 0x0000000612087c24 */ /* 0x002fe4000f8e02ff */
        /* <DEDUP_REMOVED lines=14> */
.L_x_2699:
[----:B------:R-:W-:Y:S05]  /*5700*/  BSYNC B0 ;  /* 0x0000000000007941 */ /* 0x000fea0003800000 */
.L_x_2698:
        /* <DEDUP_REMOVED lines=8> */
[----:B------:R-:W-:Y:S01]  /*5790*/  IMAD R0, R20, UR7, RZ ;  /* 0x0000000714007c24 */ /* 0x000fe2000f8e02ff */
[----:B------:R-:W-:Y:S01]  /*57a0*/  ISETP.GE.OR P5, PT, R6, UR4, P5 ;  /* 0x0000000406007c0c */ /* 0x000fe2000afa6670 */
[----:B------:R-:W-:Y:S01]  /*57b0*/  IMAD.WIDE.U32 R8, R20, UR44, R4 ;  /* 0x0000002c14087c25 */ /* 0x000fe2000f8e0004 */
[----:B------:R-:W-:-:S02]  /*57c0*/  ISETP.GE.OR P0, PT, R6, UR4, P0 ;  /* 0x0000000406007c0c */ /* 0x000fc40008706670 */
[C---:B------:R-:W-:Y:S01]  /*57d0*/  ISETP.GE.OR P1, PT, R6.reuse, UR4, P1 ;  /* 0x0000000406007c0c */ /* 0x040fe20008f26670 */
[----:B-1234-:R-:W-:Y:S01]  /*57e0*/  IMAD R15, R21, UR44, R0 ;  /* 0x0000002c150f7c24 */ /* 0x01efe2000f8e0200 */
        /* <DEDUP_REMOVED lines=15> */
.L_x_2701:
[----:B------:R-:W-:Y:S05]  /*58e0*/  BSYNC B0 ;  /* 0x0000000000007941 */ /* 0x000fea0003800000 */
.L_x_2700:
        /* <DEDUP_REMOVED lines=13> */
.L_x_2703:
[----:B------:R-:W-:Y:S05]  /*59c0*/  BSYNC B0 ;  /* 0x0000000000007941 */ /* 0x000fea0003800000 */
.L_x_2702:
        /* <DEDUP_REMOVED lines=15> */
.L_x_2705:
[----:B------:R-:W-:Y:S05]  /*5ac0*/  BSYNC B0 ;  /* 0x0000000000007941 */ /* 0x000fea0003800000 */
.L_x_2704:
        /* <DEDUP_REMOVED lines=15> */
.L_x_2707:
[----:B------:R-:W-:Y:S05]  /*5bc0*/  BSYNC B0 ;  /* 0x0000000000007941 */ /* 0x000fea0003800000 */
.L_x_2706:
        /* <DEDUP_REMOVED lines=15> */
.L_x_2709:
[----:B------:R-:W-:Y:S05]  /*5cc0*/  BSYNC B0 ;  /* 0x0000000000007941 */ /* 0x000fea0003800000 */
.L_x_2708:
        /* <DEDUP_REMOVED lines=15> */
.L_x_2711:
[----:B------:R-:W-:Y:S05]  /*5dc0*/  BSYNC B0 ;  /* 0x0000000000007941 */ /* 0x000fea0003800000 */
.L_x_2710:
        /* <DEDUP_REMOVED lines=15> */
.L_x_2713:
[----:B------:R-:W-:Y:S05]  /*5ec0*/  BSYNC B0 ;  /* 0x0000000000007941 */ /* 0x000fea0003800000 */
.L_x_2712:
[----:B------:R-:W-:Y:S05]  /*5ed0*/  EXIT ;  /* 0x000000000000794d */ /* 0x000fea0003800000 */
.L_x_2660:
        /* <DEDUP_REMOVED lines=30> */
.L_x_2717:
[----:B------:R-:W-:Y:S01]  /*60c0*/  ULDC UR9, c[0x0][0xb44] ;  /* 0x0002d10000097ab9 */ /* 0x000fe20000000800 */
[----:B------:R-:W-:Y:S01]  /*60d0*/  UMOV UR7, UR8 ;  /* 0x0000000800077c82 */ /* 0x000fe20008000000 */
[----:B------:R-:W-:-:S11]  /*60e0*/  UISETP.NE.AND UP0, UPT, UR9, 0x1, UPT ;  /* 0x000000010900788c */ /* 0x000fd6000bf05270 */
[----:B------:R-:W-:Y:S02]  /*60f0*/  @UP0 ULDC.64 UR10, c[0x0][0xb48] ;  /* 0x0002d200000a0ab9 */ /* 0x000fe40000000a00 */
[----:B------:R-:W-:-:S04]  /*6100*/  UIMAD.WIDE.U32 UR4, UR8, UR10, URZ ;  /* 0x0000000a080472a5 */ /* 0x000fc8000f8e003f */
[----:B------:R-:W-:-:S04]  /*6110*/  @UP0 USHF.R.U32.HI UR7, URZ, UR11, UR5 ;  /* 0x0000000b3f070299 */ /* 0x000fc80008011605 */
[----:B------:R-:W-:-:S12]  /*6120*/  UIMAD UR4, UR7, UR9, URZ ;  /* 0x00000009070472a4 */ /* 0x000fd8000f8e023f */
.L_x_2718:
[----:B------:R-:W-:Y:S01]  /*6130*/  ULDC UR16, c[0x0][0xb38] ;  /* 0x0002ce0000107ab9 */ /* 0x000fe20000000800 */
[----:B------:R-:W-:Y:S02]  /*6140*/  UIADD3 UR4, UR8, -UR4, URZ ;  /* 0x8000000408047290 */ /* 0x000fe4000fffe03f */
[----:B------:R-:W-:Y:S01]  /*6150*/  UISETP.NE.AND UP0, UPT, UR16, 0x1, UPT ;  /* 0x000000011000788c */ /* 0x000fe2000bf05270 */
[----:B------:R-:W-:Y:S01]  /*6160*/  ULDC UR5, c[0x0][0xb44] ;  /* 0x0002d10000057ab9 */ /* 0x000fe20000000800 */
[----:B------:R-:W-:Y:S02]  /*6170*/  ULOP3.LUT UR7, URZ, UR7, URZ, 0x33, !UPT ;  /* 0x000000073f077292 */ /* 0x000fe4000f8e333f */
[----:B------:R-:W-:Y:S01]  /*6180*/  UIMAD UR6, UR6, UR5, UR4 ;  /* 0x00000005060672a4 */ /* 0x000fe2000f8e0204 */
[----:B------:R-:W-:Y:S02]  /*6190*/  ULDC UR18, c[0x0][0xb2c] ;  /* 0x0002cb0000127ab9 */ /* 0x000fe40000000800 */
[----:B------:R-:W-:-:S04]  /*61a0*/  UIADD3 UR18, UR7, UR18, URZ ;  /* 0x0000001207127290 */ /* 0x000fc8000fffe03f */
        /* <DEDUP_REMOVED lines=14> */
[----:B------:R-:W-:-:S04]  /*6290*/  UIADD3 UR4, -UR5, UR4, -UR20 ;  /* 0x0000000405047290 */ /* 0x000fc8000fffe914 */
        /* <DEDUP_REMOVED lines=8> */
[----:B------:R-:W-:-:S06]  /*6320*/  UISETP.GT.AND UP0, UPT, UR5, UR8, UPT ;  /* 0x000000080500728c */ /* 0x000fcc000bf04270 */
[----:B------:R-:W-:-:S13]  /*6330*/  PLOP3.LUT P0, PT, PT, PT, UP0, 0x80, 0x0 ;  /* 0x000000000000781c */ /* 0x000fda0003f0f008 */
[----:B------:R-:W-:Y:S05]  /*6340*/  @!P0 BRA `(.L_x_2716) ;  /* 0x0000003c00d88947 */ /* 0x000fea0003800000 */
[----:B------:R-:W-:Y:S01]  /*6350*/  USHF.R.S32.HI UR19, URZ, 0x1f, UR16 ;  /* 0x0000001f3f137899 */ /* 0x000fe20008011410 */
[----:B------:R-:W1:Y:S01]  /*6360*/  S2R R0, SR_TID.X ;  /* 0x0000000000007919 */ /* 0x000e620000002100 */
[----:B------:R-:W-:Y:S01]  /*6370*/  ULDC.64 UR12, c[0x0][0x2d8] ;  /* 0x0000b600000c7ab9 */ /* 0x000fe20000000a00 */
[----:B------:R-:W-:Y:S01]  /*6380*/  UIADD3 UR11, UR5, -UR8, URZ ;  /* 0x80000008050b7290 */ /* 0x000fe2000fffe03f */
[----:B------:R-:W-:Y:S01]  /*6390*/  LOP3.LUT R10, RZ, UR18, RZ, 0x33, !PT ;  /* 0x00000012ff0a7c12 */ /* 0x000fe2000f8e33ff */
[----:B------:R-:W-:Y:S02]  /*63a0*/  UIMAD UR4, UR19, UR12, URZ ;  /* 0x0000000c130472a4 */ /* 0x000fe4000f8e023f */
[----:B------:R-:W-:Y:S02]  /*63b0*/  UIMAD.WIDE.U32 UR6, UR16, UR12, URZ ;  /* 0x0000000c100672a5 */ /* 0x000fe4000f8e003f */
[----:B------:R-:W-:Y:S02]  /*63c0*/  UIMAD UR4, UR16, UR13, UR4 ;  /* 0x0000000d100472a4 */ /* 0x000fe4000f8e0204 */
[----:B------:R-:W-:-:S02]  /*63d0*/  USHF.R.S32.HI UR9, URZ, 0x1f, UR10 ;  /* 0x0000001f3f097899 */ /* 0x000fc4000801140a */
[----:B------:R-:W-:Y:S02]  /*63e0*/  UIADD3 UR7, UR7, UR4, URZ ;  /* 0x0000000407077290 */ /* 0x000fe4000fffe03f */
[----:B------:R-:W-:Y:S01]  /*63f0*/  ULOP3.LUT UR14, UR11, 0x1, URZ, 0xc0, !UPT ;  /* 0x000000010b0e7892 */ /* 0x000fe2000f8ec03f */
[----:B------:R-:W-:Y:S01]  /*6400*/  ULDC.64 UR12, c[0x0][0x2e0] ;  /* 0x0000b800000c7ab9 */ /* 0x000fe20000000a00 */
[----:B------:R-:W-:Y:S01]  /*6410*/  ULDC UR15, c[0x0][0x288] ;  /* 0x0000a200000f7ab9 */ /* 0x000fe20000000800 */
[----:B------:R-:W-:Y:S02]  /*6420*/  UIMAD UR9, UR9, UR12, URZ ;  /* 0x0000000c090972a4 */ /* 0x000fe4000f8e023f */
[----:B------:R-:W-:Y:S02]  /*6430*/  UIMAD.WIDE.U32 UR6, UR10, UR12, UR6 ;  /* 0x0000000c0a0672a5 */ /* 0x000fe4000f8e0006 */
[----:B------:R-:W-:Y:S02]  /*6440*/  UISETP.NE.U32.AND UP0, UPT, UR14, 0x1, UPT ;  /* 0x000000010e00788c */ /* 0x000fe4000bf05070 */
[----:B------:R-:W-:-:S02]  /*6450*/  UIADD3 UR12, UR20, 0x5f, URZ ;  /* 0x0000005f140c7890 */ /* 0x000fc4000fffe03f */
[----:B------:R-:W-:Y:S02]  /*6460*/  UIMAD UR9, UR10, UR13, UR9 ;  /* 0x0000000d0a0972a4 */ /* 0x000fe4000f8e0209 */
[----:B------:R-:W-:Y:S01]  /*6470*/  UIMAD.WIDE UR12, UR12, 0x2aaaaaab, URZ ;  /* 0x2aaaaaab0c0c78a5 */ /* 0x000fe2000f8e023f */
[----:B------:R-:W-:Y:S01]  /*6480*/  PLOP3.LUT P1, PT, PT, PT, UP0, 0x80, 0x0 ;  /* 0x000000000000781c */ /* 0x000fe20003f2f008 */
[----:B------:R-:W-:Y:S02]  /*6490*/  UIMAD UR4, UR10, UR15, URZ ;  /* 0x0000000f0a0472a4 */ /* 0x000fe4000f8e023f */
[----:B------:R-:W-:Y:S01]  /*64a0*/  UIADD3 UR10, UR20, 0x9f, -UR17 ;  /* 0x0000009f140a7890 */ /* 0x000fe2000fffe811 */
[----:B-1----:R-:W-:Y:S01]  /*64b0*/  LOP3.LUT R0, R0, 0x1f, RZ, 0xc0, !PT ;  /* 0x0000001f00007812 */ /* 0x002fe200078ec0ff */
[----:B------:R-:W-:Y:S01]  /*64c0*/  UIADD3 UR11, UP1, UR16, UR4, URZ ;  /* 0x00000004100b7290 */ /* 0x000fe2000ff3e03f */
[----:B------:R-:W-:Y:S02]  /*64d0*/  ULDC UR17, c[0x0][0x760] ;  /* 0x0001d80000117ab9 */ /* 0x000fe40000000800 */
[----:B------:R-:W-:Y:S01]  /*64e0*/  UMOV UR16, UR13 ;  /* 0x0000000d00107c82 */ /* 0x000fe20008000000 */
[----:B------:R-:W-:Y:S01]  /*64f0*/  ELECT P0, URZ, PT ;  /* 0x00000000003f782f */ /* 0x000fe20003800000 */
[----:B------:R-:W-:-:S02]  /*6500*/  USHF.R.U32.HI UR14, URZ, 0x1f, UR16 ;  /* 0x0000001f3f0e7899 */ /* 0x000fc40008011610 */
[----:B------:R-:W-:Y:S02]  /*6510*/  UIMAD UR12, UR15, UR17, URZ ;  /* 0x000000110f0c72a4 */ /* 0x000fe4000f8e023f */
[----:B------:R-:W-:Y:S02]  /*6520*/  ULEA.HI.X.SX32 UR13, UR4, UR19, 0x1, UP1 ;  /* 0x00000013040d7291 */ /* 0x000fe400088f0e3f */
[----:B------:R-:W-:Y:S02]  /*6530*/  ULEA.HI.SX32 UR16, UR16, UR14, 0x1c ;  /* 0x0000000e10107291 */ /* 0x000fe4000f8fe23f */
[----:B------:R-:W-:Y:S01]  /*6540*/  UIADD3 UR25, UR7, UR9, URZ ;  /* 0x0000000907197290 */ /* 0x000fe2000fffe03f */
[----:B------:R-:W-:Y:S11]  /*6550*/  @P1 BRA `(.L_x_2719) ;  /* 0x0000000400ec1947 */ /* 0x000ff60003800000 */
        /* <DEDUP_REMOVED lines=11> */
[----:B------:R-:W-:-:S04]  /*6610*/  ULEA UR14, UR8, UR10, 0x6 ;  /* 0x0000000a080e7291 */ /* 0x000fc8000f8e303f */
[----:B------:R-:W-:-:S04]  /*6620*/  UIMAD.WIDE UR14, UR14, 0x2aaaaaab, URZ ;  /* 0x2aaaaaab0e0e78a5 */ /* 0x000fc8000f8e023f */
[----:B------:R-:W-:-:S04]  /*6630*/  USHF.R.U32.HI UR4, URZ, 0x1f, UR15 ;  /* 0x0000001f3f047899 */ /* 0x000fc8000801160f */
[----:B------:R-:W-:-:S04]  /*6640*/  ULEA.HI.SX32 UR4, UR15, UR4, 0x1c ;  /* 0x000000040f047291 */ /* 0x000fc8000f8fe23f */
[----:B------:R-:W-:-:S04]  /*6650*/  UISETP.LT.AND UP0, UPT, UR16, UR4, UPT ;  /* 0x000000041000728c */ /* 0x000fc8000bf01270 */
[----:B------:R-:W-:-:S06]  /*6660*/  USEL UR4, UR16, UR4, UP0 ;  /* 0x0000000410047287 */ /* 0x000fcc0008000000 */
[----:B------:R-:W-:-:S07]  /*6670*/  VIADD R5, R10, UR4 ;  /* 0x000000040a057c36 */ /* 0x000fce0008000000 */
.L_x_2722:
[----:B------:R-:W2:Y:S04]  /*6680*/  LDG.E.STRONG.GPU R4, desc[UR38][R2.64] ;  /* 0x0000002602047981 */ /* 0x000ea8000c1ef900 */
[----:B--2---:R-:W-:Y:S01]  /*6690*/  CCTL.IVALL ;  /* 0x00000000ff00798f */ /* 0x004fe20002000000 */
[----:B------:R-:W-:Y:S05]  /*66a0*/  YIELD ;  /* 0x0000000000007946 */ /* 0x000fea0003800000 */
[----:B------:R-:W-:-:S13]  /*66b0*/  ISETP.NE.AND P1, PT, R4, R5, PT ;  /* 0x000000050400720c */ /* 0x000fda0003f25270 */
[----:B------:R-:W-:Y:S05]  /*66c0*/  @P1 BRA `(.L_x_2722) ;  /* 0xfffffffc00ec1947 */ /* 0x000fea000383ffff */
.L_x_2721:
[----:B------:R-:W-:Y:S05]  /*66d0*/  BSYNC B1 ;  /* 0x0000000000017941 */ /* 0x000fea0003800000 */
.L_x_2720:
[----:B------:R-:W-:-:S03]  /*66e0*/  UMOV UR4, 0xffffffff ;  /* 0xffffffff00047882 */ /* 0x000fc60000000000 */
[----:B------:R-:W-:Y:S05]  /*66f0*/  BRA.DIV UR4, `(.L_x_2723) ;  /* 0x0000003e04547947 */ /* 0x000fea000b800000 */
[----:B------:R-:W-:Y:S01]  /*6700*/  NOP ;  /* 0x0000000000007918 */ /* 0x000fe20000000000 */
.L_x_2803:
        /* <DEDUP_REMOVED lines=22> */
.L_x_2725:
[----:B------:R-:W-:Y:S05]  /*6870*/  BSYNC B1 ;  /* 0x0000000000017941 */ /* 0x000fea0003800000 */
.L_x_2724:
[----:B------:R-:W-:Y:S06]  /*6880*/  BAR.SYNC.DEFER_BLOCKING 0xe, 0xa0 ;  /* 0x0382800000007b1d */ /* 0x000fec0000010000 */
[----:B------:R-:W-:Y:S04]  /*6890*/  BSSY B1, `(.L_x_2726) ;  /* 0x0000012000017945 */ /* 0x000fe80003800000 */
[----:B------:R-:W-:Y:S05]  /*68a0*/  @!P0 BRA `(.L_x_2727) ;  /* 0x0000000000408947 */ /* 0x000fea0003800000 */
[----:B------:R-:W1:Y:S01]  /*68b0*/  S2UR UR18, SR_CgaCtaId ;  /* 0x00000000001279c3 */ /* 0x000e620000008800 */
[----:B------:R-:W-:Y:S01]  /*68c0*/  R2UR UR4, R7 ;  /* 0x00000000070472ca */ /* 0x000fe200000e0000 */
[----:B------:R-:W-:Y:S01]  /*68d0*/  UMOV UR17, 0x400 ;  /* 0x0000040000117882 */ /* 0x000fe20000000000 */
[----:B------:R-:W-:-:S11]  /*68e0*/  ULDC.64 UR14, c[0x0][0x2c0] ;  /* 0x0000b000000e7ab9 */ /* 0x000fd60000000a00 */
[----:B------:R-:W-:-:S04]  /*68f0*/  UIADD3 UR4, UR4, 0x1000, URZ ;  /* 0x0000100004047890 */ /* 0x000fc8000fffe03f */
[----:B------:R-:W-:-:S04]  /*6900*/  UIADD3 UR19, UP0, UR4, UR6, URZ ;  /* 0x0000000604137290 */ /* 0x000fc8000ff1e03f */
[----:B------:R-:W-:Y:S02]  /*6910*/  ULEA.HI.X.SX32 UR4, UR4, UR25, 0x1, UP0 ;  /* 0x0000001904047291 */ /* 0x000fe400080f0e3f */
[----:B-1----:R-:W-:Y:S02]  /*6920*/  ULEA UR17, UR18, UR17, 0x18 ;  /* 0x0000001112117291 */ /* 0x002fe4000f8ec03f */
[----:B------:R-:W-:Y:S02]  /*6930*/  ULEA UR14, UP0, UR19, UR14, 0x2 ;  /* 0x0000000e130e7291 */ /* 0x000fe4000f80103f */
[----:B------:R-:W-:Y:S02]  /*6940*/  UIADD3 UR17, UR17, 0x16000, URZ ;  /* 0x0001600011117890 */ /* 0x000fe4000fffe03f */
[----:B------:R-:W-:Y:S01]  /*6950*/  ULEA.HI.X UR15, UR19, UR15, UR4, 0x2, UP0 ;  /* 0x0000000f130f7291 */ /* 0x000fe200080f1404 */
[----:B------:R-:W-:Y:S02]  /*6960*/  UMOV UR18, 0x0 ;  /* 0x0000000000127882 */ /* 0x000fe40000000000 */
[----:B------:R-:W-:Y:S01]  /*6970*/  UMOV UR4, 0x400 ;  /* 0x0000040000047882 */ /* 0x000fe20000000000 */
[----:B------:R-:W-:-:S05]  /*6980*/  UMOV UR19, 0x14f00000 ;  /* 0x14f0000000137882 */ /* 0x000fca0000000000 */
[----:B------:R1:W-:Y:S02]  /*6990*/  UBLKRED.G.S.ADD.F32.RN [UR14], [UR17], UR4, desc[UR18] ;  /* 0x0000120e110073bb */ /* 0x0003e400080a1404 */
[----:B-1----:R0:W-:Y:S02]  /*69a0*/  UTMACMDFLUSH ;  /* 0x00000000000079b7 */ /* 0x0021e40000000000 */
.L_x_2727:
[----:B------:R-:W-:Y:S05]  /*69b0*/  BSYNC B1 ;  /* 0x0000000000017941 */ /* 0x000fea0003800000 */
.L_x_2726:
        /* <DEDUP_REMOVED lines=17> */
[----:B------:R1:W-:Y:S01]  /*6ad0*/  UBLKRED.G.S.ADD.F32.RN [UR14], [UR17], UR4, desc[UR18] ;  /* 0x0000120e110073bb */ /* 0x0003e200080a1404 */
[----:B------:R0:W-:Y:S01]  /*6ae0*/  UTMACMDFLUSH ;  /* 0x00000000000079b7 */ /* 0x0001e20000000000 */
[----:B-1----:R-:W-:-:S04]  /*6af0*/  DEPBAR.LE SB0, 0x2 ;  /* 0x000080800000791a */ /* 0x002fc80000000000 */
.L_x_2729:
[----:B------:R-:W-:Y:S05]  /*6b00*/  BSYNC B1 ;  /* 0x0000000000017941 */ /* 0x000fea0003800000 */
.L_x_2728:
[----:B------:R-:W-:Y:S06]  /*6b10*/  BAR.ARV 0xa, 0xa0 ;  /* 0x0282800000007b1d */ /* 0x000fec0000002000 */
[----:B------:R-:W-:Y:S04]  /*6b20*/  BSSY B1, `(.L_x_2730) ;  /* 0x0000003000017945 */ /* 0x000fe80003800000 */
[----:B------:R-:W-:Y:S05]  /*6b30*/  @!P0 BRA `(.L_x_2731) ;  /* 0x0000000000048947 */ /* 0x000fea0003800000 */
[----:B------:R-:W-:-:S04]  /*6b40*/  DEPBAR.LE SB0, 0x1 ;  /* 0x000080400000791a */ /* 0x000fc80000000000 */
.L_x_2731:
[----:B------:R-:W-:Y:S05]  /*6b50*/  BSYNC B1 ;  /* 0x0000000000017941 */ /* 0x000fea0003800000 */
.L_x_2730:
[----:B------:R-:W-:Y:S06]  /*6b60*/  BAR.ARV 0xb, 0xa0 ;  /* 0x02c2800000007b1d */ /* 0x000fec0000002000 */
[----:B------:R-:W-:Y:S04]  /*6b70*/  BSSY B1, `(.L_x_2732) ;  /* 0x0000003000017945 */ /* 0x000fe80003800000 */
[----:B------:R-:W-:Y:S05]  /*6b80*/  @!P0 BRA `(.L_x_2733) ;  /* 0x0000000000048947 */ /* 0x000fea0003800000 */
[----:B------:R-:W-:-:S04]  /*6b90*/  DEPBAR.LE SB0, 0x0 ;  /* 0x000080000000791a */ /* 0x000fc80000000000 */
.L_x_2733:
[----:B------:R-:W-:Y:S05]  /*6ba0*/  BSYNC B1 ;  /* 0x0000000000017941 */ /* 0x000fea0003800000 */
.L_x_2732:
        /* <DEDUP_REMOVED lines=19> */
.L_x_2735:
[----:B------:R-:W-:Y:S05]  /*6ce0*/  BSYNC B1 ;  /* 0x0000000000017941 */ /* 0x000fea0003800000 */
.L_x_2734:
[----:B------:R-:W-:Y:S01]  /*6cf0*/  UIADD3 UR17, UR8, 0x1, URZ ;  /* 0x0000000108117890 */ /* 0x000fe2000fffe03f */
[----:B------:R-:W-:Y:S11]  /*6d00*/  BRA `(.L_x_2736) ;  /* 0x0000000000047947 */ /* 0x000ff60003800000 */
.L_x_2719:
[----:B------:R-:W-:-:S05]  /*6d10*/  UMOV UR17, UR8 ;  /* 0x0000000800117c82 */ /* 0x000fca0008000000 */
.L_x_2736:
[----:B------:R-:W-:-:S04]  /*6d20*/  UIADD3 UR4, UR8, 0x1, URZ ;  /* 0x0000000108047890 */ /* 0x000fc8000fffe03f */
[----:B------:R-:W-:-:S06]  /*6d30*/  UISETP.NE.AND UP0, UPT, UR5, UR4, UPT ;  /* 0x000000040500728c */ /* 0x000fcc000bf05270 */
[----:B------:R-:W-:-:S13]  /*6d40*/  PLOP3.LUT P1, PT, PT, PT, UP0, 0x80, 0x0 ;  /* 0x000000000000781c */ /* 0x000fda0003f2f008 */
[----:B------:R-:W-:Y:S05]  /*6d50*/  @!P1 BRA `(.L_x_2716) ;  /* 0x0000003400549947 */ /* 0x000fea0003800000 */
[----:B------:R-:W-:Y:S01]  /*6d60*/  ULDC.64 UR14, c[0x0][0x2c0] ;  /* 0x0000b000000e7ab9 */ /* 0x000fe20000000a00 */
[----:B------:R-:W-:Y:S02]  /*6d70*/  UIADD3 UR21, UR9, UR7, URZ ;  /* 0x0000000709157290 */ /* 0x000fe4000fffe03f */
[----:B------:R-:W-:Y:S01]  /*6d80*/  ULEA UR20, UP0, UR6, UR14, 0x2 ;  /* 0x0000000e06147291 */ /* 0x000fe2000f80103f */
[----:B------:R-:W-:Y:S01]  /*6d90*/  UMOV UR22, UR17 ;  /* 0x0000001100167c82 */ /* 0x000fe20008000000 */
[----:B------:R-:W-:Y:S02]  /*6da0*/  UMOV UR4, URZ ;  /* 0x0000003f00047c82 */ /* 0x000fe40008000000 */
[----:B------:R-:W-:Y:S02]  /*6db0*/  ULEA.HI.X UR21, UR6, UR15, UR21, 0x2, UP0 ;  /* 0x0000000f06157291 */ /* 0x000fe400080f1415 */
[----:B------:R-:W-:-:S04]  /*6dc0*/  UIADD3 UR20, UP0, UR20, 0x4000, URZ ;  /* 0x0000400014147890 */ /* 0x000fc8000ff1e03f */
[----:B------:R-:W-:-:S12]  /*6dd0*/  UIADD3.X UR21, URZ, UR21, URZ, UP0, !UPT ;  /* 0x000000153f157290 */ /* 0x000fd800087fe43f */
.L_x_2769:
[----:B------:R-:W-:Y:S01]  /*6de0*/  UIMAD UR23, UR12, UR17, URZ ;  /* 0x000000110c1772a4 */ /* 0x000fe2000f8e023f */
[----:B------:R-:W-:Y:S01]  /*6df0*/  ISETP.NE.AND P2, PT, R0, RZ, PT ;  /* 0x000000ff0000720c */ /* 0x000fe20003f45270 */
[----:B------:R-:W-:Y:S01]  /*6e00*/  ULDC.64 UR14, c[0x0][0x768] ;  /* 0x0001da00000e7ab9 */ /* 0x000fe20000000a00 */
[----:B------:R-:W-:Y:S01]  /*6e10*/  ULEA UR28, UR17, UR10, 0x6 ;  /* 0x0000000a111c7291 */ /* 0x000fe2000f8e303f */
        /* <DEDUP_REMOVED lines=8> */
[----:B------:R-:W-:-:S04]  /*6ea0*/  UIMAD.WIDE UR18, UR28, 0x2aaaaaab, URZ ;  /* 0x2aaaaaab1c1278a5 */ /* 0x000fc8000f8e023f */
[----:B------:R-:W-:-:S04]  /*6eb0*/  USHF.R.U32.HI UR18, URZ, 0x1f, UR19 ;  /* 0x0000001f3f127899 */ /* 0x000fc80008011613 */
[----:B------:R-:W-:-:S04]  /*6ec0*/  ULEA.HI.SX32 UR18, UR19, UR18, 0x1c ;  /* 0x0000001213127291 */ /* 0x000fc8000f8fe23f */
[----:B------:R-:W-:-:S04]  /*6ed0*/  UISETP.LT.AND UP0, UPT, UR16, UR18, UPT ;  /* 0x000000121000728c */ /* 0x000fc8000bf01270 */
[----:B------:R-:W-:-:S06]  /*6ee0*/  USEL UR18, UR16, UR18, UP0 ;  /* 0x0000001210127287 */ /* 0x000fcc0008000000 */
[----:B------:R-:W-:-:S07]  /*6ef0*/  VIADD R5, R10, UR18 ;  /* 0x000000120a057c36 */ /* 0x000fce0008000000 */
.L_x_2739:
[----:B------:R-:W2:Y:S04]  /*6f00*/  LDG.E.STRONG.GPU R4, desc[UR38][R2.64] ;  /* 0x0000002602047981 */ /* 0x000ea8000c1ef900 */
[----:B--2---:R-:W-:Y:S01]  /*6f10*/  CCTL.IVALL ;  /* 0x00000000ff00798f */ /* 0x004fe20002000000 */
[----:B------:R-:W-:Y:S05]  /*6f20*/  YIELD ;  /* 0x0000000000007946 */ /* 0x000fea0003800000 */
[----:B------:R-:W-:-:S13]  /*6f30*/  ISETP.NE.AND P1, PT, R4, R5, PT ;  /* 0x000000050400720c */ /* 0x000fda0003f25270 */
[----:B------:R-:W-:Y:S05]  /*6f40*/  @P1 BRA `(.L_x_2739) ;  /* 0xfffffffc00ec1947 */ /* 0x000fea000383ffff */
.L_x_2738:
[----:B------:R-:W-:Y:S05]  /*6f50*/  BSYNC B1 ;  /* 0x0000000000017941 */ /* 0x000fea0003800000 */
.L_x_2737:
[----:B------:R-:W-:-:S03]  /*6f60*/  UMOV UR18, 0xffffffff ;  /* 0xffffffff00127882 */ /* 0x000fc60000000000 */
[----:B------:R-:W-:Y:S05]  /*6f70*/  BRA.DIV UR18, `(.L_x_2740) ;  /* 0x0000003612507947 */ /* 0x000fea000b800000 */
[----:B------:R-:W-:Y:S01]  /*6f80*/  NOP ;  /* 0x0000000000007918 */ /* 0x000fe20000000000 */
.L_x_2806:
        /* <DEDUP_REMOVED lines=19> */
.L_x_2742:
[----:B------:R-:W-:Y:S05]  /*70c0*/  BSYNC B1 ;  /* 0x0000000000017941 */ /* 0x000fea0003800000 */
.L_x_2741:
        /* <DEDUP_REMOVED lines=14> */
.L_x_2744:
[----:B------:R-:W-:Y:S05]  /*71b0*/  BSYNC B1 ;  /* 0x0000000000017941 */ /* 0x000fea0003800000 */
.L_x_2743:
        /* <DEDUP_REMOVED lines=15> */
.L_x_2746:
[----:B------:R-:W-:Y:S05]  /*72b0*/  BSYNC B1 ;  /* 0x0000000000017941 */ /* 0x000fea0003800000 */
.L_x_2745:
[----:B------:R-:W-:Y:S06]  /*72c0*/  BAR.ARV 0xa, 0xa0 ;  /* 0x0282800000007b1d */ /* 0x000fec0000002000 */
[----:B------:R-:W-:Y:S04]  /*72d0*/  BSSY B1, `(.L_x_2747) ;  /* 0x0000003000017945 */ /* 0x000fe80003800000 */
[----:B------:R-:W-:Y:S05]  /*72e0*/  @!P0 BRA `(.L_x_2748) ;  /* 0x0000000000048947 */ /* 0x000fea0003800000 */
[----:B------:R-:W-:-:S04]  /*72f0*/  DEPBAR.LE SB0, 0x1 ;  /* 0x000080400000791a */ /* 0x000fc80000000000 */
.L_x_2748:
[----:B------:R-:W-:Y:S05]  /*7300*/  BSYNC B1 ;  /* 0x0000000000017941 */ /* 0x000fea0003800000 */
.L_x_2747:
[----:B------:R-:W-:Y:S06]  /*7310*/  BAR.ARV 0xb, 0xa0 ;  /* 0x02c2800000007b1d */ /* 0x000fec0000002000 */
[----:B------:R-:W-:Y:S04]  /*7320*/  BSSY B1, `(.L_x_2749) ;  /* 0x0000003000017945 */ /* 0x000fe80003800000 */
[----:B------:R-:W-:Y:S05]  /*7330*/  @!P0 BRA `(.L_x_2750) ;  /* 0x0000000000048947 */ /* 0x000fea0003800000 */
[----:B------:R-:W-:-:S04]  /*7340*/  DEPBAR.LE SB0, 0x0 ;  /* 0x000080000000791a */ /* 0x000fc80000000000 */
.L_x_2750:
[----:B------:R-:W-:Y:S05]  /*7350*/  BSYNC B1 ;  /* 0x0000000000017941 */ /* 0x000fea0003800000 */
.L_x_2749:
        /* <DEDUP_REMOVED lines=19> */
.L_x_2752:
[----:B------:R-:W-:Y:S05]  /*7490*/  BSYNC B1 ;  /* 0x0000000000017941 */ /* 0x000fea0003800000 */
.L_x_2751:
        /* <DEDUP_REMOVED lines=9> */
[----:B------:R-:W-:-:S04]  /*7530*/  UIADD3 UR14, UR28, 0x40, URZ ;  /* 0x000000401c0e7890 */ /* 0x000fc8000fffe03f */
[----:B------:R-:W-:-:S04]  /*7540*/  UIMAD.WIDE UR14, UR14, 0x2aaaaaab, URZ ;  /* 0x2aaaaaab0e0e78a5 */ /* 0x000fc8000f8e023f */
[----:B------:R-:W-:-:S04]  /*7550*/  USHF.R.U32.HI UR14, URZ, 0x1f, UR15 ;  /* 0x0000001f3f0e7899 */ /* 0x000fc8000801160f */
[----:B------:R-:W-:-:S04]  /*7560*/  ULEA.HI.SX32 UR14, UR15, UR14, 0x1c ;  /* 0x0000000e0f0e7291 */ /* 0x000fc8000f8fe23f */
[----:B------:R-:W-:-:S04]  /*7570*/  UISETP.LT.AND UP0, UPT, UR16, UR14, UPT ;  /* 0x0000000e1000728c */ /* 0x000fc8000bf01270 */
[----:B------:R-:W-:-:S06]  /*7580*/  USEL UR14, UR16, UR14, UP0 ;  /* 0x0000000e100e7287 */ /* 0x000fcc0008000000 */
[----:B------:R-:W-:-:S07]  /*7590*/  VIADD R5, R10, UR14 ;  /* 0x0000000e0a057c36 */ /* 0x000fce0008000000 */
.L_x_2755:
[----:B------:R-:W2:Y:S04]  /*75a0*/  LDG.E.STRONG.GPU R4, desc[UR38][R2.64] ;  /* 0x0000002602047981 */ /* 0x000ea8000c1ef900 */
[----:B--2---:R-:W-:Y:S01]  /*75b0*/  CCTL.IVALL ;  /* 0x00000000ff00798f */ /* 0x004fe20002000000 */
[----:B------:R-:W-:Y:S05]  /*75c0*/  YIELD ;  /* 0x0000000000007946 */ /* 0x000fea0003800000 */
[----:B------:R-:W-:-:S13]  /*75d0*/  ISETP.NE.AND P1, PT, R4, R5, PT ;  /* 0x000000050400720c */ /* 0x000fda0003f25270 */
[----:B------:R-:W-:Y:S05]  /*75e0*/  @P1 BRA `(.L_x_2755) ;  /* 0xfffffffc00ec1947 */ /* 0x000fea000383ffff */
.L_x_2754:
[----:B------:R-:W-:Y:S05]  /*75f0*/  BSYNC B1 ;  /* 0x0000000000017941 */ /* 0x000fea0003800000 */
.L_x_2753:
[----:B------:R-:W-:-:S03]  /*7600*/  UMOV UR14, 0xffffffff ;  /* 0xffffffff000e7882 */ /* 0x000fc60000000000 */
[----:B------:R-:W-:Y:S05]  /*7610*/  BRA.DIV UR14, `(.L_x_2756) ;  /* 0x0000002e0ec47947 */ /* 0x000fea000b800000 */
[----:B------:R-:W-:Y:S01]  /*7620*/  NOP ;  /* 0x0000000000007918 */ /* 0x000fe20000000000 */
.L_x_2809:
        /* <DEDUP_REMOVED lines=15> */
.L_x_2758:
[----:B------:R-:W-:Y:S05]  /*7720*/  BSYNC B1 ;  /* 0x0000000000017941 */ /* 0x000fea0003800000 */
.L_x_2757:
        /* <DEDUP_REMOVED lines=14> */
.L_x_2760:
[----:B------:R-:W-:Y:S05]  /*7810*/  BSYNC B1 ;  /* 0x0000000000017941 */ /* 0x000fea0003800000 */
.L_x_2759:
        /* <DEDUP_REMOVED lines=15> */
.L_x_2762:
[----:B------:R-:W-:Y:S05]  /*7910*/  BSYNC B1 ;  /* 0x0000000000017941 */ /* 0x000fea0003800000 */
.L_x_2761:
[----:B------:R-:W-:Y:S06]  /*7920*/  BAR.ARV 0xa, 0xa0 ;  /* 0x0282800000007b1d */ /* 0x000fec0000002000 */
[----:B------:R-:W-:Y:S04]  /*7930*/  BSSY B1, `(.L_x_2763) ;  /* 0x0000003000017945 */ /* 0x000fe80003800000 */
[----:B------:R-:W-:Y:S05]  /*7940*/  @!P0 BRA `(.L_x_2764) ;  /* 0x0000000000048947 */ /* 0x000fea0003800000 */
[----:B------:R-:W-:-:S04]  /*7950*/  DEPBAR.LE SB0, 0x1 ;  /* 0x000080400000791a */ /* 0x000fc80000000000 */
.L_x_2764:
[----:B------:R-:W-:Y:S05]  /*7960*/  BSYNC B1 ;  /* 0x0000000000017941 */ /* 0x000fea0003800000 */
.L_x_2763:
[----:B------:R-:W-:Y:S06]  /*7970*/  BAR.ARV 0xb, 0xa0 ;  /* 0x02c2800000007b1d */ /* 0x000fec0000002000 */
[----:B------:R-:W-:Y:S04]  /*7980*/  BSSY B1, `(.L_x_2765) ;  /* 0x0000003000017945 */ /* 0x000fe80003800000 */
[----:B------:R-:W-:Y:S05]  /*7990*/  @!P0 BRA `(.L_x_2766) ;  /* 0x0000000000048947 */ /* 0x000fea0003800000 */
[----:B------:R-:W-:-:S04]  /*79a0*/  DEPBAR.LE SB0, 0x0 ;  /* 0x000080000000791a */ /* 0x000fc80000000000 */
.L_x_2766:
[----:B------:R-:W-:Y:S05]  /*79b0*/  BSYNC B1 ;  /* 0x0000000000017941 */ /* 0x000fea0003800000 */
.L_x_2765:
        /* <DEDUP_REMOVED lines=19> */
.L_x_2768:
[----:B------:R-:W-:Y:S05]  /*7af0*/  BSYNC B1 ;  /* 0x0000000000017941 */ /* 0x000fea0003800000 */
.L_x_2767:
[----:B------:R-:W-:Y:S02]  /*7b00*/  UIADD3 UR17, UR17, 0x2, URZ ;  /* 0x0000000211117890 */ /* 0x000fe4000fffe03f */
[----:B------:R-:W-:Y:S02]  /*7b10*/  UIADD3 UR4, UR4, 0x6000, URZ ;  /* 0x0000600004047890 */ /* 0x000fe4000fffe03f */
[----:B------:R-:W-:-:S06]  /*7b20*/  UISETP.GE.AND UP0, UPT, UR17, UR5, UPT ;  /* 0x000000051100728c */ /* 0x000fcc000bf06270 */
[----:B------:R-:W-:-:S13]  /*7b30*/  PLOP3.LUT P1, PT, PT, PT, UP0, 0x80, 0x0 ;  /* 0x000000000000781c */ /* 0x000fda0003f2f008 */
[----:B------:R-:W-:Y:S05]  /*7b40*/  @!P1 BRA `(.L_x_2769) ;  /* 0xfffffff000a49947 */ /* 0x000fea000383ffff */
[----:B------:R-:W-:Y:S05]  /*7b50*/  BRA `(.L_x_2716) ;  /* 0x0000002400d47947 */ /* 0x000fea0003800000 */
.L_x_2715:
        /* <DEDUP_REMOVED lines=21> */
.L_x_2770:
[----:B------:R-:W-:Y:S01]  /*7cb0*/  ULDC UR9, c[0x0][0xb44] ;  /* 0x0002d10000097ab9 */ /* 0x000fe20000000800 */
[----:B------:R-:W-:Y:S01]  /*7cc0*/  UMOV UR7, UR8 ;  /* 0x0000000800077c82 */ /* 0x000fe20008000000 */
[----:B------:R-:W-:-:S11]  /*7cd0*/  UISETP.NE.AND UP0, UPT, UR9, 0x1, UPT ;  /* 0x000000010900788c */ /* 0x000fd6000bf05270 */
[----:B------:R-:W-:Y:S02]  /*7ce0*/  @UP0 ULDC.64 UR10, c[0x0][0xb48] ;  /* 0x0002d200000a0ab9 */ /* 0x000fe40000000a00 */
[----:B------:R-:W-:-:S04]  /*7cf0*/  UIMAD.WIDE.U32 UR4, UR8, UR10, URZ ;  /* 0x0000000a080472a5 */ /* 0x000fc8000f8e003f */
[----:B------:R-:W-:-:S04]  /*7d00*/  @UP0 USHF.R.U32.HI UR7, URZ, UR11, UR5 ;  /* 0x0000000b3f070299 */ /* 0x000fc80008011605 */
[----:B------:R-:W-:-:S12]  /*7d10*/  UIMAD UR4, UR7, UR9, URZ ;  /* 0x00000009070472a4 */ /* 0x000fd8000f8e023f */
.L_x_2771:
        /* <DEDUP_REMOVED lines=18> */
[----:B------:R-:W-:Y:S01]  /*7e40*/  ULOP3.LUT UR7, URZ, UR7, URZ, 0x33, !UPT ;  /* 0x000000073f077292 */ /* 0x000fe2000f8e333f */
[----:B------:R-:W-:-:S03]  /*7e50*/  ULDC UR4, c[0x0][0xb2c] ;  /* 0x0002cb0000047ab9 */ /* 0x000fc60000000800 */
[----:B------:R-:W-:-:S03]  /*7e60*/  UIADD3 UR7, UR7, UR4, URZ ;  /* 0x0000000407077290 */ /* 0x000fc6000fffe03f */
[----:B------:R-:W1:Y:S01]  /*7e70*/  LDC R3, c[0x0][0x290] ;  /* 0x0000a400ff037b82 */ /* 0x000e620000000800 */
[----:B------:R-:W-:Y:S01]  /*7e80*/  UIMAD UR35, UR7, 0x60, URZ ;  /* 0x00000060072378a4 */ /* 0x000fe2000f8e023f */
[----:B------:R-:W-:-:S05]  /*7e90*/  ULDC UR4, c[0x0][0x74c] ;  /* 0x0001d30000047ab9 */ /* 0x000fca0000000800 */
        /* <DEDUP_REMOVED lines=56> */
.L_x_2810:
        /* <DEDUP_REMOVED lines=9> */
.L_x_2775:
        /* <DEDUP_REMOVED lines=108> */
.L_x_2786:
[----:B-1----:R-:W-:-:S05]  /*8970*/  IMAD.MOV.U32 R13, RZ, RZ, 0x1 ;  /* 0x00000001ff0d7424 */ /* 0x002fca00078e00ff */
[----:B------:R-:W-:-:S04]  /*8980*/  SHF.L.U32 R13, R13, 0x1f, RZ ;  /* 0x0000001f0d0d7819 */ /* 0x000fc800000006ff */
[----:B------:R-:W1:Y:S02]  /*8990*/  SYNCS.PHASECHK.TRANS64.TRYWAIT P1, [R12+URZ+0x36438], R13 ;  /* 0x0364380d0c0075a7 */ /* 0x000e64000802017f */
[----:B-1----:R-:W-:Y:S05]  /*89a0*/  @!P1 BRA `(.L_x_2778) ;  /* 0x0000001c00109947 */ /* 0x002fea0003800000 */
.L_x_2811:
        /* <DEDUP_REMOVED lines=8> */
.L_x_2779:
        /* <DEDUP_REMOVED lines=48> */
.L_x_2812:
        /* <DEDUP_REMOVED lines=8> */
.L_x_2781:
        /* <DEDUP_REMOVED lines=46> */
.L_x_2813:
        /* <DEDUP_REMOVED lines=12> */
.L_x_2783:
        /* <DEDUP_REMOVED lines=37> */
.L_x_2815:
        /* <DEDUP_REMOVED lines=8> */
.L_x_2785:
        /* <DEDUP_REMOVED lines=41> */
.L_x_2777:
[----:B--2---:R-:W2:Y:S01]  /*96b0*/  LDL.LU R4, [R1+0x4] ;  /* 0x0000040001047983 */ /* 0x004ea20000300800 */
[----:B------:R-:W-:-:S03]  /*96c0*/  IMAD.MOV.U32 R10, RZ, RZ, 0x1 ;  /* 0x00000001ff0a7424 */ /* 0x000fc600078e00ff */
[----:B------:R3:W5:Y:S01]  /*96d0*/  LDL R5, [R1+0x8] ;  /* 0x0000080001057983 */ /* 0x0007620000100800 */
[----:B--2---:R-:W-:-:S13]  /*96e0*/  ISETP.NE.AND P1, PT, R4, RZ, PT ;  /* 0x000000ff0400720c */ /* 0x004fda0003f25270 */
[----:B---3--:R-:W-:Y:S05]  /*96f0*/  @!P1 BRA `(.L_x_2776) ;  /* 0x0000000400889947 */ /* 0x008fea0003800000 */
[----:B------:R-:W2:Y:S02]  /*9700*/  SYNCS.PHASECHK.TRANS64.TRYWAIT P1, [R12+URZ+0x36438], R13 ;  /* 0x0364380d0c0075a7 */ /* 0x000ea4000802017f */
[----:B--2---:R-:W-:Y:S05]  /*9710*/  @!P1 BRA `(.L_x_2787) ;  /* 0x0000001000149947 */ /* 0x004fea0003800000 */
.L_x_2816:
        /* <DEDUP_REMOVED lines=8> */
.L_x_2788:
        /* <DEDUP_REMOVED lines=41> */
.L_x_2817:
        /* <DEDUP_REMOVED lines=9> */
.L_x_2790:
        /* <DEDUP_REMOVED lines=38> */
.L_x_2776:
[----:B------:R-:W-:-:S04]  /*9d20*/  SHF.L.U32 R3, R10, 0x1f, RZ ;  /* 0x0000001f0a037819 */ /* 0x000fc800000006ff */
[----:B------:R-:W2:Y:S02]  /*9d30*/  SYNCS.PHASECHK.TRANS64.TRYWAIT P1, [R12+URZ+0x36438], R3 ;  /* 0x036438030c0075a7 */ /* 0x000ea4000802017f */
[----:B--2---:R-:W-:Y:S05]  /*9d40*/  @!P1 BRA `(.L_x_2791) ;  /* 0x0000000800b09947 */ /* 0x004fea0003800000 */
.L_x_2818:
[----:B------:R-:W-:Y:S05]  /*9d50*/  @P0 BRA `(.L_x_2792) ;  /* 0x0000000000180947 */ /* 0x000fea0003800000 */
[----:B------:R-:W3:Y:S01]  /*9d60*/  S2R R0, SR_TID.X ;  /* 0x0000000000007919 */ /* 0x000ee20000002100 */
[----:B--2---:R-:W-:-:S04]  /*9d70*/  IMAD.MOV.U32 R3, RZ, RZ, 0x6100 ;  /* 0x00006100ff037424 */ /* 0x004fc800078e00ff */
[----:B------:R4:W-:Y:S01]  /*9d80*/  SYNCS.ARRIVE.TRANS64 RZ, [R12+URZ+0x36430], R3 ;  /* 0x036430030cff79a7 */ /* 0x0009e2000800003f */
[----:B---3--:R-:W-:-:S13]  /*9d90*/  LOP3.LUT P0, RZ, R0, 0x1f, RZ, 0xc0, !PT ;  /* 0x0000001f00ff7812 */ /* 0x008fda000780c0ff */
[----:B----4-:R-:W-:Y:S05]  /*9da0*/  @!P0 BRA `(.L_x_2792) ;  /* 0x0000000000048947 */ /* 0x010fea0003800000 */
[----:B------:R-:W-:Y:S01]  /*9db0*/  BPT.TRAP 0x1 ;  /* 0x000000040000795c */ /* 0x000fe20000300000 */
.L_x_2792:
        /* <DEDUP_REMOVED lines=45> */
.L_x_2773:
[----:B------:R-:W-:Y:S05]  /*a090*/  BSYNC B1 ;  /* 0x0000000000017941 */ /* 0x000fea0003800000 */
.L_x_2772:
[----:B------:R-:W-:-:S03]  /*a0a0*/  UMOV UR4, 0xffffffff ;  /* 0xffffffff00047882 */ /* 0x000fc60000000000 */
[----:B------:R-:W-:Y:S05]  /*a0b0*/  BRA.DIV UR4, `(.L_x_2793) ;  /* 0x0000000604e87947 */ /* 0x000fea000b800000 */
[----:B------:R-:W-:-:S13]  /*a0c0*/  ELECT P6, URZ, PT ;  /* 0x00000000003f782f */ /* 0x000fda00038c0000 */
.L_x_2821:
[----:B------:R-:W-:Y:S05]  /*a0d0*/  @!P6 BRA `(.L_x_2716) ;  /* 0x000000000074e947 */ /* 0x000fea0003800000 */
[----:B------:R-:W2:Y:S02]  /*a0e0*/  LDL.LU R0, [R1+0xc] ;  /* 0x00000c0001007983 */ /* 0x000ea40000300800 */
[----:B--2---:R-:W-:-:S04]  /*a0f0*/  LOP3.LUT R0, R0, 0x2, RZ, 0xfc, !PT ;  /* 0x0000000200007812 */ /* 0x004fc800078efcff */
[----:B------:R-:W-:-:S13]  /*a100*/  ISETP.NE.AND P2, PT, R0, 0x3, PT ;  /* 0x000000030000780c */ /* 0x000fda0003f45270 */
[----:B------:R-:W-:Y:S05]  /*a110*/  @!P2 BRA `(.L_x_2794) ;  /* 0x000000000004a947 */ /* 0x000fea0003800000 */
[----:B------:R-:W-:Y:S01]  /*a120*/  BPT.TRAP 0x1 ;  /* 0x000000040000795c */ /* 0x000fe20000300000 */
.L_x_2794:
        /* <DEDUP_REMOVED lines=15> */
.L_x_2822:
[----:B------:R-:W3:Y:S02]  /*a220*/  SYNCS.PHASECHK.TRANS64.TRYWAIT P0, [R23+URZ], R0 ;  /* 0x00000000170075a7 */ /* 0x000ee4000800017f */
[----:B---3--:R-:W-:Y:S05]  /*a230*/  @!P0 BRA `(.L_x_2796) ;  /* 0x0000000400bc8947 */ /* 0x008fea0003800000 */
.L_x_2823:
[----:B------:R-:W-:Y:S05]  /*a240*/  @!P2 BRA `(.L_x_2797) ;  /* 0x000000000004a947 */ /* 0x000fea0003800000 */
[----:B------:R-:W-:Y:S01]  /*a250*/  BPT.TRAP 0x1 ;  /* 0x000000040000795c */ /* 0x000fe20000300000 */
.L_x_2797:
[----:B------:R-:W-:-:S07]  /*a260*/  SHF.L.U32 R10, R10, 0x1f, RZ ;  /* 0x0000001f0a0a7819 */ /* 0x000fce00000006ff */
.L_x_2798:
[----:B----4-:R4:W1:Y:S02]  /*a270*/  SYNCS.PHASECHK.TRANS64.TRYWAIT P0, [R7+URZ+0x36438], R10 ;  /* 0x0364380a070075a7 */ /* 0x010864000800017f */
[----:B-1----:R-:W-:Y:S05]  /*a280*/  @!P0 NANOSLEEP.SYNCS 0x989680 ;  /* 0x009896800000895d */ /* 0x002fea0003900000 */
[----:B------:R-:W1:Y:S02]  /*a290*/  @!P0 SYNCS.PHASECHK.TRANS64 P0, [R7+URZ+0x36438], R10 ;  /* 0x0364380a070085a7 */ /* 0x000e64000800007f */
[----:B-1----:R-:W-:Y:S05]  /*a2a0*/  @!P0 BRA `(.L_x_2798) ;  /* 0xfffffffc00f08947 */ /* 0x002fea000383ffff */
.L_x_2716:
[----:B------:R-:W-:Y:S05]  /*a2b0*/  BSYNC B0 ;  /* 0x0000000000007941 */ /* 0x000fea0003800000 */
.L_x_2714:
[----:B------:R-:W-:Y:S05]  /*a2c0*/  EXIT ;  /* 0x000000000000794d */ /* 0x000fea0003800000 */
.L_x_2669:
[----:B------:R-:W-:Y:S02]  /*a2d0*/  IMAD.MOV.U32 R12, RZ, RZ, RZ ;  /* 0x000000ffff0c7224 */ /* 0x000fe400078e00ff */
[----:B------:R-:W-:Y:S02]  /*a2e0*/  IMAD.MOV.U32 R11, RZ, RZ, 0x1f ;  /* 0x0000001fff0b7424 */ /* 0x000fe400078e00ff */
[----:B------:R-:W-:-:S07]  /*a2f0*/  IMAD.MOV.U32 R15, RZ, RZ, -0x1 ;  /* 0xffffffffff0f7424 */ /* 0x000fce00078e00ff */
[----:B------:R-:W-:Y:S05]  /*a300*/  WARPSYNC.COLLECTIVE R15, `(.L_x_2799) ;  /* 0x000000000f087348 */ /* 0x000fea0003c00000 */
[----:B------:R1:W2:Y:S02]  /*a310*/  SHFL.IDX P6, R14, R13, R12, R11 ;  /* 0x0000000c0d0e7389 */ /* 0x0002a400000c000b */
[----:B-12---:R-:W-:Y:S01]  /*a320*/  ENDCOLLECTIVE ;  /* 0x000000000000791b */ /* 0x006fe20003800000 */
.L_x_2799:
[----:B------:R-:W-:Y:S05]  /*a330*/  BRA `(.L_x_2800) ;  /* 0xffffff6c00cc7947 */ /* 0x000fea000383ffff */
.L_x_2671:
[----:B--2---:R-:W-:-:S04]  /*a340*/  IMAD.U32 R3, RZ, RZ, UR40 ;  /* 0x00000028ff037e24 */ /* 0x004fc8000f8e00ff */
[----:B------:R2:W3:Y:S03]  /*a350*/  SYNCS.PHASECHK.TRANS64.TRYWAIT P0, [R3+URZ+0x36400], R10 ;  /* 0x0364000a030075a7 */ /* 0x0004e6000800017f */
[----:B---3--:R-:W-:Y:S05]  /*a360*/  @!P0 NANOSLEEP.SYNCS 0x989680 ;  /* 0x009896800000895d */ /* 0x008fea0003900000 */
[----:B------:R-:W3:Y:S02]  /*a370*/  @!P0 SYNCS.PHASECHK.TRANS64 P0, [R3+URZ+0x36400], R10 ;  /* 0x0364000a030085a7 */ /* 0x000ee4000800007f */
[----:B---3--:R-:W-:Y:S05]  /*a380*/  @!P0 BRA `(.L_x_2671) ;  /* 0xfffffffc00ec8947 */ /* 0x008fea000383ffff */
[----:B------:R-:W-:Y:S05]  /*a390*/  BRA `(.L_x_2670) ;  /* 0xffffff7000007947 */ /* 0x000fea000383ffff */
.L_x_2675:
[----:B--2---:R2:W3:Y:S02]  /*a3a0*/  SYNCS.PHASECHK.TRANS64.TRYWAIT P1, [R3+URZ+0x36410], R10 ;  /* 0x0364100a030075a7 */ /* 0x0044e4000802017f */
[----:B---3--:R-:W-:Y:S05]  /*a3b0*/  @!P1 NANOSLEEP.SYNCS 0x989680 ;  /* 0x009896800000995d */ /* 0x008fea0003900000 */
[----:B------:R-:W3:Y:S02]  /*a3c0*/  @!P1 SYNCS.PHASECHK.TRANS64 P1, [R3+URZ+0x36410], R10 ;  /* 0x0364100a030095a7 */ /* 0x000ee4000802007f */
[----:B---3--:R-:W-:Y:S05]  /*a3d0*/  @!P1 BRA `(.L_x_2675) ;  /* 0xfffffffc00f09947 */ /* 0x008fea000383ffff */
[----:B------:R-:W-:Y:S05]  /*a3e0*/  BRA `(.L_x_2674) ;  /* 0xffffff7400d07947 */ /* 0x000fea000383ffff */
.L_x_2679:
[----:B-1----:R-:W-:-:S04]  /*a3f0*/  IMAD.U32 R121, RZ, RZ, UR40 ;  /* 0x00000028ff797e24 */ /* 0x002fc8000f8e00ff */
[----:B------:R1:W2:Y:S03]  /*a400*/  SYNCS.PHASECHK.TRANS64.TRYWAIT P1, [R121+URZ+0x36430], R14 ;  /* 0x0364300e790075a7 */ /* 0x0002a6000802017f */
[----:B--2---:R-:W-:Y:S05]  /*a410*/  @!P1 NANOSLEEP.SYNCS 0x989680 ;  /* 0x009896800000995d */ /* 0x004fea0003900000 */
[----:B------:R-:W2:Y:S02]  /*a420*/  @!P1 SYNCS.PHASECHK.TRANS64 P1, [R121+URZ+0x36430], R14 ;  /* 0x0364300e790095a7 */ /* 0x000ea4000802007f */
[----:B--2---:R-:W-:Y:S05]  /*a430*/  @!P1 BRA `(.L_x_2679) ;  /* 0xfffffffc00ec9947 */ /* 0x004fea000383ffff */
[----:B------:R-:W-:Y:S05]  /*a440*/  BRA `(.L_x_2678) ;  /* 0xffffff7c00f47947 */ /* 0x000fea000383ffff */
.L_x_2723:
[----:B------:R-:W-:Y:S01]  /*a450*/  BSSY B1, `(.L_x_2801) ;  /* 0x0000005000017945 */ /* 0x000fe20003800000 */
[----:B------:R-:W-:-:S07]  /*a460*/  IMAD.MOV.U32 R15, RZ, RZ, -0x1 ;  /* 0xffffffffff0f7424 */ /* 0x000fce00078e00ff */
[----:B------:R-:W-:Y:S05]  /*a470*/  WARPSYNC.COLLECTIVE R15, `(.L_x_2802) ;  /* 0x000000000f087348 */ /* 0x000fea0003c00000 */
[----:B------:R-:W-:Y:S01]  /*a480*/  NOP ;  /* 0x0000000000007918 */ /* 0x000fe20000000000 */
[----:B------:R-:W-:Y:S01]  /*a490*/  ENDCOLLECTIVE ;  /* 0x000000000000791b */ /* 0x000fe20003800000 */
.L_x_2802:
[----:B------:R-:W-:Y:S05]  /*a4a0*/  BSYNC B1 ;  /* 0x0000000000017941 */ /* 0x000fea0003800000 */
.L_x_2801:
[----:B------:R-:W-:Y:S05]  /*a4b0*/  BRA `(.L_x_2803) ;  /* 0xffffffc000947947 */ /* 0x000fea000383ffff */
.L_x_2740:
[----:B------:R-:W-:Y:S01]  /*a4c0*/  BSSY B1, `(.L_x_2804) ;  /* 0x0000005000017945 */ /* 0x000fe20003800000 */
[----:B------:R-:W-:-:S07]  /*a4d0*/  IMAD.MOV.U32 R15, RZ, RZ, -0x1 ;  /* 0xffffffffff0f7424 */ /* 0x000fce00078e00ff */
[----:B------:R-:W-:Y:S05]  /*a4e0*/  WARPSYNC.COLLECTIVE R15, `(.L_x_2805) ;  /* 0x000000000f087348 */ /* 0x000fea0003c00000 */
[----:B------:R-:W-:Y:S01]  /*a4f0*/  NOP ;  /* 0x0000000000007918 */ /* 0x000fe20000000000 */
[----:B------:R-:W-:Y:S01]  /*a500*/  ENDCOLLECTIVE ;  /* 0x000000000000791b */ /* 0x000fe20003800000 */
.L_x_2805:
[----:B------:R-:W-:Y:S05]  /*a510*/  BSYNC B1 ;  /* 0x0000000000017941 */ /* 0x000fea0003800000 */
.L_x_2804:
[----:B------:R-:W-:Y:S05]  /*a520*/  BRA `(.L_x_2806) ;  /* 0xffffffc800987947 */ /* 0x000fea000383ffff */
.L_x_2756:
[----:B------:R-:W-:Y:S01]  /*a530*/  BSSY B1, `(.L_x_2807) ;  /* 0x0000005000017945 */ /* 0x000fe20003800000 */
[----:B------:R-:W-:-:S07]  /*a540*/  IMAD.MOV.U32 R15, RZ, RZ, -0x1 ;  /* 0xffffffffff0f7424 */ /* 0x000fce00078e00ff */
[----:B------:R-:W-:Y:S05]  /*a550*/  WARPSYNC.COLLECTIVE R15, `(.L_x_2808) ;  /* 0x000000000f087348 */ /* 0x000fea0003c00000 */
[----:B------:R-:W-:Y:S01]  /*a560*/  NOP ;  /* 0x0000000000007918 */ /* 0x000fe20000000000 */
[----:B------:R-:W-:Y:S01]  /*a570*/  ENDCOLLECTIVE ;  /* 0x000000000000791b */ /* 0x000fe20003800000 */
.L_x_2808:
[----:B------:R-:W-:Y:S05]  /*a580*/  BSYNC B1 ;  /* 0x0000000000017941 */ /* 0x000fea0003800000 */
.L_x_2807:
[----:B------:R-:W-:Y:S05]  /*a590*/  BRA `(.L_x_2809) ;  /* 0xffffffd000247947 */ /* 0x000fea000383ffff */
.L_x_2774:
[----:B-1----:R1:W2:Y:S02]  /*a5a0*/  SYNCS.PHASECHK.TRANS64.TRYWAIT P1, [R12+URZ+0x36420], R13 ;  /* 0x0364200d0c0075a7 */ /* 0x0022a4000802017f */
[----:B--2---:R-:W-:Y:S05]  /*a5b0*/  @!P1 NANOSLEEP.SYNCS 0x989680 ;  /* 0x009896800000995d */ /* 0x004fea0003900000 */
[----:B------:R-:W2:Y:S02]  /*a5c0*/  @!P1 SYNCS.PHASECHK.TRANS64 P1, [R12+URZ+0x36420], R13 ;  /* 0x0364200d0c0095a7 */ /* 0x000ea4000802007f */
[----:B--2---:R-:W-:Y:S05]  /*a5d0*/  @!P1 BRA `(.L_x_2774) ;  /* 0xfffffffc00f09947 */ /* 0x004fea000383ffff */
[----:B------:R-:W-:Y:S05]  /*a5e0*/  BRA `(.L_x_2810) ;  /* 0xffffffdc000c7947 */ /* 0x000fea000383ffff */
.L_x_2778:
[----:B-1----:R1:W3:Y:S02]  /*a5f0*/  SYNCS.PHASECHK.TRANS64.TRYWAIT P1, [R12+URZ+0x36438], R13 ;  /* 0x0364380d0c0075a7 */ /* 0x0022e4000802017f */
[----:B---3--:R-:W-:Y:S05]  /*a600*/  @!P1 NANOSLEEP.SYNCS 0x989680 ;  /* 0x009896800000995d */ /* 0x008fea0003900000 */
[----:B------:R-:W3:Y:S02]  /*a610*/  @!P1 SYNCS.PHASECHK.TRANS64 P1, [R12+URZ+0x36438], R13 ;  /* 0x0364380d0c0095a7 */ /* 0x000ee4000802007f */
[----:B---3--:R-:W-:Y:S05]  /*a620*/  @!P1 BRA `(.L_x_2778) ;  /* 0xfffffffc00f09947 */ /* 0x008fea000383ffff */
[----:B------:R-:W-:Y:S05]  /*a630*/  BRA `(.L_x_2811) ;  /* 0xffffffe000dc7947 */ /* 0x000fea000383ffff */
.L_x_2780:
[----:B--2---:R2:W3:Y:S02]  /*a640*/  SYNCS.PHASECHK.TRANS64.TRYWAIT P1, [R12+URZ+0x36428], R0 ;  /* 0x036428000c0075a7 */ /* 0x0044e4000802017f */
[----:B---3--:R-:W-:Y:S05]  /*a650*/  @!P1 NANOSLEEP.SYNCS 0x989680 ;  /* 0x009896800000995d */ /* 0x008fea0003900000 */
[----:B------:R-:W3:Y:S02]  /*a660*/  @!P1 SYNCS.PHASECHK.TRANS64 P1, [R12+URZ+0x36428], R0 ;  /* 0x036428000c0095a7 */ /* 0x000ee4000802007f */
[----:B---3--:R-:W-:Y:S05]  /*a670*/  @!P1 BRA `(.L_x_2780) ;  /* 0xfffffffc00f09947 */ /* 0x008fea000383ffff */
[----:B------:R-:W-:Y:S05]  /*a680*/  BRA `(.L_x_2812) ;  /* 0xffffffe400a87947 */ /* 0x000fea000383ffff */
.L_x_2782:
        /* <DEDUP_REMOVED lines=8> */
.L_x_2784:
[----:B------:R-:W-:-:S07]  /*a710*/  SHF.L.U32 R5, R16, 0x1f, RZ ;  /* 0x0000001f10057819 */ /* 0x000fce00000006ff */
.L_x_2814:
[----:B---3--:R3:W4:Y:S02]  /*a720*/  SYNCS.PHASECHK.TRANS64.TRYWAIT P1, [R12+URZ+0x36420], R5 ;  /* 0x036420050c0075a7 */ /* 0x008724000802017f */
[----:B----4-:R-:W-:Y:S05]  /*a730*/  @!P1 NANOSLEEP.SYNCS 0x989680 ;  /* 0x009896800000995d */ /* 0x010fea0003900000 */
[----:B------:R-:W4:Y:S02]  /*a740*/  @!P1 SYNCS.PHASECHK.TRANS64 P1, [R12+URZ+0x36420], R5 ;  /* 0x036420050c0095a7 */ /* 0x000f24000802007f */
[----:B----4-:R-:W-:Y:S05]  /*a750*/  @!P1 BRA `(.L_x_2814) ;  /* 0xfffffffc00f09947 */ /* 0x010fea000383ffff */
[----:B------:R-:W-:Y:S05]  /*a760*/  BRA `(.L_x_2815) ;  /* 0xffffffec000c7947 */ /* 0x000fea000383ffff */
.L_x_2787:
[----:B--2---:R2:W3:Y:S02]  /*a770*/  SYNCS.PHASECHK.TRANS64.TRYWAIT P1, [R12+URZ+0x36438], R13 ;  /* 0x0364380d0c0075a7 */ /* 0x0044e4000802017f */
[----:B---3--:R-:W-:Y:S05]  /*a780*/  @!P1 NANOSLEEP.SYNCS 0x989680 ;  /* 0x009896800000995d */ /* 0x008fea0003900000 */
[----:B------:R-:W3:Y:S02]  /*a790*/  @!P1 SYNCS.PHASECHK.TRANS64 P1, [R12+URZ+0x36438], R13 ;  /* 0x0364380d0c0095a7 */ /* 0x000ee4000802007f */
[----:B---3--:R-:W-:Y:S05]  /*a7a0*/  @!P1 BRA `(.L_x_2787) ;  /* 0xfffffffc00f09947 */ /* 0x008fea000383ffff */
[----:B------:R-:W-:Y:S05]  /*a7b0*/  BRA `(.L_x_2816) ;  /* 0xffffffec00d87947 */ /* 0x000fea000383ffff */
.L_x_2789:
[----:B-1----:R1:W2:Y:S02]  /*a7c0*/  SYNCS.PHASECHK.TRANS64.TRYWAIT P1, [R12+URZ+0x36428], R5 ;  /* 0x036428050c0075a7 */ /* 0x0022a4000802017f */
[----:B--2---:R-:W-:Y:S05]  /*a7d0*/  @!P1 NANOSLEEP.SYNCS 0x989680 ;  /* 0x009896800000995d */ /* 0x004fea0003900000 */
[----:B------:R-:W2:Y:S02]  /*a7e0*/  @!P1 SYNCS.PHASECHK.TRANS64 P1, [R12+URZ+0x36428], R5 ;  /* 0x036428050c0095a7 */ /* 0x000ea4000802007f */
[----:B--2---:R-:W-:Y:S05]  /*a7f0*/  @!P1 BRA `(.L_x_2789) ;  /* 0xfffffffc00f09947 */ /* 0x004fea000383ffff */
[----:B------:R-:W-:Y:S05]  /*a800*/  BRA `(.L_x_2817) ;  /* 0xfffffff000887947 */ /* 0x000fea000383ffff */
.L_x_2791:
[----:B--2---:R2:W3:Y:S02]  /*a810*/  SYNCS.PHASECHK.TRANS64.TRYWAIT P1, [R12+URZ+0x36438], R3 ;  /* 0x036438030c0075a7 */ /* 0x0044e4000802017f */
[----:B---3--:R-:W-:Y:S05]  /*a820*/  @!P1 NANOSLEEP.SYNCS 0x989680 ;  /* 0x009896800000995d */ /* 0x008fea0003900000 */
[----:B------:R-:W3:Y:S02]  /*a830*/  @!P1 SYNCS.PHASECHK.TRANS64 P1, [R12+URZ+0x36438], R3 ;  /* 0x036438030c0095a7 */ /* 0x000ee4000802007f */
[----:B---3--:R-:W-:Y:S05]  /*a840*/  @!P1 BRA `(.L_x_2791) ;  /* 0xfffffffc00f09947 */ /* 0x008fea000383ffff */
[----:B------:R-:W-:Y:S05]  /*a850*/  BRA `(.L_x_2818) ;  /* 0xfffffff4003c7947 */ /* 0x000fea000383ffff */
.L_x_2793:
[----:B------:R-:W-:Y:S01]  /*a860*/  BSSY B1, `(.L_x_2819) ;  /* 0x0000006000017945 */ /* 0x000fe20003800000 */
[----:B------:R-:W-:-:S07]  /*a870*/  IMAD.MOV.U32 R15, RZ, RZ, -0x1 ;  /* 0xffffffffff0f7424 */ /* 0x000fce00078e00ff */
[----:B-1----:R-:W-:Y:S05]  /*a880*/  WARPSYNC.COLLECTIVE R15, `(.L_x_2820) ;  /* 0x000000000f0c7348 */ /* 0x002fea0003c00000 */
[----:B------:R-:W-:Y:S02]  /*a890*/  ELECT P6, UR62, PT ;  /* 0x00000000003e782f */ /* 0x000fe400038c0000 */
[----:B------:R-:W-:Y:S01]  /*a8a0*/  MOV R14, UR62 ;  /* 0x0000003e000e7c02 */ /* 0x000fe20008000f00 */
[----:B-1----:R-:W-:Y:S10]  /*a8b0*/  ENDCOLLECTIVE ;  /* 0x000000000000791b */ /* 0x002ff40003800000 */
.L_x_2820:
[----:B------:R-:W-:Y:S05]  /*a8c0*/  BSYNC B1 ;  /* 0x0000000000017941 */ /* 0x000fea0003800000 */
.L_x_2819:
[----:B------:R-:W-:Y:S05]  /*a8d0*/  BRA `(.L_x_2821) ;  /* 0xfffffff400fc7947 */ /* 0x000fea000383ffff */
.L_x_2795:
[----:B--2---:R2:W3:Y:S02]  /*a8e0*/  SYNCS.PHASECHK.TRANS64.TRYWAIT P0, [R5+URZ], R2 ;  /* 0x00000002050075a7 */ /* 0x0044e4000800017f */
[----:B---3--:R-:W-:Y:S05]  /*a8f0*/  @!P0 NANOSLEEP.SYNCS 0x989680 ;  /* 0x009896800000895d */ /* 0x008fea0003900000 */
[----:B------:R-:W3:Y:S02]  /*a900*/  @!P0 SYNCS.PHASECHK.TRANS64 P0, [R5+URZ], R2 ;  /* 0x00000002050085a7 */ /* 0x000ee4000800007f */
[----:B---3--:R-:W-:Y:S05]  /*a910*/  @!P0 BRA `(.L_x_2795) ;  /* 0xfffffffc00f08947 */ /* 0x008fea000383ffff */
[----:B------:R-:W-:Y:S05]  /*a920*/  BRA `(.L_x_2822) ;  /* 0xfffffff8003c7947 */ /* 0x000fea000383ffff */
.L_x_2796:
[----:B---3--:R3:W4:Y:S02]  /*a930*/  SYNCS.PHASECHK.TRANS64.TRYWAIT P0, [R23+URZ], R0 ;  /* 0x00000000170075a7 */ /* 0x008724000800017f */
[----:B----4-:R-:W-:Y:S05]  /*a940*/  @!P0 NANOSLEEP.SYNCS 0x989680 ;  /* 0x009896800000895d */ /* 0x010fea0003900000 */
[----:B------:R-:W4:Y:S02]  /*a950*/  @!P0 SYNCS.PHASECHK.TRANS64 P0, [R23+URZ], R0 ;  /* 0x00000000170085a7 */ /* 0x000f24000800007f */
[----:B----4-:R-:W-:Y:S05]  /*a960*/  @!P0 BRA `(.L_x_2796) ;  /* 0xfffffffc00f08947 */ /* 0x010fea000383ffff */
[----:B------:R-:W-:Y:S05]  /*a970*/  BRA `(.L_x_2823) ;  /* 0xfffffff800307947 */ /* 0x000fea000383ffff */
.L_x_2824:
        /* <DEDUP_REMOVED lines=16> */
.L_x_7666:


//--------------------- .text._ZN7cutlass13device_kernelIN5flash11enable_sm90INS1_16FlashAttnBwdSm90INS1_25CollectiveMainloopBwdSm90ILi2ELi1ELi1EN4cute5tupleIJNS5_1CILi1EEES8_S8_EEENS6_IJNS7_ILi64EEENS7_ILi96EEENS7_ILi192EEEEEENS_6half_tEfNS_4arch4Sm90ELb1ELb0ELb1ELb0ELb0ELb0ELb1ELb0ELi3ELi1ELi1ELi1ELb0EEENS1_24CollectiveEpilogueBwdGQAISD_fSG_Li384ELb0ELb0EEENS1_25SingleTileBwdLPTSchedulerILb0ELi96ELb0EEEEEEEEEvNT_6ParamsE --------------------------
	.section	.text._ZN7cutlass13device_kernelIN5flash11enable_sm90INS1_16FlashAttnBwdSm90INS1_25CollectiveMainloopBwdSm90ILi2ELi1ELi1EN4cute5tupleIJNS5_1CILi1EEES8_S8_EEENS6_IJNS7_ILi64EEENS7_ILi96EEENS7_ILi192EEEEEENS_6half_tEfNS_4arch4Sm90ELb1ELb0ELb1ELb0ELb0ELb0ELb1ELb0ELi3ELi1ELi1ELi1ELb0EEENS1_24CollectiveEpilogueBwdGQAISD_fSG_Li384ELb0ELb0EEENS1_25SingleTileBwdLPTSchedulerILb0ELi96ELb0EEEEEEEEEvNT_6ParamsE,"ax",@progbits
	.align	128
.text._ZN7cutlass13device_kernelIN5flash11enable_sm90INS1_16FlashAttnBwdSm90INS1_25CollectiveMainloopBwdSm90ILi2ELi1ELi1EN4cute5tupleIJNS5_1CILi1EEES8_S8_EEENS6_IJNS7_ILi64EEENS7_ILi96EEENS7_ILi192EEEEEENS_6half_tEfNS_4arch4Sm90ELb1ELb0ELb1ELb0ELb0ELb0ELb1ELb0ELi3ELi1ELi1ELi1ELb0EEENS1_24CollectiveEpilogueBwdGQAISD_fSG_Li384ELb0ELb0EEENS1_25SingleTileBwdLPTSchedulerILb0ELi96ELb0EEEEEEEEEvNT_6ParamsE:
        .type           _ZN7cutlass13device_kernelIN5flash11enable_sm90INS1_16FlashAttnBwdSm90INS1_25CollectiveMainloopBwdSm90ILi2ELi1ELi1EN4cute5tupleIJNS5_1CILi1EEES8_S8_EEENS6_IJNS7_ILi64EEENS7_ILi96EEENS7_ILi192EEEEEENS_6half_tEfNS_4arch4Sm90ELb1ELb0ELb1ELb0ELb0ELb0ELb1ELb0ELi3ELi1ELi1ELi1ELb0EEENS1_24CollectiveEpilogueBwdGQAISD_fSG_Li384ELb0ELb0EEENS1_25SingleTileBwdLPTSchedulerILb0ELi96ELb0EEEEEEEEEvNT_6ParamsE,@function
        .size           _ZN7cutlass13device_kernelIN5flash11enable_sm90INS1_16FlashAttnBwdSm90INS1_25CollectiveMainloopBwdSm90ILi2ELi1ELi1EN4cute5tupleIJNS5_1CILi1EEES8_S8_EEENS6_IJNS7_ILi64EEENS7_ILi96EEENS7_ILi192EEEEEENS_6half_tEfNS_4arch4Sm90ELb1ELb0ELb1ELb0ELb0ELb0ELb1ELb0ELi3ELi1ELi1ELi1ELb0EEENS1_24CollectiveEpilogueBwdGQAISD_fSG_Li384ELb0ELb0EEENS1_25SingleTileBwdLPTSchedulerILb0ELi96ELb0EEEEEEEEEvNT_6ParamsE,(.L_x_7667 - _ZN7cutlass13device_kernelIN5flash11enable_sm90INS1_16FlashAttnBwdSm90INS1_25CollectiveMainloopBwdSm90ILi2ELi1ELi1EN4cute5tupleIJNS5_1CILi1EEES8_S8_EEENS6_IJNS7_ILi64EEENS7_ILi96EEENS7_ILi192EEEEEENS_6half_tEfNS_4arch4Sm90ELb1ELb0ELb1ELb0ELb0ELb0ELb1ELb0ELi3ELi1ELi1ELi1ELb0EEENS1_24CollectiveEpilogueBwdGQAISD_fSG_Li384ELb0ELb0EEENS1_25SingleTileBwdLPTSchedulerILb0ELi96ELb0EEEEEEEEEvNT_6ParamsE)
        .other          _ZN7cutlass13device_kernelIN5flash11enable_sm90INS1_16FlashAttnBwdSm90INS1_25CollectiveMainloopBwdSm90ILi2ELi1ELi1EN4cute5tupleIJNS5_1CILi1EEES8_S8_EEENS6_IJNS7_ILi64EEENS7_ILi96EEENS7_ILi192EEEEEENS_6half_tEfNS_4arch4Sm90ELb1ELb0ELb1ELb0ELb0ELb0ELb1ELb0ELi3ELi1ELi1ELi1ELb0EEENS1_24CollectiveEpilogueBwdGQAISD_fSG_Li384ELb0ELb0EEENS1_25SingleTileBwdLPTSchedulerILb0ELi96ELb0EEEEEEEEEvNT_6ParamsE,@"STO_CUDA_ENTRY STV_DEFAULT"
_ZN7cutlass13device_kernelIN5flash11enable_sm90INS1_16FlashAttnBwdSm90INS1_25CollectiveMainloopBwdSm90ILi2ELi1ELi1EN4cute5tupleIJNS5_1CILi1EEES8_S8_EEENS6_IJNS7_ILi64EEENS7_ILi96EEENS7_ILi192EEEEEENS_6half_tEfNS_4arch4Sm90ELb1ELb0ELb1ELb0ELb0ELb0ELb1ELb0ELi3ELi1ELi1ELi1ELb0EEENS1_24CollectiveEpilogueBwdGQAISD_fSG_Li384ELb0ELb0EEENS1_25SingleTileBwdLPTSchedulerILb0ELi96ELb0EEEEEEEEEvNT_6ParamsE:
        /* <DEDUP_REMOVED lines=23> */
.L_x_2826:
[----:B------:R-:W-:Y:S05]  /*0170*/  BSYNC B0 ;  /* 0x0000000000007941 */ /* 0x000fea0003800000 */
.L_x_2825:
        /* <DEDUP_REMOVED lines=34> */
.L_x_2827:
        /* <DEDUP_REMOVED lines=20> */
.L_x_2828:
[----:B---3--:R-:W-:Y:S01]  /*04e0*/  ISETP.NE.AND P0, PT, R2, RZ, PT ;  /* 0x000000ff0200720c */ /* 0x008fe20003f05270 */
[----:B------:R-:W-:Y:S01]  /*04f0*/  IMAD.MOV.U32 R2, RZ, RZ, 0x1 ;  /* 0x00000001ff027424 */ /* 0x000fe200078e00ff */
[----:B------:R-:W-:Y:S01]  /*0500*/  NOP ;  /* 0x0000000000007918 */ /* 0x000fe20000000000 */
[----:B------:R-:W-:Y:S03]  /*0510*/  BSSY B6, `(.L_x_2829) ;  /* 0x00007d7000067945 */ /* 0x000fe60003800000 */
[----:B------:R-:W-:-:S05]  /*0520*/  SEL R2, R2, 0x2, !P0 ;  /* 0x0000000202027807 */ /* 0x000fca0004000000 */
[----:B------:R3:W-:Y:S01]  /*0530*/  STL [R1+0xc], R2 ;  /* 0x00000c0201007387 */ /* 0x0007e20000100800 */
[----:B-12-4-:R-:W-:Y:S06]  /*0540*/  BAR.SYNC.DEFER_BLOCKING 0x0 ;  /* 0x0000000000007b1d */ /* 0x016fec0000010000 */
[----:B------:R-:W-:Y:S05]  /*0550*/  @!P0 BRA `(.L_x_2830) ;  /* 0x0000004000d88947 */ /* 0x000fea0003800000 */
.L_x_2831:
        /* <DEDUP_REMOVED lines=32> */
.L_x_2832:
[----:B------:R-:W-:Y:S01]  /*0760*/  ULDC UR7, c[0x0][0x8cc] ;  /* 0x0002330000077ab9 */ /* 0x000fe20000000800 */
[----:B------:R-:W-:Y:S01]  /*0770*/  UMOV UR38, UR10 ;  /* 0x0000000a00267c82 */ /* 0x000fe20008000000 */
[----:B------:R-:W-:-:S11]  /*0780*/  UISETP.NE.AND UP0, UPT, UR7, 0x1, UPT ;  /* 0x000000010700788c */ /* 0x000fd6000bf05270 */
[----:B------:R-:W-:Y:S02]  /*0790*/  @UP0 ULDC.64 UR8, c[0x0][0x8d0] ;  /* 0x0002340000080ab9 */ /* 0x000fe40000000a00 */
[----:B------:R-:W-:-:S04]  /*07a0*/  UIMAD.WIDE.U32 UR4, UR10, UR8, URZ ;  /* 0x000000080a0472a5 */ /* 0x000fc8000f8e003f */
[----:B------:R-:W-:-:S04]  /*07b0*/  @UP0 USHF.R.U32.HI UR38, URZ, UR9, UR5 ;  /* 0x000000093f260299 */ /* 0x000fc80008011605 */
[----:B------:R-:W-:-:S12]  /*07c0*/  UIMAD UR4, UR38, UR7, URZ ;  /* 0x00000007260472a4 */ /* 0x000fd8000f8e023f */
.L_x_2833:
        /* <DEDUP_REMOVED lines=103> */
.L_x_2837:
        /* <DEDUP_REMOVED lines=15> */
.L_x_2836:
        /* <DEDUP_REMOVED lines=20> */
.L_x_2839:
        /* <DEDUP_REMOVED lines=15> */
.L_x_2838:
        /* <DEDUP_REMOVED lines=8> */
.L_x_2924:
        /* <DEDUP_REMOVED lines=19> */
.L_x_2841:
        /* <DEDUP_REMOVED lines=109> */
.L_x_2853:
[----:B------:R-:W-:-:S13]  /*19e0*/  ISETP.NE.AND P0, PT, R8, 0x3, PT ;  /* 0x000000030800780c */ /* 0x000fda0003f05270 */
[----:B-1----:R-:W-:Y:S05]  /*19f0*/  @!P0 BRA `(.L_x_2843) ;  /* 0x0000000000048947 */ /* 0x002fea0003800000 */
[----:B------:R-:W-:Y:S01]  /*1a00*/  BPT.TRAP 0x1 ;  /* 0x000000040000795c */ /* 0x000fe20000300000 */
.L_x_2843:
[----:B------:R-:W-:Y:S02]  /*1a10*/  LEA R3, R2, UR40, 0x3 ;  /* 0x0000002802037c11 */ /* 0x000fe4000f8e18ff */
[----:B------:R-:W-:-:S04]  /*1a20*/  SHF.L.U32 R10, R7, 0x1f, RZ ;  /* 0x0000001f070a7819 */ /* 0x000fc800000006ff */
[----:B------:R1:W2:Y:S01]  /*1a30*/  SYNCS.PHASECHK.TRANS64.TRYWAIT P1, [R3+URZ+0x36410], R10 ;  /* 0x0364100a030075a7 */ /* 0x0002a2000802017f */
[----:B------:R-:W-:Y:S05]  /*1a40*/  @!P0 BRA `(.L_x_2844) ;  /* 0x0000000000048947 */ /* 0x000fea0003800000 */
[----:B------:R-:W-:Y:S01]  /*1a50*/  BPT.TRAP 0x1 ;  /* 0x000000040000795c */ /* 0x000fe20000300000 */
.L_x_2844:
[----:B--2---:R-:W-:Y:S05]  /*1a60*/  @P1 BRA `(.L_x_2845) ;  /* 0x0000000000081947 */ /* 0x004fea0003800000 */
[----:B------:R-:W2:Y:S02]  /*1a70*/  SYNCS.PHASECHK.TRANS64.TRYWAIT P1, [R3+URZ+0x36410], R10 ;  /* 0x0364100a030075a7 */ /* 0x000ea4000802017f */
[----:B--2---:R-:W-:Y:S05]  /*1a80*/  @!P1 BRA `(.L_x_2846) ;  /* 0x0000006800389947 */ /* 0x004fea0003800000 */
.L_x_2845:
        /* <DEDUP_REMOVED lines=103> */
.L_x_2847:
[----:B------:R-:W-:-:S04]  /*2100*/  SHF.L.U32 R14, R5, 0x1f, RZ ;  /* 0x0000001f050e7819 */ /* 0x000fc800000006ff */
[----:B------:R1:W1:Y:S01]  /*2110*/  SYNCS.PHASECHK.TRANS64.TRYWAIT P1, [UR40+0x36430], R14 ;  /* 0x0364300eff0075a7 */ /* 0x0002620008020168 */
[----:B------:R-:W-:Y:S05]  /*2120*/  @!P0 BRA `(.L_x_2848) ;  /* 0x0000000000048947 */ /* 0x000fea0003800000 */
[----:B------:R-:W-:Y:S01]  /*2130*/  BPT.TRAP 0x1 ;  /* 0x000000040000795c */ /* 0x000fe20000300000 */
.L_x_2848:
        /* <DEDUP_REMOVED lines=36> */
.L_x_2849:
        /* <DEDUP_REMOVED lines=351> */
.L_x_2851:
        /* <DEDUP_REMOVED lines=60> */
.L_x_2852:
        /* <DEDUP_REMOVED lines=62> */
.L_x_2835:
[----:B------:R-:W-:Y:S05]  /*4110*/  @P0 BRA `(.L_x_2834) ;  /* 0x0000004000580947 */ /* 0x000fea0003800000 */
[----:B------:R-:W1:Y:S01]  /*4120*/  S2R R4, SR_TID.X ;  /* 0x0000000000047919 */ /* 0x000e620000002100 */
[----:B------:R-:W2:Y:S01]  /*4130*/  S2UR UR5, SR_CgaCtaId ;  /* 0x00000000000579c3 */ /* 0x000ea20000008800 */
[----:B------:R-:W-:Y:S01]  /*4140*/  ULDC UR4, c[0x0][0x850] ;  /* 0x0002140000047ab9 */ /* 0x000fe20000000800 */
[----:B------:R-:W-:Y:S01]  /*4150*/  UIMAD UR38, UR38, 0x4800, URZ ;  /* 0x00004800262678a4 */ /* 0x000fe2000f8e023f */
[----:B------:R-:W-:Y:S01]  /*4160*/  BSSY B0, `(.L_x_2854) ;  /* 0x0000051000007945 */ /* 0x000fe20003800000 */
[----:B------:R-:W-:Y:S01]  /*4170*/  UISETP.NE.AND UP0, UPT, UR4, 0x1, UPT ;  /* 0x000000010400788c */ /* 0x000fe2000bf05270 */
[----:B------:R-:W-:Y:S02]  /*4180*/  ULDC.64 UR10, c[0x0][0x818] ;  /* 0x00020600000a7ab9 */ /* 0x000fe40000000a00 */
[----:B------:R-:W-:Y:S01]  /*4190*/  UMOV UR4, 0x400 ;  /* 0x0000040000047882 */ /* 0x000fe20000000000 */
[----:B------:R-:W-:Y:S01]  /*41a0*/  USHF.R.S32.HI UR39, URZ, 0x1f, UR38 ;  /* 0x0000001f3f277899 */ /* 0x000fe20008011426 */
[----:B------:R-:W-:Y:S01]  /*41b0*/  ULDC.64 UR12, c[0x0][0x820] ;  /* 0x00020800000c7ab9 */ /* 0x000fe20000000a00 */
[----:B------:R-:W-:-:S05]  /*41c0*/  ULDC.64 UR14, c[0x0][0x848] ;  /* 0x00021200000e7ab9 */ /* 0x000fca0000000a00 */
[----:B------:R-:W-:Y:S02]  /*41d0*/  @UP0 ULDC UR6, c[0x0][0x854] ;  /* 0x0002150000060ab9 */ /* 0x000fe40000000800 */
[----:B------:R-:W-:Y:S02]  /*41e0*/  UIMAD.WIDE.U32 UR6, UR36, UR6, URZ ;  /* 0x00000006240672a5 */ /* 0x000fe4000f8e003f */
[----:B--2---:R-:W-:-:S03]  /*41f0*/  ULEA UR4, UR5, UR4, 0x18 ;  /* 0x0000000405047291 */ /* 0x004fc6000f8ec03f */
[----:B------:R-:W-:Y:S02]  /*4200*/  @UP0 ULDC UR5, c[0x0][0x858] ;  /* 0x0002160000050ab9 */ /* 0x000fe40000000800 */
[----:B------:R-:W-:Y:S01]  /*4210*/  @UP0 USHF.R.U32.HI UR36, URZ, UR5, UR7 ;  /* 0x000000053f240299 */ /* 0x000fe20008011607 */
[----:B-1----:R-:W-:-:S03]  /*4220*/  VIADD R3, R4, 0xffffff80 ;  /* 0xffffff8004037836 */ /* 0x002fc60000000000 */
[----:B------:R-:W-:Y:S02]  /*4230*/  USHF.R.S32.HI UR5, URZ, 0x1f, UR36 ;  /* 0x0000001f3f057899 */ /* 0x000fe40008011424 */
[----:B------:R-:W-:Y:S01]  /*4240*/  UIMAD.WIDE.U32 UR6, UR36, UR10, UR38 ;  /* 0x0000000a240672a5 */ /* 0x000fe2000f8e0026 */
[----:B------:R-:W-:Y:S01]  /*4250*/  SHF.R.S32.HI R0, RZ, 0x1f, R3 ;  /* 0x0000001fff007819 */ /* 0x000fe20000011403 */
[----:B------:R-:W-:Y:S01]  /*4260*/  UIMAD UR8, UR5, UR10, URZ ;  /* 0x0000000a050872a4 */ /* 0x000fe2000f8e023f */
[----:B------:R-:W-:Y:S01]  /*4270*/  BAR.SYNC.DEFER_BLOCKING 0x1, 0x180 ;  /* 0x0046000000007b1d */ /* 0x000fe20000010000 */
[----:B------:R-:W-:Y:S02]  /*4280*/  ISETP.NE.AND P0, PT, R3, RZ, PT ;  /* 0x000000ff0300720c */ /* 0x000fe40003f05270 */
[----:B------:R-:W-:Y:S01]  /*4290*/  LEA.HI R2, R0, R3, RZ, 0x7 ;  /* 0x0000000300027211 */ /* 0x000fe200078f38ff */
[----:B------:R-:W-:-:S03]  /*42a0*/  UIMAD UR8, UR36, UR11, UR8 ;  /* 0x0000000b240872a4 */ /* 0x000fc6000f8e0208 */
[----:B------:R-:W-:Y:S01]  /*42b0*/  LOP3.LUT R0, R2, 0x3fffff80, RZ, 0xc0, !PT ;  /* 0x3fffff8002007812 */ /* 0x000fe200078ec0ff */
[----:B------:R-:W-:Y:S01]  /*42c0*/  ULDC.64 UR10, c[0x0][0x840] ;  /* 0x00021000000a7ab9 */ /* 0x000fe20000000a00 */
[----:B------:R-:W-:Y:S01]  /*42d0*/  SHF.R.S32.HI R5, RZ, 0x7, R2 ;  /* 0x00000007ff057819 */ /* 0x000fe20000011402 */
[----:B------:R-:W-:Y:S02]  /*42e0*/  UIMAD UR5, UR5, UR10, URZ ;  /* 0x0000000a050572a4 */ /* 0x000fe4000f8e023f */
[----:B------:R-:W-:Y:S01]  /*42f0*/  IMAD.IADD R0, R3, 0x1, -R0 ;  /* 0x0000000103007824 */ /* 0x000fe200078e0a00 */
[----:B------:R-:W-:Y:S02]  /*4300*/  UIMAD.WIDE.U32 UR38, UR36, UR10, UR38 ;  /* 0x0000000a242672a5 */ /* 0x000fe4000f8e0026 */
[----:B------:R-:W-:Y:S01]  /*4310*/  UIMAD UR9, UR36, UR11, UR5 ;  /* 0x0000000b240972a4 */ /* 0x000fe2000f8e0205 */
[----:B------:R-:W-:Y:S01]  /*4320*/  IMAD R0, R5, 0x600, R0 ;  /* 0x0000060005007824 */ /* 0x000fe200078e0200 */
[----:B------:R-:W-:-:S02]  /*4330*/  USHF.R.S32.HI UR5, URZ, 0x1f, UR37 ;  /* 0x0000001f3f057899 */ /* 0x000fc40008011425 */
[----:B------:R-:W-:Y:S01]  /*4340*/  UIADD3 UR7, UR7, UR8, URZ ;  /* 0x0000000807077290 */ /* 0x000fe2000fffe03f */
[----:B------:R-:W-:Y:S01]  /*4350*/  IMAD.SHL.U32 R0, R0, 0x4, RZ ;  /* 0x0000000400007824 */ /* 0x000fe200078e00ff */
[----:B------:R-:W-:Y:S02]  /*4360*/  UIMAD UR10, UR5, UR12, URZ ;  /* 0x0000000c050a72a4 */ /* 0x000fe4000f8e023f */
[----:B------:R-:W-:Y:S02]  /*4370*/  UIMAD UR5, UR5, UR14, URZ ;  /* 0x0000000e050572a4 */ /* 0x000fe4000f8e023f */
[----:B------:R-:W-:Y:S01]  /*4380*/  LEA R0, R0, UR4, 0x2 ;  /* 0x0000000400007c11 */ /* 0x000fe2000f8e10ff */
[----:B------:R-:W-:Y:S01]  /*4390*/  UIADD3 UR9, UR39, UR9, URZ ;  /* 0x0000000927097290 */ /* 0x000fe2000fffe03f */
[----:B------:R-:W-:Y:S01]  /*43a0*/  UMOV UR8, UR38 ;  /* 0x0000002600087c82 */ /* 0x000fe20008000000 */
[----:B------:R-:W-:Y:S02]  /*43b0*/  UIMAD UR10, UR37, UR13, UR10 ;  /* 0x0000000d250a72a4 */ /* 0x000fe4000f8e020a */
[----:B------:R1:W-:Y:S01]  /*43c0*/  STS.128 [R0], R24 ;  /* 0x0000001800007388 */ /* 0x0003e20000000c00 */
        /* <DEDUP_REMOVED lines=35> */
.L_x_2856:
[----:B------:R-:W-:Y:S01]  /*4600*/  @P0 ELECT P1, URZ, PT ;  /* 0x00000000003f082f */ /* 0x000fe20003820000 */
[----:B------:R2:W-:-:S12]  /*4610*/  UBLKRED.G.S.ADD.F32.RN [UR6], [UR4], UR5, desc[UR8] ;  /* 0x00000806040073bb */ /* 0x0005d800080a1405 */
[----:B------:R-:W-:Y:S02]  /*4620*/  @P1 PLOP3.LUT P0, PT, P1, PT, PT, 0x8, 0x0 ;  /* 0x000000000000181c */ /* 0x000fe40000f0e170 */
[----:B------:R-:W-:-:S11]  /*4630*/  PLOP3.LUT P1, PT, PT, PT, PT, 0x8, 0x0 ;  /* 0x000000000000781c */ /* 0x000fd60003f2e170 */
[----:B--2---:R-:W-:Y:S05]  /*4640*/  @P0 BRA.U.ANY `(.L_x_2856) ;  /* 0xfffffffd00ec0947 */ /* 0x004fea000393ffff */
[----:B------:R0:W-:Y:S01]  /*4650*/  UTMACMDFLUSH ;  /* 0x00000000000079b7 */ /* 0x0001e20000000000 */
[----:B------:R-:W-:-:S04]  /*4660*/  DEPBAR.LE SB0, 0x0 ;  /* 0x000080000000791a */ /* 0x000fc80000000000 */
.L_x_2855:
[----:B------:R-:W-:Y:S05]  /*4670*/  BSYNC B0 ;  /* 0x0000000000007941 */ /* 0x000fea0003800000 */
.L_x_2854:
        /* <DEDUP_REMOVED lines=28> */
.L_x_2857:
[----:B------:R-:W-:Y:S01]  /*4840*/  @P0 ELECT P1, URZ, PT ;  /* 0x00000000003f082f */ /* 0x000fe20003820000 */
[----:B------:R3:W-:-:S12]  /*4850*/  UBLKRED.G.S.ADD.F32.RN [UR6], [UR4], UR5, desc[UR8] ;  /* 0x00000806040073bb */ /* 0x0007d800080a1405 */
[----:B------:R-:W-:Y:S02]  /*4860*/  @P1 PLOP3.LUT P0, PT, P1, PT, PT, 0x8, 0x0 ;  /* 0x000000000000181c */ /* 0x000fe40000f0e170 */
[----:B------:R-:W-:-:S11]  /*4870*/  PLOP3.LUT P1, PT, PT, PT, PT, 0x8, 0x0 ;  /* 0x000000000000781c */ /* 0x000fd60003f2e170 */
[----:B---3--:R-:W-:Y:S05]  /*4880*/  @P0 BRA.U.ANY `(.L_x_2857) ;  /* 0xfffffffd00ec0947 */ /* 0x008fea000393ffff */
[----:B------:R0:W-:Y:S01]  /*4890*/  UTMACMDFLUSH ;  /* 0x00000000000079b7 */ /* 0x0001e20000000000 */
[----:B------:R-:W-:-:S04]  /*48a0*/  DEPBAR.LE SB0, 0x0 ;  /* 0x000080000000791a */ /* 0x000fc80000000000 */
[----:B------:R-:W-:Y:S05]  /*48b0*/  BRA `(.L_x_2834) ;  /* 0x0000003800707947 */ /* 0x000fea0003800000 */
.L_x_2830:
        /* <DEDUP_REMOVED lines=29> */
.L_x_2859:
[----:B------:R-:W-:Y:S01]  /*4a90*/  ULDC UR9, c[0x0][0x8cc] ;  /* 0x0002330000097ab9 */ /* 0x000fe20000000800 */
[----:B------:R-:W-:Y:S01]  /*4aa0*/  UMOV UR7, UR8 ;  /* 0x0000000800077c82 */ /* 0x000fe20008000000 */
[----:B------:R-:W-:-:S11]  /*4ab0*/  UISETP.NE.AND UP0, UPT, UR9, 0x1, UPT ;  /* 0x000000010900788c */ /* 0x000fd6000bf05270 */
[----:B------:R-:W-:Y:S02]  /*4ac0*/  @UP0 ULDC.64 UR10, c[0x0][0x8d0] ;  /* 0x00023400000a0ab9 */ /* 0x000fe40000000a00 */
[----:B------:R-:W-:-:S04]  /*4ad0*/  UIMAD.WIDE.U32 UR4, UR8, UR10, URZ ;  /* 0x0000000a080472a5 */ /* 0x000fc8000f8e003f */
[----:B------:R-:W-:-:S04]  /*4ae0*/  @UP0 USHF.R.U32.HI UR7, URZ, UR11, UR5 ;  /* 0x0000000b3f070299 */ /* 0x000fc80008011605 */
[----:B------:R-:W-:-:S12]  /*4af0*/  UIMAD UR4, UR7, UR9, URZ ;  /* 0x00000009070472a4 */ /* 0x000fd8000f8e023f */
.L_x_2860:
        /* <DEDUP_REMOVED lines=67> */
.L_x_2863:
[----:B------:R-:W-:Y:S05]  /*4f30*/  BSYNC B0 ;  /* 0x0000000000007941 */ /* 0x000fea0003800000 */
.L_x_2862:
        /* <DEDUP_REMOVED lines=18> */
.L_x_2865:
[----:B------:R-:W-:Y:S05]  /*5060*/  BSYNC B0 ;  /* 0x0000000000007941 */ /* 0x000fea0003800000 */
.L_x_2864:
        /* <DEDUP_REMOVED lines=19> */
.L_x_2867:
[----:B------:R-:W-:Y:S05]  /*51a0*/  BSYNC B0 ;  /* 0x0000000000007941 */ /* 0x000fea0003800000 */
.L_x_2866:
[----:B------:R-:W-:Y:S06]  /*51b0*/  BAR.ARV 0xa, 0xa0 ;  /* 0x0282800000007b1d */ /* 0x000fec0000002000 */
[----:B------:R-:W-:Y:S04]  /*51c0*/  BSSY B0, `(.L_x_2868) ;  /* 0x0000003000007945 */ /* 0x000fe80003800000 */
[----:B------:R-:W-:Y:S05]  /*51d0*/  @!P0 BRA `(.L_x_2869) ;  /* 0x0000000000048947 */ /* 0x000fea0003800000 */
[----:B------:R-:W-:-:S04]  /*51e0*/  DEPBAR.LE SB0, 0x1 ;  /* 0x000080400000791a */ /* 0x000fc80000000000 */
.L_x_2869:
[----:B------:R-:W-:Y:S05]  /*51f0*/  BSYNC B0 ;  /* 0x0000000000007941 */ /* 0x000fea0003800000 */
.L_x_2868:
[----:B------:R-:W-:Y:S06]  /*5200*/  BAR.ARV 0xb, 0xa0 ;  /* 0x02c2800000007b1d */ /* 0x000fec0000002000 */
[----:B------:R-:W-:Y:S04]  /*5210*/  BSSY B0, `(.L_x_2870) ;  /* 0x0000003000007945 */ /* 0x000fe80003800000 */
[----:B------:R-:W-:Y:S05]  /*5220*/  @!P0 BRA `(.L_x_2871) ;  /* 0x0000000000048947 */ /* 0x000fea0003800000 */
[----:B------:R-:W-:-:S04]  /*5230*/  DEPBAR.LE SB0, 0x0 ;  /* 0x000080000000791a */ /* 0x000fc80000000000 */
.L_x_2871:
[----:B------:R-:W-:Y:S05]  /*5240*/  BSYNC B0 ;  /* 0x0000000000007941 */ /* 0x000fea0003800000 */
.L_x_2870:
[----:B------:R-:W-:Y:S06]  /*5250*/  BAR.ARV 0xc, 0xa0 ;  /* 0x0302800000007b1d */ /* 0x000fec0000002000 */
[----:B------:R-:W-:Y:S01]  /*5260*/  UIADD3 UR12, UR8, 0x1, URZ ;  /* 0x00000001080c7890 */ /* 0x000fe2000fffe03f */
[----:B------:R-:W-:Y:S11]  /*5270*/  BRA `(.L_x_2872) ;  /* 0x0000000000047947 */ /* 0x000ff60003800000 */
.L_x_2861:
[----:B------:R-:W-:-:S05]  /*5280*/  UMOV UR12, UR8 ;  /* 0x00000008000c7c82 */ /* 0x000fca0008000000 */
.L_x_2872:
        /* <DEDUP_REMOVED lines=22> */
.L_x_2893:
        /* <DEDUP_REMOVED lines=22> */
.L_x_2874:
[----:B------:R-:W-:Y:S05]  /*5550*/  BSYNC B0 ;  /* 0x0000000000007941 */ /* 0x000fea0003800000 */
.L_x_2873:
        /* <DEDUP_REMOVED lines=12> */
.L_x_2876:
[----:B------:R-:W-:Y:S05]  /*5620*/  BSYNC B0 ;  /* 0x0000000000007941 */ /* 0x000fea0003800000 */
.L_x_2875:
        /* <DEDUP_REMOVED lines=13> */
.L_x_2878:
[----:B------:R-:W-:Y:S05]  /*5700*/  BSYNC B0 ;  /* 0x0000000000007941 */ /* 0x000fea0003800000 */
.L_x_2877:
[----:B------:R-:W-:Y:S06]  /*5710*/  BAR.ARV 0xa, 0xa0 ;  /* 0x0282800000007b1d */ /* 0x000fec0000002000 */
[----:B------:R-:W-:Y:S04]  /*5720*/  BSSY B0, `(.L_x_2879) ;  /* 0x0000003000007945 */ /* 0x000fe80003800000 */
[----:B------:R-:W-:Y:S05]  /*5730*/  @!P0 BRA `(.L_x_2880) ;  /* 0x0000000000048947 */ /* 0x000fea0003800000 */
[----:B------:R-:W-:-:S04]  /*5740*/  DEPBAR.LE SB0, 0x1 ;  /* 0x000080400000791a */ /* 0x000fc80000000000 */
.L_x_2880:
[----:B------:R-:W-:Y:S05]  /*5750*/  BSYNC B0 ;  /* 0x0000000000007941 */ /* 0x000fea0003800000 */
.L_x_2879:
[----:B------:R-:W-:Y:S06]  /*5760*/  BAR.ARV 0xb, 0xa0 ;  /* 0x02c2800000007b1d */ /* 0x000fec0000002000 */
[----:B------:R-:W-:Y:S04]  /*5770*/  BSSY B0, `(.L_x_2881) ;  /* 0x0000003000007945 */ /* 0x000fe80003800000 */
[----:B------:R-:W-:Y:S05]  /*5780*/  @!P0 BRA `(.L_x_2882) ;  /* 0x0000000000048947 */ /* 0x000fea0003800000 */
[----:B------:R-:W-:-:S04]  /*5790*/  DEPBAR.LE SB0, 0x0 ;  /* 0x000080000000791a */ /* 0x000fc80000000000 */
.L_x_2882:
[----:B------:R-:W-:Y:S05]  /*57a0*/  BSYNC B0 ;  /* 0x0000000000007941 */ /* 0x000fea0003800000 */
.L_x_2881:
        /* <DEDUP_REMOVED lines=13> */
.L_x_2884:
[----:B------:R-:W-:Y:S05]  /*5880*/  BSYNC B0 ;  /* 0x0000000000007941 */ /* 0x000fea0003800000 */
.L_x_2883:
        /* <DEDUP_REMOVED lines=12> */
.L_x_2886:
[----:B------:R-:W-:Y:S05]  /*5950*/  BSYNC B0 ;  /* 0x0000000000007941 */ /* 0x000fea0003800000 */
.L_x_2885:
        /* <DEDUP_REMOVED lines=13> */
.L_x_2888:
[----:B------:R-:W-:Y:S05]  /*5a30*/  BSYNC B0 ;  /* 0x0000000000007941 */ /* 0x000fea0003800000 */
.L_x_2887:
[----:B------:R-:W-:Y:S06]  /*5a40*/  BAR.ARV 0xa, 0xa0 ;  /* 0x0282800000007b1d */ /* 0x000fec0000002000 */
[----:B------:R-:W-:Y:S04]  /*5a50*/  BSSY B0, `(.L_x_2889) ;  /* 0x0000003000007945 */ /* 0x000fe80003800000 */
[----:B------:R-:W-:Y:S05]  /*5a60*/  @!P0 BRA `(.L_x_2890) ;  /* 0x0000000000048947 */ /* 0x000fea0003800000 */
[----:B------:R-:W-:-:S04]  /*5a70*/  DEPBAR.LE SB0, 0x1 ;  /* 0x000080400000791a */ /* 0x000fc80000000000 */
.L_x_2890:
[----:B------:R-:W-:Y:S05]  /*5a80*/  BSYNC B0 ;  /* 0x0000000000007941 */ /* 0x000fea0003800000 */
.L_x_2889:
[----:B------:R-:W-:Y:S01]  /*5a90*/  UIADD3 UR12, UR12, 0x2, URZ ;  /* 0x000000020c0c7890 */ /* 0x000fe2000fffe03f */
[----:B------:R-:W-:Y:S06]  /*5aa0*/  BAR.ARV 0xb, 0xa0 ;  /* 0x02c2800000007b1d */ /* 0x000fec0000002000 */
[----:B------:R-:W-:Y:S01]  /*5ab0*/  UISETP.GE.AND UP0, UPT, UR12, UR5, UPT ;  /* 0x000000050c00728c */ /* 0x000fe2000bf06270 */
[----:B------:R-:W-:Y:S04]  /*5ac0*/  BSSY B0, `(.L_x_2891) ;  /* 0x0000003000007945 */ /* 0x000fe80003800000 */
[----:B------:R-:W-:Y:S06]  /*5ad0*/  @!P0 BRA `(.L_x_2892) ;  /* 0x0000000000048947 */ /* 0x000fec0003800000 */
[----:B------:R-:W-:-:S04]  /*5ae0*/  DEPBAR.LE SB0, 0x0 ;  /* 0x000080000000791a */ /* 0x000fc80000000000 */
.L_x_2892:
[----:B------:R-:W-:Y:S05]  /*5af0*/  BSYNC B0 ;  /* 0x0000000000007941 */ /* 0x000fea0003800000 */
.L_x_2891:
[----:B------:R-:W-:Y:S06]  /*5b00*/  BAR.ARV 0xc, 0xa0 ;  /* 0x0302800000007b1d */ /* 0x000fec0000002000 */
[----:B------:R-:W-:Y:S01]  /*5b10*/  PLOP3.LUT P1, PT, PT, PT, UP0, 0x80, 0x0 ;  /* 0x000000000000781c */ /* 0x000fe20003f2f008 */
[----:B------:R-:W-:Y:S02]  /*5b20*/  UIADD3 UR24, UR24, 0x6000, URZ ;  /* 0x0000600018187890 */ /* 0x000fe4000fffe03f */
[----:B------:R-:W-:-:S10]  /*5b30*/  UIADD3 UR4, UR4, 0x6000, URZ ;  /* 0x0000600004047890 */ /* 0x000fd4000fffe03f */
[----:B------:R-:W-:Y:S05]  /*5b40*/  @!P1 BRA `(.L_x_2893) ;  /* 0xfffffff800289947 */ /* 0x000fea000383ffff */
[----:B------:R-:W-:Y:S05]  /*5b50*/  BRA `(.L_x_2834) ;  /* 0x0000002400c87947 */ /* 0x000fea0003800000 */
.L_x_2858:
        /* <DEDUP_REMOVED lines=21> */
.L_x_2894:
[----:B------:R-:W-:Y:S01]  /*5cb0*/  ULDC UR8, c[0x0][0x8cc] ;  /* 0x0002330000087ab9 */ /* 0x000fe20000000800 */
[----:B------:R-:W-:Y:S01]  /*5cc0*/  UMOV UR35, UR7 ;  /* 0x0000000700237c82 */ /* 0x000fe20008000000 */
[----:B------:R-:W-:-:S11]  /*5cd0*/  UISETP.NE.AND UP0, UPT, UR8, 0x1, UPT ;  /* 0x000000010800788c */ /* 0x000fd6000bf05270 */
[----:B------:R-:W-:Y:S02]  /*5ce0*/  @UP0 ULDC.64 UR10, c[0x0][0x8d0] ;  /* 0x00023400000a0ab9 */ /* 0x000fe40000000a00 */
[----:B------:R-:W-:-:S04]  /*5cf0*/  UIMAD.WIDE.U32 UR4, UR7, UR10, URZ ;  /* 0x0000000a070472a5 */ /* 0x000fc8000f8e003f */
[----:B------:R-:W-:-:S04]  /*5d00*/  @UP0 USHF.R.U32.HI UR35, URZ, UR11, UR5 ;  /* 0x0000000b3f230299 */ /* 0x000fc80008011605 */
[----:B------:R-:W-:-:S12]  /*5d10*/  UIMAD UR4, UR35, UR8, URZ ;  /* 0x00000008230472a4 */ /* 0x000fd8000f8e023f */
.L_x_2895:
        /* <DEDUP_REMOVED lines=77> */
.L_x_2925:
        /* <DEDUP_REMOVED lines=9> */
.L_x_2899:
        /* <DEDUP_REMOVED lines=108> */
.L_x_2910:
[----:B-1----:R-:W-:-:S05]  /*6940*/  IMAD.MOV.U32 R13, RZ, RZ, 0x1 ;  /* 0x00000001ff0d7424 */ /* 0x002fca00078e00ff */
[----:B------:R-:W-:-:S04]  /*6950*/  SHF.L.U32 R13, R13, 0x1f, RZ ;  /* 0x0000001f0d0d7819 */ /* 0x000fc800000006ff */
[----:B------:R-:W1:Y:S02]  /*6960*/  SYNCS.PHASECHK.TRANS64.TRYWAIT P1, [R12+URZ+0x36438], R13 ;  /* 0x0364380d0c0075a7 */ /* 0x000e64000802017f */
[----:B-1----:R-:W-:Y:S05]  /*6970*/  @!P1 BRA `(.L_x_2902) ;  /* 0x0000001800bc9947 */ /* 0x002fea0003800000 */
.L_x_2926:
        /* <DEDUP_REMOVED lines=8> */
.L_x_2903:
        /* <DEDUP_REMOVED lines=48> */
.L_x_2927:
        /* <DEDUP_REMOVED lines=8> */
.L_x_2905:
        /* <DEDUP_REMOVED lines=46> */
.L_x_2928:
        /* <DEDUP_REMOVED lines=12> */
.L_x_2907:
        /* <DEDUP_REMOVED lines=37> */
.L_x_2930:
        /* <DEDUP_REMOVED lines=8> */
.L_x_2909:
        /* <DEDUP_REMOVED lines=41> */
.L_x_2901:
[----:B--2---:R-:W2:Y:S01]  /*7680*/  LDL.LU R4, [R1+0x4] ;  /* 0x0000040001047983 */ /* 0x004ea20000300800 */
[----:B------:R-:W-:-:S03]  /*7690*/  IMAD.MOV.U32 R10, RZ, RZ, 0x1 ;  /* 0x00000001ff0a7424 */ /* 0x000fc600078e00ff */
[----:B------:R3:W5:Y:S01]  /*76a0*/  LDL R5, [R1+0x8] ;  /* 0x0000080001057983 */ /* 0x0007620000100800 */
[----:B--2---:R-:W-:-:S13]  /*76b0*/  ISETP.NE.AND P1, PT, R4, RZ, PT ;  /* 0x000000ff0400720c */ /* 0x004fda0003f25270 */
[----:B---3--:R-:W-:Y:S05]  /*76c0*/  @!P1 BRA `(.L_x_2900) ;  /* 0x0000000400889947 */ /* 0x008fea0003800000 */
[----:B------:R-:W2:Y:S02]  /*76d0*/  SYNCS.PHASECHK.TRANS64.TRYWAIT P1, [R12+URZ+0x36438], R13 ;  /* 0x0364380d0c0075a7 */ /* 0x000ea4000802017f */
[----:B--2---:R-:W-:Y:S05]  /*76e0*/  @!P1 BRA `(.L_x_2911) ;  /* 0x0000000c00c09947 */ /* 0x004fea0003800000 */
.L_x_2931:
        /* <DEDUP_REMOVED lines=8> */
.L_x_2912:
        /* <DEDUP_REMOVED lines=41> */
.L_x_2932:
        /* <DEDUP_REMOVED lines=9> */
.L_x_2914:
        /* <DEDUP_REMOVED lines=38> */
.L_x_2900:
[----:B------:R-:W-:-:S04]  /*7cf0*/  SHF.L.U32 R3, R10, 0x1f, RZ ;  /* 0x0000001f0a037819 */ /* 0x000fc800000006ff */
[----:B------:R-:W2:Y:S02]  /*7d00*/  SYNCS.PHASECHK.TRANS64.TRYWAIT P1, [R12+URZ+0x36438], R3 ;  /* 0x036438030c0075a7 */ /* 0x000ea4000802017f */
[----:B--2---:R-:W-:Y:S05]  /*7d10*/  @!P1 BRA `(.L_x_2915) ;  /* 0x00000008005c9947 */ /* 0x004fea0003800000 */
.L_x_2933:
[----:B------:R-:W-:Y:S05]  /*7d20*/  @P0 BRA `(.L_x_2916) ;  /* 0x0000000000180947 */ /* 0x000fea0003800000 */
[----:B------:R-:W3:Y:S01]  /*7d30*/  S2R R0, SR_TID.X ;  /* 0x0000000000007919 */ /* 0x000ee20000002100 */
[----:B--2---:R-:W-:-:S04]  /*7d40*/  IMAD.MOV.U32 R3, RZ, RZ, 0x6100 ;  /* 0x00006100ff037424 */ /* 0x004fc800078e00ff */
[----:B------:R4:W-:Y:S01]  /*7d50*/  SYNCS.ARRIVE.TRANS64 RZ, [R12+URZ+0x36430], R3 ;  /* 0x036430030cff79a7 */ /* 0x0009e2000800003f */
[----:B---3--:R-:W-:-:S13]  /*7d60*/  LOP3.LUT P0, RZ, R0, 0x1f, RZ, 0xc0, !PT ;  /* 0x0000001f00ff7812 */ /* 0x008fda000780c0ff */
[----:B----4-:R-:W-:Y:S05]  /*7d70*/  @!P0 BRA `(.L_x_2916) ;  /* 0x0000000000048947 */ /* 0x010fea0003800000 */
[----:B------:R-:W-:Y:S01]  /*7d80*/  BPT.TRAP 0x1 ;  /* 0x000000040000795c */ /* 0x000fe20000300000 */
.L_x_2916:
        /* <DEDUP_REMOVED lines=45> */
.L_x_2897:
[----:B------:R-:W-:Y:S05]  /*8060*/  BSYNC B0 ;  /* 0x0000000000007941 */ /* 0x000fea0003800000 */
.L_x_2896:
[----:B------:R-:W-:-:S03]  /*8070*/  UMOV UR4, 0xffffffff ;  /* 0xffffffff00047882 */ /* 0x000fc60000000000 */
[----:B------:R-:W-:Y:S05]  /*8080*/  BRA.DIV UR4, `(.L_x_2917) ;  /* 0x0000000604947947 */ /* 0x000fea000b800000 */
[----:B------:R-:W-:-:S13]  /*8090*/  ELECT P6, URZ, PT ;  /* 0x00000000003f782f */ /* 0x000fda00038c0000 */
.L_x_2936:
[----:B------:R-:W-:Y:S05]  /*80a0*/  @!P6 BRA `(.L_x_2834) ;  /* 0x000000000074e947 */ /* 0x000fea0003800000 */
[----:B------:R-:W2:Y:S02]  /*80b0*/  LDL.LU R0, [R1+0xc] ;  /* 0x00000c0001007983 */ /* 0x000ea40000300800 */
[----:B--2---:R-:W-:-:S04]  /*80c0*/  LOP3.LUT R0, R0, 0x2, RZ, 0xfc, !PT ;  /* 0x0000000200007812 */ /* 0x004fc800078efcff */
[----:B------:R-:W-:-:S13]  /*80d0*/  ISETP.NE.AND P2, PT, R0, 0x3, PT ;  /* 0x000000030000780c */ /* 0x000fda0003f45270 */
[----:B------:R-:W-:Y:S05]  /*80e0*/  @!P2 BRA `(.L_x_2918) ;  /* 0x000000000004a947 */ /* 0x000fea0003800000 */
[----:B------:R-:W-:Y:S01]  /*80f0*/  BPT.TRAP 0x1 ;  /* 0x000000040000795c */ /* 0x000fe20000300000 */
.L_x_2918:
        /* <DEDUP_REMOVED lines=15> */
.L_x_2937:
[----:B------:R-:W3:Y:S02]  /*81f0*/  SYNCS.PHASECHK.TRANS64.TRYWAIT P0, [R23+URZ], R0 ;  /* 0x00000000170075a7 */ /* 0x000ee4000800017f */
[----:B---3--:R-:W-:Y:S05]  /*8200*/  @!P0 BRA `(.L_x_2920) ;  /* 0x0000000400688947 */ /* 0x008fea0003800000 */
.L_x_2938:
[----:B------:R-:W-:Y:S05]  /*8210*/  @!P2 BRA `(.L_x_2921) ;  /* 0x000000000004a947 */ /* 0x000fea0003800000 */
[----:B------:R-:W-:Y:S01]  /*8220*/  BPT.TRAP 0x1 ;  /* 0x000000040000795c */ /* 0x000fe20000300000 */
.L_x_2921:
[----:B------:R-:W-:-:S07]  /*8230*/  SHF.L.U32 R10, R10, 0x1f, RZ ;  /* 0x0000001f0a0a7819 */ /* 0x000fce00000006ff */
.L_x_2922:
[----:B----4-:R4:W1:Y:S02]  /*8240*/  SYNCS.PHASECHK.TRANS64.TRYWAIT P0, [R7+URZ+0x36438], R10 ;  /* 0x0364380a070075a7 */ /* 0x010864000800017f */
[----:B-1----:R-:W-:Y:S05]  /*8250*/  @!P0 NANOSLEEP.SYNCS 0x989680 ;  /* 0x009896800000895d */ /* 0x002fea0003900000 */
[----:B------:R-:W1:Y:S02]  /*8260*/  @!P0 SYNCS.PHASECHK.TRANS64 P0, [R7+URZ+0x36438], R10 ;  /* 0x0364380a070085a7 */ /* 0x000e64000800007f */
[----:B-1----:R-:W-:Y:S05]  /*8270*/  @!P0 BRA `(.L_x_2922) ;  /* 0xfffffffc00f08947 */ /* 0x002fea000383ffff */
.L_x_2834:
[----:B------:R-:W-:Y:S05]  /*8280*/  BSYNC B6 ;  /* 0x0000000000067941 */ /* 0x000fea0003800000 */
.L_x_2829:
[----:B------:R-:W-:Y:S05]  /*8290*/  EXIT ;  /* 0x000000000000794d */ /* 0x000fea0003800000 */
.L_x_2840:
[----:B------:R-:W-:Y:S02]  /*82a0*/  IMAD.MOV.U32 R12, RZ, RZ, RZ ;  /* 0x000000ffff0c7224 */ /* 0x000fe400078e00ff */
[----:B------:R-:W-:Y:S02]  /*82b0*/  IMAD.MOV.U32 R11, RZ, RZ, 0x1f ;  /* 0x0000001fff0b7424 */ /* 0x000fe400078e00ff */
[----:B------:R-:W-:-:S07]  /*82c0*/  IMAD.MOV.U32 R15, RZ, RZ, -0x1 ;  /* 0xffffffffff0f7424 */ /* 0x000fce00078e00ff */
[----:B------:R-:W-:Y:S05]  /*82d0*/  WARPSYNC.COLLECTIVE R15, `(.L_x_2923) ;  /* 0x000000000f087348 */ /* 0x000fea0003c00000 */
[----:B------:R1:W2:Y:S02]  /*82e0*/  SHFL.IDX P6, R14, R13, R12, R11 ;  /* 0x0000000c0d0e7389 */ /* 0x0002a400000c000b */
[----:B-12---:R-:W-:Y:S01]  /*82f0*/  ENDCOLLECTIVE ;  /* 0x000000000000791b */ /* 0x006fe20003800000 */
.L_x_2923:
[----:B------:R-:W-:Y:S05]  /*8300*/  BRA `(.L_x_2924) ;  /* 0xffffff8c00b47947 */ /* 0x000fea000383ffff */
.L_x_2842:
[----:B--2---:R-:W-:-:S04]  /*8310*/  IMAD.U32 R3, RZ, RZ, UR40 ;  /* 0x00000028ff037e24 */ /* 0x004fc8000f8e00ff */
[----:B------:R2:W3:Y:S03]  /*8320*/  SYNCS.PHASECHK.TRANS64.TRYWAIT P0, [R3+URZ+0x36400], R10 ;  /* 0x0364000a030075a7 */ /* 0x0004e6000800017f */
[----:B---3--:R-:W-:Y:S05]  /*8330*/  @!P0 NANOSLEEP.SYNCS 0x989680 ;  /* 0x009896800000895d */ /* 0x008fea0003900000 */
[----:B------:R-:W3:Y:S02]  /*8340*/  @!P0 SYNCS.PHASECHK.TRANS64 P0, [R3+URZ+0x36400], R10 ;  /* 0x0364000a030085a7 */ /* 0x000ee4000800007f */
[----:B---3--:R-:W-:Y:S05]  /*8350*/  @!P0 BRA `(.L_x_2842) ;  /* 0xfffffffc00ec8947 */ /* 0x008fea000383ffff */
[----:B------:R-:W-:Y:S05]  /*8360*/  BRA `(.L_x_2841) ;  /* 0xffffff8c00e87947 */ /* 0x000fea000383ffff */
.L_x_2846:
[----:B--2---:R2:W3:Y:S02]  /*8370*/  SYNCS.PHASECHK.TRANS64.TRYWAIT P1, [R3+URZ+0x36410], R10 ;  /* 0x0364100a030075a7 */ /* 0x0044e4000802017f */
[----:B---3--:R-:W-:Y:S05]  /*8380*/  @!P1 NANOSLEEP.SYNCS 0x989680 ;  /* 0x009896800000995d */ /* 0x008fea0003900000 */
[----:B------:R-:W3:Y:S02]  /*8390*/  @!P1 SYNCS.PHASECHK.TRANS64 P1, [R3+URZ+0x36410], R10 ;  /* 0x0364100a030095a7 */ /* 0x000ee4000802007f */
[----:B---3--:R-:W-:Y:S05]  /*83a0*/  @!P1 BRA `(.L_x_2846) ;  /* 0xfffffffc00f09947 */ /* 0x008fea000383ffff */
[----:B------:R-:W-:Y:S05]  /*83b0*/  BRA `(.L_x_2845) ;  /* 0xffffff9400b47947 */ /* 0x000fea000383ffff */
.L_x_2850:
[----:B-1----:R-:W-:-:S04]  /*83c0*/  IMAD.U32 R121, RZ, RZ, UR40 ;  /* 0x00000028ff797e24 */ /* 0x002fc8000f8e00ff */
[----:B------:R1:W2:Y:S03]  /*83d0*/  SYNCS.PHASECHK.TRANS64.TRYWAIT P1, [R121+URZ+0x36430], R14 ;  /* 0x0364300e790075a7 */ /* 0x0002a6000802017f */
[----:B--2---:R-:W-:Y:S05]  /*83e0*/  @!P1 NANOSLEEP.SYNCS 0x989680 ;  /* 0x009896800000995d */ /* 0x004fea0003900000 */
[----:B------:R-:W2:Y:S02]  /*83f0*/  @!P1 SYNCS.PHASECHK.TRANS64 P1, [R121+URZ+0x36430], R14 ;  /* 0x0364300e790095a7 */ /* 0x000ea4000802007f */
[----:B--2---:R-:W-:Y:S05]  /*8400*/  @!P1 BRA `(.L_x_2850) ;  /* 0xfffffffc00ec9947 */ /* 0x004fea000383ffff */
[----:B------:R-:W-:Y:S05]  /*8410*/  BRA `(.L_x_2849) ;  /* 0xffffff9c00d87947 */ /* 0x000fea000383ffff */
.L_x_2898:
[----:B-1----:R1:W2:Y:S02]  /*8420*/  SYNCS.PHASECHK.TRANS64.TRYWAIT P1, [R12+URZ+0x36420], R13 ;  /* 0x0364200d0c0075a7 */ /* 0x0022a4000802017f */
[----:B--2---:R-:W-:Y:S05]  /*8430*/  @!P1 NANOSLEEP.SYNCS 0x989680 ;  /* 0x009896800000995d */ /* 0x004fea0003900000 */
[----:B------:R-:W2:Y:S02]  /*8440*/  @!P1 SYNCS.PHASECHK.TRANS64 P1, [R12+URZ+0x36420], R13 ;  /* 0x0364200d0c0095a7 */ /* 0x000ea4000802007f */
[----:B--2---:R-:W-:Y:S05]  /*8450*/  @!P1 BRA `(.L_x_2898) ;  /* 0xfffffffc00f09947 */ /* 0x004fea000383ffff */
[----:B------:R-:W-:Y:S05]  /*8460*/  BRA `(.L_x_2925) ;  /* 0xffffffdc00607947 */ /* 0x000fea000383ffff */
.L_x_2902:
[----:B-1----:R1:W3:Y:S02]  /*8470*/  SYNCS.PHASECHK.TRANS64.TRYWAIT P1, [R12+URZ+0x36438], R13 ;  /* 0x0364380d0c0075a7 */ /* 0x0022e4000802017f */
[----:B---3--:R-:W-:Y:S05]  /*8480*/  @!P1 NANOSLEEP.SYNCS 0x989680 ;  /* 0x009896800000995d */ /* 0x008fea0003900000 */
[----:B------:R-:W3:Y:S02]  /*8490*/  @!P1 SYNCS.PHASECHK.TRANS64 P1, [R12+URZ+0x36438], R13 ;  /* 0x0364380d0c0095a7 */ /* 0x000ee4000802007f */
[----:B---3--:R-:W-:Y:S05]  /*84a0*/  @!P1 BRA `(.L_x_2902) ;  /* 0xfffffffc00f09947 */ /* 0x008fea000383ffff */
[----:B------:R-:W-:Y:S05]  /*84b0*/  BRA `(.L_x_2926) ;  /* 0xffffffe400307947 */ /* 0x000fea000383ffff */
.L_x_2904:
[----:B--2---:R2:W3:Y:S02]  /*84c0*/  SYNCS.PHASECHK.TRANS64.TRYWAIT P1, [R12+URZ+0x36428], R0 ;  /* 0x036428000c0075a7 */ /* 0x0044e4000802017f */
[----:B---3--:R-:W-:Y:S05]  /*84d0*/  @!P1 NANOSLEEP.SYNCS 0x989680 ;  /* 0x009896800000995d */ /* 0x008fea0003900000 */
[----:B------:R-:W3:Y:S02]  /*84e0*/  @!P1 SYNCS.PHASECHK.TRANS64 P1, [R12+URZ+0x36428], R0 ;  /* 0x036428000c0095a7 */ /* 0x000ee4000802007f */
[----:B---3--:R-:W-:Y:S05]  /*84f0*/  @!P1 BRA `(.L_x_2904) ;  /* 0xfffffffc00f09947 */ /* 0x008fea000383ffff */
[----:B------:R-:W-:Y:S05]  /*8500*/  BRA `(.L_x_2927) ;  /* 0xffffffe400fc7947 */ /* 0x000fea000383ffff */
.L_x_2906:
        /* <DEDUP_REMOVED lines=8> */
.L_x_2908:
[----:B------:R-:W-:-:S07]  /*8590*/  SHF.L.U32 R5, R16, 0x1f, RZ ;  /* 0x0000001f10057819 */ /* 0x000fce00000006ff */
.L_x_2929:
[----:B---3--:R3:W4:Y:S02]  /*85a0*/  SYNCS.PHASECHK.TRANS64.TRYWAIT P1, [R12+URZ+0x36420], R5 ;  /* 0x036420050c0075a7 */ /* 0x008724000802017f */
[----:B----4-:R-:W-:Y:S05]  /*85b0*/  @!P1 NANOSLEEP.SYNCS 0x989680 ;  /* 0x009896800000995d */ /* 0x010fea0003900000 */
[----:B------:R-:W4:Y:S02]  /*85c0*/  @!P1 SYNCS.PHASECHK.TRANS64 P1, [R12+URZ+0x36420], R5 ;  /* 0x036420050c0095a7 */ /* 0x000f24000802007f */
[----:B----4-:R-:W-:Y:S05]  /*85d0*/  @!P1 BRA `(.L_x_2929) ;  /* 0xfffffffc00f09947 */ /* 0x010fea000383ffff */
[----:B------:R-:W-:Y:S05]  /*85e0*/  BRA `(.L_x_2930) ;  /* 0xffffffec00607947 */ /* 0x000fea000383ffff */
.L_x_2911:
[----:B--2---:R2:W3:Y:S02]  /*85f0*/  SYNCS.PHASECHK.TRANS64.TRYWAIT P1, [R12+URZ+0x36438], R13 ;  /* 0x0364380d0c0075a7 */ /* 0x0044e4000802017f */
[----:B---3--:R-:W-:Y:S05]  /*8600*/  @!P1 NANOSLEEP.SYNCS 0x989680 ;  /* 0x009896800000995d */ /* 0x008fea0003900000 */
[----:B------:R-:W3:Y:S02]  /*8610*/  @!P1 SYNCS.PHASECHK.TRANS64 P1, [R12+URZ+0x36438], R13 ;  /* 0x0364380d0c0095a7 */ /* 0x000ee4000802007f */
[----:B---3--:R-:W-:Y:S05]  /*8620*/  @!P1 BRA `(.L_x_2911) ;  /* 0xfffffffc00f09947 */ /* 0x008fea000383ffff */
[----:B------:R-:W-:Y:S05]  /*8630*/  BRA `(.L_x_2931) ;  /* 0xfffffff0002c7947 */ /* 0x000fea000383ffff */
.L_x_2913:
[----:B-1----:R1:W2:Y:S02]  /*8640*/  SYNCS.PHASECHK.TRANS64.TRYWAIT P1, [R12+URZ+0x36428], R5 ;  /* 0x036428050c0075a7 */ /* 0x0022a4000802017f */
[----:B--2---:R-:W-:Y:S05]  /*8650*/  @!P1 NANOSLEEP.SYNCS 0x989680 ;  /* 0x009896800000995d */ /* 0x004fea0003900000 */
[----:B------:R-:W2:Y:S02]  /*8660*/  @!P1 SYNCS.PHASECHK.TRANS64 P1, [R12+URZ+0x36428], R5 ;  /* 0x036428050c0095a7 */ /* 0x000ea4000802007f */
[----:B--2---:R-:W-:Y:S05]  /*8670*/  @!P1 BRA `(.L_x_2913) ;  /* 0xfffffffc00f09947 */ /* 0x004fea000383ffff */
[----:B------:R-:W-:Y:S05]  /*8680*/  BRA `(.L_x_2932) ;  /* 0xfffffff000dc7947 */ /* 0x000fea000383ffff */
.L_x_2915:
[----:B--2---:R2:W3:Y:S02]  /*8690*/  SYNCS.PHASECHK.TRANS64.TRYWAIT P1, [R12+URZ+0x36438], R3 ;  /* 0x036438030c0075a7 */ /* 0x0044e4000802017f */
[----:B---3--:R-:W-:Y:S05]  /*86a0*/  @!P1 NANOSLEEP.SYNCS 0x989680 ;  /* 0x009896800000995d */ /* 0x008fea0003900000 */
[----:B------:R-:W3:Y:S02]  /*86b0*/  @!P1 SYNCS.PHASECHK.TRANS64 P1, [R12+URZ+0x36438], R3 ;  /* 0x036438030c0095a7 */ /* 0x000ee4000802007f */
[----:B---3--:R-:W-:Y:S05]  /*86c0*/  @!P1 BRA `(.L_x_2915) ;  /* 0xfffffffc00f09947 */ /* 0x008fea000383ffff */
[----:B------:R-:W-:Y:S05]  /*86d0*/  BRA `(.L_x_2933) ;  /* 0xfffffff400907947 */ /* 0x000fea000383ffff */
.L_x_2917:
[----:B------:R-:W-:Y:S01]  /*86e0*/  BSSY B0, `(.L_x_2934) ;  /* 0x0000006000007945 */ /* 0x000fe20003800000 */
[----:B------:R-:W-:-:S07]  /*86f0*/  IMAD.MOV.U32 R15, RZ, RZ, -0x1 ;  /* 0xffffffffff0f7424 */ /* 0x000fce00078e00ff */
[----:B-1----:R-:W-:Y:S05]  /*8700*/  WARPSYNC.COLLECTIVE R15, `(.L_x_2935) ;  /* 0x000000000f0c7348 */ /* 0x002fea0003c00000 */
[----:B------:R-:W-:Y:S02]  /*8710*/  ELECT P6, UR62, PT ;  /* 0x00000000003e782f */ /* 0x000fe400038c0000 */
[----:B------:R-:W-:Y:S01]  /*8720*/  MOV R14, UR62 ;  /* 0x0000003e000e7c02 */ /* 0x000fe20008000f00 */
[----:B-1----:R-:W-:Y:S10]  /*8730*/  ENDCOLLECTIVE ;  /* 0x000000000000791b */ /* 0x002ff40003800000 */
.L_x_2935:
[----:B------:R-:W-:Y:S05]  /*8740*/  BSYNC B0 ;  /* 0x0000000000007941 */ /* 0x000fea0003800000 */
.L_x_2934:
[----:B------:R-:W-:Y:S05]  /*8750*/  BRA `(.L_x_2936) ;  /* 0xfffffff800507947 */ /* 0x000fea000383ffff */
.L_x_2919:
[----:B--2---:R2:W3:Y:S02]  /*8760*/  SYNCS.PHASECHK.TRANS64.TRYWAIT P0, [R5+URZ], R2 ;  /* 0x00000002050075a7 */ /* 0x0044e4000800017f */
[----:B---3--:R-:W-:Y:S05]  /*8770*/  @!P0 NANOSLEEP.SYNCS 0x989680 ;  /* 0x009896800000895d */ /* 0x008fea0003900000 */
[----:B------:R-:W3:Y:S02]  /*8780*/  @!P0 SYNCS.PHASECHK.TRANS64 P0, [R5+URZ], R2 ;  /* 0x00000002050085a7 */ /* 0x000ee4000800007f */
[----:B---3--:R-:W-:Y:S05]  /*8790*/  @!P0 BRA `(.L_x_2919) ;  /* 0xfffffffc00f08947 */ /* 0x008fea000383ffff */
[----:B------:R-:W-:Y:S05]  /*87a0*/  BRA `(.L_x_2937) ;  /* 0xfffffff800907947 */ /* 0x000fea000383ffff */
.L_x_2920:
[----:B---3--:R3:W4:Y:S02]  /*87b0*/  SYNCS.PHASECHK.TRANS64.TRYWAIT P0, [R23+URZ], R0 ;  /* 0x00000000170075a7 */ /* 0x008724000800017f */
[----:B----4-:R-:W-:Y:S05]  /*87c0*/  @!P0 NANOSLEEP.SYNCS 0x989680 ;  /* 0x009896800000895d */ /* 0x010fea0003900000 */
[----:B------:R-:W4:Y:S02]  /*87d0*/  @!P0 SYNCS.PHASECHK.TRANS64 P0, [R23+URZ], R0 ;  /* 0x00000000170085a7 */ /* 0x000f24000800007f */
[----:B----4-:R-:W-:Y:S05]  /*87e0*/  @!P0 BRA `(.L_x_2920) ;  /* 0xfffffffc00f08947 */ /* 0x010fea000383ffff */
[----:B------:R-:W-:Y:S05]  /*87f0*/  BRA `(.L_x_2938) ;  /* 0xfffffff800847947 */ /* 0x000fea000383ffff */
.L_x_2939:
        /* <DEDUP_REMOVED lines=16> */
.L_x_7667:


//--------------------- .text._ZN7cutlass13device_kernelIN5flash11enable_sm90INS1_16FlashAttnBwdSm90INS1_25CollectiveMainloopBwdSm90ILi2ELi1ELi1EN4cute5tupleIJNS5_1CILi1EEES8_S8_EEENS6_IJNS7_ILi64EEENS7_ILi96EEENS7_ILi192EEEEEENS_6half_tEfNS_4arch4Sm90ELb1ELb0ELb1ELb0ELb1ELb0ELb1ELb0ELi3ELi1ELi1ELi1ELb0EEENS1_24CollectiveEpilogueBwdGQAISD_fSG_Li384ELb0ELb1EEENS1_25SingleTileBwdLPTSchedulerILb0ELi96ELb1EEEEEEEEEvNT_6ParamsE --------------------------
	.section	.text._ZN7cutlass13device_kernelIN5flash11enable_sm90INS1_16FlashAttnBwdSm90INS1_25CollectiveMainloopBwdSm90ILi2ELi1ELi1EN4cute5tupleIJNS5_1CILi1EEES8_S8_EEENS6_IJNS7_ILi64EEENS7_ILi96EEENS7_ILi192EEEEEENS_6half_tEfNS_4arch4Sm90ELb1ELb0ELb1ELb0ELb1ELb0ELb1ELb0ELi3ELi1ELi1ELi1ELb0EEENS1_24CollectiveEpilogueBwdGQAISD_fSG_Li384ELb0ELb1EEENS1_25SingleTileBwdLPTSchedulerILb0ELi96ELb1EEEEEEEEEvNT_6ParamsE,"ax",@progbits
	.align	128
.text._ZN7cutlass13device_kernelIN5flash11enable_sm90INS1_16FlashAttnBwdSm90INS1_25CollectiveMainloopBwdSm90ILi2ELi1ELi1EN4cute5tupleIJNS5_1CILi1EEES8_S8_EEENS6_IJNS7_ILi64EEENS7_ILi96EEENS7_ILi192EEEEEENS_6half_tEfNS_4arch4Sm90ELb1ELb0ELb1ELb0ELb1ELb0ELb1ELb0ELi3ELi1ELi1ELi1ELb0EEENS1_24CollectiveEpilogueBwdGQAISD_fSG_Li384ELb0ELb1EEENS1_25SingleTileBwdLPTSchedulerILb0ELi96ELb1EEEEEEEEEvNT_6ParamsE:
        .type           _ZN7cutlass13device_kernelIN5flash11enable_sm90INS1_16FlashAttnBwdSm90INS1_25CollectiveMainloopBwdSm90ILi2ELi1ELi1EN4cute5tupleIJNS5_1CILi1EEES8_S8_EEENS6_IJNS7_ILi64EEENS7_ILi96EEENS7_ILi192EEEEEENS_6half_tEfNS_4arch4Sm90ELb1ELb0ELb1ELb0ELb1ELb0ELb1ELb0ELi3ELi1ELi1ELi1ELb0EEENS1_24CollectiveEpilogueBwdGQAISD_fSG_Li384ELb0ELb1EEENS1_25SingleTileBwdLPTSchedulerILb0ELi96ELb1EEEEEEEEEvNT_6ParamsE,@function
        .size           _ZN7cutlass13device_kernelIN5flash11enable_sm90INS1_16FlashAttnBwdSm90INS1_25CollectiveMainloopBwdSm90ILi2ELi1ELi1EN4cute5tupleIJNS5_1CILi1EEES8_S8_EEENS6_IJNS7_ILi64EEENS7_ILi96EEENS7_ILi192EEEEEENS_6half_tEfNS_4arch4Sm90ELb1ELb0ELb1ELb0ELb1ELb0ELb1ELb0ELi3ELi1ELi1ELi1ELb0EEENS1_24CollectiveEpilogueBwdGQAISD_fSG_Li384ELb0ELb1EEENS1_25SingleTileBwdLPTSchedulerILb0ELi96ELb1EEEEEEEEEvNT_6ParamsE,(.L_x_7668 - _ZN7cutlass13device_kernelIN5flash11enable_sm90INS1_16FlashAttnBwdSm90INS1_25CollectiveMainloopBwdSm90ILi2ELi1ELi1EN4cute5tupleIJNS5_1CILi1EEES8_S8_EEENS6_IJNS7_ILi64EEENS7_ILi96EEENS7_ILi192EEEEEENS_6half_tEfNS_4arch4Sm90ELb1ELb0ELb1ELb0ELb1ELb0ELb1ELb0ELi3ELi1ELi1ELi1ELb0EEENS1_24CollectiveEpilogueBwdGQAISD_fSG_Li384ELb0ELb1EEENS1_25SingleTileBwdLPTSchedulerILb0ELi96ELb1EEEEEEEEEvNT_6ParamsE)
        .other          _ZN7cutlass13device_kernelIN5flash11enable_sm90INS1_16FlashAttnBwdSm90INS1_25CollectiveMainloopBwdSm90ILi2ELi1ELi1EN4cute5tupleIJNS5_1CILi1EEES8_S8_EEENS6_IJNS7_ILi64EEENS7_ILi96EEENS7_ILi192EEEEEENS_6half_tEfNS_4arch4Sm90ELb1ELb0ELb1ELb0ELb1ELb0ELb1ELb0ELi3ELi1ELi1ELi1ELb0EEENS1_24CollectiveEpilogueBwdGQAISD_fSG_Li384ELb0ELb1EEENS1_25SingleTileBwdLPTSchedulerILb0ELi96ELb1EEEEEEEEEvNT_6ParamsE,@"STO_CUDA_ENTRY STV_DEFAULT"
_ZN7cutlass13device_kernelIN5flash11enable_sm90INS1_16FlashAttnBwdSm90INS1_25CollectiveMainloopBwdSm90ILi2ELi1ELi1EN4cute5tupleIJNS5_1CILi1EEES8_S8_EEENS6_IJNS7_ILi64EEENS7_ILi96EEENS7_ILi192EEEEEENS_6half_tEfNS_4arch4Sm90ELb1ELb0ELb1ELb0ELb1ELb0ELb1ELb0ELi3ELi1ELi1ELi1ELb0EEENS1_24CollectiveEpilogueBwdGQAISD_fSG_Li384ELb0ELb1EEENS1_25SingleTileBwdLPTSchedulerILb0ELi96ELb1EEEEEEEEEvNT_6ParamsE:
        /* <DEDUP_REMOVED lines=23> */
.L_x_2941:
[----:B------:R-:W-:Y:S05]  /*0170*/  BSYNC B0 ;  /* 0x0000000000007941 */ /* 0x000fea0003800000 */
.L_x_2940:
        /* <DEDUP_REMOVED lines=34> */
.L_x_2942:
        /* <DEDUP_REMOVED lines=20> */
.L_x_2943:
[----:B---3--:R-:W-:Y:S01]  /*04e0*/  ISETP.NE.AND P0, PT, R2, RZ, PT ;  /* 0x000000ff0200720c */ /* 0x008fe20003f05270 */
[----:B------:R-:W-:Y:S01]  /*04f0*/  IMAD.MOV.U32 R2, RZ, RZ, 0x1 ;  /* 0x00000001ff027424 */ /* 0x000fe200078e00ff */
[----:B------:R-:W-:Y:S01]  /*0500*/  NOP ;  /* 0x0000000000007918 */ /* 0x000fe20000000000 */
[----:B------:R-:W-:Y:S01]  /*0510*/  ULDC.64 UR38, c[0x0][0x208] ;  /* 0x0000820000267ab9 */ /* 0x000fe20000000a00 */
[----:B------:R-:W-:Y:S02]  /*0520*/  BSSY B6, `(.L_x_2944) ;  /* 0x00008ca000067945 */ /* 0x000fe40003800000 */
[----:B------:R-:W-:-:S05]  /*0530*/  SEL R2, R2, 0x2, !P0 ;  /* 0x0000000202027807 */ /* 0x000fca0004000000 */
[----:B------:R3:W-:Y:S01]  /*0540*/  STL [R1+0xc], R2 ;  /* 0x00000c0201007387 */ /* 0x0007e20000100800 */
[----:B-12-4-:R-:W-:Y:S06]  /*0550*/  BAR.SYNC.DEFER_BLOCKING 0x0 ;  /* 0x0000000000007b1d */ /* 0x016fec0000010000 */
[----:B------:R-:W-:Y:S05]  /*0560*/  @!P0 BRA `(.L_x_2945) ;  /* 0x0000004800248947 */ /* 0x000fea0003800000 */
.L_x_2946:
        /* <DEDUP_REMOVED lines=32> */
.L_x_2947:
[----:B------:R-:W-:Y:S01]  /*0770*/  ULDC UR7, c[0x0][0x8cc] ;  /* 0x0002330000077ab9 */ /* 0x000fe20000000800 */
[----:B------:R-:W-:Y:S01]  /*0780*/  UMOV UR36, UR10 ;  /* 0x0000000a00247c82 */ /* 0x000fe20008000000 */
[----:B------:R-:W-:-:S11]  /*0790*/  UISETP.NE.AND UP0, UPT, UR7, 0x1, UPT ;  /* 0x000000010700788c */ /* 0x000fd6000bf05270 */
[----:B------:R-:W-:Y:S02]  /*07a0*/  @UP0 ULDC.64 UR8, c[0x0][0x8d0] ;  /* 0x0002340000080ab9 */ /* 0x000fe40000000a00 */
[----:B------:R-:W-:-:S04]  /*07b0*/  UIMAD.WIDE.U32 UR4, UR10, UR8, URZ ;  /* 0x000000080a0472a5 */ /* 0x000fc8000f8e003f */
[----:B------:R-:W-:-:S04]  /*07c0*/  @UP0 USHF.R.U32.HI UR36, URZ, UR9, UR5 ;  /* 0x000000093f240299 */ /* 0x000fc80008011605 */
[----:B------:R-:W-:-:S12]  /*07d0*/  UIMAD UR4, UR36, UR7, URZ ;  /* 0x00000007240472a4 */ /* 0x000fd8000f8e023f */
.L_x_2948:
        /* <DEDUP_REMOVED lines=106> */
.L_x_2952:
        /* <DEDUP_REMOVED lines=15> */
.L_x_2951:
        /* <DEDUP_REMOVED lines=20> */
.L_x_2954:
        /* <DEDUP_REMOVED lines=15> */
.L_x_2953:
        /* <DEDUP_REMOVED lines=8> */
.L_x_3069:
        /* <DEDUP_REMOVED lines=19> */
.L_x_2956:
        /* <DEDUP_REMOVED lines=109> */
.L_x_2968:
[----:B------:R-:W-:-:S13]  /*1a20*/  ISETP.NE.AND P0, PT, R8, 0x3, PT ;  /* 0x000000030800780c */ /* 0x000fda0003f05270 */
[----:B-1----:R-:W-:Y:S05]  /*1a30*/  @!P0 BRA `(.L_x_2958) ;  /* 0x0000000000048947 */ /* 0x002fea0003800000 */
[----:B------:R-:W-:Y:S01]  /*1a40*/  BPT.TRAP 0x1 ;  /* 0x000000040000795c */ /* 0x000fe20000300000 */
.L_x_2958:
[----:B------:R-:W-:Y:S02]  /*1a50*/  LEA R3, R2, UR43, 0x3 ;  /* 0x0000002b02037c11 */ /* 0x000fe4000f8e18ff */
[----:B------:R-:W-:-:S04]  /*1a60*/  SHF.L.U32 R10, R7, 0x1f, RZ ;  /* 0x0000001f070a7819 */ /* 0x000fc800000006ff */
[----:B------:R1:W2:Y:S01]  /*1a70*/  SYNCS.PHASECHK.TRANS64.TRYWAIT P1, [R3+URZ+0x36410], R10 ;  /* 0x0364100a030075a7 */ /* 0x0002a2000802017f */
[----:B------:R-:W-:Y:S05]  /*1a80*/  @!P0 BRA `(.L_x_2959) ;  /* 0x0000000000048947 */ /* 0x000fea0003800000 */
[----:B------:R-:W-:Y:S01]  /*1a90*/  BPT.TRAP 0x1 ;  /* 0x000000040000795c */ /* 0x000fe20000300000 */
.L_x_2959:
[----:B--2---:R-:W-:Y:S05]  /*1aa0*/  @P1 BRA `(.L_x_2960) ;  /* 0x0000000000081947 */ /* 0x004fea0003800000 */
[----:B------:R-:W2:Y:S02]  /*1ab0*/  SYNCS.PHASECHK.TRANS64.TRYWAIT P1, [R3+URZ+0x36410], R10 ;  /* 0x0364100a030075a7 */ /* 0x000ea4000802017f */
[----:B--2---:R-:W-:Y:S05]  /*1ac0*/  @!P1 BRA `(.L_x_2961) ;  /* 0x0000007400f89947 */ /* 0x004fea0003800000 */
.L_x_2960:
        /* <DEDUP_REMOVED lines=103> */
.L_x_2962:
[----:B------:R-:W-:-:S04]  /*2140*/  SHF.L.U32 R14, R5, 0x1f, RZ ;  /* 0x0000001f050e7819 */ /* 0x000fc800000006ff */
[----:B------:R1:W1:Y:S01]  /*2150*/  SYNCS.PHASECHK.TRANS64.TRYWAIT P1, [UR43+0x36430], R14 ;  /* 0x0364300eff0075a7 */ /* 0x000262000802016b */
[----:B------:R-:W-:Y:S05]  /*2160*/  @!P0 BRA `(.L_x_2963) ;  /* 0x0000000000048947 */ /* 0x000fea0003800000 */
[----:B------:R-:W-:Y:S01]  /*2170*/  BPT.TRAP 0x1 ;  /* 0x000000040000795c */ /* 0x000fe20000300000 */
.L_x_2963:
        /* <DEDUP_REMOVED lines=36> */
.L_x_2964:
        /* <DEDUP_REMOVED lines=351> */
.L_x_2966:
        /* <DEDUP_REMOVED lines=60> */
.L_x_2967:
        /* <DEDUP_REMOVED lines=62> */
.L_x_2950:
[----:B------:R-:W-:Y:S05]  /*4150*/  @P0 BRA `(.L_x_2949) ;  /* 0x0000005000180947 */ /* 0x000fea0003800000 */
[----:B------:R-:W1:Y:S01]  /*4160*/  S2R R4, SR_TID.X ;  /* 0x0000000000047919 */ /* 0x000e620000002100 */
[----:B------:R-:W-:Y:S01]  /*4170*/  ULDC UR8, c[0x0][0x850] ;  /* 0x0002140000087ab9 */ /* 0x000fe20000000800 */
[----:B------:R-:W-:Y:S01]  /*4180*/  UMOV UR10, UR41 ;  /* 0x00000029000a7c82 */ /* 0x000fe20008000000 */
[----:B------:R-:W-:Y:S01]  /*4190*/  UISETP.NE.AND UP0, UPT, UR8, 0x1, UPT ;  /* 0x000000010800788c */ /* 0x000fe2000bf05270 */
[----:B------:R-:W2:Y:S01]  /*41a0*/  S2UR UR17, SR_CgaCtaId ;  /* 0x00000000001179c3 */ /* 0x000ea20000008800 */
[----:B------:R-:W-:Y:S01]  /*41b0*/  ULDC.64 UR12, c[0x0][0x818] ;  /* 0x00020600000c7ab9 */ /* 0x000fe20000000a00 */
[----:B------:R-:W-:Y:S01]  /*41c0*/  ULOP3.LUT UR36, URZ, UR36, URZ, 0x33, !UPT ;  /* 0x000000243f247292 */ /* 0x000fe2000f8e333f */
[----:B------:R-:W-:Y:S01]  /*41d0*/  BSSY B0, `(.L_x_2969) ;  /* 0x0000056000007945 */ /* 0x000fe20003800000 */
[----:B------:R-:W-:Y:S01]  /*41e0*/  ULDC UR6, c[0x0][0x8b4] ;  /* 0x00022d0000067ab9 */ /* 0x000fe20000000800 */
[----:B------:R-:W-:Y:S01]  /*41f0*/  ULDC UR14, c[0x0][0x80c] ;  /* 0x00020300000e7ab9 */ /* 0x000fe20000000800 */
[----:B------:R-:W-:-:S02]  /*4200*/  UIADD3 UR36, UR36, UR6, URZ ;  /* 0x0000000624247290 */ /* 0x000fc4000fffe03f */
[----:B------:R-:W-:Y:S02]  /*4210*/  UIMAD UR11, UR37, UR14, URZ ;  /* 0x0000000e250b72a4 */ /* 0x000fe4000f8e023f */
[----:B------:R-:W-:Y:S01]  /*4220*/  @UP0 ULDC UR4, c[0x0][0x854] ;  /* 0x0002150000040ab9 */ /* 0x000fe20000000800 */
[----:B------:R-:W-:Y:S01]  /*4230*/  @UP0 ULDC UR7, c[0x0][0x858] ;  /* 0x0002160000070ab9 */ /* 0x000fe20000000800 */
[----:B------:R-:W-:Y:S01]  /*4240*/  UIMAD.WIDE.U32 UR4, UR41, UR4, URZ ;  /* 0x00000004290472a5 */ /* 0x000fe2000f8e003f */
[----:B------:R-:W-:Y:S01]  /*4250*/  UMOV UR16, 0x400 ;  /* 0x0000040000107882 */ /* 0x000fe20000000000 */
[----:B------:R-:W-:Y:S02]  /*4260*/  UIMAD UR6, UR36, 0x4800, URZ ;  /* 0x00004800240678a4 */ /* 0x000fe4000f8e023f */
[----:B------:R-:W-:Y:S02]  /*4270*/  @UP0 USHF.R.U32.HI UR10, URZ, UR7, UR5 ;  /* 0x000000073f0a0299 */ /* 0x000fe40008011605 */
[----:B------:R-:W-:-:S02]  /*4280*/  USHF.R.S32.HI UR7, URZ, 0x1f, UR6 ;  /* 0x0000001f3f077899 */ /* 0x000fc40008011406 */
[----:B------:R-:W-:Y:S01]  /*4290*/  USHF.R.S32.HI UR15, URZ, 0x1f, UR10 ;  /* 0x0000001f3f0f7899 */ /* 0x000fe2000801140a */
[----:B------:R-:W-:Y:S01]  /*42a0*/  ULDC.64 UR20, c[0x0][0x840] ;  /* 0x0002100000147ab9 */ /* 0x000fe20000000a00 */
[----:B------:R-:W-:Y:S02]  /*42b0*/  UIMAD.WIDE.U32 UR4, UR10, UR12, UR6 ;  /* 0x0000000c0a0472a5 */ /* 0x000fe4000f8e0006 */
[----:B------:R-:W-:Y:S01]  /*42c0*/  UIMAD UR9, UR15, UR12, URZ ;  /* 0x0000000c0f0972a4 */ /* 0x000fe2000f8e023f */
[C---:B-1----:R-:W-:Y:S01]  /*42d0*/  VIADD R3, R4.reuse, 0xffffff80 ;  /* 0xffffff8004037836 */ /* 0x042fe20000000000 */
[----:B------:R-:W-:Y:S01]  /*42e0*/  UIMAD UR19, UR15, UR20, URZ ;  /* 0x000000140f1372a4 */ /* 0x000fe2000f8e023f */
[----:B------:R-:W-:Y:S01]  /*42f0*/  BAR.SYNC.DEFER_BLOCKING 0x1, 0x180 ;  /* 0x0046000000007b1d */ /* 0x000fe20000010000 */
[----:B------:R-:W-:Y:S01]  /*4300*/  UIMAD UR18, UR10, UR13, UR9 ;  /* 0x0000000d0a1272a4 */ /* 0x000fe2000f8e0209 */
[----:B------:R-:W-:Y:S01]  /*4310*/  ISETP.NE.AND P1, PT, R4, 0x80, PT ;  /* 0x000000800400780c */ /* 0x000fe20003f25270 */
[----:B------:R-:W-:Y:S01]  /*4320*/  UIMAD.WIDE.U32 UR6, UR10, UR20, UR6 ;  /* 0x000000140a0672a5 */ /* 0x000fe2000f8e0006 */
[----:B------:R-:W-:Y:S01]  /*4330*/  SHF.R.S32.HI R0, RZ, 0x1f, R3 ;  /* 0x0000001fff007819 */ /* 0x000fe20000011403 */
[----:B------:R-:W-:Y:S01]  /*4340*/  UIMAD UR19, UR10, UR21, UR19 ;  /* 0x000000150a1372a4 */ /* 0x000fe2000f8e0213 */
[----:B------:R-:W-:Y:S01]  /*4350*/  ISETP.NE.AND P0, PT, R3, RZ, PT ;  /* 0x000000ff0300720c */ /* 0x000fe20003f05270 */
[----:B------:R-:W-:Y:S01]  /*4360*/  ULDC UR9, c[0x0][0x870] ;  /* 0x00021c0000097ab9 */ /* 0x000fe20000000800 */
[----:B------:R-:W-:Y:S01]  /*4370*/  LEA.HI R2, R0, R3, RZ, 0x7 ;  /* 0x0000000300027211 */ /* 0x000fe200078f38ff */
[----:B------:R-:W-:Y:S01]  /*4380*/  UIMAD UR9, UR9, UR36, URZ ;  /* 0x00000024090972a4 */ /* 0x000fe2000f8e023f */
[----:B------:R-:W-:-:S02]  /*4390*/  ULDC.64 UR12, c[0x0][0x868] ;  /* 0x00021a00000c7ab9 */ /* 0x000fc40000000a00 */
[----:B------:R-:W-:Y:S01]  /*43a0*/  LOP3.LUT R0, R2, 0x3fffff80, RZ, 0xc0, !PT ;  /* 0x3fffff8002007812 */ /* 0x000fe200078ec0ff */
[----:B------:R-:W-:Y:S01]  /*43b0*/  UIMAD UR14, UR9, UR14, URZ ;  /* 0x0000000e090e72a4 */ /* 0x000fe2000f8e023f */
[----:B------:R-:W-:Y:S01]  /*43c0*/  SHF.R.S32.HI R5, RZ, 0x7, R2 ;  /* 0x00000007ff057819 */ /* 0x000fe20000011402 */
[----:B--2---:R-:W-:Y:S02]  /*43d0*/  ULEA UR9, UR17, UR16, 0x18 ;  /* 0x0000001011097291 */ /* 0x004fe4000f8ec03f */
[----:B------:R-:W-:Y:S01]  /*43e0*/  IMAD.IADD R0, R3, 0x1, -R0 ;  /* 0x0000000103007824 */ /* 0x000fe200078e0a00 */
[----:B------:R-:W-:Y:S02]  /*43f0*/  USHF.R.S32.HI UR16, URZ, 0x1f, UR11 ;  /* 0x0000001f3f107899 */ /* 0x000fe4000801140b */
[----:B------:R-:W-:Y:S01]  /*4400*/  USHF.R.S32.HI UR17, URZ, 0x1f, UR14 ;  /* 0x0000001f3f117899 */ /* 0x000fe2000801140e */
[----:B------:R-:W-:Y:S01]  /*4410*/  IMAD R0, R5, 0x600, R0 ;  /* 0x0000060005007824 */ /* 0x000fe200078e0200 */
[----:B------:R-:W-:Y:S01]  /*4420*/  UIADD3 UR11, UP0, UP1, UR14, UR11, UR10 ;  /* 0x0000000b0e0b7290 */ /* 0x000fe2000f91e00a */
[----:B------:R-:W-:-:S02]  /*4430*/  ULDC.64 UR20, c[0x0][0x820] ;  /* 0x0002080000147ab9 */ /* 0x000fc40000000a00 */
[----:B------:R-:W-:Y:S01]  /*4440*/  IMAD.SHL.U32 R0, R0, 0x4, RZ ;  /* 0x0000000400007824 */ /* 0x000fe200078e00ff */
[----:B------:R-:W-:Y:S02]  /*4450*/  UIADD3.X UR16, UR17, UR16, UR15, UP0, UP1 ;  /* 0x0000001011107290 */ /* 0x000fe400087e240f */
[----:B------:R-:W-:Y:S02]  /*4460*/  USHF.L.U32 UR14, UR11, 0x2, URZ ;  /* 0x000000020b0e7899 */ /* 0x000fe4000800063f */
[----:B------:R-:W-:Y:S01]  /*4470*/  LEA R0, R0, UR9, 0x2 ;  /* 0x0000000900007c11 */ /* 0x000fe2000f8e10ff */
[----:B------:R-:W-:Y:S02]  /*4480*/  USHF.L.U64.HI UR11, UR11, 0x2, UR16 ;  /* 0x000000020b0b7899 */ /* 0x000fe40008010210 */
[----:B------:R-:W-:Y:S02]  /*4490*/  UIADD3 UR15, UP0, UR14, UR12, URZ ;  /* 0x0000000c0e0f7290 */ /* 0x000fe4000ff1e03f */
[----:B------:R1:W-:Y:S01]  /*44a0*/  STS.128 [R0], R24 ;  /* 0x0000001800007388 */ /* 0x0003e20000000c00 */
[----:B------:R-:W-:-:S02]  /*44b0*/  USHF.R.S32.HI UR12, URZ, 0x1f, UR37 ;  /* 0x0000001f3f0c7899 */ /* 0x000fc40008011425 */
[----:B------:R-:W-:Y:S01]  /*44c0*/  UIADD3.X UR16, UR11, UR13, URZ, UP0, !UPT ;  /* 0x0000000d0b107290 */ /* 0x000fe200087fe43f */
[----:B------:R1:W-:Y:S01]  /*44d0*/  STS.128 [R0+0x800], R28 ;  /* 0x0008001c00007388 */ /* 0x0003e20000000c00 */
[----:B------:R-:W-:Y:S01]  /*44e0*/  ULDC.64 UR22, c[0x0][0x848] ;  /* 0x0002120000167ab9 */ /* 0x000fe20000000a00 */
[----:B------:R-:W-:Y:S01]  /*44f0*/  UIMAD UR13, UR12, UR20, URZ ;  /* 0x000000140c0d72a4 */ /* 0x000fe2000f8e023f */
[----:B------:R-:W-:Y:S01]  /*4500*/  IMAD.U32 R2, RZ, RZ, UR15 ;  /* 0x0000000fff027e24 */ /* 0x000fe2000f8e00ff */
[----:B------:R1:W-:Y:S01]  /*4510*/  STS.128 [R0+0x1000], R32 ;  /* 0x0010002000007388 */ /* 0x0003e20000000c00 */
[----:B------:R-:W-:Y:S01]  /*4520*/  UIADD3 UR5, UR5, UR18, URZ ;  /* 0x0000001205057290 */ /* 0x000fe2000fffe03f */
[----:B------:R-:W-:Y:S01]  /*4530*/  IMAD.U32 R3, RZ, RZ, UR16 ;  /* 0x00000010ff037e24 */ /* 0x000fe2000f8e00ff */
[----:B------:R-:W-:Y:S01]  /*4540*/  UIMAD UR12, UR12, UR22, URZ ;  /* 0x000000160c0c72a4 */ /* 0x000fe2000f8e023f */
[----:B------:R1:W-:Y:S01]  /*4550*/  STS.128 [R0+0x1800], R36 ;  /* 0x0018002400007388 */ /* 0x0003e20000000c00 */
[----:B------:R-:W-:-:S02]  /*4560*/  UIADD3 UR7, UR7, UR19, URZ ;  /* 0x0000001307077290 */ /* 0x000fc4000fffe03f */
[----:B------:R-:W-:Y:S01]  /*4570*/  UIMAD UR13, UR37, UR21, UR13 ;  /* 0x00000015250d72a4 */ /* 0x000fe2000f8e020d */
[----:B------:R1:W-:Y:S01]  /*4580*/  STS.128 [R0+0x2000], R40 ;  /* 0x0020002800007388 */ /* 0x0003e20000000c00 */
[----:B------:R-:W-:Y:S02]  /*4590*/  UIMAD.WIDE.U32 UR4, UR37, UR20, UR4 ;  /* 0x00000014250472a5 */ /* 0x000fe4000f8e0004 */
[----:B------:R-:W-:Y:S01]  /*45a0*/  UIMAD UR12, UR37, UR23, UR12 ;  /* 0x00000017250c72a4 */ /* 0x000fe2000f8e020c */
[----:B------:R1:W-:Y:S01]  /*45b0*/  STS.128 [R0+0x2800], R44 ;  /* 0x0028002c00007388 */ /* 0x0003e20000000c00 */
[----:B------:R-:W-:Y:S01]  /*45c0*/  UIMAD.WIDE.U32 UR6, UR37, UR22, UR6 ;  /* 0x00000016250672a5 */ /* 0x000fe2000f8e0006 */
[----:B------:R-:W-:Y:S02]  /*45d0*/  ULDC.64 UR18, c[0x0][0x800] ;  /* 0x0002000000127ab9 */ /* 0x000fe40000000a00 */
[----:B------:R1:W-:Y:S01]  /*45e0*/  STS.128 [R0+0x3000], R48 ;  /* 0x0030003000007388 */ /* 0x0003e20000000c00 */
[----:B------:R-:W-:Y:S01]  /*45f0*/  ULDC.64 UR20, c[0x0][0x828] ;  /* 0x00020a0000147ab9 */ /* 0x000fe20000000a00 */
[----:B------:R-:W-:-:S02]  /*4600*/  UIADD3 UR17, -UR10, URZ, URZ ;  /* 0x0000003f0a117290 */ /* 0x000fc4000fffe13f */
[----:B------:R1:W-:Y:S01]  /*4610*/  STS.128 [R0+0x3800], R52 ;  /* 0x0038003400007388 */ /* 0x0003e20000000c00 */
[----:B------:R-:W-:Y:S02]  /*4620*/  UIADD3 UR10, UR5, UR13, URZ ;  /* 0x0000000d050a7290 */ /* 0x000fe4000fffe03f */
[----:B------:R-:W-:Y:S01]  /*4630*/  ULEA UR18, UP0, UR4, UR18, 0x2 ;  /* 0x0000001204127291 */ /* 0x000fe2000f80103f */
[----:B------:R1:W-:Y:S01]  /*4640*/  STS.128 [R0+0x4000], R56 ;  /* 0x0040003800007388 */ /* 0x0003e20000000c00 */
[----:B------:R-:W-:Y:S02]  /*4650*/  UIADD3 UR5, UR7, UR12, URZ ;  /* 0x0000000c07057290 */ /* 0x000fe4000fffe03f */
[----:B------:R-:W-:Y:S01]  /*4660*/  ULEA UR20, UP1, UR6, UR20, 0x2 ;  /* 0x0000001406147291 */ /* 0x000fe2000f82103f */
[----:B------:R1:W-:Y:S01]  /*4670*/  STS.128 [R0+0x4800], R60 ;  /* 0x0048003c00007388 */ /* 0x0003e20000000c00 */
[----:B------:R-:W-:Y:S02]  /*4680*/  ULEA.HI.X UR19, UR4, UR19, UR10, 0x2, UP0 ;  /* 0x0000001304137291 */ /* 0x000fe400080f140a */
[----:B------:R-:W-:Y:S01]  /*4690*/  ULEA.HI.X UR5, UR6, UR21, UR5, 0x2, UP1 ;  /* 0x0000001506057291 */ /* 0x000fe200088f1405 */
[----:B------:R1:W-:Y:S01]  /*46a0*/  STS.128 [R0+0x5000], R64 ;  /* 0x0050004000007388 */ /* 0x0003e20000000c00 */
[----:B------:R-:W-:-:S03]  /*46b0*/  UIMAD UR17, UR8, UR17, UR41 ;  /* 0x00000011081172a4 */ /* 0x000fc6000f8e0229 */
[----:B------:R1:W-:Y:S01]  /*46c0*/  STS.128 [R0+0x5800], R68 ;  /* 0x0058004400007388 */ /* 0x0003e20000000c00 */
[----:B------:R-:W-:Y:S08]  /*46d0*/  @P0 BRA `(.L_x_2970) ;  /* 0x0000000000140947 */ /* 0x000ff00003800000 */
.L_x_2971:
[----:B------:R-:W2:Y:S04]  /*46e0*/  LDG.E.STRONG.GPU R4, desc[UR38][R2.64] ;  /* 0x0000002602047981 */ /* 0x000ea8000c1ef900 */
[----:B--2---:R-:W-:Y:S01]  /*46f0*/  CCTL.IVALL ;  /* 0x00000000ff00798f */ /* 0x004fe20002000000 */
[----:B------:R-:W-:Y:S05]  /*4700*/  YIELD ;  /* 0x0000000000007946 */ /* 0x000fea0003800000 */
[----:B------:R-:W-:-:S13]  /*4710*/  ISETP.NE.AND P0, PT, R4, UR17, PT ;  /* 0x0000001104007c0c */ /* 0x000fda000bf05270 */
[----:B------:R-:W-:Y:S05]  /*4720*/  @P0 BRA `(.L_x_2971) ;  /* 0xfffffffc00ec0947 */ /* 0x000fea000383ffff */
.L_x_2970:
[----:B------:R-:W-:Y:S05]  /*4730*/  BSYNC B0 ;  /* 0x0000000000007941 */ /* 0x000fea0003800000 */
.L_x_2969:
[----:B------:R-:W-:-:S03]  /*4740*/  UMOV UR4, 0xffffffff ;  /* 0xffffffff00047882 */ /* 0x000fc60000000000 */
[----:B------:R-:W-:Y:S05]  /*4750*/  BRA.DIV UR4, `(.L_x_2972) ;  /* 0x0000004e04007947 */ /* 0x000fea000b800000 */
[----:B------:R-:W-:Y:S01]  /*4760*/  NOP ;  /* 0x0000000000007918 */ /* 0x000fe20000000000 */
.L_x_3072:
        /* <DEDUP_REMOVED lines=15> */
.L_x_2975:
[----:B------:R-:W-:Y:S01]  /*4860*/  @P0 ELECT P2, URZ, PT ;  /* 0x00000000003f082f */ /* 0x000fe20003840000 */
[----:B------:R2:W-:-:S12]  /*4870*/  UBLKRED.G.S.ADD.F32.RN [UR4], [UR9], UR6, desc[UR12] ;  /* 0x00000c04090073bb */ /* 0x0005d800080a1406 */
[----:B------:R-:W-:Y:S02]  /*4880*/  @P2 PLOP3.LUT P0, PT, P2, PT, PT, 0x8, 0x0 ;  /* 0x000000000000281c */ /* 0x000fe4000170e170 */
[----:B------:R-:W-:-:S11]  /*4890*/  PLOP3.LUT P2, PT, PT, PT, PT, 0x8, 0x0 ;  /* 0x000000000000781c */ /* 0x000fd60003f4e170 */
[----:B--2---:R-:W-:Y:S05]  /*48a0*/  @P0 BRA.U.ANY `(.L_x_2975) ;  /* 0xfffffffd00ec0947 */ /* 0x004fea000393ffff */
[----:B------:R0:W-:Y:S01]  /*48b0*/  UTMACMDFLUSH ;  /* 0x00000000000079b7 */ /* 0x0001e20000000000 */
[----:B------:R-:W-:-:S04]  /*48c0*/  DEPBAR.LE SB0, 0x0 ;  /* 0x000080000000791a */ /* 0x000fc80000000000 */
.L_x_2974:
[----:B------:R-:W-:Y:S05]  /*48d0*/  BSYNC B0 ;  /* 0x0000000000007941 */ /* 0x000fea0003800000 */
.L_x_2973:
        /* <DEDUP_REMOVED lines=14> */
.L_x_2977:
[----:B------:R-:W-:Y:S05]  /*49c0*/  BSYNC B0 ;  /* 0x0000000000007941 */ /* 0x000fea0003800000 */
.L_x_2976:
        /* <DEDUP_REMOVED lines=20> */
.L_x_2980:
[----:B-12---:R-:W2:Y:S04]  /*4b10*/  LDG.E.STRONG.GPU R0, desc[UR38][R2.64] ;  /* 0x0000002602007981 */ /* 0x006ea8000c1ef900 */
[----:B--2---:R-:W-:Y:S01]  /*4b20*/  CCTL.IVALL ;  /* 0x00000000ff00798f */ /* 0x004fe20002000000 */
[----:B------:R-:W-:Y:S05]  /*4b30*/  YIELD ;  /* 0x0000000000007946 */ /* 0x000fea0003800000 */
[----:B------:R-:W-:-:S13]  /*4b40*/  ISETP.NE.AND P0, PT, R0, UR17, PT ;  /* 0x0000001100007c0c */ /* 0x000fda000bf05270 */
[----:B------:R-:W-:Y:S05]  /*4b50*/  @P0 BRA `(.L_x_2980) ;  /* 0xfffffffc00ec0947 */ /* 0x000fea000383ffff */
.L_x_2979:
[----:B------:R-:W-:Y:S05]  /*4b60*/  BSYNC B0 ;  /* 0x0000000000007941 */ /* 0x000fea0003800000 */
.L_x_2978:
[----:B------:R-:W-:-:S03]  /*4b70*/  UMOV UR4, 0xffffffff ;  /* 0xffffffff00047882 */ /* 0x000fc60000000000 */
[----:B------:R-:W-:Y:S05]  /*4b80*/  BRA.DIV UR4, `(.L_x_2981) ;  /* 0x0000004a04107947 */ /* 0x000fea000b800000 */
[----:B------:R-:W-:Y:S01]  /*4b90*/  NOP ;  /* 0x0000000000007918 */ /* 0x000fe20000000000 */
.L_x_3075:
        /* <DEDUP_REMOVED lines=16> */
.L_x_2984:
[----:B------:R-:W-:Y:S01]  /*4ca0*/  @P0 ELECT P2, URZ, PT ;  /* 0x00000000003f082f */ /* 0x000fe20003840000 */
[----:B------:R3:W-:-:S12]  /*4cb0*/  UBLKRED.G.S.ADD.F32.RN [UR4], [UR9], UR6, desc[UR10] ;  /* 0x00000a04090073bb */ /* 0x0007d800080a1406 */
[----:B------:R-:W-:Y:S02]  /*4cc0*/  @P2 PLOP3.LUT P0, PT, P2, PT, PT, 0x8, 0x0 ;  /* 0x000000000000281c */ /* 0x000fe4000170e170 */
[----:B------:R-:W-:-:S11]  /*4cd0*/  PLOP3.LUT P2, PT, PT, PT, PT, 0x8, 0x0 ;  /* 0x000000000000781c */ /* 0x000fd60003f4e170 */
[----:B---3--:R-:W-:Y:S05]  /*4ce0*/  @P0 BRA.U.ANY `(.L_x_2984) ;  /* 0xfffffffd00ec0947 */ /* 0x008fea000393ffff */
[----:B------:R0:W-:Y:S01]  /*4cf0*/  UTMACMDFLUSH ;  /* 0x00000000000079b7 */ /* 0x0001e20000000000 */
[----:B------:R-:W-:-:S04]  /*4d00*/  DEPBAR.LE SB0, 0x0 ;  /* 0x000080000000791a */ /* 0x000fc80000000000 */
.L_x_2983:
[----:B------:R-:W-:Y:S05]  /*4d10*/  BSYNC B0 ;  /* 0x0000000000007941 */ /* 0x000fea0003800000 */
.L_x_2982:
        /* <DEDUP_REMOVED lines=14> */
.L_x_2945:
        /* <DEDUP_REMOVED lines=29> */
.L_x_2986:
[----:B------:R-:W-:Y:S01]  /*4fd0*/  ULDC UR9, c[0x0][0x8cc] ;  /* 0x0002330000097ab9 */ /* 0x000fe20000000800 */
[----:B------:R-:W-:Y:S01]  /*4fe0*/  UMOV UR7, UR8 ;  /* 0x0000000800077c82 */ /* 0x000fe20008000000 */
[----:B------:R-:W-:-:S11]  /*4ff0*/  UISETP.NE.AND UP0, UPT, UR9, 0x1, UPT ;  /* 0x000000010900788c */ /* 0x000fd6000bf05270 */
[----:B------:R-:W-:Y:S02]  /*5000*/  @UP0 ULDC.64 UR10, c[0x0][0x8d0] ;  /* 0x00023400000a0ab9 */ /* 0x000fe40000000a00 */
[----:B------:R-:W-:-:S04]  /*5010*/  UIMAD.WIDE.U32 UR4, UR8, UR10, URZ ;  /* 0x0000000a080472a5 */ /* 0x000fc8000f8e003f */
[----:B------:R-:W-:-:S04]  /*5020*/  @UP0 USHF.R.U32.HI UR7, URZ, UR11, UR5 ;  /* 0x0000000b3f070299 */ /* 0x000fc80008011605 */
[----:B------:R-:W-:-:S12]  /*5030*/  UIMAD UR4, UR7, UR9, URZ ;  /* 0x00000009070472a4 */ /* 0x000fd8000f8e023f */
.L_x_2987:
        /* <DEDUP_REMOVED lines=85> */
.L_x_2991:
[----:B------:R-:W2:Y:S04]  /*5590*/  LDG.E.STRONG.GPU R4, desc[UR38][R2.64] ;  /* 0x0000002602047981 */ /* 0x000ea8000c1ef900 */
[----:B--2---:R-:W-:Y:S01]  /*55a0*/  CCTL.IVALL ;  /* 0x00000000ff00798f */ /* 0x004fe20002000000 */
[----:B------:R-:W-:Y:S05]  /*55b0*/  YIELD ;  /* 0x0000000000007946 */ /* 0x000fea0003800000 */
[----:B------:R-:W-:-:S13]  /*55c0*/  ISETP.NE.AND P1, PT, R4, R5, PT ;  /* 0x000000050400720c */ /* 0x000fda0003f25270 */
[----:B------:R-:W-:Y:S05]  /*55d0*/  @P1 BRA `(.L_x_2991) ;  /* 0xfffffffc00ec1947 */ /* 0x000fea000383ffff */
.L_x_2990:
[----:B------:R-:W-:Y:S05]  /*55e0*/  BSYNC B0 ;  /* 0x0000000000007941 */ /* 0x000fea0003800000 */
.L_x_2989:
[----:B------:R-:W-:-:S03]  /*55f0*/  UMOV UR4, 0xffffffff ;  /* 0xffffffff00047882 */ /* 0x000fc60000000000 */
[----:B------:R-:W-:Y:S05]  /*5600*/  BRA.DIV UR4, `(.L_x_2992) ;  /* 0x0000003e048c7947 */ /* 0x000fea000b800000 */
[----:B------:R-:W-:Y:S01]  /*5610*/  NOP ;  /* 0x0000000000007918 */ /* 0x000fe20000000000 */
.L_x_3078:
        /* <DEDUP_REMOVED lines=22> */
.L_x_2994:
[----:B------:R-:W-:Y:S05]  /*5780*/  BSYNC B0 ;  /* 0x0000000000007941 */ /* 0x000fea0003800000 */
.L_x_2993:
        /* <DEDUP_REMOVED lines=19> */
.L_x_2996:
[----:B------:R-:W-:Y:S05]  /*58c0*/  BSYNC B0 ;  /* 0x0000000000007941 */ /* 0x000fea0003800000 */
.L_x_2995:
        /* <DEDUP_REMOVED lines=20> */
.L_x_2998:
[----:B------:R-:W-:Y:S05]  /*5a10*/  BSYNC B0 ;  /* 0x0000000000007941 */ /* 0x000fea0003800000 */
.L_x_2997:
[----:B------:R-:W-:Y:S06]  /*5a20*/  BAR.ARV 0xa, 0xa0 ;  /* 0x0282800000007b1d */ /* 0x000fec0000002000 */
[----:B------:R-:W-:Y:S04]  /*5a30*/  BSSY B0, `(.L_x_2999) ;  /* 0x0000003000007945 */ /* 0x000fe80003800000 */
[----:B------:R-:W-:Y:S05]  /*5a40*/  @!P0 BRA `(.L_x_3000) ;  /* 0x0000000000048947 */ /* 0x000fea0003800000 */
[----:B------:R-:W-:-:S04]  /*5a50*/  DEPBAR.LE SB0, 0x1 ;  /* 0x000080400000791a */ /* 0x000fc80000000000 */
.L_x_3000:
[----:B------:R-:W-:Y:S05]  /*5a60*/  BSYNC B0 ;  /* 0x0000000000007941 */ /* 0x000fea0003800000 */
.L_x_2999:
[----:B------:R-:W-:Y:S06]  /*5a70*/  BAR.ARV 0xb, 0xa0 ;  /* 0x02c2800000007b1d */ /* 0x000fec0000002000 */
[----:B------:R-:W-:Y:S04]  /*5a80*/  BSSY B0, `(.L_x_3001) ;  /* 0x0000003000007945 */ /* 0x000fe80003800000 */
[----:B------:R-:W-:Y:S05]  /*5a90*/  @!P0 BRA `(.L_x_3002) ;  /* 0x0000000000048947 */ /* 0x000fea0003800000 */
[----:B------:R-:W-:-:S04]  /*5aa0*/  DEPBAR.LE SB0, 0x0 ;  /* 0x000080000000791a */ /* 0x000fc80000000000 */
.L_x_3002:
[----:B------:R-:W-:Y:S05]  /*5ab0*/  BSYNC B0 ;  /* 0x0000000000007941 */ /* 0x000fea0003800000 */
.L_x_3001:
        /* <DEDUP_REMOVED lines=19> */
.L_x_3004:
[----:B------:R-:W-:Y:S05]  /*5bf0*/  BSYNC B0 ;  /* 0x0000000000007941 */ /* 0x000fea0003800000 */
.L_x_3003:
[----:B------:R-:W-:Y:S01]  /*5c00*/  UIADD3 UR17, UR8, 0x1, URZ ;  /* 0x0000000108117890 */ /* 0x000fe2000fffe03f */
[----:B------:R-:W-:Y:S11]  /*5c10*/  BRA `(.L_x_3005) ;  /* 0x0000000000047947 */ /* 0x000ff60003800000 */
.L_x_2988:
[----:B------:R-:W-:-:S05]  /*5c20*/  UMOV UR17, UR8 ;  /* 0x0000000800117c82 */ /* 0x000fca0008000000 */
.L_x_3005:
        /* <DEDUP_REMOVED lines=12> */
.L_x_3038:
        /* <DEDUP_REMOVED lines=18> */
.L_x_3008:
[----:B------:R-:W2:Y:S04]  /*5e10*/  LDG.E.STRONG.GPU R4, desc[UR38][R2.64] ;  /* 0x0000002602047981 */ /* 0x000ea8000c1ef900 */
[----:B--2---:R-:W-:Y:S01]  /*5e20*/  CCTL.IVALL ;  /* 0x00000000ff00798f */ /* 0x004fe20002000000 */
[----:B------:R-:W-:Y:S05]  /*5e30*/  YIELD ;  /* 0x0000000000007946 */ /* 0x000fea0003800000 */
[----:B------:R-:W-:-:S13]  /*5e40*/  ISETP.NE.AND P1, PT, R4, R5, PT ;  /* 0x000000050400720c */ /* 0x000fda0003f25270 */
[----:B------:R-:W-:Y:S05]  /*5e50*/  @P1 BRA `(.L_x_3008) ;  /* 0xfffffffc00ec1947 */ /* 0x000fea000383ffff */
.L_x_3007:
[----:B------:R-:W-:Y:S05]  /*5e60*/  BSYNC B0 ;  /* 0x0000000000007941 */ /* 0x000fea0003800000 */
.L_x_3006:
[----:B------:R-:W-:-:S03]  /*5e70*/  UMOV UR18, 0xffffffff ;  /* 0xffffffff00127882 */ /* 0x000fc60000000000 */
[----:B------:R-:W-:Y:S05]  /*5e80*/  BRA.DIV UR18, `(.L_x_3009) ;  /* 0x0000003612887947 */ /* 0x000fea000b800000 */
[----:B------:R-:W-:Y:S01]  /*5e90*/  NOP ;  /* 0x0000000000007918 */ /* 0x000fe20000000000 */
.L_x_3081:
        /* <DEDUP_REMOVED lines=19> */
.L_x_3011:
[----:B------:R-:W-:Y:S05]  /*5fd0*/  BSYNC B0 ;  /* 0x0000000000007941 */ /* 0x000fea0003800000 */
.L_x_3010:
        /* <DEDUP_REMOVED lines=14> */
.L_x_3013:
[----:B------:R-:W-:Y:S05]  /*60c0*/  BSYNC B0 ;  /* 0x0000000000007941 */ /* 0x000fea0003800000 */
.L_x_3012:
        /* <DEDUP_REMOVED lines=15> */
.L_x_3015:
[----:B------:R-:W-:Y:S05]  /*61c0*/  BSYNC B0 ;  /* 0x0000000000007941 */ /* 0x000fea0003800000 */
.L_x_3014:
[----:B------:R-:W-:Y:S06]  /*61d0*/  BAR.ARV 0xa, 0xa0 ;  /* 0x0282800000007b1d */ /* 0x000fec0000002000 */
[----:B------:R-:W-:Y:S04]  /*61e0*/  BSSY B0, `(.L_x_3016) ;  /* 0x0000003000007945 */ /* 0x000fe80003800000 */
[----:B------:R-:W-:Y:S05]  /*61f0*/  @!P0 BRA `(.L_x_3017) ;  /* 0x0000000000048947 */ /* 0x000fea0003800000 */
[----:B------:R-:W-:-:S04]  /*6200*/  DEPBAR.LE SB0, 0x1 ;  /* 0x000080400000791a */ /* 0x000fc80000000000 */
.L_x_3017:
[----:B------:R-:W-:Y:S05]  /*6210*/  BSYNC B0 ;  /* 0x0000000000007941 */ /* 0x000fea0003800000 */
.L_x_3016:
[----:B------:R-:W-:Y:S06]  /*6220*/  BAR.ARV 0xb, 0xa0 ;  /* 0x02c2800000007b1d */ /* 0x000fec0000002000 */
[----:B------:R-:W-:Y:S04]  /*6230*/  BSSY B0, `(.L_x_3018) ;  /* 0x0000003000007945 */ /* 0x000fe80003800000 */
[----:B------:R-:W-:Y:S05]  /*6240*/  @!P0 BRA `(.L_x_3019) ;  /* 0x0000000000048947 */ /* 0x000fea0003800000 */
[----:B------:R-:W-:-:S04]  /*6250*/  DEPBAR.LE SB0, 0x0 ;  /* 0x000080000000791a */ /* 0x000fc80000000000 */
.L_x_3019:
[----:B------:R-:W-:Y:S05]  /*6260*/  BSYNC B0 ;  /* 0x0000000000007941 */ /* 0x000fea0003800000 */
.L_x_3018:
        /* <DEDUP_REMOVED lines=19> */
.L_x_3021:
[----:B------:R-:W-:Y:S05]  /*63a0*/  BSYNC B0 ;  /* 0x0000000000007941 */ /* 0x000fea0003800000 */
.L_x_3020:
        /* <DEDUP_REMOVED lines=16> */
.L_x_3024:
[----:B------:R-:W2:Y:S04]  /*64b0*/  LDG.E.STRONG.GPU R4, desc[UR38][R2.64] ;  /* 0x0000002602047981 */ /* 0x000ea8000c1ef900 */
[----:B--2---:R-:W-:Y:S01]  /*64c0*/  CCTL.IVALL ;  /* 0x00000000ff00798f */ /* 0x004fe20002000000 */
[----:B------:R-:W-:Y:S05]  /*64d0*/  YIELD ;  /* 0x0000000000007946 */ /* 0x000fea0003800000 */
[----:B------:R-:W-:-:S13]  /*64e0*/  ISETP.NE.AND P1, PT, R4, R5, PT ;  /* 0x000000050400720c */ /* 0x000fda0003f25270 */
[----:B------:R-:W-:Y:S05]  /*64f0*/  @P1 BRA `(.L_x_3024) ;  /* 0xfffffffc00ec1947 */ /* 0x000fea000383ffff */
.L_x_3023:
[----:B------:R-:W-:Y:S05]  /*6500*/  BSYNC B0 ;  /* 0x0000000000007941 */ /* 0x000fea0003800000 */
.L_x_3022:
[----:B------:R-:W-:-:S03]  /*6510*/  UMOV UR14, 0xffffffff ;  /* 0xffffffff000e7882 */ /* 0x000fc60000000000 */
[----:B------:R-:W-:Y:S05]  /*6520*/  BRA.DIV UR14, `(.L_x_3025) ;  /* 0x0000002e0efc7947 */ /* 0x000fea000b800000 */
[----:B------:R-:W-:Y:S01]  /*6530*/  NOP ;  /* 0x0000000000007918 */ /* 0x000fe20000000000 */
.L_x_3084:
        /* <DEDUP_REMOVED lines=15> */
.L_x_3027:
[----:B------:R-:W-:Y:S05]  /*6630*/  BSYNC B0 ;  /* 0x0000000000007941 */ /* 0x000fea0003800000 */
.L_x_3026:
        /* <DEDUP_REMOVED lines=14> */
.L_x_3029:
[----:B------:R-:W-:Y:S05]  /*6720*/  BSYNC B0 ;  /* 0x0000000000007941 */ /* 0x000fea0003800000 */
.L_x_3028:
        /* <DEDUP_REMOVED lines=15> */
.L_x_3031:
[----:B------:R-:W-:Y:S05]  /*6820*/  BSYNC B0 ;  /* 0x0000000000007941 */ /* 0x000fea0003800000 */
.L_x_3030:
[----:B------:R-:W-:Y:S06]  /*6830*/  BAR.ARV 0xa, 0xa0 ;  /* 0x0282800000007b1d */ /* 0x000fec0000002000 */
[----:B------:R-:W-:Y:S04]  /*6840*/  BSSY B0, `(.L_x_3032) ;  /* 0x0000003000007945 */ /* 0x000fe80003800000 */
[----:B------:R-:W-:Y:S05]  /*6850*/  @!P0 BRA `(.L_x_3033) ;  /* 0x0000000000048947 */ /* 0x000fea0003800000 */
[----:B------:R-:W-:-:S04]  /*6860*/  DEPBAR.LE SB0, 0x1 ;  /* 0x000080400000791a */ /* 0x000fc80000000000 */
.L_x_3033:
[----:B------:R-:W-:Y:S05]  /*6870*/  BSYNC B0 ;  /* 0x0000000000007941 */ /* 0x000fea0003800000 */
.L_x_3032:
[----:B------:R-:W-:Y:S06]  /*6880*/  BAR.ARV 0xb, 0xa0 ;  /* 0x02c2800000007b1d */ /* 0x000fec0000002000 */
[----:B------:R-:W-:Y:S04]  /*6890*/  BSSY B0, `(.L_x_3034) ;  /* 0x0000003000007945 */ /* 0x000fe80003800000 */
[----:B------:R-:W-:Y:S05]  /*68a0*/  @!P0 BRA `(.L_x_3035) ;  /* 0x0000000000048947 */ /* 0x000fea0003800000 */
[----:B------:R-:W-:-:S04]  /*68b0*/  DEPBAR.LE SB0, 0x0 ;  /* 0x000080000000791a */ /* 0x000fc80000000000 */
.L_x_3035:
[----:B------:R-:W-:Y:S05]  /*68c0*/  BSYNC B0 ;  /* 0x0000000000007941 */ /* 0x000fea0003800000 */
.L_x_3034:
        /* <DEDUP_REMOVED lines=19> */
.L_x_3037:
[----:B------:R-:W-:Y:S05]  /*6a00*/  BSYNC B0 ;  /* 0x0000000000007941 */ /* 0x000fea0003800000 */
.L_x_3036:
[----:B------:R-:W-:Y:S02]  /*6a10*/  UIADD3 UR17, UR17, 0x2, URZ ;  /* 0x0000000211117890 */ /* 0x000fe4000fffe03f */
[----:B------:R-:W-:Y:S02]  /*6a20*/  UIADD3 UR4, UR4, 0x6000, URZ ;  /* 0x0000600004047890 */ /* 0x000fe4000fffe03f */
[----:B------:R-:W-:-:S06]  /*6a30*/  UISETP.GE.AND UP0, UPT, UR17, UR5, UPT ;  /* 0x000000051100728c */ /* 0x000fcc000bf06270 */
[----:B------:R-:W-:-:S13]  /*6a40*/  PLOP3.LUT P1, PT, PT, PT, UP0, 0x80, 0x0 ;  /* 0x000000000000781c */ /* 0x000fda0003f2f008 */
[----:B------:R-:W-:Y:S05]  /*6a50*/  @!P1 BRA `(.L_x_3038) ;  /* 0xfffffff000a49947 */ /* 0x000fea000383ffff */
[----:B------:R-:W-:Y:S05]  /*6a60*/  BRA `(.L_x_2949) ;  /* 0x0000002400d47947 */ /* 0x000fea0003800000 */
.L_x_2985:
        /* <DEDUP_REMOVED lines=21> */
.L_x_3039:
[----:B------:R-:W-:Y:S01]  /*6bc0*/  ULDC UR9, c[0x0][0x8cc] ;  /* 0x0002330000097ab9 */ /* 0x000fe20000000800 */
[----:B------:R-:W-:Y:S01]  /*6bd0*/  UMOV UR7, UR8 ;  /* 0x0000000800077c82 */ /* 0x000fe20008000000 */
[----:B------:R-:W-:-:S11]  /*6be0*/  UISETP.NE.AND UP0, UPT, UR9, 0x1, UPT ;  /* 0x000000010900788c */ /* 0x000fd6000bf05270 */
[----:B------:R-:W-:Y:S02]  /*6bf0*/  @UP0 ULDC.64 UR10, c[0x0][0x8d0] ;  /* 0x00023400000a0ab9 */ /* 0x000fe40000000a00 */
[----:B------:R-:W-:-:S04]  /*6c00*/  UIMAD.WIDE.U32 UR4, UR8, UR10, URZ ;  /* 0x0000000a080472a5 */ /* 0x000fc8000f8e003f */
[----:B------:R-:W-:-:S04]  /*6c10*/  @UP0 USHF.R.U32.HI UR7, URZ, UR11, UR5 ;  /* 0x0000000b3f070299 */ /* 0x000fc80008011605 */
[----:B------:R-:W-:-:S12]  /*6c20*/  UIMAD UR4, UR7, UR9, URZ ;  /* 0x00000009070472a4 */ /* 0x000fd8000f8e023f */
.L_x_3040:
        /* <DEDUP_REMOVED lines=80> */
.L_x_3085:
        /* <DEDUP_REMOVED lines=9> */
.L_x_3044:
        /* <DEDUP_REMOVED lines=108> */
.L_x_3055:
[----:B-1----:R-:W-:-:S05]  /*7880*/  IMAD.MOV.U32 R13, RZ, RZ, 0x1 ;  /* 0x00000001ff0d7424 */ /* 0x002fca00078e00ff */
[----:B------:R-:W-:-:S04]  /*7890*/  SHF.L.U32 R13, R13, 0x1f, RZ ;  /* 0x0000001f0d0d7819 */ /* 0x000fc800000006ff */
[----:B------:R-:W1:Y:S02]  /*78a0*/  SYNCS.PHASECHK.TRANS64.TRYWAIT P1, [R12+URZ+0x36438], R13 ;  /* 0x0364380d0c0075a7 */ /* 0x000e64000802017f */
[----:B-1----:R-:W-:Y:S05]  /*78b0*/  @!P1 BRA `(.L_x_3047) ;  /* 0x0000001c00489947 */ /* 0x002fea0003800000 */
.L_x_3086:
        /* <DEDUP_REMOVED lines=8> */
.L_x_3048:
        /* <DEDUP_REMOVED lines=48> */
.L_x_3087:
        /* <DEDUP_REMOVED lines=8> */
.L_x_3050:
        /* <DEDUP_REMOVED lines=46> */
.L_x_3088:
        /* <DEDUP_REMOVED lines=12> */
.L_x_3052:
        /* <DEDUP_REMOVED lines=37> */
.L_x_3090:
        /* <DEDUP_REMOVED lines=8> */
.L_x_3054:
        /* <DEDUP_REMOVED lines=41> */
.L_x_3046:
[----:B--2---:R-:W2:Y:S01]  /*85c0*/  LDL.LU R4, [R1+0x4] ;  /* 0x0000040001047983 */ /* 0x004ea20000300800 */
[----:B------:R-:W-:-:S03]  /*85d0*/  IMAD.MOV.U32 R10, RZ, RZ, 0x1 ;  /* 0x00000001ff0a7424 */ /* 0x000fc600078e00ff */
[----:B------:R3:W5:Y:S01]  /*85e0*/  LDL R5, [R1+0x8] ;  /* 0x0000080001057983 */ /* 0x0007620000100800 */
[----:B--2---:R-:W-:-:S13]  /*85f0*/  ISETP.NE.AND P1, PT, R4, RZ, PT ;  /* 0x000000ff0400720c */ /* 0x004fda0003f25270 */
[----:B---3--:R-:W-:Y:S05]  /*8600*/  @!P1 BRA `(.L_x_3045) ;  /* 0x0000000400889947 */ /* 0x008fea0003800000 */
[----:B------:R-:W2:Y:S02]  /*8610*/  SYNCS.PHASECHK.TRANS64.TRYWAIT P1, [R12+URZ+0x36438], R13 ;  /* 0x0364380d0c0075a7 */ /* 0x000ea4000802017f */
[----:B--2---:R-:W-:Y:S05]  /*8620*/  @!P1 BRA `(.L_x_3056) ;  /* 0x00000010004c9947 */ /* 0x004fea0003800000 */
.L_x_3091:
        /* <DEDUP_REMOVED lines=8> */
.L_x_3057:
        /* <DEDUP_REMOVED lines=41> */
.L_x_3092:
        /* <DEDUP_REMOVED lines=9> */
.L_x_3059:
        /* <DEDUP_REMOVED lines=38> */
.L_x_3045:
[----:B------:R-:W-:-:S04]  /*8c30*/  SHF.L.U32 R3, R10, 0x1f, RZ ;  /* 0x0000001f0a037819 */ /* 0x000fc800000006ff */
[----:B------:R-:W2:Y:S02]  /*8c40*/  SYNCS.PHASECHK.TRANS64.TRYWAIT P1, [R12+URZ+0x36438], R3 ;  /* 0x036438030c0075a7 */ /* 0x000ea4000802017f */
[----:B--2---:R-:W-:Y:S05]  /*8c50*/  @!P1 BRA `(.L_x_3060) ;  /* 0x0000000800e89947 */ /* 0x004fea0003800000 */
.L_x_3093:
[----:B------:R-:W-:Y:S05]  /*8c60*/  @P0 BRA `(.L_x_3061) ;  /* 0x0000000000180947 */ /* 0x000fea0003800000 */
[----:B------:R-:W3:Y:S01]  /*8c70*/  S2R R0, SR_TID.X ;  /* 0x0000000000007919 */ /* 0x000ee20000002100 */
[----:B--2---:R-:W-:-:S04]  /*8c80*/  IMAD.MOV.U32 R3, RZ, RZ, 0x6100 ;  /* 0x00006100ff037424 */ /* 0x004fc800078e00ff */
[----:B------:R4:W-:Y:S01]  /*8c90*/  SYNCS.ARRIVE.TRANS64 RZ, [R12+URZ+0x36430], R3 ;  /* 0x036430030cff79a7 */ /* 0x0009e2000800003f */
[----:B---3--:R-:W-:-:S13]  /*8ca0*/  LOP3.LUT P0, RZ, R0, 0x1f, RZ, 0xc0, !PT ;  /* 0x0000001f00ff7812 */ /* 0x008fda000780c0ff */
[----:B----4-:R-:W-:Y:S05]  /*8cb0*/  @!P0 BRA `(.L_x_3061) ;  /* 0x0000000000048947 */ /* 0x010fea0003800000 */
[----:B------:R-:W-:Y:S01]  /*8cc0*/  BPT.TRAP 0x1 ;  /* 0x000000040000795c */ /* 0x000fe20000300000 */
.L_x_3061:
        /* <DEDUP_REMOVED lines=45> */
.L_x_3042:
[----:B------:R-:W-:Y:S05]  /*8fa0*/  BSYNC B0 ;  /* 0x0000000000007941 */ /* 0x000fea0003800000 */
.L_x_3041:
[----:B------:R-:W-:-:S03]  /*8fb0*/  UMOV UR4, 0xffffffff ;  /* 0xffffffff00047882 */ /* 0x000fc60000000000 */
[----:B------:R-:W-:Y:S05]  /*8fc0*/  BRA.DIV UR4, `(.L_x_3062) ;  /* 0x0000000a04207947 */ /* 0x000fea000b800000 */
[----:B------:R-:W-:-:S13]  /*8fd0*/  ELECT P6, URZ, PT ;  /* 0x00000000003f782f */ /* 0x000fda00038c0000 */
.L_x_3096:
[----:B------:R-:W-:Y:S05]  /*8fe0*/  @!P6 BRA `(.L_x_2949) ;  /* 0x000000000074e947 */ /* 0x000fea0003800000 */
[----:B------:R-:W2:Y:S02]  /*8ff0*/  LDL.LU R0, [R1+0xc] ;  /* 0x00000c0001007983 */ /* 0x000ea40000300800 */
[----:B--2---:R-:W-:-:S04]  /*9000*/  LOP3.LUT R0, R0, 0x2, RZ, 0xfc, !PT ;  /* 0x0000000200007812 */ /* 0x004fc800078efcff */
[----:B------:R-:W-:-:S13]  /*9010*/  ISETP.NE.AND P2, PT, R0, 0x3, PT ;  /* 0x000000030000780c */ /* 0x000fda0003f45270 */
[----:B------:R-:W-:Y:S05]  /*9020*/  @!P2 BRA `(.L_x_3063) ;  /* 0x000000000004a947 */ /* 0x000fea0003800000 */
[----:B------:R-:W-:Y:S01]  /*9030*/  BPT.TRAP 0x1 ;  /* 0x000000040000795c */ /* 0x000fe20000300000 */
.L_x_3063:
        /* <DEDUP_REMOVED lines=15> */
.L_x_3097:
[----:B------:R-:W3:Y:S02]  /*9130*/  SYNCS.PHASECHK.TRANS64.TRYWAIT P0, [R23+URZ], R0 ;  /* 0x00000000170075a7 */ /* 0x000ee4000800017f */
[----:B---3--:R-:W-:Y:S05]  /*9140*/  @!P0 BRA `(.L_x_3065) ;  /* 0x0000000400f48947 */ /* 0x008fea0003800000 */
.L_x_3098:
[----:B------:R-:W-:Y:S05]  /*9150*/  @!P2 BRA `(.L_x_3066) ;  /* 0x000000000004a947 */ /* 0x000fea0003800000 */
[----:B------:R-:W-:Y:S01]  /*9160*/  BPT.TRAP 0x1 ;  /* 0x000000040000795c */ /* 0x000fe20000300000 */
.L_x_3066:
[----:B------:R-:W-:-:S07]  /*9170*/  SHF.L.U32 R10, R10, 0x1f, RZ ;  /* 0x0000001f0a0a7819 */ /* 0x000fce00000006ff */
.L_x_3067:
[----:B----4-:R4:W1:Y:S02]  /*9180*/  SYNCS.PHASECHK.TRANS64.TRYWAIT P0, [R7+URZ+0x36438], R10 ;  /* 0x0364380a070075a7 */ /* 0x010864000800017f */
[----:B-1----:R-:W-:Y:S05]  /*9190*/  @!P0 NANOSLEEP.SYNCS 0x989680 ;  /* 0x009896800000895d */ /* 0x002fea0003900000 */
[----:B------:R-:W1:Y:S02]  /*91a0*/  @!P0 SYNCS.PHASECHK.TRANS64 P0, [R7+URZ+0x36438], R10 ;  /* 0x0364380a070085a7 */ /* 0x000e64000800007f */
[----:B-1----:R-:W-:Y:S05]  /*91b0*/  @!P0 BRA `(.L_x_3067) ;  /* 0xfffffffc00f08947 */ /* 0x002fea000383ffff */
.L_x_2949:
[----:B------:R-:W-:Y:S05]  /*91c0*/  BSYNC B6 ;  /* 0x0000000000067941 */ /* 0x000fea0003800000 */
.L_x_2944:
[----:B------:R-:W-:Y:S05]  /*91d0*/  EXIT ;  /* 0x000000000000794d */ /* 0x000fea0003800000 */
.L_x_2955:
[----:B------:R-:W-:Y:S02]  /*91e0*/  IMAD.MOV.U32 R12, RZ, RZ, RZ ;  /* 0x000000ffff0c7224 */ /* 0x000fe400078e00ff */
[----:B------:R-:W-:Y:S02]  /*91f0*/  IMAD.MOV.U32 R11, RZ, RZ, 0x1f ;  /* 0x0000001fff0b7424 */ /* 0x000fe400078e00ff */
[----:B------:R-:W-:-:S07]  /*9200*/  IMAD.MOV.U32 R15, RZ, RZ, -0x1 ;  /* 0xffffffffff0f7424 */ /* 0x000fce00078e00ff */
[----:B------:R-:W-:Y:S05]  /*9210*/  WARPSYNC.COLLECTIVE R15, `(.L_x_3068) ;  /* 0x000000000f087348 */ /* 0x000fea0003c00000 */
[----:B------:R1:W2:Y:S02]  /*9220*/  SHFL.IDX P6, R14, R13, R12, R11 ;  /* 0x0000000c0d0e7389 */ /* 0x0002a400000c000b */
[----:B-12---:R-:W-:Y:S01]  /*9230*/  ENDCOLLECTIVE ;  /* 0x000000000000791b */ /* 0x006fe20003800000 */
.L_x_3068:
[----:B------:R-:W-:Y:S05]  /*9240*/  BRA `(.L_x_3069) ;  /* 0xffffff7c00f47947 */ /* 0x000fea000383ffff */
.L_x_2957:
[----:B--2---:R-:W-:-:S04]  /*9250*/  IMAD.U32 R3, RZ, RZ, UR43 ;  /* 0x0000002bff037e24 */ /* 0x004fc8000f8e00ff */
[----:B------:R2:W3:Y:S03]  /*9260*/  SYNCS.PHASECHK.TRANS64.TRYWAIT P0, [R3+URZ+0x36400], R10 ;  /* 0x0364000a030075a7 */ /* 0x0004e6000800017f */
[----:B---3--:R-:W-:Y:S05]  /*9270*/  @!P0 NANOSLEEP.SYNCS 0x989680 ;  /* 0x009896800000895d */ /* 0x008fea0003900000 */
[----:B------:R-:W3:Y:S02]  /*9280*/  @!P0 SYNCS.PHASECHK.TRANS64 P0, [R3+URZ+0x36400], R10 ;  /* 0x0364000a030085a7 */ /* 0x000ee4000800007f */
[----:B---3--:R-:W-:Y:S05]  /*9290*/  @!P0 BRA `(.L_x_2957) ;  /* 0xfffffffc00ec8947 */ /* 0x008fea000383ffff */
[----:B------:R-:W-:Y:S05]  /*92a0*/  BRA `(.L_x_2956) ;  /* 0xffffff8000287947 */ /* 0x000fea000383ffff */
.L_x_2961:
[----:B--2---:R2:W3:Y:S02]  /*92b0*/  SYNCS.PHASECHK.TRANS64.TRYWAIT P1, [R3+URZ+0x36410], R10 ;  /* 0x0364100a030075a7 */ /* 0x0044e4000802017f */
[----:B---3--:R-:W-:Y:S05]  /*92c0*/  @!P1 NANOSLEEP.SYNCS 0x989680 ;  /* 0x009896800000995d */ /* 0x008fea0003900000 */
[----:B------:R-:W3:Y:S02]  /*92d0*/  @!P1 SYNCS.PHASECHK.TRANS64 P1, [R3+URZ+0x36410], R10 ;  /* 0x0364100a030095a7 */ /* 0x000ee4000802007f */
[----:B---3--:R-:W-:Y:S05]  /*92e0*/  @!P1 BRA `(.L_x_2961) ;  /* 0xfffffffc00f09947 */ /* 0x008fea000383ffff */
[----:B------:R-:W-:Y:S05]  /*92f0*/  BRA `(.L_x_2960) ;  /* 0xffffff8400f47947 */ /* 0x000fea000383ffff */
.L_x_2965:
[----:B-1----:R-:W-:-:S04]  /*9300*/  IMAD.U32 R121, RZ, RZ, UR43 ;  /* 0x0000002bff797e24 */ /* 0x002fc8000f8e00ff */
[----:B------:R1:W2:Y:S03]  /*9310*/  SYNCS.PHASECHK.TRANS64.TRYWAIT P1, [R121+URZ+0x36430], R14 ;  /* 0x0364300e790075a7 */ /* 0x0002a6000802017f */
[----:B--2---:R-:W-:Y:S05]  /*9320*/  @!P1 NANOSLEEP.SYNCS 0x989680 ;  /* 0x009896800000995d */ /* 0x004fea0003900000 */
[----:B------:R-:W2:Y:S02]  /*9330*/  @!P1 SYNCS.PHASECHK.TRANS64 P1, [R121+URZ+0x36430], R14 ;  /* 0x0364300e790095a7 */ /* 0x000ea4000802007f */
[----:B--2---:R-:W-:Y:S05]  /*9340*/  @!P1 BRA `(.L_x_2965) ;  /* 0xfffffffc00ec9947 */ /* 0x004fea000383ffff */
[----:B------:R-:W-:Y:S05]  /*9350*/  BRA `(.L_x_2964) ;  /* 0xffffff9000187947 */ /* 0x000fea000383ffff */
.L_x_2972:
[----:B------:R-:W-:Y:S01]  /*9360*/  BSSY B0, `(.L_x_3070) ;  /* 0x0000005000007945 */ /* 0x000fe20003800000 */
[----:B------:R-:W-:-:S07]  /*9370*/  IMAD.MOV.U32 R15, RZ, RZ, -0x1 ;  /* 0xffffffffff0f7424 */ /* 0x000fce00078e00ff */
[----:B-1----:R-:W-:Y:S05]  /*9380*/  WARPSYNC.COLLECTIVE R15, `(.L_x_3071) ;  /* 0x000000000f087348 */ /* 0x002fea0003c00000 */
[----:B------:R-:W-:Y:S01]  /*9390*/  NOP ;  /* 0x0000000000007918 */ /* 0x000fe20000000000 */
[----:B-1----:R-:W-:Y:S01]  /*93a0*/  ENDCOLLECTIVE ;  /* 0x000000000000791b */ /* 0x002fe20003800000 */
.L_x_3071:
[----:B------:R-:W-:Y:S05]  /*93b0*/  BSYNC B0 ;  /* 0x0000000000007941 */ /* 0x000fea0003800000 */
.L_x_3070:
[----:B------:R-:W-:Y:S05]  /*93c0*/  BRA `(.L_x_3072) ;  /* 0xffffffb000e87947 */ /* 0x000fea000383ffff */
.L_x_2981:
[----:B------:R-:W-:Y:S01]  /*93d0*/  BSSY B0, `(.L_x_3073) ;  /* 0x0000005000007945 */ /* 0x000fe20003800000 */
[----:B------:R-:W-:-:S07]  /*93e0*/  IMAD.MOV.U32 R15, RZ, RZ, -0x1 ;  /* 0xffffffffff0f7424 */ /* 0x000fce00078e00ff */
[----:B-12---:R-:W-:Y:S05]  /*93f0*/  WARPSYNC.COLLECTIVE R15, `(.L_x_3074) ;  /* 0x000000000f087348 */ /* 0x006fea0003c00000 */
[----:B------:R-:W-:Y:S01]  /*9400*/  NOP ;  /* 0x0000000000007918 */ /* 0x000fe20000000000 */
[----:B-12---:R-:W-:Y:S01]  /*9410*/  ENDCOLLECTIVE ;  /* 0x000000000000791b */ /* 0x006fe20003800000 */
.L_x_3074:
[----:B------:R-:W-:Y:S05]  /*9420*/  BSYNC B0 ;  /* 0x0000000000007941 */ /* 0x000fea0003800000 */
.L_x_3073:
[----:B------:R-:W-:Y:S05]  /*9430*/  BRA `(.L_x_3075) ;  /* 0xffffffb400d87947 */ /* 0x000fea000383ffff */
.L_x_2992:
[----:B------:R-:W-:Y:S01]  /*9440*/  BSSY B0, `(.L_x_3076) ;  /* 0x0000005000007945 */ /* 0x000fe20003800000 */
[----:B------:R-:W-:-:S07]  /*9450*/  IMAD.MOV.U32 R15, RZ, RZ, -0x1 ;  /* 0xffffffffff0f7424 */ /* 0x000fce00078e00ff */
[----:B------:R-:W-:Y:S05]  /*9460*/  WARPSYNC.COLLECTIVE R15, `(.L_x_3077) ;  /* 0x000000000f087348 */ /* 0x000fea0003c00000 */
[----:B------:R-:W-:Y:S01]  /*9470*/  NOP ;  /* 0x0000000000007918 */ /* 0x000fe20000000000 */
[----:B------:R-:W-:Y:S01]  /*9480*/  ENDCOLLECTIVE ;  /* 0x000000000000791b */ /* 0x000fe20003800000 */
.L_x_3077:
[----:B------:R-:W-:Y:S05]  /*9490*/  BSYNC B0 ;  /* 0x0000000000007941 */ /* 0x000fea0003800000 */
.L_x_3076:
[----:B------:R-:W-:Y:S05]  /*94a0*/  BRA `(.L_x_3078) ;  /* 0xffffffc0005c7947 */ /* 0x000fea000383ffff */
.L_x_3009:
[----:B------:R-:W-:Y:S01]  /*94b0*/  BSSY B0, `(.L_x_3079) ;  /* 0x0000005000007945 */ /* 0x000fe20003800000 */
[----:B------:R-:W-:-:S07]  /*94c0*/  IMAD.MOV.U32 R15, RZ, RZ, -0x1 ;  /* 0xffffffffff0f7424 */ /* 0x000fce00078e00ff */
[----:B------:R-:W-:Y:S05]  /*94d0*/  WARPSYNC.COLLECTIVE R15, `(.L_x_3080) ;  /* 0x000000000f087348 */ /* 0x000fea0003c00000 */
[----:B------:R-:W-:Y:S01]  /*94e0*/  NOP ;  /* 0x0000000000007918 */ /* 0x000fe20000000000 */
[----:B------:R-:W-:Y:S01]  /*94f0*/  ENDCOLLECTIVE ;  /* 0x000000000000791b */ /* 0x000fe20003800000 */
.L_x_3080:
[----:B------:R-:W-:Y:S05]  /*9500*/  BSYNC B0 ;  /* 0x0000000000007941 */ /* 0x000fea0003800000 */
.L_x_3079:
[----:B------:R-:W-:Y:S05]  /*9510*/  BRA `(.L_x_3081) ;  /* 0xffffffc800607947 */ /* 0x000fea000383ffff */
.L_x_3025:
[----:B------:R-:W-:Y:S01]  /*9520*/  BSSY B0, `(.L_x_3082) ;  /* 0x0000005000007945 */ /* 0x000fe20003800000 */
[----:B------:R-:W-:-:S07]  /*9530*/  IMAD.MOV.U32 R15, RZ, RZ, -0x1 ;  /* 0xffffffffff0f7424 */ /* 0x000fce00078e00ff */
[----:B------:R-:W-:Y:S05]  /*9540*/  WARPSYNC.COLLECTIVE R15, `(.L_x_3083) ;  /* 0x000000000f087348 */ /* 0x000fea0003c00000 */
[----:B------:R-:W-:Y:S01]  /*9550*/  NOP ;  /* 0x0000000000007918 */ /* 0x000fe20000000000 */
[----:B------:R-:W-:Y:S01]  /*9560*/  ENDCOLLECTIVE ;  /* 0x000000000000791b */ /* 0x000fe20003800000 */
.L_x_3083:
[----:B------:R-:W-:Y:S05]  /*9570*/  BSYNC B0 ;  /* 0x0000000000007941 */ /* 0x000fea0003800000 */
.L_x_3082:
[----:B------:R-:W-:Y:S05]  /*9580*/  BRA `(.L_x_3084) ;  /* 0xffffffcc00ec7947 */ /* 0x000fea000383ffff */
.L_x_3043:
[----:B-1----:R1:W2:Y:S02]  /*9590*/  SYNCS.PHASECHK.TRANS64.TRYWAIT P1, [R12+URZ+0x36420], R13 ;  /* 0x0364200d0c0075a7 */ /* 0x0022a4000802017f */
[----:B--2---:R-:W-:Y:S05]  /*95a0*/  @!P1 NANOSLEEP.SYNCS 0x989680 ;  /* 0x009896800000995d */ /* 0x004fea0003900000 */
[----:B------:R-:W2:Y:S02]  /*95b0*/  @!P1 SYNCS.PHASECHK.TRANS64 P1, [R12+URZ+0x36420], R13 ;  /* 0x0364200d0c0095a7 */ /* 0x000ea4000802007f */
[----:B--2---:R-:W-:Y:S05]  /*95c0*/  @!P1 BRA `(.L_x_3043) ;  /* 0xfffffffc00f09947 */ /* 0x004fea000383ffff */
[----:B------:R-:W-:Y:S05]  /*95d0*/  BRA `(.L_x_3085) ;  /* 0xffffffd800d47947 */ /* 0x000fea000383ffff */
.L_x_3047:
[----:B-1----:R1:W3:Y:S02]  /*95e0*/  SYNCS.PHASECHK.TRANS64.TRYWAIT P1, [R12+URZ+0x36438], R13 ;  /* 0x0364380d0c0075a7 */ /* 0x0022e4000802017f */
[----:B---3--:R-:W-:Y:S05]  /*95f0*/  @!P1 NANOSLEEP.SYNCS 0x989680 ;  /* 0x009896800000995d */ /* 0x008fea0003900000 */
[----:B------:R-:W3:Y:S02]  /*9600*/  @!P1 SYNCS.PHASECHK.TRANS64 P1, [R12+URZ+0x36438], R13 ;  /* 0x0364380d0c0095a7 */ /* 0x000ee4000802007f */
[----:B---3--:R-:W-:Y:S05]  /*9610*/  @!P1 BRA `(.L_x_3047) ;  /* 0xfffffffc00f09947 */ /* 0x008fea000383ffff */
[----:B------:R-:W-:Y:S05]  /*9620*/  BRA `(.L_x_3086) ;  /* 0xffffffe000a47947 */ /* 0x000fea000383ffff */
.L_x_3049:
[----:B--2---:R2:W3:Y:S02]  /*9630*/  SYNCS.PHASECHK.TRANS64.TRYWAIT P1, [R12+URZ+0x36428], R0 ;  /* 0x036428000c0075a7 */ /* 0x0044e4000802017f */
[----:B---3--:R-:W-:Y:S05]  /*9640*/  @!P1 NANOSLEEP.SYNCS 0x989680 ;  /* 0x009896800000995d */ /* 0x008fea0003900000 */
[----:B------:R-:W3:Y:S02]  /*9650*/  @!P1 SYNCS.PHASECHK.TRANS64 P1, [R12+URZ+0x36428], R0 ;  /* 0x036428000c0095a7 */ /* 0x000ee4000802007f */
[----:B---3--:R-:W-:Y:S05]  /*9660*/  @!P1 BRA `(.L_x_3049) ;  /* 0xfffffffc00f09947 */ /* 0x008fea000383ffff */
[----:B------:R-:W-:Y:S05]  /*9670*/  BRA `(.L_x_3087) ;  /* 0xffffffe400707947 */ /* 0x000fea000383ffff */
.L_x_3051:
        /* <DEDUP_REMOVED lines=8> */
.L_x_3053:
[----:B------:R-:W-:-:S07]  /*9700*/  SHF.L.U32 R5, R16, 0x1f, RZ ;  /* 0x0000001f10057819 */ /* 0x000fce00000006ff */
.L_x_3089:
[----:B---3--:R3:W4:Y:S02]  /*9710*/  SYNCS.PHASECHK.TRANS64.TRYWAIT P1, [R12+URZ+0x36420], R5 ;  /* 0x036420050c0075a7 */ /* 0x008724000802017f */
[----:B----4-:R-:W-:Y:S05]  /*9720*/  @!P1 NANOSLEEP.SYNCS 0x989680 ;  /* 0x009896800000995d */ /* 0x010fea0003900000 */
[----:B------:R-:W4:Y:S02]  /*9730*/  @!P1 SYNCS.PHASECHK.TRANS64 P1, [R12+URZ+0x36420], R5 ;  /* 0x036420050c0095a7 */ /* 0x000f24000802007f */
[----:B----4-:R-:W-:Y:S05]  /*9740*/  @!P1 BRA `(.L_x_3089) ;  /* 0xfffffffc00f09947 */ /* 0x010fea000383ffff */
[----:B------:R-:W-:Y:S05]  /*9750*/  BRA `(.L_x_3090) ;  /* 0xffffffe800d47947 */ /* 0x000fea000383ffff */
.L_x_3056:
[----:B--2---:R2:W3:Y:S02]  /*9760*/  SYNCS.PHASECHK.TRANS64.TRYWAIT P1, [R12+URZ+0x36438], R13 ;  /* 0x0364380d0c0075a7 */ /* 0x0044e4000802017f */
[----:B---3--:R-:W-:Y:S05]  /*9770*/  @!P1 NANOSLEEP.SYNCS 0x989680 ;  /* 0x009896800000995d */ /* 0x008fea0003900000 */
[----:B------:R-:W3:Y:S02]  /*9780*/  @!P1 SYNCS.PHASECHK.TRANS64 P1, [R12+URZ+0x36438], R13 ;  /* 0x0364380d0c0095a7 */ /* 0x000ee4000802007f */
[----:B---3--:R-:W-:Y:S05]  /*9790*/  @!P1 BRA `(.L_x_3056) ;  /* 0xfffffffc00f09947 */ /* 0x008fea000383ffff */
[----:B------:R-:W-:Y:S05]  /*97a0*/  BRA `(.L_x_3091) ;  /* 0xffffffec00a07947 */ /* 0x000fea000383ffff */
.L_x_3058:
[----:B-1----:R1:W2:Y:S02]  /*97b0*/  SYNCS.PHASECHK.TRANS64.TRYWAIT P1, [R12+URZ+0x36428], R5 ;  /* 0x036428050c0075a7 */ /* 0x0022a4000802017f */
[----:B--2---:R-:W-:Y:S05]  /*97c0*/  @!P1 NANOSLEEP.SYNCS 0x989680 ;  /* 0x009896800000995d */ /* 0x004fea0003900000 */
[----:B------:R-:W2:Y:S02]  /*97d0*/  @!P1 SYNCS.PHASECHK.TRANS64 P1, [R12+URZ+0x36428], R5 ;  /* 0x036428050c0095a7 */ /* 0x000ea4000802007f */
[----:B--2---:R-:W-:Y:S05]  /*97e0*/  @!P1 BRA `(.L_x_3058) ;  /* 0xfffffffc00f09947 */ /* 0x004fea000383ffff */
[----:B------:R-:W-:Y:S05]  /*97f0*/  BRA `(.L_x_3092) ;  /* 0xfffffff000507947 */ /* 0x000fea000383ffff */
.L_x_3060:
[----:B--2---:R2:W3:Y:S02]  /*9800*/  SYNCS.PHASECHK.TRANS64.TRYWAIT P1, [R12+URZ+0x36438], R3 ;  /* 0x036438030c0075a7 */ /* 0x0044e4000802017f */
[----:B---3--:R-:W-:Y:S05]  /*9810*/  @!P1 NANOSLEEP.SYNCS 0x989680 ;  /* 0x009896800000995d */ /* 0x008fea0003900000 */
[----:B------:R-:W3:Y:S02]  /*9820*/  @!P1 SYNCS.PHASECHK.TRANS64 P1, [R12+URZ+0x36438], R3 ;  /* 0x036438030c0095a7 */ /* 0x000ee4000802007f */
[----:B---3--:R-:W-:Y:S05]  /*9830*/  @!P1 BRA `(.L_x_3060) ;  /* 0xfffffffc00f09947 */ /* 0x008fea000383ffff */
[----:B------:R-:W-:Y:S05]  /*9840*/  BRA `(.L_x_3093) ;  /* 0xfffffff400047947 */ /* 0x000fea000383ffff */
.L_x_3062:
[----:B------:R-:W-:Y:S01]  /*9850*/  BSSY B0, `(.L_x_3094) ;  /* 0x0000006000007945 */ /* 0x000fe20003800000 */
[----:B------:R-:W-:-:S07]  /*9860*/  IMAD.MOV.U32 R15, RZ, RZ, -0x1 ;  /* 0xffffffffff0f7424 */ /* 0x000fce00078e00ff */
[----:B-1----:R-:W-:Y:S05]  /*9870*/  WARPSYNC.COLLECTIVE R15, `(.L_x_3095) ;  /* 0x000000000f0c7348 */ /* 0x002fea0003c00000 */
[----:B------:R-:W-:Y:S02]  /*9880*/  ELECT P6, UR62, PT ;  /* 0x00000000003e782f */ /* 0x000fe400038c0000 */
[----:B------:R-:W-:Y:S01]  /*9890*/  MOV R14, UR62 ;  /* 0x0000003e000e7c02 */ /* 0x000fe20008000f00 */
[----:B-1----:R-:W-:Y:S10]  /*98a0*/  ENDCOLLECTIVE ;  /* 0x000000000000791b */ /* 0x002ff40003800000 */
.L_x_3095:
[----:B------:R-:W-:Y:S05]  /*98b0*/  BSYNC B0 ;  /* 0x0000000000007941 */ /* 0x000fea0003800000 */
.L_x_3094:
[----:B------:R-:W-:Y:S05]  /*98c0*/  BRA `(.L_x_3096) ;  /* 0xfffffff400c47947 */ /* 0x000fea000383ffff */
.L_x_3064:
[----:B--2---:R2:W3:Y:S02]  /*98d0*/  SYNCS.PHASECHK.TRANS64.TRYWAIT P0, [R5+URZ], R2 ;  /* 0x00000002050075a7 */ /* 0x0044e4000800017f */
[----:B---3--:R-:W-:Y:S05]  /*98e0*/  @!P0 NANOSLEEP.SYNCS 0x989680 ;  /* 0x009896800000895d */ /* 0x008fea0003900000 */
[----:B------:R-:W3:Y:S02]  /*98f0*/  @!P0 SYNCS.PHASECHK.TRANS64 P0, [R5+URZ], R2 ;  /* 0x00000002050085a7 */ /* 0x000ee4000800007f */
[----:B---3--:R-:W-:Y:S05]  /*9900*/  @!P0 BRA `(.L_x_3064) ;  /* 0xfffffffc00f08947 */ /* 0x008fea000383ffff */
[----:B------:R-:W-:Y:S05]  /*9910*/  BRA `(.L_x_3097) ;  /* 0xfffffff800047947 */ /* 0x000fea000383ffff */
.L_x_3065:
[----:B---3--:R3:W4:Y:S02]  /*9920*/  SYNCS.PHASECHK.TRANS64.TRYWAIT P0, [R23+URZ], R0 ;  /* 0x00000000170075a7 */ /* 0x008724000800017f */
[----:B----4-:R-:W-:Y:S05]  /*9930*/  @!P0 NANOSLEEP.SYNCS 0x989680 ;  /* 0x009896800000895d */ /* 0x010fea0003900000 */
[----:B------:R-:W4:Y:S02]  /*9940*/  @!P0 SYNCS.PHASECHK.TRANS64 P0, [R23+URZ], R0 ;  /* 0x00000000170085a7 */ /* 0x000f24000800007f */
[----:B----4-:R-:W-:Y:S05]  /*9950*/  @!P0 BRA `(.L_x_3065) ;  /* 0xfffffffc00f08947 */ /* 0x010fea000383ffff */
[----:B------:R-:W-:Y:S05]  /*9960*/  BRA `(.L_x_3098) ;  /* 0xfffffff400f87947 */ /* 0x000fea000383ffff */
.L_x_3099:
        /* <DEDUP_REMOVED lines=9> */
.L_x_7668:


//--------------------- .text._ZN7cutlass13device_kernelIN5flash11enable_sm90INS1_16FlashAttnBwdSm90INS1_25CollectiveMainloopBwdSm90ILi2ELi1ELi1EN4cute5tupleIJNS5_1CILi1EEES8_S8_EEENS6_IJNS7_ILi64EEENS7_ILi96EEENS7_ILi192EEEEEENS_6half_tEfNS_4arch4Sm90ELb1ELb0ELb1ELb1ELb0ELb0ELb1ELb0ELi3ELi1ELi1ELi1ELb0EEENS1_21CollectiveEpilogueBwdISD_SE_SG_Li384ELb1ELb1ELi3EEENS1_25SingleTileBwdLPTSchedulerILb1ELi96ELb0EEEEEEEEEvNT_6ParamsE --------------------------
	.section	.text._ZN7cutlass13device_kernelIN5flash11enable_sm90INS1_16FlashAttnBwdSm90INS1_25CollectiveMainloopBwdSm90ILi2ELi1ELi1EN4cute5tupleIJNS5_1CILi1EEES8_S8_EEENS6_IJNS7_ILi64EEENS7_ILi96EEENS7_ILi192EEEEEENS_6half_tEfNS_4arch4Sm90ELb1ELb0ELb1ELb1ELb0ELb0ELb1ELb0ELi3ELi1ELi1ELi1ELb0EEENS1_21CollectiveEpilogueBwdISD_SE_SG_Li384ELb1ELb1ELi3EEENS1_25SingleTileBwdLPTSchedulerILb1ELi96ELb0EEEEEEEEEvNT_6ParamsE,"ax",@progbits
	.align	128
.text._ZN7cutlass13device_kernelIN5flash11enable_sm90INS1_16FlashAttnBwdSm90INS1_25CollectiveMainloopBwdSm90ILi2ELi1ELi1EN4cute5tupleIJNS5_1CILi1EEES8_S8_EEENS6_IJNS7_ILi64EEENS7_ILi96EEENS7_ILi192EEEEEENS_6half_tEfNS_4arch4Sm90ELb1ELb0ELb1ELb1ELb0ELb0ELb1ELb0ELi3ELi1ELi1ELi1ELb0EEENS1_21CollectiveEpilogueBwdISD_SE_SG_Li384ELb1ELb1ELi3EEENS1_25SingleTileBwdLPTSchedulerILb1ELi96ELb0EEEEEEEEEvNT_6ParamsE:
        .type           _ZN7cutlass13device_kernelIN5flash11enable_sm90INS1_16FlashAttnBwdSm90INS1_25CollectiveMainloopBwdSm90ILi2ELi1ELi1EN4cute5tupleIJNS5_1CILi1EEES8_S8_EEENS6_IJNS7_ILi64EEENS7_ILi96EEENS7_ILi192EEEEEENS_6half_tEfNS_4arch4Sm90ELb1ELb0ELb1ELb1ELb0ELb0ELb1ELb0ELi3ELi1ELi1ELi1ELb0EEENS1_21CollectiveEpilogueBwdISD_SE_SG_Li384ELb1ELb1ELi3EEENS1_25SingleTileBwdLPTSchedulerILb1ELi96ELb0EEEEEEEEEvNT_6ParamsE,@function
        .size           _ZN7cutlass13device_kernelIN5flash11enable_sm90INS1_16FlashAttnBwdSm90INS1_25CollectiveMainloopBwdSm90ILi2ELi1ELi1EN4cute5tupleIJNS5_1CILi1EEES8_S8_EEENS6_IJNS7_ILi64EEENS7_ILi96EEENS7_ILi192EEEEEENS_6half_tEfNS_4arch4Sm90ELb1ELb0ELb1ELb1ELb0ELb0ELb1ELb0ELi3ELi1ELi1ELi1ELb0EEENS1_21CollectiveEpilogueBwdISD_SE_SG_Li384ELb1ELb1ELi3EEENS1_25SingleTileBwdLPTSchedulerILb1ELi96ELb0EEEEEEEEEvNT_6ParamsE,(.L_x_7669 - _ZN7cutlass13device_kernelIN5flash11enable_sm90INS1_16FlashAttnBwdSm90INS1_25CollectiveMainloopBwdSm90ILi2ELi1ELi1EN4cute5tupleIJNS5_1CILi1EEES8_S8_EEENS6_IJNS7_ILi64EEENS7_ILi96EEENS7_ILi192EEEEEENS_6half_tEfNS_4arch4Sm90ELb1ELb0ELb1ELb1ELb0ELb0ELb1ELb0ELi3ELi1ELi1ELi1ELb0EEENS1_21CollectiveEpilogueBwdISD_SE_SG_Li384ELb1ELb1ELi3EEENS1_25SingleTileBwdLPTSchedulerILb1ELi96ELb0EEEEEEEEEvNT_6ParamsE)
        .other          _ZN7cutlass13device_kernelIN5flash11enable_sm90INS1_16FlashAttnBwdSm90INS1_25CollectiveMainloopBwdSm90ILi2ELi1ELi1EN4cute5tupleIJNS5_1CILi1EEES8_S8_EEENS6_IJNS7_ILi64EEENS7_ILi96EEENS7_ILi192EEEEEENS_6half_tEfNS_4arch4Sm90ELb1ELb0ELb1ELb1ELb0ELb0ELb1ELb0ELi3ELi1ELi1ELi1ELb0EEENS1_21CollectiveEpilogueBwdISD_SE_SG_Li384ELb1ELb1ELi3EEENS1_25SingleTileBwdLPTSchedulerILb1ELi96ELb0EEEEEEEEEvNT_6ParamsE,@"STO_CUDA_ENTRY STV_DEFAULT"
_ZN7cutlass13device_kernelIN5flash11enable_sm90INS1_16FlashAttnBwdSm90INS1_25CollectiveMainloopBwdSm90ILi2ELi1ELi1EN4cute5tupleIJNS5_1CILi1EEES8_S8_EEENS6_IJNS7_ILi64EEENS7_ILi96EEENS7_ILi192EEEEEENS_6half_tEfNS_4arch4Sm90ELb1ELb0ELb1ELb1ELb0ELb0ELb1ELb0ELi3ELi1ELi1ELi1ELb0EEENS1_21CollectiveEpilogueBwdISD_SE_SG_Li384ELb1ELb1ELi3EEENS1_25SingleTileBwdLPTSchedulerILb1ELi96ELb0EEEEEEEEEvNT_6ParamsE:
        /* <DEDUP_REMOVED lines=23> */
.L_x_3101:
[----:B------:R-:W-:Y:S05]  /*0170*/  BSYNC B0 ;  /* 0x0000000000007941 */ /* 0x000fea0003800000 */
.L_x_3100:
        /* <DEDUP_REMOVED lines=34> */
.L_x_3102:
        /* <DEDUP_REMOVED lines=20> */
.L_x_3103:
        /* <DEDUP_REMOVED lines=9> */
.L_x_3106:
        /* <DEDUP_REMOVED lines=24> */
[----:B------:R-:W1:Y:S01]  /*06f0*/  LDC R2, c[0x0][0x8dc] ;  /* 0x00023700ff027b82 */ /* 0x000e620000000800 */
[----:B------:R-:W-:Y:S01]  /*0700*/  IMAD.U32 R3, RZ, RZ, UR4 ;  /* 0x00000004ff037e24 */ /* 0x000fe2000f8e00ff */
[----:B-1----:R-:W-:-:S13]  /*0710*/  ISETP.NE.AND P0, PT, R2, 0x1, PT ;  /* 0x000000010200780c */ /* 0x002fda0003f05270 */
[----:B------:R-:W1:Y:S02]  /*0720*/  @P0 LDC.64 R4, c[0x0][0x8e0] ;  /* 0x00023800ff040b82 */ /* 0x000e640000000a00 */
[----:B-1----:R-:W-:-:S05]  /*0730*/  @P0 IMAD.HI.U32 R0, R4, UR4, RZ ;  /* 0x0000000404000c27 */ /* 0x002fca000f8e00ff */
[----:B------:R-:W-:-:S05]  /*0740*/  @P0 SHF.R.U32.HI R3, RZ, R5, R0 ;  /* 0x00000005ff030219 */ /* 0x000fca0000011600 */
[----:B------:R1:W-:Y:S01]  /*0750*/  STL [R1+0x10], R3 ;  /* 0x0000100301007387 */ /* 0x0003e20000100800 */
[----:B------:R-:W-:Y:S01]  /*0760*/  IMAD R0, R3, R2, RZ ;  /* 0x0000000203007224 */ /* 0x000fe200078e02ff */
[----:B------:R-:W-:Y:S06]  /*0770*/  BRA `(.L_x_3108) ;  /* 0x0000000000207947 */ /* 0x000fec0003800000 */
.L_x_3107:
[----:B------:R-:W1:Y:S01]  /*0780*/  LDC R2, c[0x0][0x8c4] ;  /* 0x00023100ff027b82 */ /* 0x000e620000000800 */
[----:B------:R-:W-:Y:S01]  /*0790*/  IMAD.U32 R3, RZ, RZ, UR4 ;  /* 0x00000004ff037e24 */ /* 0x000fe2000f8e00ff */
[----:B-1----:R-:W-:-:S13]  /*07a0*/  ISETP.NE.AND P0, PT, R2, 0x1, PT ;  /* 0x000000010200780c */ /* 0x002fda0003f05270 */
[----:B------:R-:W1:Y:S02]  /*07b0*/  @P0 LDC.64 R4, c[0x0][0x8c8] ;  /* 0x00023200ff040b82 */ /* 0x000e640000000a00 */
[----:B-1----:R-:W-:-:S05]  /*07c0*/  @P0 IMAD.HI.U32 R0, R4, UR4, RZ ;  /* 0x0000000404000c27 */ /* 0x002fca000f8e00ff */
[----:B------:R-:W-:-:S05]  /*07d0*/  @P0 SHF.R.U32.HI R3, RZ, R5, R0 ;  /* 0x00000005ff030219 */ /* 0x000fca0000011600 */
[----:B------:R2:W-:Y:S01]  /*07e0*/  STL [R1+0x10], R3 ;  /* 0x0000100301007387 */ /* 0x0005e20000100800 */
[----:B------:R-:W-:-:S07]  /*07f0*/  IMAD R0, R3, R2, RZ ;  /* 0x0000000203007224 */ /* 0x000fce00078e02ff */
.L_x_3108:
[----:B------:R-:W3:Y:S01]  /*0800*/  LDC R2, c[0x0][0x8b8] ;  /* 0x00022e00ff027b82 */ /* 0x000ee20000000800 */
[----:B------:R-:W-:Y:S01]  /*0810*/  IADD3 R0, -R0, UR4, RZ ;  /* 0x0000000400007c10 */ /* 0x000fe2000fffe1ff */
[----:B------:R-:W-:Y:S02]  /*0820*/  ULDC.64 UR4, c[0x0][0x8f8] ;  /* 0x00023e0000047ab9 */ /* 0x000fe40000000a00 */
[----:B------:R-:W-:-:S04]  /*0830*/  ISETP.NE.U32.AND P0, PT, RZ, UR4, PT ;  /* 0x00000004ff007c0c */ /* 0x000fc8000bf05070 */
[----:B------:R-:W4:Y:S01]  /*0840*/  LDC R5, c[0x0][0x8c4] ;  /* 0x00023100ff057b82 */ /* 0x000f220000000800 */
[----:B------:R-:W-:Y:S02]  /*0850*/  ISETP.NE.AND.EX P0, PT, RZ, UR5, PT, P0 ;  /* 0x00000005ff007c0c */ /* 0x000fe4000bf05300 */
[----:B---3--:R-:W-:Y:S01]  /*0860*/  ISETP.NE.AND P1, PT, R2, 0x1, PT ;  /* 0x000000010200780c */ /* 0x008fe20003f25270 */
[----:B----4-:R-:W-:-:S04]  /*0870*/  IMAD R4, R5, UR6, R0 ;  /* 0x0000000605047c24 */ /* 0x010fc8000f8e0200 */
[----:B------:R-:W-:-:S08]  /*0880*/  IMAD.MOV.U32 R5, RZ, RZ, R4 ;  /* 0x000000ffff057224 */ /* 0x000fd000078e0004 */
[----:B-12---:R-:W1:Y:S08]  /*0890*/  @P1 LDC R3, c[0x0][0x8bc] ;  /* 0x00022f00ff031b82 */ /* 0x006e700000000800 */
[----:B------:R-:W2:Y:S01]  /*08a0*/  @P1 LDC R7, c[0x0][0x8c0] ;  /* 0x00023000ff071b82 */ /* 0x000ea20000000800 */
[----:B-1----:R-:W-:-:S05]  /*08b0*/  @P1 IMAD.HI.U32 R0, R4, R3, RZ ;  /* 0x0000000304001227 */ /* 0x002fca00078e00ff */
[----:B--2---:R-:W-:-:S05]  /*08c0*/  @P1 SHF.R.U32.HI R5, RZ, R7, R0 ;  /* 0x00000007ff051219 */ /* 0x004fca0000011600 */
[----:B------:R-:W-:-:S04]  /*08d0*/  IMAD.MOV R3, RZ, RZ, -R5 ;  /* 0x000000ffff037224 */ /* 0x000fc800078e0a05 */
[----:B------:R-:W-:-:S05]  /*08e0*/  IMAD R8, R2, R3, R4 ;  /* 0x0000000302087224 */ /* 0x000fca00078e0204 */
[----:B------:R1:W-:Y:S01]  /*08f0*/  STL [R1+0x14], R8 ;  /* 0x0000140801007387 */ /* 0x0003e20000100800 */
[----:B------:R-:W-:Y:S05]  /*0900*/  @!P0 BRA `(.L_x_3109) ;  /* 0x0000000000108947 */ /* 0x000fea0003800000 */
[----:B------:R-:W2:Y:S02]  /*0910*/  LDC.64 R2, c[0x0][0x8f8] ;  /* 0x00023e00ff027b82 */ /* 0x000ea40000000a00 */
[----:B--2---:R-:W-:-:S05]  /*0920*/  IMAD.WIDE R2, R5, 0x4, R2 ;  /* 0x0000000405027825 */ /* 0x004fca00078e0202 */
[----:B------:R3:W5:Y:S01]  /*0930*/  LDG.E R0, desc[UR38][R2.64] ;  /* 0x0000002602007981 */ /* 0x000762000c1e1900 */
[----:B------:R-:W-:Y:S05]  /*0940*/  BRA `(.L_x_3110) ;  /* 0x00000000002c7947 */ /* 0x000fea0003800000 */
.L_x_3109:
[----:B------:R-:W-:Y:S02]  /*0950*/  ULDC.64 UR4, c[0x0][0x8f0] ;  /* 0x00023c0000047ab9 */ /* 0x000fe40000000a00 */
[----:B------:R-:W-:-:S04]  /*0960*/  ISETP.NE.U32.AND P0, PT, RZ, UR4, PT ;  /* 0x00000004ff007c0c */ /* 0x000fc8000bf05070 */
[----:B------:R-:W-:-:S13]  /*0970*/  ISETP.NE.AND.EX P0, PT, RZ, UR5, PT, P0 ;  /* 0x00000005ff007c0c */ /* 0x000fda000bf05300 */
[----:B------:R-:W-:Y:S05]  /*0980*/  @!P0 BRA `(.L_x_3111) ;  /* 0x0000000000188947 */ /* 0x000fea0003800000 */
[----:B------:R-:W2:Y:S02]  /*0990*/  LDC.64 R2, c[0x0][0x8f0] ;  /* 0x00023c00ff027b82 */ /* 0x000ea40000000a00 */
[----:B--2---:R-:W-:-:S05]  /*09a0*/  IMAD.WIDE R2, R5, 0x4, R2 ;  /* 0x0000000405027825 */ /* 0x004fca00078e0202 */
[----:B------:R-:W2:Y:S04]  /*09b0*/  LDG.E R0, desc[UR38][R2.64] ;  /* 0x0000002602007981 */ /* 0x000ea8000c1e1900 */
[----:B------:R-:W2:Y:S02]  /*09c0*/  LDG.E R7, desc[UR38][R2.64+0x4] ;  /* 0x0000042602077981 */ /* 0x000ea4000c1e1900 */
[----:B--2---:R-:W-:Y:S01]  /*09d0*/  IMAD.IADD R0, R7, 0x1, -R0 ;  /* 0x0000000107007824 */ /* 0x004fe200078e0a00 */
[----:B------:R-:W-:Y:S06]  /*09e0*/  BRA `(.L_x_3110) ;  /* 0x0000000000047947 */ /* 0x000fec0003800000 */
.L_x_3111:
[----:B------:R-:W2:Y:S02]  /*09f0*/  LDC R0, c[0x0][0x8ec] ;  /* 0x00023b00ff007b82 */ /* 0x000ea40000000800 */
.L_x_3110:
[----:B------:R-:W4:Y:S01]  /*0a00*/  LDL R4, [R1+0x10] ;  /* 0x0000100001047983 */ /* 0x000f220000100800 */
[----:B--2--5:R-:W-:-:S04]  /*0a10*/  VIADD R0, R0, 0x5f ;  /* 0x0000005f00007836 */ /* 0x024fc80000000000 */
[----:B------:R-:W-:-:S05]  /*0a20*/  IMAD.HI R0, R0, 0x2aaaaaab, RZ ;  /* 0x2aaaaaab00007827 */ /* 0x000fca00078e02ff */
[----:B---3--:R-:W-:-:S04]  /*0a30*/  SHF.R.U32.HI R3, RZ, 0x1f, R0 ;  /* 0x0000001fff037819 */ /* 0x008fc80000011600 */
[----:B------:R-:W-:-:S04]  /*0a40*/  LEA.HI.SX32 R3, R0, R3, 0x1c ;  /* 0x0000000300037211 */ /* 0x000fc800078fe2ff */
[----:B----4-:R-:W-:-:S04]  /*0a50*/  ISETP.GE.AND P0, PT, R4, R3, PT ;  /* 0x000000030400720c */ /* 0x010fc80003f06270 */
[----:B------:R-:W-:-:S04]  /*0a60*/  SEL R6, R5, 0xffffffff, !P0 ;  /* 0xffffffff05067807 */ /* 0x000fc80004000000 */
[----:B------:R-:W-:Y:S01]  /*0a70*/  ISETP.GE.AND P0, PT, R6, RZ, PT ;  /* 0x000000ff0600720c */ /* 0x000fe20003f06270 */
[----:B------:R2:W-:-:S12]  /*0a80*/  STL [R1+0xc], R6 ;  /* 0x00000c0601007387 */ /* 0x0005d80000100800 */
[----:B--2---:R-:W-:Y:S05]  /*0a90*/  @!P0 BRA `(.L_x_3112) ;  /* 0x000000a800748947 */ /* 0x004fea0003800000 */
[----:B------:R-:W-:Y:S01]  /*0aa0*/  SHF.R.S32.HI R0, RZ, 0x1f, R8 ;  /* 0x0000001fff007819 */ /* 0x000fe20000011408 */
[----:B------:R-:W-:Y:S01]  /*0ab0*/  ULDC.64 UR4, c[0x0][0x780] ;  /* 0x0001e00000047ab9 */ /* 0x000fe20000000a00 */
[----:B------:R-:W2:Y:S01]  /*0ac0*/  LDC R17, c[0x0][0x290] ;  /* 0x0000a400ff117b82 */ /* 0x000ea20000000800 */
[----:B------:R-:W-:Y:S02]  /*0ad0*/  ISETP.NE.U32.AND P0, PT, RZ, UR4, PT ;  /* 0x00000004ff007c0c */ /* 0x000fe4000bf05070 */
[----:B------:R3:W-:Y:S02]  /*0ae0*/  STL [R1+0x18], R0 ;  /* 0x0000180001007387 */ /* 0x0007e40000100800 */
[----:B------:R-:W-:-:S13]  /*0af0*/  ISETP.NE.AND.EX P0, PT, RZ, UR5, PT, P0 ;  /* 0x00000005ff007c0c */ /* 0x000fda000bf05300 */
[----:B---3--:R-:W-:Y:S05]  /*0b00*/  @!P0 BRA `(.L_x_3113) ;  /* 0x0000000000108947 */ /* 0x008fea0003800000 */
[----:B------:R-:W3:Y:S02]  /*0b10*/  LDC.64 R18, c[0x0][0x780] ;  /* 0x0001e000ff127b82 */ /* 0x000ee40000000a00 */
[----:B---3--:R-:W-:-:S06]  /*0b20*/  IMAD.WIDE R18, R6, 0x4, R18 ;  /* 0x0000000406127825 */ /* 0x008fcc00078e0212 */
[----:B------:R3:W5:Y:S01]  /*0b30*/  LDG.E R18, desc[UR38][R18.64] ;  /* 0x0000002612127981 */ /* 0x000762000c1e1900 */
[----:B------:R-:W-:Y:S05]  /*0b40*/  BRA `(.L_x_3114) ;  /* 0x0000000000287947 */ /* 0x000fea0003800000 */
.L_x_3113:
[----:B------:R-:W-:Y:S01]  /*0b50*/  ULDC.64 UR4, c[0x0][0x770] ;  /* 0x0001dc0000047ab9 */ /* 0x000fe20000000a00 */
[----:B------:R-:W4:Y:S01]  /*0b60*/  LDC R18, c[0x0][0x280] ;  /* 0x0000a000ff127b82 */ /* 0x000f220000000800 */
[----:B------:R-:W-:-:S04]  /*0b70*/  ISETP.NE.U32.AND P0, PT, RZ, UR4, PT ;  /* 0x00000004ff007c0c */ /* 0x000fc8000bf05070 */
[----:B------:R-:W-:-:S13]  /*0b80*/  ISETP.NE.AND.EX P0, PT, RZ, UR5, PT, P0 ;  /* 0x00000005ff007c0c */ /* 0x000fda000bf05300 */
[----:B------:R-:W-:Y:S05]  /*0b90*/  @!P0 BRA `(.L_x_3114) ;  /* 0x0000000000148947 */ /* 0x000fea0003800000 */
[----:B------:R-:W3:Y:S02]  /*0ba0*/  LDC.64 R2, c[0x0][0x770] ;  /* 0x0001dc00ff027b82 */ /* 0x000ee40000000a00 */
[----:B---3--:R-:W-:-:S05]  /*0bb0*/  IMAD.WIDE R2, R6, 0x4, R2 ;  /* 0x0000000406027825 */ /* 0x008fca00078e0202 */
[----:B----4-:R-:W3:Y:S04]  /*0bc0*/  LDG.E R18, desc[UR38][R2.64] ;  /* 0x0000002602127981 */ /* 0x010ee8000c1e1900 */
[----:B------:R-:W3:Y:S02]  /*0bd0*/  LDG.E R5, desc[UR38][R2.64+0x4] ;  /* 0x0000042602057981 */ /* 0x000ee4000c1e1900 */
[----:B---3--:R-:W-:-:S07]  /*0be0*/  IMAD.IADD R18, R5, 0x1, -R18 ;  /* 0x0000000105127824 */ /* 0x008fce00078e0a12 */
.L_x_3114:
[----:B------:R-:W-:Y:S02]  /*0bf0*/  ULDC.64 UR4, c[0x0][0x788] ;  /* 0x0001e20000047ab9 */ /* 0x000fe40000000a00 */
[----:B------:R-:W-:-:S04]  /*0c00*/  ISETP.NE.U32.AND P0, PT, RZ, UR4, PT ;  /* 0x00000004ff007c0c */ /* 0x000fc8000bf05070 */
[----:B------:R-:W-:-:S13]  /*0c10*/  ISETP.NE.AND.EX P0, PT, RZ, UR5, PT, P0 ;  /* 0x00000005ff007c0c */ /* 0x000fda000bf05300 */
[----:B------:R-:W-:Y:S05]  /*0c20*/  @!P0 BRA `(.L_x_3115) ;  /* 0x0000000000108947 */ /* 0x000fea0003800000 */
[----:B------:R-:W1:Y:S02]  /*0c30*/  LDC.64 R2, c[0x0][0x788] ;  /* 0x0001e200ff027b82 */ /* 0x000e640000000a00 */
[----:B-1----:R-:W-:-:S05]  /*0c40*/  IMAD.WIDE R2, R6, 0x4, R2 ;  /* 0x0000000406027825 */ /* 0x002fca00078e0202 */
[----:B--2---:R1:W5:Y:S01]  /*0c50*/  LDG.E R17, desc[UR38][R2.64] ;  /* 0x0000002602117981 */ /* 0x004362000c1e1900 */
[----:B------:R-:W-:Y:S05]  /*0c60*/  BRA `(.L_x_3116) ;  /* 0x0000000000247947 */ /* 0x000fea0003800000 */
.L_x_3115:
[----:B------:R-:W-:Y:S02]  /*0c70*/  ULDC.64 UR4, c[0x0][0x778] ;  /* 0x0001de0000047ab9 */ /* 0x000fe40000000a00 */
[----:B------:R-:W-:-:S04]  /*0c80*/  ISETP.NE.U32.AND P0, PT, RZ, UR4, PT ;  /* 0x00000004ff007c0c */ /* 0x000fc8000bf05070 */
[----:B------:R-:W-:-:S13]  /*0c90*/  ISETP.NE.AND.EX P0, PT, RZ, UR5, PT, P0 ;  /* 0x00000005ff007c0c */ /* 0x000fda000bf05300 */
[----:B------:R-:W-:Y:S05]  /*0ca0*/  @!P0 BRA `(.L_x_3116) ;  /* 0x0000000000148947 */ /* 0x000fea0003800000 */
[----:B------:R-:W1:Y:S02]  /*0cb0*/  LDC.64 R2, c[0x0][0x778] ;  /* 0x0001de00ff027b82 */ /* 0x000e640000000a00 */
[----:B-1----:R-:W-:-:S05]  /*0cc0*/  IMAD.WIDE R2, R6, 0x4, R2 ;  /* 0x0000000406027825 */ /* 0x002fca00078e0202 */
[----:B--2---:R-:W2:Y:S04]  /*0cd0*/  LDG.E R17, desc[UR38][R2.64] ;  /* 0x0000002602117981 */ /* 0x004ea8000c1e1900 */
[----:B------:R-:W2:Y:S02]  /*0ce0*/  LDG.E R0, desc[UR38][R2.64+0x4] ;  /* 0x0000042602007981 */ /* 0x000ea4000c1e1900 */
[----:B--2---:R-:W-:-:S07]  /*0cf0*/  IMAD.IADD R17, R0, 0x1, -R17 ;  /* 0x0000000100117824 */ /* 0x004fce00078e0a11 */
.L_x_3116:
[----:B--2-45:R-:W-:Y:S01]  /*0d00*/  IMAD.IADD R0, R18, 0x1, -R17 ;  /* 0x0000000112007824 */ /* 0x034fe200078e0a11 */
[----:B------:R-:W-:Y:S01]  /*0d10*/  ULDC UR4, c[0x0][0x74c] ;  /* 0x0001d30000047ab9 */ /* 0x000fe20000000800 */
[----:B------:R-:W-:Y:S02]  /*0d20*/  PLOP3.LUT P0, PT, PT, PT, PT, 0x80, 0x0 ;  /* 0x000000000000781c */ /* 0x000fe40003f0f070 */
[----:B------:R-:W-:Y:S01]  /*0d30*/  CS2R R70, SRZ ;  /* 0x0000000000467805 */ /* 0x000fe2000001ff00 */
[----:B-1----:R-:W-:Y:S01]  /*0d40*/  IMAD R2, R4, 0x60, R0 ;  /* 0x0000006004027824 */ /* 0x002fe200078e0200 */
[----:B------:R-:W-:Y:S01]  /*0d50*/  CS2R R68, SRZ ;  /* 0x0000000000447805 */ /* 0x000fe2000001ff00 */
[----:B------:R-:W-:Y:S01]  /*0d60*/  VIADD R0, R18, 0x3f ;  /* 0x0000003f12007836 */ /* 0x000fe20000000000 */
[----:B------:R-:W-:Y:S01]  /*0d70*/  CS2R R66, SRZ ;  /* 0x0000000000427805 */ /* 0x000fe2000001ff00 */
[----:B------:R-:W-:Y:S01]  /*0d80*/  VIADD R2, R2, -UR4 ;  /* 0x8000000402027c36 */ /* 0x000fe20008000000 */
[----:B------:R-:W-:-:S02]  /*0d90*/  CS2R R64, SRZ ;  /* 0x0000000000407805 */ /* 0x000fc4000001ff00 */
[----:B------:R-:W-:Y:S02]  /*0da0*/  CS2R R62, SRZ ;  /* 0x00000000003e7805 */ /* 0x000fe4000001ff00 */
[----:B------:R-:W-:Y:S02]  /*0db0*/  SHF.R.S32.HI R3, RZ, 0x1f, R0 ;  /* 0x0000001fff037819 */ /* 0x000fe40000011400 */
[----:B------:R-:W-:Y:S02]  /*0dc0*/  CS2R R60, SRZ ;  /* 0x00000000003c7805 */ /* 0x000fe4000001ff00 */
[----:B------:R-:W-:Y:S02]  /*0dd0*/  SHF.R.S32.HI R5, RZ, 0x1f, R2 ;  /* 0x0000001fff057819 */ /* 0x000fe40000011402 */
[----:B------:R-:W-:Y:S02]  /*0de0*/  CS2R R58, SRZ ;  /* 0x00000000003a7805 */ /* 0x000fe4000001ff00 */
[----:B------:R-:W-:-:S02]  /*0df0*/  LEA.HI R3, R3, R0, RZ, 0x6 ;  /* 0x0000000003037211 */ /* 0x000fc400078f30ff */
[----:B------:R-:W-:Y:S02]  /*0e00*/  CS2R R56, SRZ ;  /* 0x0000000000387805 */ /* 0x000fe4000001ff00 */
[----:B------:R-:W-:Y:S02]  /*0e10*/  LEA.HI R5, R5, R2, RZ, 0x6 ;  /* 0x0000000205057211 */ /* 0x000fe400078f30ff */
[----:B------:R-:W-:Y:S02]  /*0e20*/  CS2R R54, SRZ ;  /* 0x0000000000367805 */ /* 0x000fe4000001ff00 */
[----:B------:R-:W-:Y:S02]  /*0e30*/  SHF.R.S32.HI R4, RZ, 0x6, R3 ;  /* 0x00000006ff047819 */ /* 0x000fe40000011403 */
[----:B------:R-:W-:Y:S02]  /*0e40*/  CS2R R52, SRZ ;  /* 0x0000000000347805 */ /* 0x000fe4000001ff00 */
[----:B------:R-:W-:-:S02]  /*0e50*/  SHF.R.S32.HI R5, RZ, 0x6, R5 ;  /* 0x00000006ff057819 */ /* 0x000fc40000011405 */
[----:B------:R-:W-:Y:S02]  /*0e60*/  CS2R R50, SRZ ;  /* 0x0000000000327805 */ /* 0x000fe4000001ff00 */
[----:B------:R-:W-:Y:S01]  /*0e70*/  CS2R R48, SRZ ;  /* 0x0000000000307805 */ /* 0x000fe2000001ff00 */
[----:B------:R1:W-:Y:S01]  /*0e80*/  STL [R1+0x8], R4 ;  /* 0x0000080401007387 */ /* 0x0003e20000100800 */
[----:B------:R-:W-:Y:S02]  /*0e90*/  VIMNMX R16, RZ, R5, !PT ;  /* 0x00000005ff107248 */ /* 0x000fe40007fe0100 */
[----:B------:R-:W-:Y:S02]  /*0ea0*/  CS2R R46, SRZ ;  /* 0x00000000002e7805 */ /* 0x000fe4000001ff00 */
[----:B------:R-:W-:Y:S02]  /*0eb0*/  CS2R R44, SRZ ;  /* 0x00000000002c7805 */ /* 0x000fe4000001ff00 */
[----:B------:R-:W-:-:S02]  /*0ec0*/  CS2R R42, SRZ ;  /* 0x00000000002a7805 */ /* 0x000fc4000001ff00 */
[----:B------:R-:W-:Y:S02]  /*0ed0*/  ISETP.GT.AND P1, PT, R4, R16, PT ;  /* 0x000000100400720c */ /* 0x000fe40003f24270 */
        /* <DEDUP_REMOVED lines=33> */
[----:B-1----:R-:W-:Y:S06]  /*10f0*/  @!P1 BRA `(.L_x_3117) ;  /* 0x0000003400189947 */ /* 0x002fec0003800000 */
        /* <DEDUP_REMOVED lines=24> */
[----:B--23--:R-:W-:Y:S05]  /*1280*/  CALL.ABS.NOINC R14 ;  /* 0x000000000e007343 */ /* 0x00cfea0003c00000 */
.L_x_3119:
        /* <DEDUP_REMOVED lines=15> */
.L_x_3118:
        /* <DEDUP_REMOVED lines=20> */
.L_x_3121:
        /* <DEDUP_REMOVED lines=15> */
.L_x_3120:
        /* <DEDUP_REMOVED lines=8> */
.L_x_3261:
[----:B------:R-:W-:Y:S01]  /*1630*/  SHF.L.U32 R10, RZ, 0x1f, RZ ;  /* 0x0000001fff0a7819 */ /* 0x000fe200000006ff */
[----:B--2---:R-:W-:Y:S01]  /*1640*/  IMAD.HI R4, R14, 0x55555556, RZ ;  /* 0x555555560e047827 */ /* 0x004fe200078e02ff */
[----:B------:R-:W-:Y:S02]  /*1650*/  LOP3.LUT R5, R2, 0xffffff80, RZ, 0xc0, !PT ;  /* 0xffffff8002057812 */ /* 0x000fe400078ec0ff */
[----:B------:R-:W2:Y:S01]  /*1660*/  SYNCS.PHASECHK.TRANS64.TRYWAIT P0, [UR36+0x36400], R10 ;  /* 0x0364000aff0075a7 */ /* 0x000ea20008000164 */
[-C--:B------:R-:W-:Y:S01]  /*1670*/  LEA.HI R2, R3, R0.reuse, RZ, 0x5 ;  /* 0x0000000003027211 */ /* 0x080fe200078f28ff */
[----:B------:R-:W-:Y:S01]  /*1680*/  IMAD.HI R8, R13, 0x55555556, RZ ;  /* 0x555555560d087827 */ /* 0x000fe200078e02ff */
[----:B------:R-:W-:Y:S02]  /*1690*/  LEA.HI R7, R3, R0, RZ, 0x4 ;  /* 0x0000000003077211 */ /* 0x000fe400078f20ff */
[--C-:B------:R-:W-:Y:S02]  /*16a0*/  SHF.R.S32.HI R6, RZ, 0x5, R2.reuse ;  /* 0x00000005ff067819 */ /* 0x100fe40000011402 */
[----:B------:R-:W-:Y:S01]  /*16b0*/  SHF.R.S32.HI R11, RZ, 0x1f, R2 ;  /* 0x0000001fff0b7819 */ /* 0x000fe20000011402 */
[----:B------:R-:W-:Y:S01]  /*16c0*/  IMAD.IADD R2, R0, 0x1, -R5 ;  /* 0x0000000100027824 */ /* 0x000fe200078e0a05 */
[----:B------:R-:W-:-:S02]  /*16d0*/  LEA.HI R3, R4, R4, RZ, 0x1 ;  /* 0x0000000404037211 */ /* 0x000fc400078f08ff */
[----:B------:R-:W-:Y:S02]  /*16e0*/  LOP3.LUT R9, R7, 0xfffffff0, RZ, 0xc0, !PT ;  /* 0xfffffff007097812 */ /* 0x000fe400078ec0ff */
[----:B------:R-:W-:Y:S01]  /*16f0*/  LEA.HI R11, R11, R6, RZ, 0x2 ;  /* 0x000000060b0b7211 */ /* 0x000fe200078f10ff */
[----:B------:R-:W-:Y:S01]  /*1700*/  IMAD R4, R3, -0x3, R14 ;  /* 0xfffffffd03047824 */ /* 0x000fe200078e020e */
[----:B------:R-:W-:Y:S01]  /*1710*/  LEA.HI R8, R8, R8, RZ, 0x1 ;  /* 0x0000000808087211 */ /* 0x000fe200078f08ff */
[----:B------:R-:W-:Y:S01]  /*1720*/  IMAD.IADD R9, R0, 0x1, -R9 ;  /* 0x0000000100097824 */ /* 0x000fe200078e0a09 */
[----:B------:R-:W-:Y:S02]  /*1730*/  SHF.R.S32.HI R3, RZ, 0x1f, R2 ;  /* 0x0000001fff037819 */ /* 0x000fe40000011402 */
[----:B------:R-:W-:Y:S01]  /*1740*/  LOP3.LUT R11, R11, 0x3ffffc, RZ, 0xc0, !PT ;  /* 0x003ffffc0b0b7812 */ /* 0x000fe200078ec0ff */
[----:B--2---:R-:W-:Y:S06]  /*1750*/  @P0 BRA `(.L_x_3123) ;  /* 0x0000000000080947 */ /* 0x004fec0003800000 */
[----:B------:R-:W2:Y:S02]  /*1760*/  SYNCS.PHASECHK.TRANS64.TRYWAIT P0, [UR36+0x36400], R10 ;  /* 0x0364000aff0075a7 */ /* 0x000ea40008000164 */
[----:B--2---:R-:W-:Y:S05]  /*1770*/  @!P0 BRA `(.L_x_3124) ;  /* 0x0000009c00608947 */ /* 0x004fea0003800000 */
.L_x_3123:
[----:B------:R-:W4:Y:S04]  /*1780*/  LDL R20, [R1+0x10] ;  /* 0x0000100001147983 */ /* 0x000f280000100800 */
[----:B---3--:R-:W3:Y:S01]  /*1790*/  LDL.LU R19, [R1+0x4] ;  /* 0x0000040001137983 */ /* 0x008ee20000300800 */
[----:B--2---:R-:W-:Y:S01]  /*17a0*/  LEA.HI R0, R3, R2, RZ, 0x2 ;  /* 0x0000000203007211 */ /* 0x004fe200078f10ff */
[----:B------:R-:W-:Y:S01]  /*17b0*/  IMAD R14, R8, -0x3, R13 ;  /* 0xfffffffd080e7824 */ /* 0x000fe200078e020d */
[----:B------:R-:W-:Y:S01]  /*17c0*/  LEA.HI R8, R9, R9, RZ, 0x1 ;  /* 0x0000000909087211 */ /* 0x000fe200078f08ff */
[----:B------:R-:W-:Y:S01]  /*17d0*/  IMAD.IADD R12, R6, 0x1, -R11 ;  /* 0x00000001060c7824 */ /* 0x000fe200078e0a0b */
[----:B------:R-:W-:Y:S02]  /*17e0*/  SHF.R.S32.HI R5, RZ, 0x2, R0 ;  /* 0x00000002ff057819 */ /* 0x000fe40000011400 */
[----:B------:R-:W-:-:S02]  /*17f0*/  CS2R R70, SRZ ;  /* 0x0000000000467805 */ /* 0x000fc4000001ff00 */
[----:B------:R-:W-:Y:S02]  /*1800*/  SHF.R.S32.HI R6, RZ, 0x1f, R0 ;  /* 0x0000001fff067819 */ /* 0x000fe40000011400 */
[----:B------:R-:W-:Y:S02]  /*1810*/  CS2R R68, SRZ ;  /* 0x0000000000447805 */ /* 0x000fe4000001ff00 */
[----:B------:R-:W-:Y:S02]  /*1820*/  LOP3.LUT R15, R0, 0x7ffffffc, RZ, 0xc0, !PT ;  /* 0x7ffffffc000f7812 */ /* 0x000fe400078ec0ff */
[----:B------:R-:W-:Y:S02]  /*1830*/  CS2R R66, SRZ ;  /* 0x0000000000427805 */ /* 0x000fe4000001ff00 */
[----:B------:R-:W-:Y:S02]  /*1840*/  SHF.R.S32.HI R0, RZ, 0x1, R8 ;  /* 0x00000001ff007819 */ /* 0x000fe40000011408 */
[----:B------:R-:W-:-:S02]  /*1850*/  CS2R R64, SRZ ;  /* 0x0000000000407805 */ /* 0x000fc4000001ff00 */
[----:B------:R-:W-:Y:S01]  /*1860*/  SHF.R.S32.HI R11, RZ, 0x1f, R8 ;  /* 0x0000001fff0b7819 */ /* 0x000fe20000011408 */
[----:B------:R-:W-:Y:S01]  /*1870*/  IMAD.IADD R15, R2, 0x1, -R15 ;  /* 0x00000001020f7824 */ /* 0x000fe200078e0a0f */
[----:B------:R-:W-:Y:S02]  /*1880*/  SHF.R.S32.HI R10, RZ, 0x1f, R9 ;  /* 0x0000001fff0a7819 */ /* 0x000fe40000011409 */
[----:B------:R-:W-:Y:S02]  /*1890*/  CS2R R62, SRZ ;  /* 0x00000000003e7805 */ /* 0x000fe4000001ff00 */
[----:B------:R-:W-:Y:S01]  /*18a0*/  LEA.HI R11, R11, R0, RZ, 0x2 ;  /* 0x000000000b0b7211 */ /* 0x000fe200078f10ff */
[----:B------:R-:W-:Y:S01]  /*18b0*/  IMAD R14, R14, 0x10, R15 ;  /* 0x000000100e0e7824 */ /* 0x000fe200078e020f */
[----:B------:R-:W-:Y:S01]  /*18c0*/  LEA.HI R10, R10, R9, RZ, 0x3 ;  /* 0x000000090a0a7211 */ /* 0x000fe200078f18ff */
[----:B------:R-:W-:Y:S01]  /*18d0*/  IMAD R15, R13, 0x400, R2 ;  /* 0x000004000d0f7824 */ /* 0x000fe200078e0202 */
[----:B------:R-:W-:Y:S01]  /*18e0*/  LOP3.LUT R11, R11, 0xfffffffc, RZ, 0xc0, !PT ;  /* 0xfffffffc0b0b7812 */ /* 0x000fe200078ec0ff */
[----:B------:R-:W-:Y:S01]  /*18f0*/  IMAD.SHL.U32 R157, R14, 0x2, RZ ;  /* 0x000000020e9d7824 */ /* 0x000fe200078e00ff */
[----:B------:R-:W-:Y:S01]  /*1900*/  SHF.R.S32.HI R7, RZ, 0x4, R7 ;  /* 0x00000004ff077819 */ /* 0x000fe20000011407 */
[----:B------:R-:W-:Y:S01]  /*1910*/  IMAD.SHL.U32 R10, R10, 0x20, RZ ;  /* 0x000000200a0a7824 */ /* 0x000fe200078e00ff */
[----:B------:R-:W-:Y:S01]  /*1920*/  LOP3.LUT R8, R8, 0x7fffffe, RZ, 0xc0, !PT ;  /* 0x07fffffe08087812 */ /* 0x000fe200078ec0ff */
[----:B------:R-:W-:Y:S01]  /*1930*/  IMAD.IADD R11, R0, 0x1, -R11 ;  /* 0x00000001000b7824 */ /* 0x000fe200078e0a0b */
[----:B------:R-:W-:Y:S01]  /*1940*/  LEA.HI R6, R6, R5, RZ, 0x3 ;  /* 0x0000000506067211 */ /* 0x000fe200078f18ff */
[----:B------:R-:W-:Y:S01]  /*1950*/  IMAD.SHL.U32 R7, R7, 0x8, RZ ;  /* 0x0000000807077824 */ /* 0x000fe200078e00ff */
[----:B------:R-:W-:Y:S01]  /*1960*/  LOP3.LUT R10, R10, 0x7fffff00, RZ, 0xc0, !PT ;  /* 0x7fffff000a0a7812 */ /* 0x000fe200078ec0ff */
[----:B------:R-:W-:Y:S01]  /*1970*/  IMAD.SHL.U32 R0, R11, 0x40, RZ ;  /* 0x000000400b007824 */ /* 0x000fe200078e00ff */
[----:B------:R-:W-:Y:S01]  /*1980*/  LOP3.LUT R6, R6, 0xfffffff8, RZ, 0xc0, !PT ;  /* 0xfffffff806067812 */ /* 0x000fe200078ec0ff */
[----:B------:R-:W-:Y:S01]  /*1990*/  IMAD.IADD R9, R9, 0x1, -R8 ;  /* 0x0000000109097824 */ /* 0x000fe200078e0a08 */
[----:B------:R-:W-:Y:S01]  /*19a0*/  LEA.HI R3, R3, R2, RZ, 0x5 ;  /* 0x0000000203037211 */ /* 0x000fe200078f28ff */
[----:B------:R-:W-:Y:S01]  /*19b0*/  IMAD R10, R13, 0x800, R10 ;  /* 0x000008000d0a7824 */ /* 0x000fe200078e020a */
[----:B------:R-:W-:Y:S01]  /*19c0*/  LOP3.LUT R0, R0, 0xc0, RZ, 0xc0, !PT ;  /* 0x000000c000007812 */ /* 0x000fe200078ec0ff */
[----:B------:R-:W-:Y:S01]  /*19d0*/  IMAD.IADD R6, R5, 0x1, -R6 ;  /* 0x0000000105067824 */ /* 0x000fe200078e0a06 */
[----:B------:R-:W-:Y:S01]  /*19e0*/  SHF.R.S32.HI R3, RZ, 0x5, R3 ;  /* 0x00000005ff037819 */ /* 0x000fe20000011403 */
[----:B------:R-:W-:Y:S01]  /*19f0*/  IMAD R9, R9, 0x20, R10 ;  /* 0x0000002009097824 */ /* 0x000fe200078e020a */
[----:B------:R-:W-:Y:S01]  /*1a00*/  LOP3.LUT R7, R0, 0x8, R7, 0xf8, !PT ;  /* 0x0000000800077812 */ /* 0x000fe200078ef807 */
[----:B------:R-:W-:Y:S01]  /*1a10*/  IMAD.MOV.U32 R10, RZ, RZ, 0x20 ;  /* 0x00000020ff0a7424 */ /* 0x000fe200078e00ff */
[----:B------:R-:W-:Y:S01]  /*1a20*/  SHF.R.U32.HI R0, RZ, 0x3, R0 ;  /* 0x00000003ff007819 */ /* 0x000fe20000011600 */
[----:B------:R-:W-:Y:S01]  /*1a30*/  IMAD R9, R12, 0x200, R9 ;  /* 0x000002000c097824 */ /* 0x000fe200078e0209 */
[----:B------:R-:W-:Y:S01]  /*1a40*/  LOP3.LUT P0, RZ, R11, 0x2, RZ, 0xc0, !PT ;  /* 0x000000020bff7812 */ /* 0x000fe2000780c0ff */
[----:B------:R-:W-:Y:S01]  /*1a50*/  IMAD R6, R3, 0x10, R6 ;  /* 0x0000001003067824 */ /* 0x000fe200078e0206 */
[----:B------:R-:W-:Y:S01]  /*1a60*/  LOP3.LUT R0, R7, R0, RZ, 0x3c, !PT ;  /* 0x0000000007007212 */ /* 0x000fe200078e3cff */
[----:B------:R-:W-:Y:S01]  /*1a70*/  IMAD.SHL.U32 R3, R15, 0x4, RZ ;  /* 0x000000040f037824 */ /* 0x000fe200078e00ff */
[----:B------:R-:W-:Y:S01]  /*1a80*/  SEL R10, R10, 0xffffffe0, !P0 ;  /* 0xffffffe00a0a7807 */ /* 0x000fe20004000000 */
[----:B------:R-:W-:Y:S01]  /*1a90*/  IMAD.MOV.U32 R7, RZ, RZ, RZ ;  /* 0x000000ffff077224 */ /* 0x000fe200078e00ff */
[----:B------:R-:W-:Y:S01]  /*1aa0*/  CS2R R60, SRZ ;  /* 0x00000000003c7805 */ /* 0x000fe2000001ff00 */
[----:B------:R-:W-:Y:S01]  /*1ab0*/  IMAD.IADD R0, R9, 0x1, R0 ;  /* 0x0000000109007824 */ /* 0x000fe200078e0200 */
[----:B------:R-:W-:Y:S01]  /*1ac0*/  CS2R R58, SRZ ;  /* 0x00000000003a7805 */ /* 0x000fe2000001ff00 */
[----:B------:R-:W-:Y:S01]  /*1ad0*/  IMAD.MOV.U32 R5, RZ, RZ, RZ ;  /* 0x000000ffff057224 */ /* 0x000fe200078e00ff */
[----:B------:R-:W-:-:S02]  /*1ae0*/  CS2R R56, SRZ ;  /* 0x0000000000387805 */ /* 0x000fc4000001ff00 */
[----:B------:R-:W-:Y:S02]  /*1af0*/  CS2R R54, SRZ ;  /* 0x0000000000367805 */ /* 0x000fe4000001ff00 */
[----:B------:R-:W-:Y:S02]  /*1b00*/  LEA R155, R0, UR36, 0x1 ;  /* 0x00000024009b7c11 */ /* 0x000fe4000f8e08ff */
[----:B------:R-:W-:Y:S02]  /*1b10*/  CS2R R52, SRZ ;  /* 0x0000000000347805 */ /* 0x000fe4000001ff00 */
[----:B------:R-:W-:Y:S02]  /*1b20*/  LEA R0, R3, UR36, 0x2 ;  /* 0x0000002403007c11 */ /* 0x000fe4000f8e10ff */
[----:B------:R-:W-:Y:S02]  /*1b30*/  CS2R R50, SRZ ;  /* 0x0000000000327805 */ /* 0x000fe4000001ff00 */
[----:B------:R-:W-:-:S02]  /*1b40*/  IADD3 R3, R10, 0x30400, R155 ;  /* 0x000304000a037810 */ /* 0x000fc40007ffe09b */
        /* <DEDUP_REMOVED lines=37> */
[----:B----4-:R-:W-:-:S04]  /*1da0*/  IMAD R17, R20, -0x60, R17 ;  /* 0xffffffa014117824 */ /* 0x010fc800078e0211 */
[----:B------:R-:W-:Y:S01]  /*1db0*/  IMAD.IADD R2, R17, 0x1, -R157 ;  /* 0x0000000111027824 */ /* 0x000fe200078e0a9d */
[----:B------:R-:W-:Y:S02]  /*1dc0*/  IADD3 R18, -R18, 0x1, R17 ;  /* 0x0000000112127810 */ /* 0x000fe40007ffe111 */
[----:B---3--:R-:W-:Y:S02]  /*1dd0*/  LOP3.LUT R8, R19, 0x1, RZ, 0xfc, !PT ;  /* 0x0000000113087812 */ /* 0x008fe400078efcff */
[----:B------:R2:W-:Y:S01]  /*1de0*/  STL [R1], R2 ;  /* 0x0000000201007387 */ /* 0x0005e20000100800 */
[----:B------:R-:W-:-:S03]  /*1df0*/  IMAD.IADD R157, R18, 0x1, -R157 ;  /* 0x00000001129d7824 */ /* 0x000fc600078e0a9d */
[----:B------:R3:W-:Y:S01]  /*1e00*/  STL [R1+0x4], R3 ;  /* 0x0000040301007387 */ /* 0x0007e20000100800 */
[----:B--2---:R-:W-:-:S07]  /*1e10*/  IMAD.MOV.U32 R2, RZ, RZ, RZ ;  /* 0x000000ffff027224 */ /* 0x004fce00078e00ff */
.L_x_3135:
[----:B------:R-:W-:-:S13]  /*1e20*/  ISETP.NE.AND P0, PT, R8, 0x3, PT ;  /* 0x000000030800780c */ /* 0x000fda0003f05270 */
[----:B------:R-:W-:Y:S05]  /*1e30*/  @!P0 BRA `(.L_x_3125) ;  /* 0x0000000000048947 */ /* 0x000fea0003800000 */
[----:B------:R-:W-:Y:S01]  /*1e40*/  BPT.TRAP 0x1 ;  /* 0x000000040000795c */ /* 0x000fe20000300000 */
.L_x_3125:
[----:B---3--:R-:W-:Y:S02]  /*1e50*/  LEA R3, R2, UR36, 0x3 ;  /* 0x0000002402037c11 */ /* 0x008fe4000f8e18ff */
[----:B------:R-:W-:-:S04]  /*1e60*/  SHF.L.U32 R10, R7, 0x1f, RZ ;  /* 0x0000001f070a7819 */ /* 0x000fc800000006ff */
[----:B------:R2:W3:Y:S01]  /*1e70*/  SYNCS.PHASECHK.TRANS64.TRYWAIT P1, [R3+URZ+0x36410], R10 ;  /* 0x0364100a030075a7 */ /* 0x0004e2000802017f */
[----:B------:R-:W-:Y:S05]  /*1e80*/  @!P0 BRA `(.L_x_3126) ;  /* 0x0000000000048947 */ /* 0x000fea0003800000 */
[----:B------:R-:W-:Y:S01]  /*1e90*/  BPT.TRAP 0x1 ;  /* 0x000000040000795c */ /* 0x000fe20000300000 */
.L_x_3126:
[----:B---3--:R-:W-:Y:S05]  /*1ea0*/  @P1 BRA `(.L_x_3127) ;  /* 0x0000000000081947 */ /* 0x008fea0003800000 */
[----:B------:R-:W3:Y:S02]  /*1eb0*/  SYNCS.PHASECHK.TRANS64.TRYWAIT P1, [R3+URZ+0x36410], R10 ;  /* 0x0364100a030075a7 */ /* 0x000ee4000802017f */
[----:B---3--:R-:W-:Y:S05]  /*1ec0*/  @!P1 BRA `(.L_x_3128) ;  /* 0x0000009400a49947 */ /* 0x008fea0003800000 */
.L_x_3127:
        /* <DEDUP_REMOVED lines=99> */
[----:B------:R4:W1:Y:S04]  /*2500*/  LDS R142, [R9+0x30000] ;  /* 0x03000000098e7984 */ /* 0x0008680000000800 */
[----:B------:R4:W1:Y:S01]  /*2510*/  LDS R139, [R9+0x30020] ;  /* 0x03002000098b7984 */ /* 0x0008620000000800 */
[----:B------:R-:W-:Y:S05]  /*2520*/  @!P0 BRA `(.L_x_3129) ;  /* 0x0000000000048947 */ /* 0x000fea0003800000 */
[----:B------:R-:W-:Y:S01]  /*2530*/  BPT.TRAP 0x1 ;  /* 0x000000040000795c */ /* 0x000fe20000300000 */
.L_x_3129:
[----:B------:R-:W-:-:S04]  /*2540*/  SHF.L.U32 R14, R5, 0x1f, RZ ;  /* 0x0000001f050e7819 */ /* 0x000fc800000006ff */
[----:B------:R1:W1:Y:S01]  /*2550*/  SYNCS.PHASECHK.TRANS64.TRYWAIT P1, [UR36+0x36430], R14 ;  /* 0x0364300eff0075a7 */ /* 0x0002620008020164 */
[----:B------:R-:W-:Y:S05]  /*2560*/  @!P0 BRA `(.L_x_3130) ;  /* 0x0000000000048947 */ /* 0x000fea0003800000 */
[----:B------:R-:W-:Y:S01]  /*2570*/  BPT.TRAP 0x1 ;  /* 0x000000040000795c */ /* 0x000fe20000300000 */
.L_x_3130:
[----:B------:R-:W5:Y:S01]  /*2580*/  LDL R15, [R1] ;  /* 0x00000000010f7983 */ /* 0x000f620000100800 */
[----:B------:R-:W-:Y:S01]  /*2590*/  FMUL.FTZ R11, R120, UR40 ;  /* 0x00000028780b7c20 */ /* 0x000fe20008410000 */
[----:B------:R-:W-:Y:S01]  /*25a0*/  FMUL.FTZ R12, R121, UR40 ;  /* 0x00000028790c7c20 */ /* 0x000fe20008410000 */
[----:B----4-:R-:W-:Y:S01]  /*25b0*/  FMUL.FTZ R9, R122, UR40 ;  /* 0x000000287a097c20 */ /* 0x010fe20008410000 */
[----:B--23--:R-:W-:Y:S01]  /*25c0*/  FMUL.FTZ R10, R123, UR40 ;  /* 0x000000287b0a7c20 */ /* 0x00cfe20008410000 */
[----:B-1----:R-:W-:Y:S01]  /*25d0*/  FMUL.FTZ R13, R124, UR40 ;  /* 0x000000287c0d7c20 */ /* 0x002fe20008410000 */
        /* <DEDUP_REMOVED lines=15> */
[----:B------:R-:W4:Y:S08]  /*26d0*/  MUFU.TANH R10, R10 ;  /* 0x0000000a000a7308 */ /* 0x000f300000002400 */
        /* <DEDUP_REMOVED lines=11> */
[----:B-1234-:R-:W-:Y:S06]  /*2790*/  @P1 BRA `(.L_x_3131) ;  /* 0x0000000000081947 */ /* 0x01efec0003800000 */
[----:B------:R-:W1:Y:S02]  /*27a0*/  SYNCS.PHASECHK.TRANS64.TRYWAIT P1, [UR36+0x36430], R14 ;  /* 0x0364300eff0075a7 */ /* 0x000e640008020164 */
[----:B-1----:R-:W-:Y:S05]  /*27b0*/  @!P1 BRA `(.L_x_3132) ;  /* 0x0000008c007c9947 */ /* 0x002fea0003800000 */
.L_x_3131:
        /* <DEDUP_REMOVED lines=17> */
[----:B------:R-:W4:Y:S01]  /*28d0*/  MUFU.TANH R136, R136 ;  /* 0x0000008800887308 */ /* 0x000f220000002400 */
[----:B------:R-:W-:Y:S01]  /*28e0*/  FSEL R151, R17, -INF , P5 ;  /* 0xff80000011977808 */ /* 0x000fe20002800000 */
[----:B------:R-:W-:Y:S01]  /*28f0*/  ULOP3.LUT UR6, UR6, 0x10000, URZ, 0xfc, !UPT ;  /* 0x0001000006067892 */ /* 0x000fe2000f8efc3f */
[----:B------:R-:W-:Y:S01]  /*2900*/  FSEL R149, R22, -INF , P6 ;  /* 0xff80000016957808 */ /* 0x000fe20003000000 */
[----:B------:R-:W-:Y:S01]  /*2910*/  ULOP3.LUT UR8, UR5, 0x10000, URZ, 0xfc, !UPT ;  /* 0x0001000005087892 */ /* 0x000fe2000f8efc3f */
[----:B------:R-:W-:Y:S01]  /*2920*/  FSEL R143, R23, -INF , P1 ;  /* 0xff800000178f7808 */ /* 0x000fe20000800000 */
[--C-:B------:R-:W-:Y:S01]  /*2930*/  FFMA.FTZ R153, R153, UR41, -R142.reuse ;  /* 0x0000002999997c23 */ /* 0x100fe2000801088e */
        /* <DEDUP_REMOVED lines=13> */
[----:B------:R-:W-:Y:S01]  /*2a10*/  MUFU.EX2 R151, R151 ;  /* 0x0000009700977308 */ /* 0x000fe20000000800 */
[----:B--2---:R-:W-:Y:S02]  /*2a20*/  VIMNMX R120, R121, R120, PT ;  /* 0x0000007879787248 */ /* 0x004fe40003fe0100 */
[C---:B------:R-:W-:Y:S01]  /*2a30*/  FSEL R121, R11.reuse, -INF , P2 ;  /* 0xff8000000b797808 */ /* 0x040fe20001000000 */
[----:B------:R-:W-:Y:S01]  /*2a40*/  FFMA.FTZ R11, -R11, R11, 1 ;  /* 0x3f8000000b0b7423 */ /* 0x000fe2000001010b */
[----:B------:R-:W-:Y:S02]  /*2a50*/  ISETP.GT.AND P2, PT, R15, 0x18, PT ;  /* 0x000000180f00780c */ /* 0x000fe40003f44270 */
[----:B------:R-:W-:Y:S01]  /*2a60*/  FSEL R15, R13, -INF , P4 ;  /* 0xff8000000d0f7808 */ /* 0x000fe20002000000 */
[--C-:B------:R-:W-:Y:S01]  /*2a70*/  FFMA.FTZ R154, R121, UR41, -R142.reuse ;  /* 0x00000029799a7c23 */ /* 0x100fe2000801088e */
[C---:B------:R-:W-:Y:S01]  /*2a80*/  ISETP.GT.AND P4, PT, R120.reuse, RZ, PT ;  /* 0x000000ff7800720c */ /* 0x040fe20003f84270 */
[----:B------:R-:W-:Y:S01]  /*2a90*/  FFMA.FTZ R13, -R13, R13, 1 ;  /* 0x3f8000000d0d7423 */ /* 0x000fe2000001010d */
[----:B------:R-:W-:Y:S01]  /*2aa0*/  ISETP.GT.AND P5, PT, R120, 0x1, PT ;  /* 0x000000017800780c */ /* 0x000fe20003fa4270 */
[----:B------:R-:W-:Y:S01]  /*2ab0*/  FFMA.FTZ R14, R15, UR41, -R142 ;  /* 0x000000290f0e7c23 */ /* 0x000fe2000801088e */
[----:B------:R-:W-:Y:S01]  /*2ac0*/  FSEL R123, R138, -INF , P2 ;  /* 0xff8000008a7b7808 */ /* 0x000fe20001000000 */
[----:B------:R-:W1:Y:S01]  /*2ad0*/  MUFU.EX2 R154, R154 ;  /* 0x0000009a009a7308 */ /* 0x000e620000000800 */
[----:B------:R-:W-:-:S02]  /*2ae0*/  FSEL R144, R9, -INF , P4 ;  /* 0xff80000009907808 */ /* 0x000fc40002000000 */
        /* <DEDUP_REMOVED lines=8> */
[----:B------:R-:W-:Y:S02]  /*2b70*/  ISETP.GT.AND P4, PT, R120, 0x18, PT ;  /* 0x000000187800780c */ /* 0x000fe40003f84270 */
[----:B------:R-:W-:-:S02]  /*2b80*/  FSEL R150, R10, -INF , P5 ;  /* 0xff8000000a967808 */ /* 0x000fc40002800000 */
        /* <DEDUP_REMOVED lines=11> */
[----:B----4-:R-:W-:Y:S01]  /*2c40*/  FSEL R122, R136, -INF , P5 ;  /* 0xff800000887a7808 */ /* 0x010fe20002800000 */
        /* <DEDUP_REMOVED lines=86> */
[----:B------:R-:W-:Y:S02]  /*31b0*/  FADD.FTZ R125, R125, -R145 ;  /* 0x800000917d7d7221 */ /* 0x000fe40000010000 */
[----:B-1----:R-:W-:Y:S01]  /*31c0*/  FMUL.FTZ R120, R154, R120 ;  /* 0x000000789a787220 */ /* 0x002fe20000410000 */
[----:B--2---:R-:W-:-:S03]  /*31d0*/  FMUL.FTZ R124, R14, R124 ;  /* 0x0000007c0e7c7220 */ /* 0x004fc60000410000 */
[----:B------:R-:W-:Y:S01]  /*31e0*/  FMUL.FTZ R11, R11, R120 ;  /* 0x000000780b0b7220 */ /* 0x000fe20000410000 */
[----:B------:R-:W-:Y:S01]  /*31f0*/  FADD.FTZ R120, R121, -R145 ;  /* 0x8000009179787221 */ /* 0x000fe20000010000 */
[C---:B------:R-:W-:Y:S01]  /*3200*/  FMUL.FTZ R125, R151.reuse, R125 ;  /* 0x0000007d977d7220 */ /* 0x040fe20000410000 */
[----:B------:R-:W-:Y:S01]  /*3210*/  F2FP.F16.F32.PACK_AB R14, R151, R14 ;  /* 0x0000000e970e723e */ /* 0x000fe200000000ff */
[----:B------:R-:W1:Y:S01]  /*3220*/  MUFU.EX2 R121, R156 ;  /* 0x0000009c00797308 */ /* 0x000e620000000800 */
[----:B------:R-:W-:Y:S01]  /*3230*/  FMUL.FTZ R120, R153, R120 ;  /* 0x0000007899787220 */ /* 0x000fe20000410000 */
[----:B------:R1:W2:Y:S01]  /*3240*/  LDS R151, [R15+0x30220] ;  /* 0x030220000f977984 */ /* 0x0002a20000000800 */
[----:B------:R-:W-:Y:S02]  /*3250*/  FMUL.FTZ R124, R13, R124 ;  /* 0x0000007c0d7c7220 */ /* 0x000fe40000410000 */
[----:B------:R-:W-:Y:S01]  /*3260*/  FMUL.FTZ R120, R12, R120 ;  /* 0x000000780c787220 */ /* 0x000fe20000410000 */
[----:B------:R-:W-:-:S02]  /*3270*/  F2FP.F16.F32.PACK_AB R12, R153, R154 ;  /* 0x0000009a990c723e */ /* 0x000fc400000000ff */
[----:B------:R-:W4:Y:S01]  /*3280*/  LDL R153, [R1+0x4] ;  /* 0x0000040001997983 */ /* 0x000f220000100800 */
[----:B---3--:R-:W-:Y:S01]  /*3290*/  F2FP.F16.F32.PACK_AB R13, R150, R144 ;  /* 0x00000090960d723e */ /* 0x008fe200000000ff */
[----:B------:R-:W3:Y:S01]  /*32a0*/  MUFU.EX2 R143, R143 ;  /* 0x0000008f008f7308 */ /* 0x000ee20000000800 */
[--C-:B------:R-:W-:Y:S01]  /*32b0*/  FADD.FTZ R128, R128, -R145.reuse ;  /* 0x8000009180807221 */ /* 0x100fe20000010000 */
[--C-:B------:R-:W-:Y:S01]  /*32c0*/  FADD.FTZ R132, R132, -R145.reuse ;  /* 0x8000009184847221 */ /* 0x100fe20000010000 */
[--C-:B------:R-:W-:Y:S01]  /*32d0*/  FADD.FTZ R129, R129, -R145.reuse ;  /* 0x8000009181817221 */ /* 0x100fe20000010000 */
[----:B------:R-:W-:Y:S01]  /*32e0*/  FFMA.FTZ R23, -R23, R23, 1 ;  /* 0x3f80000017177423 */ /* 0x000fe20000010117 */
[----:B------:R-:W-:Y:S01]  /*32f0*/  R2UR UR10, R4 ;  /* 0x00000000040a72ca */ /* 0x000fe200000e0000 */
[----:B------:R-:W-:Y:S01]  /*3300*/  FFMA.FTZ R17, -R17, R17, 1 ;  /* 0x3f80000011117423 */ /* 0x000fe20000010111 */
[----:B-1----:R-:W-:Y:S01]  /*3310*/  F2FP.F16.F32.PACK_AB R15, R152, R121 ;  /* 0x00000079980f723e */ /* 0x002fe200000000ff */
[----:B------:R-:W-:Y:S01]  /*3320*/  BAR.SYNC.DEFER_BLOCKING 0x9, 0x180 ;  /* 0x0246000000007b1d */ /* 0x000fe20000010000 */
[----:B------:R-:W-:Y:S01]  /*3330*/  FFMA.FTZ R22, -R22, R22, 1 ;  /* 0x3f80000016167423 */ /* 0x000fe20000010116 */
[----:B------:R-:W-:Y:S01]  /*3340*/  FFMA.FTZ R9, -R9, R9, 1 ;  /* 0x3f80000009097423 */ /* 0x000fe20000010109 */
[----:B------:R-:W-:Y:S01]  /*3350*/  FADD.FTZ R133, R133, -R145 ;  /* 0x8000009185857221 */ /* 0x000fe20000010000 */
[----:B------:R-:W-:Y:S01]  /*3360*/  FMUL.FTZ R17, R17, R125 ;  /* 0x0000007d11117220 */ /* 0x000fe20000410000 */
[----:B------:R-:W-:Y:S01]  /*3370*/  FFMA.FTZ R125, -R138, R138, 1 ;  /* 0x3f8000008a7d7423 */ /* 0x000fe2000001018a */
[----:B------:R-:W1:Y:S01]  /*3380*/  MUFU.EX2 R142, R142 ;  /* 0x0000008e008e7308 */ /* 0x000e620000000800 */
[----:B------:R-:W-:Y:S01]  /*3390*/  FFMA.FTZ R20, -R20, R20, 1 ;  /* 0x3f80000014147423 */ /* 0x000fe20000010114 */
[----:B------:R-:W-:Y:S01]  /*33a0*/  FFMA.FTZ R21, -R21, R21, 1 ;  /* 0x3f80000015157423 */ /* 0x000fe20000010115 */
[----:B---3--:R-:W-:Y:S01]  /*33b0*/  FMUL.FTZ R129, R143, R129 ;  /* 0x000000818f817220 */ /* 0x008fe20000410000 */
[----:B------:R-:W-:Y:S01]  /*33c0*/  USHF.R.U32.HI UR5, URZ, 0x4, UR37 ;  /* 0x000000043f057899 */ /* 0x000fe20008011625 */
[----:B------:R-:W-:Y:S01]  /*33d0*/  F2FP.F16.F32.PACK_AB R120, R120, R11 ;  /* 0x0000000b7878723e */ /* 0x000fe200000000ff */
[----:B------:R-:W-:Y:S01]  /*33e0*/  ULEA UR4, UR10, UR4, 0xd ;  /* 0x000000040a047291 */ /* 0x000fe2000f8e683f */
[----:B------:R-:W-:Y:S01]  /*33f0*/  FMUL.FTZ R23, R23, R129 ;  /* 0x0000008117177220 */ /* 0x000fe20000410000 */
[----:B------:R-:W-:Y:S01]  /*3400*/  MUFU.EX2 R148, R148 ;  /* 0x0000009400947308 */ /* 0x000fe20000000800 */
[----:B------:R-:W-:-:S02]  /*3410*/  ULOP3.LUT UR5, UR5, 0x3fff, URZ, 0xc0, !UPT ;  /* 0x00003fff05057892 */ /* 0x000fc4000f8ec03f */
[----:B------:R-:W-:Y:S02]  /*3420*/  USHF.R.U32.HI UR4, URZ, 0x4, UR4 ;  /* 0x000000043f047899 */ /* 0x000fe40008011604 */
[----:B------:R-:W-:Y:S02]  /*3430*/  ULOP3.LUT UR9, UR5, 0x1000000, URZ, 0xfc, !UPT ;  /* 0x0100000005097892 */ /* 0x000fe4000f8efc3f */
[----:B------:R-:W-:Y:S01]  /*3440*/  ULOP3.LUT UR8, UR4, 0x3fff, URZ, 0xc0, !UPT ;  /* 0x00003fff04087892 */ /* 0x000fe2000f8ec03f */
[----:B------:R-:W3:Y:S01]  /*3450*/  MUFU.EX2 R147, R147 ;  /* 0x0000009300937308 */ /* 0x000ee20000000800 */
[----:B-1----:R-:W-:Y:S01]  /*3460*/  FMUL.FTZ R133, R142, R133 ;  /* 0x000000858e857220 */ /* 0x002fe20000410000 */
[----:B------:R1:W-:Y:S01]  /*3470*/  STSM.16.M88.4 [R155+0x30400], R12 ;  /* 0x0304000c9b007844 */ /* 0x0003e20000000200 */
[--C-:B--2---:R-:W-:Y:S01]  /*3480*/  FADD.FTZ R126, R126, -R151.reuse ;  /* 0x800000977e7e7221 */ /* 0x104fe20000010000 */
[--C-:B------:R-:W-:Y:S01]  /*3490*/  FADD.FTZ R129, R127, -R151.reuse ;  /* 0x800000977f817221 */ /* 0x100fe20000010000 */
[--C-:B------:R-:W-:Y:S01]  /*34a0*/  FADD.FTZ R127, R134, -R151.reuse ;  /* 0x80000097867f7221 */ /* 0x100fe20000010000 */
[----:B------:R-:W-:Y:S01]  /*34b0*/  UMOV UR6, UR9 ;  /* 0x0000000900067c82 */ /* 0x000fe20008000000 */
[----:B------:R-:W-:Y:S01]  /*34c0*/  FMUL.FTZ R126, R121, R126 ;  /* 0x0000007e797e7220 */ /* 0x000fe20000410000 */
[----:B------:R-:W2:Y:S01]  /*34d0*/  MUFU.EX2 R146, R146 ;  /* 0x0000009200927308 */ /* 0x000ea20000000800 */
[----:B------:R-:W-:Y:S01]  /*34e0*/  FFMA.FTZ R121, -R10, R10, 1 ;  /* 0x3f8000000a797423 */ /* 0x000fe2000001010a */
[----:B------:R-:W-:Y:S01]  /*34f0*/  FMUL.FTZ R129, R152, R129 ;  /* 0x0000008198817220 */ /* 0x000fe20000410000 */
[----:B------:R-:W-:Y:S01]  /*3500*/  FFMA.FTZ R10, -R19, R19, 1 ;  /* 0x3f800000130a7423 */ /* 0x000fe20000010113 */
[----:B------:R-:W-:Y:S01]  /*3510*/  UMOV UR7, 0x80000020 ;  /* 0x8000002000077882 */ /* 0x000fe20000000000 */
[----:B------:R-:W-:Y:S01]  /*3520*/  UMOV UR4, UR8 ;  /* 0x0000000800047c82 */ /* 0x000fe20008000000 */
[----:B------:R-:W-:Y:S01]  /*3530*/  UMOV UR5, 0x40000040 ;  /* 0x4000004000057882 */ /* 0x000fe20000000000 */
[----:B------:R-:W-:Y:S01]  /*3540*/  FMUL.FTZ R129, R10, R129 ;  /* 0x000000810a817220 */ /* 0x000fe20000410000 */
[----:B------:R-:W5:Y:S01]  /*3550*/  MUFU.EX2 R139, R139 ;  /* 0x0000008b008b7308 */ /* 0x000f620000000800 */
[----:B------:R-:W-:Y:S01]  /*3560*/  FFMA.FTZ R10, -R137, R137, 1 ;  /* 0x3f800000890a7423 */ /* 0x000fe20000010189 */
[--C-:B-1----:R-:W-:Y:S01]  /*3570*/  FADD.FTZ R13, R122, -R151.reuse ;  /* 0x800000977a0d7221 */ /* 0x102fe20000010000 */
[--C-:B------:R-:W-:Y:S01]  /*3580*/  FADD.FTZ R15, R123, -R151.reuse ;  /* 0x800000977b0f7221 */ /* 0x100fe20000010000 */
[--C-:B------:R-:W-:Y:S01]  /*3590*/  FADD.FTZ R123, R130, -R151.reuse ;  /* 0x80000097827b7221 */ /* 0x100fe20000010000 */
[--C-:B------:R-:W-:Y:S01]  /*35a0*/  FADD.FTZ R122, R131, -R151.reuse ;  /* 0x80000097837a7221 */ /* 0x100fe20000010000 */
[----:B------:R-:W-:Y:S01]  /*35b0*/  FMUL.FTZ R144, R144, R13 ;  /* 0x0000000d90907220 */ /* 0x000fe20000410000 */
[----:B------:R-:W-:Y:S01]  /*35c0*/  FMUL.FTZ R150, R150, R15 ;  /* 0x0000000f96967220 */ /* 0x000fe20000410000 */
[----:B------:R-:W1:Y:S01]  /*35d0*/  MUFU.EX2 R12, R149 ;  /* 0x00000095000c7308 */ /* 0x000e620000000800 */
[----:B---3--:R-:W-:Y:S01]  /*35e0*/  F2FP.F16.F32.PACK_AB R13, R147, R148 ;  /* 0x00000094930d723e */ /* 0x008fe200000000ff */
[----:B------:R-:W-:Y:S01]  /*35f0*/  FADD.FTZ R130, R135, -R151 ;  /* 0x8000009787827221 */ /* 0x000fe20000010000 */
[----:B------:R-:W-:Y:S01]  /*3600*/  FFMA.FTZ R131, -R18, R18, 1 ;  /* 0x3f80000012837423 */ /* 0x000fe20000010112 */
[----:B------:R-:W-:Y:S01]  /*3610*/  FMUL.FTZ R144, R9, R144 ;  /* 0x0000009009907220 */ /* 0x000fe20000410000 */
[----:B------:R-:W-:Y:S01]  /*3620*/  FMUL.FTZ R123, R148, R123 ;  /* 0x0000007b947b7220 */ /* 0x000fe20000410000 */
[----:B------:R-:W-:Y:S01]  /*3630*/  FMUL.FTZ R122, R147, R122 ;  /* 0x0000007a937a7220 */ /* 0x000fe20000410000 */
[----:B--2---:R-:W-:Y:S01]  /*3640*/  FMUL.FTZ R127, R146, R127 ;  /* 0x0000007f927f7220 */ /* 0x004fe20000410000 */
[----:B------:R-:W2:Y:S01]  /*3650*/  MUFU.EX2 R14, R140 ;  /* 0x0000008c000e7308 */ /* 0x000ea20000000800 */
[C---:B-----5:R-:W-:Y:S01]  /*3660*/  F2FP.F16.F32.PACK_AB R15, R139.reuse, R146 ;  /* 0x000000928b0f723e */ /* 0x060fe200000000ff */
[----:B------:R-:W-:Y:S01]  /*3670*/  FMUL.FTZ R130, R139, R130 ;  /* 0x000000828b827220 */ /* 0x000fe20000410000 */
[----:B------:R-:W-:Y:S01]  /*3680*/  FFMA.FTZ R9, -R136, R136, 1 ;  /* 0x3f80000088097423 */ /* 0x000fe20000010188 */
[----:B------:R-:W-:Y:S01]  /*3690*/  FMUL.FTZ R121, R121, R150 ;  /* 0x0000009679797220 */ /* 0x000fe20000410000 */
[----:B------:R-:W-:Y:S01]  /*36a0*/  FMUL.FTZ R126, R131, R126 ;  /* 0x0000007e837e7220 */ /* 0x000fe20000410000 */
[----:B------:R-:W-:Y:S01]  /*36b0*/  FMUL.FTZ R18, R21, R122 ;  /* 0x0000007a15127220 */ /* 0x000fe20000410000 */
[----:B------:R-:W-:Y:S01]  /*36c0*/  FMUL.FTZ R10, R10, R127 ;  /* 0x0000007f0a0a7220 */ /* 0x000fe20000410000 */
[----:B------:R-:W-:Y:S01]  /*36d0*/  FMUL.FTZ R9, R9, R130 ;  /* 0x0000008209097220 */ /* 0x000fe20000410000 */
[----:B-1----:R-:W-:Y:S01]  /*36e0*/  FMUL.FTZ R128, R12, R128 ;  /* 0x000000800c807220 */ /* 0x002fe20000410000 */
[----:B------:R-:W-:Y:S01]  /*36f0*/  F2FP.F16.F32.PACK_AB R12, R143, R12 ;  /* 0x0000000c8f0c723e */ /* 0x000fe200000000ff */
[----:B------:R-:W-:Y:S01]  /*3700*/  UMOV UR11, 0x40000040 ;  /* 0x40000040000b7882 */ /* 0x000fe20000000000 */
[----:B------:R-:W-:Y:S01]  /*3710*/  F2FP.F16.F32.PACK_AB R122, R17, R124 ;  /* 0x0000007c117a723e */ /* 0x000fe200000000ff */
[----:B------:R-:W-:Y:S01]  /*3720*/  FMUL.FTZ R22, R22, R128 ;  /* 0x0000008016167220 */ /* 0x000fe20000410000 */
[----:B------:R-:W-:Y:S01]  /*3730*/  FFMA.FTZ R128, -R141, R141, 1 ;  /* 0x3f8000008d807423 */ /* 0x000fe2000001018d */
[----:B------:R-:W-:Y:S01]  /*3740*/  F2FP.F16.F32.PACK_AB R121, R121, R144 ;  /* 0x000000907979723e */ /* 0x000fe200000000ff */
[----:B--2---:R-:W-:Y:S01]  /*3750*/  FMUL.FTZ R132, R14, R132 ;  /* 0x000000840e847220 */ /* 0x004fe20000410000 */
[----:B------:R-:W-:Y:S01]  /*3760*/  F2FP.F16.F32.PACK_AB R14, R142, R14 ;  /* 0x0000000e8e0e723e */ /* 0x000fe200000000ff */
[----:B------:R-:W-:-:S02]  /*3770*/  FMUL.FTZ R128, R128, R133 ;  /* 0x0000008580807220 */ /* 0x000fc40000410000 */
[----:B------:R-:W-:Y:S02]  /*3780*/  FMUL.FTZ R125, R125, R132 ;  /* 0x000000847d7d7220 */ /* 0x000fe40000410000 */
[----:B----4-:R1:W-:Y:S01]  /*3790*/  STSM.16.M88.4 [R153], R12 ;  /* 0x0000000c99007844 */ /* 0x0103e20000000200 */
        /* <DEDUP_REMOVED lines=8> */
[----:B------:R-:W-:Y:S02]  /*3820*/  F2FP.F16.F32.PACK_AB R12, R23, R22 ;  /* 0x00000016170c723e */ /* 0x000fe400000000ff */
        /* <DEDUP_REMOVED lines=88> */
.L_x_3133:
        /* <DEDUP_REMOVED lines=60> */
.L_x_3134:
        /* <DEDUP_REMOVED lines=12> */
[----:B----4-:R-:W-:Y:S05]  /*4230*/  @!P1 BRA `(.L_x_3135) ;  /* 0xffffffd800f89947 */ /* 0x010fea000383ffff */
        /* <DEDUP_REMOVED lines=50> */
.L_x_3117:
[----:B------:R-:W-:Y:S05]  /*4560*/  @P0 BRA `(.L_x_3136) ;  /* 0x0000001400f40947 */ /* 0x000fea0003800000 */
[----:B------:R-:W2:Y:S01]  /*4570*/  LDL R120, [R1+0xc] ;  /* 0x00000c0001787983 */ /* 0x000ea20000100800 */
[----:B------:R-:W1:Y:S01]  /*4580*/  S2UR UR5, SR_CgaCtaId ;  /* 0x00000000000579c3 */ /* 0x000e620000008800 */
[----:B------:R-:W-:Y:S01]  /*4590*/  UMOV UR4, 0x400 ;  /* 0x0000040000047882 */ /* 0x000fe20000000000 */
[----:B------:R-:W-:Y:S01]  /*45a0*/  F2FP.F16.F32.PACK_AB R72, R73, R72 ;  /* 0x000000484948723e */ /* 0x000fe200000000ff */
[----:B------:R-:W4:Y:S01]  /*45b0*/  S2R R0, SR_TID.X ;  /* 0x0000000000007919 */ /* 0x000f220000002100 */
        /* <DEDUP_REMOVED lines=10> */
[----:B-1----:R-:W-:Y:S01]  /*4660*/  ULEA UR4, UR5, UR4, 0x18 ;  /* 0x0000000405047291 */ /* 0x002fe2000f8ec03f */
[----:B------:R-:W-:-:S02]  /*4670*/  F2FP.F16.F32.PACK_AB R90, R93, R92 ;  /* 0x0000005c5d5a723e */ /* 0x000fc400000000ff */
[----:B------:R-:W-:Y:S02]  /*4680*/  F2FP.F16.F32.PACK_AB R91, R95, R94 ;  /* 0x0000005e5f5b723e */ /* 0x000fe400000000ff */
[----:B------:R-:W-:Y:S02]  /*4690*/  F2FP.F16.F32.PACK_AB R97, R99, R98 ;  /* 0x000000626361723e */ /* 0x000fe400000000ff */
[----:B------:R-:W-:Y:S02]  /*46a0*/  F2FP.F16.F32.PACK_AB R104, R105, R104 ;  /* 0x000000686968723e */ /* 0x000fe400000000ff */
[----:B------:R-:W-:Y:S01]  /*46b0*/  F2FP.F16.F32.PACK_AB R98, R101, R100 ;  /* 0x000000646562723e */ /* 0x000fe200000000ff */
[----:B----4-:R-:W-:Y:S01]  /*46c0*/  VIADD R0, R0, 0xffffff80 ;  /* 0xffffff8000007836 */ /* 0x010fe20000000000 */
        /* <DEDUP_REMOVED lines=33> */
[----:B------:R-:W2:Y:S01]  /*48e0*/  LDC.64 R4, c[0x0][0x870] ;  /* 0x00021c00ff047b82 */ /* 0x000ea20000000a00 */
        /* <DEDUP_REMOVED lines=27> */
[----:B------:R-:W-:Y:S01]  /*4aa0*/  STSM.16.MT88.4 [R8], R24 ;  /* 0x0000001808007844 */ /* 0x000fe20000004200 */
[----:B-1----:R-:W-:-:S03]  /*4ab0*/  ISETP.NE.U32.AND P0, PT, R2, RZ, PT ;  /* 0x000000ff0200720c */ /* 0x002fc60003f05070 */
[----:B------:R-:W-:Y:S01]  /*4ac0*/  STSM.16.MT88.4 [R8+0x800], R32 ;  /* 0x0008002008007844 */ /* 0x000fe20000004200 */
[----:B------:R-:W-:-:S03]  /*4ad0*/  ISETP.NE.AND.EX P0, PT, R3, RZ, PT, P0 ;  /* 0x000000ff0300720c */ /* 0x000fc60003f05300 */
[----:B------:R1:W-:Y:S04]  /*4ae0*/  STSM.16.MT88.4 [R8+0x1000], R40 ;  /* 0x0010002808007844 */ /* 0x0003e80000004200 */
[----:B------:R-:W-:Y:S04]  /*4af0*/  STSM.16.MT88.4 [R8+0x1800], R48 ;  /* 0x0018003008007844 */ /* 0x000fe80000004200 */
[----:B------:R-:W-:Y:S04]  /*4b00*/  STSM.16.MT88.4 [R8+0x2000], R56 ;  /* 0x0020003808007844 */ /* 0x000fe80000004200 */
[----:B------:R4:W-:Y:S01]  /*4b10*/  STSM.16.MT88.4 [R8+0x2800], R64 ;  /* 0x0028004008007844 */ /* 0x0009e20000004200 */
[----:B--2---:R-:W-:Y:S01]  /*4b20*/  IMAD.WIDE R6, R120, 0x4, R4 ;  /* 0x0000000478067825 */ /* 0x004fe200078e0204 */
[----:B------:R-:W-:Y:S08]  /*4b30*/  BAR.SYNC.DEFER_BLOCKING 0x1, 0x180 ;  /* 0x0046000000007b1d */ /* 0x000ff00000010000 */
[----:B------:R-:W2:Y:S01]  /*4b40*/  LDC.64 R4, c[0x0][0x878] ;  /* 0x00021e00ff047b82 */ /* 0x000ea20000000a00 */
[----:B------:R-:W3:Y:S01]  /*4b50*/  @P0 LDG.E R3, desc[UR38][R6.64] ;  /* 0x0000002606030981 */ /* 0x000ee2000c1e1900 */
[----:B------:R-:W-:-:S06]  /*4b60*/  IMAD.HI R10, R0, 0x2aaaaaab, RZ ;  /* 0x2aaaaaab000a7827 */ /* 0x000fcc00078e02ff */
[----:B------:R-:W4:Y:S01]  /*4b70*/  LDC R9, c[0x0][0x808] ;  /* 0x00020200ff097b82 */ /* 0x000f220000000800 */
[----:B--2---:R-:W-:-:S04]  /*4b80*/  ISETP.NE.U32.AND P1, PT, R4, RZ, PT ;  /* 0x000000ff0400720c */ /* 0x004fc80003f25070 */
[----:B------:R-:W-:Y:S02]  /*4b90*/  ISETP.NE.AND.EX P1, PT, R5, RZ, PT, P1 ;  /* 0x000000ff0500720c */ /* 0x000fe40003f25310 */
[----:B------:R-:W-:-:S04]  /*4ba0*/  SHF.R.U32.HI R11, RZ, 0x1f, R10 ;  /* 0x0000001fff0b7819 */ /* 0x000fc8000001160a */
[----:B-1----:R-:W-:-:S07]  /*4bb0*/  LEA.HI.SX32 R43, R10, R11, 0x1e ;  /* 0x0000000b0a2b7211 */ /* 0x002fce00078ff2ff */
[----:B------:R-:W1:Y:S01]  /*4bc0*/  @P1 LDC.64 R4, c[0x0][0x878] ;  /* 0x00021e00ff041b82 */ /* 0x000e620000000a00 */
[C---:B------:R-:W-:Y:S02]  /*4bd0*/  IMAD R0, R43.reuse, -0x18, R0 ;  /* 0xffffffe82b007824 */ /* 0x040fe400078e0200 */
[----:B----4-:R-:W-:-:S03]  /*4be0*/  IMAD.SHL.U32 R8, R43, 0x40, RZ ;  /* 0x000000402b087824 */ /* 0x010fc600078e00ff */
[----:B------:R-:W-:Y:S01]  /*4bf0*/  SHF.R.S32.HI R13, RZ, 0x1f, R0 ;  /* 0x0000001fff0d7819 */ /* 0x000fe20000011400 */
[----:B------:R-:W-:-:S03]  /*4c00*/  IMAD.SHL.U32 R2, R0, 0x8, RZ ;  /* 0x0000000800027824 */ /* 0x000fc600078e00ff */
[----:B------:R-:W-:Y:S02]  /*4c10*/  LEA.HI R12, R13, R0, RZ, 0x3 ;  /* 0x000000000d0c7211 */ /* 0x000fe400078f18ff */
[----:B------:R-:W-:Y:S02]  /*4c20*/  LOP3.LUT R13, R8, 0x1c0, RZ, 0xc0, !PT ;  /* 0x000001c0080d7812 */ /* 0x000fe400078ec0ff */
[----:B------:R-:W-:Y:S02]  /*4c30*/  LEA.HI R11, R10, R11, RZ, 0x1b ;  /* 0x0000000b0a0b7211 */ /* 0x000fe400078fd8ff */
[----:B------:R-:W-:Y:S02]  /*4c40*/  LOP3.LUT R0, R13, 0x38, R2, 0xf8, !PT ;  /* 0x000000380d007812 */ /* 0x000fe400078ef802 */
[----:B------:R-:W-:Y:S02]  /*4c50*/  SHF.R.S32.HI R12, RZ, 0x3, R12 ;  /* 0x00000003ff0c7819 */ /* 0x000fe4000001140c */
[----:B------:R-:W-:Y:S01]  /*4c60*/  SHF.R.U32.HI R13, RZ, 0x3, R13 ;  /* 0x00000003ff0d7819 */ /* 0x000fe2000001160d */
[----:B-1----:R-:W-:-:S03]  /*4c70*/  @P1 IMAD.WIDE R4, R120, 0x4, R4 ;  /* 0x0000000478041825 */ /* 0x002fc600078e0204 */
[----:B------:R-:W-:Y:S01]  /*4c80*/  LOP3.LUT R0, R0, R13, RZ, 0x3c, !PT ;  /* 0x0000000d00007212 */ /* 0x000fe200078e3cff */
[----:B------:R-:W-:Y:S01]  /*4c90*/  IMAD R11, R12, 0xc, R11 ;  /* 0x0000000c0c0b7824 */ /* 0x000fe200078e020b */
[----:B------:R3:W5:Y:S01]  /*4ca0*/  @P1 LDG.E R9, desc[UR38][R4.64] ;  /* 0x0000002604091981 */ /* 0x000762000c1e1900 */
[----:B------:R-:W-:Y:S02]  /*4cb0*/  CS2R R24, SRZ ;  /* 0x0000000000187805 */ /* 0x000fe4000001ff00 */
[----:B------:R-:W-:Y:S01]  /*4cc0*/  IMAD.U32 R0, R11, 0x200, R0 ;  /* 0x000002000b007824 */ /* 0x000fe200078e0000 */
[----:B---3--:R-:W-:Y:S01]  /*4cd0*/  @P0 SHF.R.S32.HI R4, RZ, 0x1f, R3 ;  /* 0x0000001fff040819 */ /* 0x008fe20000011403 */
[----:B------:R-:W-:Y:S06]  /*4ce0*/  @P1 BRA `(.L_x_3137) ;  /* 0x0000000000101947 */ /* 0x000fec0003800000 */
[----:B------:R-:W-:Y:S05]  /*4cf0*/  @!P0 BRA `(.L_x_3137) ;  /* 0x00000000000c8947 */ /* 0x000fea0003800000 */
[----:B------:R-:W2:Y:S04]  /*4d00*/  LDG.E R8, desc[UR38][R6.64] ;  /* 0x0000002606087981 */ /* 0x000ea8000c1e1900 */
[----:B-----5:R-:W2:Y:S02]  /*4d10*/  LDG.E R9, desc[UR38][R6.64+0x4] ;  /* 0x0000042606097981 */ /* 0x020ea4000c1e1900 */
[----:B--2---:R-:W-:-:S07]  /*4d20*/  IMAD.IADD R9, R9, 0x1, -R8 ;  /* 0x0000000109097824 */ /* 0x004fce00078e0a08 */
.L_x_3137:
[----:B------:R-:W2:Y:S01]  /*4d30*/  LDL.LU R38, [R1+0x10] ;  /* 0x0000100001267983 */ /* 0x000ea20000300800 */
[----:B------:R-:W-:Y:S01]  /*4d40*/  LEA R0, R0, UR4, 0x1 ;  /* 0x0000000400007c11 */ /* 0x000fe2000f8e08ff */
[----:B------:R-:W-:Y:S01]  /*4d50*/  @P0 IMAD.MOV.U32 R24, RZ, RZ, R3 ;  /* 0x000000ffff180224 */ /* 0x000fe200078e0003 */
[----:B------:R-:W-:Y:S01]  /*4d60*/  ULDC.64 UR4, c[0x0][0x850] ;  /* 0x0002140000047ab9 */ /* 0x000fe20000000a00 */
[----:B------:R-:W3:Y:S01]  /*4d70*/  LDL R47, [R1+0x18] ;  /* 0x00001800012f7983 */ /* 0x000ee20000100800 */
[----:B------:R-:W-:Y:S01]  /*4d80*/  @P0 IMAD.MOV.U32 R25, RZ, RZ, R4 ;  /* 0x000000ffff190224 */ /* 0x000fe200078e0004 */
[----:B------:R-:W-:Y:S02]  /*4d90*/  ULDC UR6, c[0x0][0x83c] ;  /* 0x00020f0000067ab9 */ /* 0x000fe40000000800 */
[----:B------:R-:W4:Y:S01]  /*4da0*/  LDL R46, [R1+0x14] ;  /* 0x00001400012e7983 */ /* 0x000f220000100800 */
[C---:B------:R-:W-:Y:S01]  /*4db0*/  VIADD R26, R43.reuse, 0x10 ;  /* 0x000000102b1a7836 */ /* 0x040fe20000000000 */
[C---:B------:R-:W-:Y:S01]  /*4dc0*/  IADD3 R24, P1, R43.reuse, R24, RZ ;  /* 0x000000182b187210 */ /* 0x040fe20007f3e0ff */
[C---:B------:R-:W-:Y:S01]  /*4dd0*/  VIADD R32, R43.reuse, 0x30 ;  /* 0x000000302b207836 */ /* 0x040fe20000000000 */
[----:B------:R1:W1:Y:S01]  /*4de0*/  LDS.128 R28, [R0+0x9800] ;  /* 0x00980000001c7984 */ /* 0x0002620000000c00 */
[----:B------:R-:W-:Y:S01]  /*4df0*/  SEL R45, R120, RZ, !P0 ;  /* 0x000000ff782d7207 */ /* 0x000fe20004000000 */
[C---:B------:R-:W-:Y:S01]  /*4e00*/  VIADD R33, R43.reuse, 0x40 ;  /* 0x000000402b217836 */ /* 0x040fe20000000000 */
[----:B------:R-:W-:Y:S01]  /*4e10*/  LEA.HI.X.SX32 R25, R43, R25, 0x1, P1 ;  /* 0x000000192b197211 */ /* 0x000fe200008f0eff */
[----:B------:R1:W1:Y:S01]  /*4e20*/  LDS.128 R20, [R0+0x800] ;  /* 0x0008000000147984 */ /* 0x0002620000000c00 */
[----:B------:R-:W-:Y:S03]  /*4e30*/  BSSY B0, `(.L_x_3138) ;  /* 0x0000028000007945 */ /* 0x000fe60003800000 */
[----:B------:R1:W1:Y:S04]  /*4e40*/  LDS.128 R16, [R0+0x1000] ;  /* 0x0010000000107984 */ /* 0x0002680000000c00 */
[----:B------:R1:W1:Y:S04]  /*4e50*/  LDS.128 R12, [R0+0x1800] ;  /* 0x00180000000c7984 */ /* 0x0002680000000c00 */
[----:B------:R1:W1:Y:S01]  /*4e60*/  LDS.128 R4, [R0+0x2800] ;  /* 0x0028000000047984 */ /* 0x0002620000000c00 */
[----:B--2--5:R-:W-:-:S03]  /*4e70*/  IMAD R3, R38, -0x60, R9 ;  /* 0xffffffa026037824 */ /* 0x024fc600078e0209 */
[----:B------:R2:W1:Y:S01]  /*4e80*/  LDS.128 R8, [R0+0x2000] ;  /* 0x0020000000087984 */ /* 0x0004620000000c00 */
[----:B------:R-:W-:Y:S01]  /*4e90*/  IMAD.WIDE R24, R38, 0x60, R24 ;  /* 0x0000006026187825 */ /* 0x000fe200078e0218 */
[----:B------:R-:W-:-:S03]  /*4ea0*/  VIMNMX R44, R3, 0x60, PT ;  /* 0x00000060032c7848 */ /* 0x000fc60003fe0100 */
[----:B------:R-:W-:Y:S02]  /*4eb0*/  VIADD R3, R43, 0x20 ;  /* 0x000000202b037836 */ /* 0x000fe40000000000 */
[----:B---3--:R-:W-:Y:S01]  /*4ec0*/  IMAD R34, R47, UR4, RZ ;  /* 0x000000042f227c24 */ /* 0x008fe2000f8e02ff */
[-C--:B------:R-:W-:Y:S02]  /*4ed0*/  ISETP.GE.AND P3, PT, R43, R44.reuse, PT ;  /* 0x0000002c2b00720c */ /* 0x080fe40003f66270 */
[----:B------:R-:W-:Y:S01]  /*4ee0*/  ISETP.GE.AND P5, PT, R3, R44, PT ;  /* 0x0000002c0300720c */ /* 0x000fe20003fa6270 */
[----:B----4-:R-:W-:Y:S01]  /*4ef0*/  IMAD R35, R46, UR5, R34 ;  /* 0x000000052e237c24 */ /* 0x010fe2000f8e0222 */
[----:B------:R-:W-:Y:S02]  /*4f00*/  SHF.R.S32.HI R3, RZ, 0x1f, R2 ;  /* 0x0000001fff037819 */ /* 0x000fe40000011402 */
[----:B------:R-:W-:Y:S02]  /*4f10*/  SHF.R.S32.HI R34, RZ, 0x1f, R120 ;  /* 0x0000001fff227819 */ /* 0x000fe40000011478 */
[----:B------:R-:W-:-:S02]  /*4f20*/  ISETP.GE.OR P6, PT, R2, UR6, P3 ;  /* 0x0000000602007c0c */ /* 0x000fc40009fc6670 */
[-C--:B------:R-:W-:Y:S01]  /*4f30*/  ISETP.GE.AND P4, PT, R26, R44.reuse, PT ;  /* 0x0000002c1a00720c */ /* 0x080fe20003f86270 */
[----:B------:R-:W-:Y:S01]  /*4f40*/  IMAD.WIDE.U32 R26, R46, UR4, R2 ;  /* 0x000000042e1a7c25 */ /* 0x000fe2000f8e0002 */
[----:B------:R-:W-:Y:S01]  /*4f50*/  SEL R42, R34, RZ, !P0 ;  /* 0x000000ff222a7207 */ /* 0x000fe20004000000 */
[----:B------:R-:W-:Y:S01]  /*4f60*/  ULDC.64 UR4, c[0x0][0x858] ;  /* 0x0002160000047ab9 */ /* 0x000fe20000000a00 */
[-C--:B------:R-:W-:Y:S01]  /*4f70*/  ISETP.GE.AND P2, PT, R32, R44.reuse, PT ;  /* 0x0000002c2000720c */ /* 0x080fe20003f46270 */
[----:B------:R-:W-:Y:S01]  /*4f80*/  IMAD.IADD R27, R27, 0x1, R35 ;  /* 0x000000011b1b7824 */ /* 0x000fe200078e0223 */
[----:B------:R-:W-:Y:S01]  /*4f90*/  ISETP.GE.AND P1, PT, R33, R44, PT ;  /* 0x0000002c2100720c */ /* 0x000fe20003f26270 */
[----:B------:R-:W-:Y:S01]  /*4fa0*/  IMAD R32, R42, UR4, RZ ;  /* 0x000000042a207c24 */ /* 0x000fe2000f8e02ff */
[----:B------:R-:W-:Y:S01]  /*4fb0*/  ISETP.GE.OR P0, PT, R2, UR6, P4 ;  /* 0x0000000602007c0c */ /* 0x000fe2000a706670 */
[----:B------:R-:W-:-:S04]  /*4fc0*/  IMAD.WIDE.U32 R40, R45, UR4, R26 ;  /* 0x000000042d287c25 */ /* 0x000fc8000f8e001a */
[----:B------:R-:W-:-:S04]  /*4fd0*/  IMAD R37, R45, UR5, R32 ;  /* 0x000000052d257c24 */ /* 0x000fc8000f8e0220 */
        /* <DEDUP_REMOVED lines=13> */
.L_x_3139:
[----:B------:R-:W-:Y:S05]  /*50b0*/  BSYNC B0 ;  /* 0x0000000000007941 */ /* 0x000fea0003800000 */
.L_x_3138:
        /* <DEDUP_REMOVED lines=15> */
.L_x_3141:
[----:B------:R-:W-:Y:S05]  /*51b0*/  BSYNC B0 ;  /* 0x0000000000007941 */ /* 0x000fea0003800000 */
.L_x_3140:
[----:B-1-3--:R1:W3:Y:S01]  /*51c0*/  LDS.128 R28, [R0+0xa000] ;  /* 0x00a00000001c7984 */ /* 0x00a2e20000000c00 */
[C---:B------:R-:W-:Y:S01]  /*51d0*/  ISETP.GE.OR P6, PT, R2.reuse, UR6, P5 ;  /* 0x0000000602007c0c */ /* 0x040fe2000afc6670 */
[----:B------:R-:W-:Y:S01]  /*51e0*/  BSSY B0, `(.L_x_3142) ;  /* 0x0000010000007945 */ /* 0x000fe20003800000 */
[----:B------:R-:W-:-:S11]  /*51f0*/  ISETP.GE.OR P0, PT, R2, UR6, P2 ;  /* 0x0000000602007c0c */ /* 0x000fd60009706670 */
[----:B-1----:R-:W-:Y:S05]  /*5200*/  @P6 BRA `(.L_x_3143) ;  /* 0x0000000000346947 */ /* 0x002fea0003800000 */
        /* <DEDUP_REMOVED lines=12> */
[----:B---3--:R1:W-:Y:S02]  /*52d0*/  STG.E.128 desc[UR38][R32.64], R28 ;  /* 0x0000001c20007986 */ /* 0x0083e4000c101d26 */
.L_x_3143:
[----:B------:R-:W-:Y:S05]  /*52e0*/  BSYNC B0 ;  /* 0x0000000000007941 */ /* 0x000fea0003800000 */
.L_x_3142:
[----:B-1-3--:R1:W3:Y:S01]  /*52f0*/  LDS.128 R28, [R0+0xa800] ;  /* 0x00a80000001c7984 */ /* 0x00a2e20000000c00 */
[----:B------:R-:W-:Y:S01]  /*5300*/  BSSY B0, `(.L_x_3144) ;  /* 0x0000010000007945 */ /* 0x000fe20003800000 */
[----:B------:R-:W-:-:S03]  /*5310*/  VIADD R43, R43, 0x50 ;  /* 0x000000502b2b7836 */ /* 0x000fc60000000000 */
        /* <DEDUP_REMOVED lines=14> */
.L_x_3145:
[----:B------:R-:W-:Y:S05]  /*5400*/  BSYNC B0 ;  /* 0x0000000000007941 */ /* 0x000fea0003800000 */
.L_x_3144:
[----:B---34-:R3:W4:Y:S01]  /*5410*/  LDS.128 R28, [R0+0xb000] ;  /* 0x00b00000001c7984 */ /* 0x0187220000000c00 */
[----:B------:R-:W-:Y:S01]  /*5420*/  ISETP.GE.OR P6, PT, R2, UR6, P1 ;  /* 0x0000000602007c0c */ /* 0x000fe20008fc6670 */
[----:B------:R-:W-:Y:S01]  /*5430*/  BSSY B0, `(.L_x_3146) ;  /* 0x0000010000007945 */ /* 0x000fe20003800000 */
[----:B------:R-:W-:-:S11]  /*5440*/  ISETP.GE.AND P0, PT, R43, R44, PT ;  /* 0x0000002c2b00720c */ /* 0x000fd60003f06270 */
        /* <DEDUP_REMOVED lines=13> */
[----:B----4-:R2:W-:Y:S02]  /*5520*/  STG.E.128 desc[UR38][R32.64], R28 ;  /* 0x0000001c20007986 */ /* 0x0105e4000c101d26 */
.L_x_3147:
[----:B------:R-:W-:Y:S05]  /*5530*/  BSYNC B0 ;  /* 0x0000000000007941 */ /* 0x000fea0003800000 */
.L_x_3146:
[----:B--2-4-:R2:W4:Y:S01]  /*5540*/  LDS.128 R28, [R0+0xb800] ;  /* 0x00b80000001c7984 */ /* 0x0145220000000c00 */
[----:B------:R-:W-:Y:S01]  /*5550*/  ISETP.GE.OR P6, PT, R2, UR6, P0 ;  /* 0x0000000602007c0c */ /* 0x000fe200087c6670 */
[----:B------:R-:W-:-:S12]  /*5560*/  BSSY B0, `(.L_x_3148) ;  /* 0x000000f000007945 */ /* 0x000fd80003800000 */
        /* <DEDUP_REMOVED lines=14> */
.L_x_3149:
[----:B------:R-:W-:Y:S05]  /*5650*/  BSYNC B0 ;  /* 0x0000000000007941 */ /* 0x000fea0003800000 */
.L_x_3148:
[----:B------:R-:W-:Y:S01]  /*5660*/  ULDC.64 UR4, c[0x0][0x820] ;  /* 0x0002080000047ab9 */ /* 0x000fe20000000a00 */
[----:B------:R-:W-:Y:S01]  /*5670*/  ULDC UR6, c[0x0][0x80c] ;  /* 0x0002030000067ab9 */ /* 0x000fe20000000800 */
[----:B--2-4-:R-:W-:Y:S01]  /*5680*/  IMAD R28, R47, UR4, RZ ;  /* 0x000000042f1c7c24 */ /* 0x014fe2000f8e02ff */
[----:B------:R-:W-:Y:S01]  /*5690*/  ISETP.GE.OR P3, PT, R2, UR6, P3 ;  /* 0x0000000602007c0c */ /* 0x000fe20009f66670 */
[----:B------:R-:W-:Y:S01]  /*56a0*/  IMAD.WIDE.U32 R26, R46, UR4, R2 ;  /* 0x000000042e1a7c25 */ /* 0x000fe2000f8e0002 */
[----:B------:R-:W-:Y:S01]  /*56b0*/  BSSY B0, `(.L_x_3150) ;  /* 0x0000019000007945 */ /* 0x000fe20003800000 */
[----:B------:R-:W-:Y:S02]  /*56c0*/  ISETP.GE.OR P4, PT, R2, UR6, P4 ;  /* 0x0000000602007c0c */ /* 0x000fe4000a786670 */
[----:B------:R-:W-:Y:S01]  /*56d0*/  IMAD R3, R46, UR5, R28 ;  /* 0x000000052e037c24 */ /* 0x000fe2000f8e021c */
[----:B------:R-:W-:Y:S01]  /*56e0*/  ULDC.64 UR4, c[0x0][0x828] ;  /* 0x00020a0000047ab9 */ /* 0x000fe20000000a00 */
[----:B------:R2:W4:Y:S01]  /*56f0*/  LDS.128 R28, [R0] ;  /* 0x00000000001c7984 */ /* 0x0005220000000c00 */
[C---:B------:R-:W-:Y:S01]  /*5700*/  ISETP.GE.OR P5, PT, R2.reuse, UR6, P5 ;  /* 0x0000000602007c0c */ /* 0x040fe2000afa6670 */
[----:B------:R-:W-:Y:S01]  /*5710*/  IMAD.IADD R27, R27, 0x1, R3 ;  /* 0x000000011b1b7824 */ /* 0x000fe200078e0203 */
[----:B------:R-:W-:Y:S01]  /*5720*/  ISETP.GE.OR P2, PT, R2, UR6, P2 ;  /* 0x0000000602007c0c */ /* 0x000fe20009746670 */
[----:B------:R-:W-:Y:S01]  /*5730*/  IMAD R3, R42, UR4, RZ ;  /* 0x000000042a037c24 */ /* 0x000fe2000f8e02ff */
[C---:B------:R-:W-:Y:S01]  /*5740*/  ISETP.GE.OR P1, PT, R2.reuse, UR6, P1 ;  /* 0x0000000602007c0c */ /* 0x040fe20008f26670 */
[----:B------:R-:W-:Y:S01]  /*5750*/  IMAD.WIDE.U32 R34, R45, UR4, R26 ;  /* 0x000000042d227c25 */ /* 0x000fe2000f8e001a */
[----:B------:R-:W-:-:S03]  /*5760*/  ISETP.GE.OR P0, PT, R2, UR6, P0 ;  /* 0x0000000602007c0c */ /* 0x000fc60008706670 */
[----:B------:R-:W-:-:S04]  /*5770*/  IMAD R3, R45, UR5, R3 ;  /* 0x000000052d037c24 */ /* 0x000fc8000f8e0203 */
        /* <DEDUP_REMOVED lines=11> */
[----:B----4-:R2:W-:Y:S02]  /*5830*/  STG.E.128 desc[UR38][R32.64], R28 ;  /* 0x0000001c20007986 */ /* 0x0105e4000c101d26 */
.L_x_3151:
[----:B------:R-:W-:Y:S05]  /*5840*/  BSYNC B0 ;  /* 0x0000000000007941 */ /* 0x000fea0003800000 */
.L_x_3150:
[----:B------:R-:W-:Y:S04]  /*5850*/  BSSY B0, `(.L_x_3152) ;  /* 0x000000f000007945 */ /* 0x000fe80003800000 */
[----:B------:R-:W-:Y:S05]  /*5860*/  @P4 BRA `(.L_x_3153) ;  /* 0x0000000000344947 */ /* 0x000fea0003800000 */
[----:B--2-4-:R-:W-:Y:S01]  /*5870*/  IADD3 R29, P3, R24, 0x10, RZ ;  /* 0x00000010181d7810 */ /* 0x014fe20007f7e0ff */
[----:B------:R-:W-:Y:S01]  /*5880*/  ULDC.64 UR4, c[0x0][0x818] ;  /* 0x0002060000047ab9 */ /* 0x000fe20000000a00 */
[----:B------:R-:W-:Y:S02]  /*5890*/  IMAD.MOV.U32 R2, RZ, RZ, R34 ;  /* 0x000000ffff027224 */ /* 0x000fe400078e0022 */
[----:B------:R-:W-:Y:S02]  /*58a0*/  IMAD.MOV.U32 R3, RZ, RZ, R27 ;  /* 0x000000ffff037224 */ /* 0x000fe400078e001b */
[----:B-1-3--:R-:W-:Y:S02]  /*58b0*/  IMAD.X R0, RZ, RZ, R25, P3 ;  /* 0x000000ffff007224 */ /* 0x00afe400018e0619 */
        /* <DEDUP_REMOVED lines=8> */
.L_x_3153:
[----:B------:R-:W-:Y:S05]  /*5940*/  BSYNC B0 ;  /* 0x0000000000007941 */ /* 0x000fea0003800000 */
.L_x_3152:
[----:B------:R-:W-:Y:S04]  /*5950*/  BSSY B0, `(.L_x_3154) ;  /* 0x000000f000007945 */ /* 0x000fe80003800000 */
[----:B------:R-:W-:Y:S05]  /*5960*/  @P5 BRA `(.L_x_3155) ;  /* 0x0000000000345947 */ /* 0x000fea0003800000 */
[----:B-1----:R-:W-:Y:S01]  /*5970*/  IADD3 R21, P3, R24, 0x20, RZ ;  /* 0x0000002018157810 */ /* 0x002fe20007f7e0ff */
[----:B------:R-:W-:Y:S01]  /*5980*/  ULDC.64 UR4, c[0x0][0x818] ;  /* 0x0002060000047ab9 */ /* 0x000fe20000000a00 */
[----:B------:R-:W-:Y:S02]  /*5990*/  IMAD.MOV.U32 R2, RZ, RZ, R34 ;  /* 0x000000ffff027224 */ /* 0x000fe400078e0022 */
[----:B------:R-:W-:Y:S02]  /*59a0*/  IMAD.MOV.U32 R3, RZ, RZ, R27 ;  /* 0x000000ffff037224 */ /* 0x000fe400078e001b */
[----:B---3--:R-:W-:Y:S02]  /*59b0*/  IMAD.X R0, RZ, RZ, R25, P3 ;  /* 0x000000ffff007224 */ /* 0x008fe400018e0619 */
        /* <DEDUP_REMOVED lines=8> */
.L_x_3155:
[----:B------:R-:W-:Y:S05]  /*5a40*/  BSYNC B0 ;  /* 0x0000000000007941 */ /* 0x000fea0003800000 */
.L_x_3154:
        /* <DEDUP_REMOVED lines=15> */
.L_x_3157:
[----:B------:R-:W-:Y:S05]  /*5b40*/  BSYNC B0 ;  /* 0x0000000000007941 */ /* 0x000fea0003800000 */
.L_x_3156:
        /* <DEDUP_REMOVED lines=15> */
.L_x_3159:
[----:B------:R-:W-:Y:S05]  /*5c40*/  BSYNC B0 ;  /* 0x0000000000007941 */ /* 0x000fea0003800000 */
.L_x_3158:
        /* <DEDUP_REMOVED lines=15> */
.L_x_3136:
[----:B------:R-:W2:Y:S01]  /*5d40*/  LDL R15, [R1+0xc] ;  /* 0x00000c00010f7983 */ /* 0x000ea20000100800 */
[----:B------:R-:W2:Y:S08]  /*5d50*/  LDC.64 R2, c[0x0][0x870] ;  /* 0x00021c00ff027b82 */ /* 0x000eb00000000a00 */
[----:B------:R-:W1:Y:S08]  /*5d60*/  LDC.64 R4, c[0x0][0x870] ;  /* 0x00021c00ff047b82 */ /* 0x000e700000000a00 */
[----:B------:R-:W4:Y:S01]  /*5d70*/  LDC R0, c[0x0][0x808] ;  /* 0x00020200ff007b82 */ /* 0x000f220000000800 */
[----:B-1----:R-:W-:-:S04]  /*5d80*/  ISETP.NE.U32.AND P0, PT, R4, RZ, PT ;  /* 0x000000ff0400720c */ /* 0x002fc80003f05070 */
[----:B------:R-:W-:Y:S01]  /*5d90*/  ISETP.NE.AND.EX P0, PT, R5, RZ, PT, P0 ;  /* 0x000000ff0500720c */ /* 0x000fe20003f05300 */
[----:B--2---:R-:W-:Y:S02]  /*5da0*/  IMAD.WIDE R6, R15, 0x4, R2 ;  /* 0x000000040f067825 */ /* 0x004fe400078e0202 */
[----:B------:R-:W1:Y:S10]  /*5db0*/  LDC.64 R2, c[0x0][0x878] ;  /* 0x00021e00ff027b82 */ /* 0x000e740000000a00 */
[----:B------:R-:W2:Y:S01]  /*5dc0*/  @P0 LDG.E R5, desc[UR38][R6.64] ;  /* 0x0000002606050981 */ /* 0x000ea2000c1e1900 */
[----:B-1----:R-:W-:-:S04]  /*5dd0*/  ISETP.NE.U32.AND P1, PT, R2, RZ, PT ;  /* 0x000000ff0200720c */ /* 0x002fc80003f25070 */
[----:B------:R-:W-:-:S13]  /*5de0*/  ISETP.NE.AND.EX P1, PT, R3, RZ, PT, P1 ;  /* 0x000000ff0300720c */ /* 0x000fda0003f25310 */
[----:B------:R-:W1:Y:S02]  /*5df0*/  @P1 LDC.64 R2, c[0x0][0x878] ;  /* 0x00021e00ff021b82 */ /* 0x000e640000000a00 */
[----:B-1----:R-:W-:-:S05]  /*5e00*/  @P1 IMAD.WIDE R8, R15, 0x4, R2 ;  /* 0x000000040f081825 */ /* 0x002fca00078e0202 */
[----:B----4-:R1:W5:Y:S01]  /*5e10*/  @P1 LDG.E R0, desc[UR38][R8.64] ;  /* 0x0000002608001981 */ /* 0x010362000c1e1900 */
[----:B------:R-:W4:Y:S02]  /*5e20*/  S2R R2, SR_TID.X ;  /* 0x0000000000027919 */ /* 0x000f240000002100 */
[----:B----4-:R-:W-:Y:S01]  /*5e30*/  VIADD R10, R2, 0xffffff80 ;  /* 0xffffff80020a7836 */ /* 0x010fe20000000000 */
[----:B------:R-:W-:-:S03]  /*5e40*/  CS2R R2, SRZ ;  /* 0x0000000000027805 */ /* 0x000fc6000001ff00 */
[----:B------:R-:W-:-:S05]  /*5e50*/  IMAD.HI R4, R10, 0x2aaaaaab, RZ ;  /* 0x2aaaaaab0a047827 */ /* 0x000fca00078e02ff */
[----:B------:R-:W-:-:S04]  /*5e60*/  SHF.R.U32.HI R11, RZ, 0x1f, R4 ;  /* 0x0000001fff0b7819 */ /* 0x000fc80000011604 */
[----:B------:R-:W-:-:S05]  /*5e70*/  LEA.HI.SX32 R17, R4, R11, 0x1e ;  /* 0x0000000b04117211 */ /* 0x000fca00078ff2ff */
[----:B------:R-:W-:Y:S02]  /*5e80*/  IMAD R10, R17, -0x18, R10 ;  /* 0xffffffe8110a7824 */ /* 0x000fe400078e020a */
[--C-:B--2---:R-:W-:Y:S01]  /*5e90*/  @P0 IMAD.MOV.U32 R2, RZ, RZ, R5.reuse ;  /* 0x000000ffff020224 */ /* 0x104fe200078e0005 */
[----:B------:R-:W-:-:S04]  /*5ea0*/  @P0 SHF.R.S32.HI R3, RZ, 0x1f, R5 ;  /* 0x0000001fff030819 */ /* 0x000fc80000011405 */
[----:B------:R-:W-:Y:S01]  /*5eb0*/  IADD3 R4, P2, R17, R2, RZ ;  /* 0x0000000211047210 */ /* 0x000fe20007f5e0ff */
[----:B-1----:R-:W-:-:S12]  /*5ec0*/  @P1 BRA `(.L_x_3160) ;  /* 0x0000000000101947 */ /* 0x002fd80003800000 */
[----:B------:R-:W-:Y:S05]  /*5ed0*/  @!P0 BRA `(.L_x_3160) ;  /* 0x00000000000c8947 */ /* 0x000fea0003800000 */
[----:B------:R-:W2:Y:S04]  /*5ee0*/  LDG.E R9, desc[UR38][R6.64] ;  /* 0x0000002606097981 */ /* 0x000ea8000c1e1900 */
[----:B-----5:R-:W2:Y:S02]  /*5ef0*/  LDG.E R0, desc[UR38][R6.64+0x4] ;  /* 0x0000042606007981 */ /* 0x020ea4000c1e1900 */
[----:B--2---:R-:W-:-:S07]  /*5f00*/  IMAD.IADD R0, R0, 0x1, -R9 ;  /* 0x0000000100007824 */ /* 0x004fce00078e0a09 */
.L_x_3160:
[----:B------:R-:W2:Y:S01]  /*5f10*/  LDL.LU R18, [R1+0x10] ;  /* 0x0000100001127983 */ /* 0x000ea20000300800 */
[----:B------:R-:W-:Y:S01]  /*5f20*/  VIADD R7, R17, 0x10 ;  /* 0x0000001011077836 */ /* 0x000fe20000000000 */
[----:B------:R-:W-:Y:S01]  /*5f30*/  ULDC.64 UR4, c[0x0][0x820] ;  /* 0x0002080000047ab9 */ /* 0x000fe20000000a00 */
[----:B------:R-:W-:Y:S01]  /*5f40*/  IMAD.SHL.U32 R10, R10, 0x8, RZ ;  /* 0x000000080a0a7824 */ /* 0x000fe200078e00ff */
[----:B------:R-:W4:Y:S01]  /*5f50*/  LDL R20, [R1+0x18] ;  /* 0x0000180001147983 */ /* 0x000f220000100800 */
[----:B------:R-:W-:-:S03]  /*5f60*/  ULDC UR6, c[0x0][0x80c] ;  /* 0x0002030000067ab9 */ /* 0x000fc60000000800 */
[----:B------:R-:W3:Y:S01]  /*5f70*/  LDL R16, [R1+0x14] ;  /* 0x0000140001107983 */ /* 0x000ee20000100800 */
[----:B------:R-:W-:Y:S01]  /*5f80*/  SHF.R.S32.HI R11, RZ, 0x1f, R10 ;  /* 0x0000001fff0b7819 */ /* 0x000fe2000001140a */
[C---:B------:R-:W-:Y:S01]  /*5f90*/  VIADD R9, R17.reuse, 0x20 ;  /* 0x0000002011097836 */ /* 0x040fe20000000000 */
[C---:B------:R-:W-:Y:S01]  /*5fa0*/  LEA.HI.X.SX32 R5, R17.reuse, R3, 0x1, P2 ;  /* 0x0000000311057211 */ /* 0x040fe200010f0eff */
[----:B------:R-:W-:Y:S01]  /*5fb0*/  VIADD R13, R17, 0x40 ;  /* 0x00000040110d7836 */ /* 0x000fe20000000000 */
[----:B------:R-:W-:Y:S01]  /*5fc0*/  BSSY B0, `(.L_x_3161) ;  /* 0x0000022000007945 */ /* 0x000fe20003800000 */
[----:B--2--5:R-:W-:Y:S02]  /*5fd0*/  IMAD R12, R18, -0x60, R0 ;  /* 0xffffffa0120c7824 */ /* 0x024fe400078e0200 */
[----:B----4-:R-:W-:-:S03]  /*5fe0*/  IMAD R0, R20, UR4, RZ ;  /* 0x0000000414007c24 */ /* 0x010fc6000f8e02ff */
[-C--:B------:R-:W-:Y:S02]  /*5ff0*/  ISETP.GE.AND P4, PT, R7, R12.reuse, PT ;  /* 0x0000000c0700720c */ /* 0x080fe40003f86270 */
[-C--:B------:R-:W-:Y:S01]  /*6000*/  ISETP.GE.AND P3, PT, R17, R12.reuse, PT ;  /* 0x0000000c1100720c */ /* 0x080fe20003f66270 */
[C---:B---3--:R-:W-:Y:S01]  /*6010*/  IMAD R7, R16.reuse, UR5, R0 ;  /* 0x0000000510077c24 */ /* 0x048fe2000f8e0200 */
[----:B------:R-:W-:Y:S01]  /*6020*/  SHF.R.S32.HI R0, RZ, 0x1f, R15 ;  /* 0x0000001fff007819 */ /* 0x000fe2000001140f */
[----:B------:R-:W-:Y:S01]  /*6030*/  IMAD.WIDE.U32 R2, R16, UR4, R10 ;  /* 0x0000000410027c25 */ /* 0x000fe2000f8e000a */
[----:B------:R-:W-:Y:S01]  /*6040*/  ISETP.GE.OR P6, PT, R10, UR6, P3 ;  /* 0x000000060a007c0c */ /* 0x000fe20009fc6670 */
[----:B------:R-:W-:Y:S01]  /*6050*/  ULDC.64 UR4, c[0x0][0x828] ;  /* 0x00020a0000047ab9 */ /* 0x000fe20000000a00 */
[----:B------:R-:W-:Y:S01]  /*6060*/  SEL R14, R0, RZ, !P0 ;  /* 0x000000ff000e7207 */ /* 0x000fe20004000000 */
[----:B------:R-:W-:Y:S01]  /*6070*/  IMAD.IADD R3, R3, 0x1, R7 ;  /* 0x0000000103037824 */ /* 0x000fe200078e0207 */
[-C--:B------:R-:W-:Y:S01]  /*6080*/  ISETP.GE.AND P5, PT, R9, R12.reuse, PT ;  /* 0x0000000c0900720c */ /* 0x080fe20003fa6270 */
[----:B------:R-:W-:Y:S01]  /*6090*/  VIADD R9, R17, 0x30 ;  /* 0x0000003011097836 */ /* 0x000fe20000000000 */
[----:B------:R-:W-:Y:S01]  /*60a0*/  SEL R15, R15, RZ, !P0 ;  /* 0x000000ff0f0f7207 */ /* 0x000fe20004000000 */
[----:B------:R-:W-:Y:S01]  /*60b0*/  IMAD R0, R14, UR4, RZ ;  /* 0x000000040e007c24 */ /* 0x000fe2000f8e02ff */
[----:B------:R-:W-:-:S02]  /*60c0*/  ISETP.GE.AND P1, PT, R13, R12, PT ;  /* 0x0000000c0d00720c */ /* 0x000fc40003f26270 */
        /* <DEDUP_REMOVED lines=17> */
.L_x_3162:
[----:B------:R-:W-:Y:S05]  /*61e0*/  BSYNC B0 ;  /* 0x0000000000007941 */ /* 0x000fea0003800000 */
.L_x_3161:
        /* <DEDUP_REMOVED lines=12> */
[----:B-1----:R-:W-:Y:S01]  /*62b0*/  LEA R18, P0, R4, UR4, 0x1 ;  /* 0x0000000404127c11 */ /* 0x002fe2000f8008ff */
[----:B------:R-:W-:-:S05]  /*62c0*/  IMAD.IADD R5, R5, 0x1, R13 ;  /* 0x0000000105057824 */ /* 0x000fca00078e020d */
[----:B------:R-:W-:-:S05]  /*62d0*/  LEA.HI.X R19, R4, UR5, R5, 0x1, P0 ;  /* 0x0000000504137c11 */ /* 0x000fca00080f0c05 */
[----:B------:R2:W-:Y:S02]  /*62e0*/  STG.E.128 desc[UR38][R18.64], RZ ;  /* 0x000000ff12007986 */ /* 0x0005e4000c101d26 */
.L_x_3164:
[----:B------:R-:W-:Y:S05]  /*62f0*/  BSYNC B0 ;  /* 0x0000000000007941 */ /* 0x000fea0003800000 */
.L_x_3163:
        /* <DEDUP_REMOVED lines=12> */
[----:B-12---:R-:W-:Y:S01]  /*63c0*/  LEA R18, P6, R4, UR4, 0x1 ;  /* 0x0000000404127c11 */ /* 0x006fe2000f8c08ff */
[----:B------:R-:W-:-:S05]  /*63d0*/  IMAD.IADD R5, R5, 0x1, R13 ;  /* 0x0000000105057824 */ /* 0x000fca00078e020d */
[----:B------:R-:W-:-:S05]  /*63e0*/  LEA.HI.X R19, R4, UR5, R5, 0x1, P6 ;  /* 0x0000000504137c11 */ /* 0x000fca000b0f0c05 */
[----:B------:R3:W-:Y:S02]  /*63f0*/  STG.E.128 desc[UR38][R18.64], RZ ;  /* 0x000000ff12007986 */ /* 0x0007e4000c101d26 */
.L_x_3166:
[----:B------:R-:W-:Y:S05]  /*6400*/  BSYNC B0 ;  /* 0x0000000000007941 */ /* 0x000fea0003800000 */
.L_x_3165:
        /* <DEDUP_REMOVED lines=13> */
[----:B-123--:R-:W-:Y:S01]  /*64e0*/  LEA R18, P0, R4, UR4, 0x1 ;  /* 0x0000000404127c11 */ /* 0x00efe2000f8008ff */
[----:B------:R-:W-:-:S05]  /*64f0*/  IMAD.IADD R5, R5, 0x1, R13 ;  /* 0x0000000105057824 */ /* 0x000fca00078e020d */
[----:B------:R-:W-:-:S05]  /*6500*/  LEA.HI.X R19, R4, UR5, R5, 0x1, P0 ;  /* 0x0000000504137c11 */ /* 0x000fca00080f0c05 */
[----:B------:R4:W-:Y:S02]  /*6510*/  STG.E.128 desc[UR38][R18.64], RZ ;  /* 0x000000ff12007986 */ /* 0x0009e4000c101d26 */
.L_x_3168:
[----:B------:R-:W-:Y:S05]  /*6520*/  BSYNC B0 ;  /* 0x0000000000007941 */ /* 0x000fea0003800000 */
.L_x_3167:
        /* <DEDUP_REMOVED lines=16> */
.L_x_3170:
[----:B------:R-:W-:Y:S05]  /*6630*/  BSYNC B0 ;  /* 0x0000000000007941 */ /* 0x000fea0003800000 */
.L_x_3169:
[----:B------:R-:W-:Y:S01]  /*6640*/  ISETP.GE.OR P6, PT, R10, UR6, P0 ;  /* 0x000000060a007c0c */ /* 0x000fe200087c6670 */
[----:B------:R-:W-:-:S12]  /*6650*/  BSSY B0, `(.L_x_3171) ;  /* 0x000000f000007945 */ /* 0x000fd80003800000 */
        /* <DEDUP_REMOVED lines=14> */
.L_x_3172:
[----:B------:R-:W-:Y:S05]  /*6740*/  BSYNC B0 ;  /* 0x0000000000007941 */ /* 0x000fea0003800000 */
.L_x_3171:
[----:B------:R-:W-:Y:S01]  /*6750*/  ULDC.64 UR4, c[0x0][0x850] ;  /* 0x0002140000047ab9 */ /* 0x000fe20000000a00 */
[----:B------:R-:W-:Y:S01]  /*6760*/  ULDC UR6, c[0x0][0x83c] ;  /* 0x00020f0000067ab9 */ /* 0x000fe20000000800 */
[----:B------:R-:W-:Y:S01]  /*6770*/  IMAD R0, R20, UR4, RZ ;  /* 0x0000000414007c24 */ /* 0x000fe2000f8e02ff */
[----:B------:R-:W-:Y:S01]  /*6780*/  ISETP.GE.OR P3, PT, R10, UR6, P3 ;  /* 0x000000060a007c0c */ /* 0x000fe20009f66670 */
[----:B------:R-:W-:Y:S01]  /*6790*/  IMAD.WIDE.U32 R4, R16, UR4, R10 ;  /* 0x0000000410047c25 */ /* 0x000fe2000f8e000a */
[----:B------:R-:W-:Y:S01]  /*67a0*/  BSSY B0, `(.L_x_3173) ;  /* 0x0000018000007945 */ /* 0x000fe20003800000 */
[----:B------:R-:W-:Y:S02]  /*67b0*/  ISETP.GE.OR P4, PT, R10, UR6, P4 ;  /* 0x000000060a007c0c */ /* 0x000fe4000a786670 */
[----:B-1----:R-:W-:Y:S01]  /*67c0*/  IMAD R7, R16, UR5, R0 ;  /* 0x0000000510077c24 */ /* 0x002fe2000f8e0200 */
[----:B------:R-:W-:Y:S01]  /*67d0*/  ULDC.64 UR4, c[0x0][0x858] ;  /* 0x0002160000047ab9 */ /* 0x000fe20000000a00 */
[----:B------:R-:W-:Y:S01]  /*67e0*/  ISETP.GE.OR P5, PT, R10, UR6, P5 ;  /* 0x000000060a007c0c */ /* 0x000fe2000afa6670 */
[----:B------:R-:W-:Y:S01]  /*67f0*/  IMAD R0, R14, UR4, RZ ;  /* 0x000000040e007c24 */ /* 0x000fe2000f8e02ff */
[C---:B------:R-:W-:Y:S01]  /*6800*/  ISETP.GE.OR P2, PT, R10.reuse, UR6, P2 ;  /* 0x000000060a007c0c */ /* 0x040fe20009746670 */
[----:B------:R-:W-:Y:S01]  /*6810*/  IMAD.IADD R5, R5, 0x1, R7 ;  /* 0x0000000105057824 */ /* 0x000fe200078e0207 */
[C---:B------:R-:W-:Y:S01]  /*6820*/  ISETP.GE.OR P1, PT, R10.reuse, UR6, P1 ;  /* 0x000000060a007c0c */ /* 0x040fe20008f26670 */
[C---:B------:R-:W-:Y:S01]  /*6830*/  IMAD R7, R15.reuse, UR5, R0 ;  /* 0x000000050f077c24 */ /* 0x040fe2000f8e0200 */
[----:B------:R-:W-:Y:S01]  /*6840*/  ISETP.GE.OR P0, PT, R10, UR6, P0 ;  /* 0x000000060a007c0c */ /* 0x000fe20008706670 */
[----:B------:R-:W-:-:S04]  /*6850*/  IMAD.WIDE.U32 R8, R15, UR4, R4 ;  /* 0x000000040f087c25 */ /* 0x000fc8000f8e0004 */
[----:B------:R-:W-:Y:S01]  /*6860*/  IMAD.IADD R7, R9, 0x1, R7 ;  /* 0x0000000109077824 */ /* 0x000fe200078e0207 */
[----:B------:R-:W-:Y:S07]  /*6870*/  @P3 BRA `(.L_x_3174) ;  /* 0x0000000000283947 */ /* 0x000fee0003800000 */
        /* <DEDUP_REMOVED lines=10> */
.L_x_3174:
[----:B------:R-:W-:Y:S05]  /*6920*/  BSYNC B0 ;  /* 0x0000000000007941 */ /* 0x000fea0003800000 */
.L_x_3173:
        /* <DEDUP_REMOVED lines=15> */
.L_x_3176:
[----:B------:R-:W-:Y:S05]  /*6a20*/  BSYNC B0 ;  /* 0x0000000000007941 */ /* 0x000fea0003800000 */
.L_x_3175:
        /* <DEDUP_REMOVED lines=15> */
.L_x_3178:
[----:B------:R-:W-:Y:S05]  /*6b20*/  BSYNC B0 ;  /* 0x0000000000007941 */ /* 0x000fea0003800000 */
.L_x_3177:
        /* <DEDUP_REMOVED lines=15> */
.L_x_3180:
[----:B------:R-:W-:Y:S05]  /*6c20*/  BSYNC B0 ;  /* 0x0000000000007941 */ /* 0x000fea0003800000 */
.L_x_3179:
        /* <DEDUP_REMOVED lines=15> */
.L_x_3182:
[----:B------:R-:W-:Y:S05]  /*6d20*/  BSYNC B0 ;  /* 0x0000000000007941 */ /* 0x000fea0003800000 */
.L_x_3181:
        /* <DEDUP_REMOVED lines=15> */
.L_x_3105:
        /* <DEDUP_REMOVED lines=29> */
.L_x_3184:
[----:B------:R-:W-:Y:S01]  /*6ff0*/  ULDC UR9, c[0x0][0x8c4] ;  /* 0x0002310000097ab9 */ /* 0x000fe20000000800 */
[----:B------:R-:W-:Y:S01]  /*7000*/  UMOV UR7, UR8 ;  /* 0x0000000800077c82 */ /* 0x000fe20008000000 */
[----:B------:R-:W-:-:S11]  /*7010*/  UISETP.NE.AND UP0, UPT, UR9, 0x1, UPT ;  /* 0x000000010900788c */ /* 0x000fd6000bf05270 */
[----:B------:R-:W-:Y:S02]  /*7020*/  @UP0 ULDC.64 UR10, c[0x0][0x8c8] ;  /* 0x00023200000a0ab9 */ /* 0x000fe40000000a00 */
[----:B------:R-:W-:-:S04]  /*7030*/  UIMAD.WIDE.U32 UR4, UR8, UR10, URZ ;  /* 0x0000000a080472a5 */ /* 0x000fc8000f8e003f */
[----:B------:R-:W-:-:S04]  /*7040*/  @UP0 USHF.R.U32.HI UR7, URZ, UR11, UR5 ;  /* 0x0000000b3f070299 */ /* 0x000fc80008011605 */
[----:B------:R-:W-:-:S12]  /*7050*/  UIMAD UR4, UR7, UR9, URZ ;  /* 0x00000009070472a4 */ /* 0x000fd8000f8e023f */
.L_x_3185:
        /* <DEDUP_REMOVED lines=9> */
[----:B------:R-:W-:-:S03]  /*70f0*/  @UP0 USHF.R.U32.HI UR17, URZ, UR6, UR5 ;  /* 0x000000063f110299 */ /* 0x000fc60008011605 */
[----:B------:R-:W-:Y:S01]  /*7100*/  ULDC.64 UR4, c[0x0][0x8f8] ;  /* 0x00023e0000047ab9 */ /* 0x000fe20000000a00 */
[----:B------:R-:W-:Y:S01]  /*7110*/  UIADD3 UR6, -UR17, URZ, URZ ;  /* 0x0000003f11067290 */ /* 0x000fe2000fffe13f */
[----:B------:R-:W-:-:S03]  /*7120*/  ISETP.NE.U32.AND P0, PT, RZ, UR4, PT ;  /* 0x00000004ff007c0c */ /* 0x000fc6000bf05070 */
[----:B------:R-:W-:Y:S01]  /*7130*/  UIMAD UR6, UR9, UR6, UR8 ;  /* 0x00000006090672a4 */ /* 0x000fe2000f8e0208 */
[----:B------:R-:W-:-:S13]  /*7140*/  ISETP.NE.AND.EX P0, PT, RZ, UR5, PT, P0 ;  /* 0x00000005ff007c0c */ /* 0x000fda000bf05300 */
        /* <DEDUP_REMOVED lines=8> */
.L_x_3186:
        /* <DEDUP_REMOVED lines=11> */
[----:B------:R-:W-:Y:S01]  /*7280*/  R2UR UR4, R0 ;  /* 0x00000000000472ca */ /* 0x000fe200000e0000 */
[----:B------:R-:W-:-:S14]  /*7290*/  BRA `(.L_x_3187) ;  /* 0x0000000000047947 */ /* 0x000fdc0003800000 */
.L_x_3188:
[----:B------:R-:W-:-:S05]  /*72a0*/  ULDC UR4, c[0x0][0x8ec] ;  /* 0x00023b0000047ab9 */ /* 0x000fca0000000800 */
.L_x_3187:
[----:B------:R-:W-:-:S04]  /*72b0*/  UIADD3 UR4, UR4, 0x5f, URZ ;  /* 0x0000005f04047890 */ /* 0x000fc8000fffe03f */
[----:B------:R-:W-:-:S04]  /*72c0*/  UIMAD.WIDE UR4, UR4, 0x2aaaaaab, URZ ;  /* 0x2aaaaaab040478a5 */ /* 0x000fc8000f8e023f */
[----:B------:R-:W-:-:S04]  /*72d0*/  USHF.R.U32.HI UR4, URZ, 0x1f, UR5 ;  /* 0x0000001f3f047899 */ /* 0x000fc80008011605 */
[----:B------:R-:W-:-:S04]  /*72e0*/  ULEA.HI.SX32 UR4, UR5, UR4, 0x1c ;  /* 0x0000000405047291 */ /* 0x000fc8000f8fe23f */
[----:B------:R-:W-:-:S04]  /*72f0*/  UISETP.GE.AND UP0, UPT, UR7, UR4, UPT ;  /* 0x000000040700728c */ /* 0x000fc8000bf06270 */
[----:B------:R-:W-:-:S06]  /*7300*/  USEL UR17, UR17, 0xffffffff, !UP0 ;  /* 0xffffffff11117887 */ /* 0x000fcc000c000000 */
[----:B------:R-:W-:-:S13]  /*7310*/  ISETP.LE.AND P0, PT, RZ, UR17, PT ;  /* 0x00000011ff007c0c */ /* 0x000fda000bf03270 */
[----:B------:R-:W-:Y:S05]  /*7320*/  @!P0 BRA `(.L_x_3112) ;  /* 0x0000004000508947 */ /* 0x000fea0003800000 */
[----:B------:R-:W-:Y:S01]  /*7330*/  ULDC.64 UR4, c[0x0][0x770] ;  /* 0x0001dc0000047ab9 */ /* 0x000fe20000000a00 */
[----:B------:R-:W-:Y:S01]  /*7340*/  ULDC.64 UR12, c[0x0][0x788] ;  /* 0x0001e200000c7ab9 */ /* 0x000fe20000000a00 */
        /* <DEDUP_REMOVED lines=19> */
[----:B------:R-:W-:-:S11]  /*7480*/  USHF.R.S32.HI UR11, URZ, 0x1f, UR6 ;  /* 0x0000001f3f0b7899 */ /* 0x000fd60008011406 */
        /* <DEDUP_REMOVED lines=16> */
.L_x_3189:
        /* <DEDUP_REMOVED lines=13> */
.L_x_3190:
        /* <DEDUP_REMOVED lines=12> */
.L_x_3191:
[----:B------:R-:W-:Y:S01]  /*7720*/  UIMAD UR7, UR7, 0x60, UR10 ;  /* 0x00000060070778a4 */ /* 0x000fe2000f8e020a */
[----:B------:R-:W-:Y:S01]  /*7730*/  ULDC UR9, c[0x0][0x74c] ;  /* 0x0001d30000097ab9 */ /* 0x000fe20000000800 */
[----:B------:R-:W-:Y:S02]  /*7740*/  UIADD3 UR10, UR10, 0x3f, URZ ;  /* 0x0000003f0a0a7890 */ /* 0x000fe4000fffe03f */
[----:B------:R-:W-:-:S04]  /*7750*/  UIADD3 UR7, UR7, -UR9, -UR8 ;  /* 0x8000000907077290 */ /* 0x000fc8000fffe808 */
        /* <DEDUP_REMOVED lines=11> */
[----:B------:R-:W-:Y:S01]  /*7810*/  ULDC.64 UR18, c[0x0][0x2d8] ;  /* 0x0000b60000127ab9 */ /* 0x000fe20000000a00 */
[----:B------:R-:W-:Y:S02]  /*7820*/  USHF.R.S32.HI UR9, URZ, 0x1f, UR17 ;  /* 0x0000001f3f097899 */ /* 0x000fe40008011411 */
[----:B------:R-:W-:Y:S02]  /*7830*/  UIMAD UR8, UR11, UR18, URZ ;  /* 0x000000120b0872a4 */ /* 0x000fe4000f8e023f */
[----:B------:R-:W-:Y:S02]  /*7840*/  UIMAD.WIDE.U32 UR10, UR6, UR18, URZ ;  /* 0x00000012060a72a5 */ /* 0x000fe4000f8e003f */
[----:B------:R-:W-:Y:S02]  /*7850*/  UIMAD UR19, UR6, UR19, UR8 ;  /* 0x00000013061372a4 */ /* 0x000fe4000f8e0208 */
[----:B------:R-:W-:Y:S02]  /*7860*/  UIADD3 UR6, UR7, -UR16, URZ ;  /* 0x8000001007067290 */ /* 0x000fe4000fffe03f */
[----:B------:R-:W-:-:S02]  /*7870*/  USEL UR17, UR17, URZ, !UP0 ;  /* 0x0000003f11117287 */ /* 0x000fc4000c000000 */
[----:B------:R-:W-:Y:S02]  /*7880*/  ULOP3.LUT UR6, UR6, 0x1, URZ, 0xc0, !UPT ;  /* 0x0000000106067892 */ /* 0x000fe4000f8ec03f */
[----:B------:R-:W-:Y:S02]  /*7890*/  USEL UR18, UR9, URZ, !UP0 ;  /* 0x0000003f09127287 */ /* 0x000fe4000c000000 */
[----:B------:R-:W-:Y:S02]  /*78a0*/  UISETP.NE.U32.AND UP0, UPT, UR6, 0x1, UPT ;  /* 0x000000010600788c */ /* 0x000fe4000bf05070 */
[----:B------:R-:W-:Y:S02]  /*78b0*/  UIADD3 UR8, UP1, UR4, UR10, URZ ;  /* 0x0000000a04087290 */ /* 0x000fe4000ff3e03f */
[----:B------:R-:W-:Y:S02]  /*78c0*/  UIADD3 UR19, UR11, UR19, URZ ;  /* 0x000000130b137290 */ /* 0x000fe4000fffe03f */
[----:B------:R-:W-:Y:S01]  /*78d0*/  PLOP3.LUT P1, PT, PT, PT, UP0, 0x80, 0x0 ;  /* 0x000000000000781c */ /* 0x000fe20003f2f008 */
[----:B------:R-:W-:Y:S01]  /*78e0*/  ULDC.64 UR36, c[0x0][0x2e0] ;  /* 0x0000b80000247ab9 */ /* 0x000fe20000000a00 */
[----:B------:R-:W-:-:S02]  /*78f0*/  UIADD3.X UR9, UR5, UR19, URZ, UP1, !UPT ;  /* 0x0000001305097290 */ /* 0x000fc40008ffe43f */
        /* <DEDUP_REMOVED lines=24> */
.L_x_3194:
[----:B------:R-:W-:Y:S05]  /*7a80*/  BSYNC B0 ;  /* 0x0000000000007941 */ /* 0x000fea0003800000 */
.L_x_3193:
        /* <DEDUP_REMOVED lines=18> */
.L_x_3196:
[----:B------:R-:W-:Y:S05]  /*7bb0*/  BSYNC B0 ;  /* 0x0000000000007941 */ /* 0x000fea0003800000 */
.L_x_3195:
        /* <DEDUP_REMOVED lines=19> */
.L_x_3198:
[----:B------:R-:W-:Y:S05]  /*7cf0*/  BSYNC B0 ;  /* 0x0000000000007941 */ /* 0x000fea0003800000 */
.L_x_3197:
[----:B------:R-:W-:Y:S06]  /*7d00*/  BAR.ARV 0xa, 0xa0 ;  /* 0x0282800000007b1d */ /* 0x000fec0000002000 */
[----:B------:R-:W-:Y:S04]  /*7d10*/  BSSY B0, `(.L_x_3199) ;  /* 0x0000003000007945 */ /* 0x000fe80003800000 */
[----:B------:R-:W-:Y:S05]  /*7d20*/  @!P0 BRA `(.L_x_3200) ;  /* 0x0000000000048947 */ /* 0x000fea0003800000 */
[----:B------:R-:W-:-:S04]  /*7d30*/  DEPBAR.LE SB0, 0x1 ;  /* 0x000080400000791a */ /* 0x000fc80000000000 */
.L_x_3200:
[----:B------:R-:W-:Y:S05]  /*7d40*/  BSYNC B0 ;  /* 0x0000000000007941 */ /* 0x000fea0003800000 */
.L_x_3199:
[----:B------:R-:W-:Y:S06]  /*7d50*/  BAR.ARV 0xb, 0xa0 ;  /* 0x02c2800000007b1d */ /* 0x000fec0000002000 */
[----:B------:R-:W-:Y:S04]  /*7d60*/  BSSY B0, `(.L_x_3201) ;  /* 0x0000003000007945 */ /* 0x000fe80003800000 */
[----:B------:R-:W-:Y:S05]  /*7d70*/  @!P0 BRA `(.L_x_3202) ;  /* 0x0000000000048947 */ /* 0x000fea0003800000 */
[----:B------:R-:W-:-:S04]  /*7d80*/  DEPBAR.LE SB0, 0x0 ;  /* 0x000080000000791a */ /* 0x000fc80000000000 */
.L_x_3202:
[----:B------:R-:W-:Y:S05]  /*7d90*/  BSYNC B0 ;  /* 0x0000000000007941 */ /* 0x000fea0003800000 */
.L_x_3201:
[----:B------:R-:W-:Y:S06]  /*7da0*/  BAR.ARV 0xc, 0xa0 ;  /* 0x0302800000007b1d */ /* 0x000fec0000002000 */
[----:B------:R-:W-:Y:S01]  /*7db0*/  UIADD3 UR20, UR16, 0x1, URZ ;  /* 0x0000000110147890 */ /* 0x000fe2000fffe03f */
[----:B------:R-:W-:Y:S11]  /*7dc0*/  BRA `(.L_x_3203) ;  /* 0x0000000000047947 */ /* 0x000ff60003800000 */
.L_x_3192:
[----:B------:R-:W-:-:S05]  /*7dd0*/  UMOV UR20, UR16 ;  /* 0x0000001000147c82 */ /* 0x000fca0008000000 */
.L_x_3203:
[----:B------:R-:W-:-:S04]  /*7de0*/  UIADD3 UR6, UR16, 0x1, URZ ;  /* 0x0000000110067890 */ /* 0x000fc8000fffe03f */
[----:B------:R-:W-:-:S06]  /*7df0*/  UISETP.NE.AND UP0, UPT, UR7, UR6, UPT ;  /* 0x000000060700728c */ /* 0x000fcc000bf05270 */
[----:B------:R-:W-:-:S13]  /*7e00*/  PLOP3.LUT P1, PT, PT, PT, UP0, 0x80, 0x0 ;  /* 0x000000000000781c */ /* 0x000fda0003f2f008 */
        /* <DEDUP_REMOVED lines=23> */
.L_x_3224:
        /* <DEDUP_REMOVED lines=32> */
.L_x_3205:
[----:B------:R-:W-:Y:S05]  /*8180*/  BSYNC B0 ;  /* 0x0000000000007941 */ /* 0x000fea0003800000 */
.L_x_3204:
        /* <DEDUP_REMOVED lines=12> */
.L_x_3207:
[----:B------:R-:W-:Y:S05]  /*8250*/  BSYNC B0 ;  /* 0x0000000000007941 */ /* 0x000fea0003800000 */
.L_x_3206:
        /* <DEDUP_REMOVED lines=13> */
.L_x_3209:
[----:B------:R-:W-:Y:S05]  /*8330*/  BSYNC B0 ;  /* 0x0000000000007941 */ /* 0x000fea0003800000 */
.L_x_3208:
[----:B------:R-:W-:Y:S06]  /*8340*/  BAR.ARV 0xa, 0xa0 ;  /* 0x0282800000007b1d */ /* 0x000fec0000002000 */
[----:B------:R-:W-:Y:S04]  /*8350*/  BSSY B0, `(.L_x_3210) ;  /* 0x0000003000007945 */ /* 0x000fe80003800000 */
[----:B------:R-:W-:Y:S05]  /*8360*/  @!P0 BRA `(.L_x_3211) ;  /* 0x0000000000048947 */ /* 0x000fea0003800000 */
[----:B------:R-:W-:-:S04]  /*8370*/  DEPBAR.LE SB0, 0x1 ;  /* 0x000080400000791a */ /* 0x000fc80000000000 */
.L_x_3211:
[----:B------:R-:W-:Y:S05]  /*8380*/  BSYNC B0 ;  /* 0x0000000000007941 */ /* 0x000fea0003800000 */
.L_x_3210:
[----:B------:R-:W-:Y:S06]  /*8390*/  BAR.ARV 0xb, 0xa0 ;  /* 0x02c2800000007b1d */ /* 0x000fec0000002000 */
[----:B------:R-:W-:Y:S04]  /*83a0*/  BSSY B0, `(.L_x_3212) ;  /* 0x0000003000007945 */ /* 0x000fe80003800000 */
[----:B------:R-:W-:Y:S05]  /*83b0*/  @!P0 BRA `(.L_x_3213) ;  /* 0x0000000000048947 */ /* 0x000fea0003800000 */
[----:B------:R-:W-:-:S04]  /*83c0*/  DEPBAR.LE SB0, 0x0 ;  /* 0x000080000000791a */ /* 0x000fc80000000000 */
.L_x_3213:
[----:B------:R-:W-:Y:S05]  /*83d0*/  BSYNC B0 ;  /* 0x0000000000007941 */ /* 0x000fea0003800000 */
.L_x_3212:
        /* <DEDUP_REMOVED lines=13> */
.L_x_3215:
[----:B------:R-:W-:Y:S05]  /*84b0*/  BSYNC B0 ;  /* 0x0000000000007941 */ /* 0x000fea0003800000 */
.L_x_3214:
        /* <DEDUP_REMOVED lines=12> */
.L_x_3217:
[----:B------:R-:W-:Y:S05]  /*8580*/  BSYNC B0 ;  /* 0x0000000000007941 */ /* 0x000fea0003800000 */
.L_x_3216:
        /* <DEDUP_REMOVED lines=13> */
.L_x_3219:
[----:B------:R-:W-:Y:S05]  /*8660*/  BSYNC B0 ;  /* 0x0000000000007941 */ /* 0x000fea0003800000 */
.L_x_3218:
[----:B------:R-:W-:Y:S06]  /*8670*/  BAR.ARV 0xa, 0xa0 ;  /* 0x0282800000007b1d */ /* 0x000fec0000002000 */
[----:B------:R-:W-:Y:S04]  /*8680*/  BSSY B0, `(.L_x_3220) ;  /* 0x0000003000007945 */ /* 0x000fe80003800000 */
[----:B------:R-:W-:Y:S05]  /*8690*/  @!P0 BRA `(.L_x_3221) ;  /* 0x0000000000048947 */ /* 0x000fea0003800000 */
[----:B------:R-:W-:-:S04]  /*86a0*/  DEPBAR.LE SB0, 0x1 ;  /* 0x000080400000791a */ /* 0x000fc80000000000 */
.L_x_3221:
[----:B------:R-:W-:Y:S05]  /*86b0*/  BSYNC B0 ;  /* 0x0000000000007941 */ /* 0x000fea0003800000 */
.L_x_3220:
[----:B------:R-:W-:Y:S01]  /*86c0*/  UIADD3 UR20, UR20, 0x2, URZ ;  /* 0x0000000214147890 */ /* 0x000fe2000fffe03f */
[----:B------:R-:W-:Y:S06]  /*86d0*/  BAR.ARV 0xb, 0xa0 ;  /* 0x02c2800000007b1d */ /* 0x000fec0000002000 */
[----:B------:R-:W-:Y:S01]  /*86e0*/  UISETP.GE.AND UP0, UPT, UR20, UR7, UPT ;  /* 0x000000071400728c */ /* 0x000fe2000bf06270 */
[----:B------:R-:W-:Y:S04]  /*86f0*/  BSSY B0, `(.L_x_3222) ;  /* 0x0000003000007945 */ /* 0x000fe80003800000 */
[----:B------:R-:W-:Y:S06]  /*8700*/  @!P0 BRA `(.L_x_3223) ;  /* 0x0000000000048947 */ /* 0x000fec0003800000 */
[----:B------:R-:W-:-:S04]  /*8710*/  DEPBAR.LE SB0, 0x0 ;  /* 0x000080000000791a */ /* 0x000fc80000000000 */
.L_x_3223:
[----:B------:R-:W-:Y:S05]  /*8720*/  BSYNC B0 ;  /* 0x0000000000007941 */ /* 0x000fea0003800000 */
.L_x_3222:
[----:B------:R-:W-:Y:S06]  /*8730*/  BAR.ARV 0xc, 0xa0 ;  /* 0x0302800000007b1d */ /* 0x000fec0000002000 */
[----:B------:R-:W-:Y:S01]  /*8740*/  PLOP3.LUT P1, PT, PT, PT, UP0, 0x80, 0x0 ;  /* 0x000000000000781c */ /* 0x000fe20003f2f008 */
[----:B------:R-:W-:Y:S02]  /*8750*/  UIADD3 UR47, UR47, 0x6000, URZ ;  /* 0x000060002f2f7890 */ /* 0x000fe4000fffe03f */
[----:B------:R-:W-:-:S10]  /*8760*/  UIADD3 UR6, UR6, 0x6000, URZ ;  /* 0x0000600006067890 */ /* 0x000fd4000fffe03f */
[----:B------:R-:W-:Y:S05]  /*8770*/  @!P1 BRA `(.L_x_3224) ;  /* 0xfffffff800009947 */ /* 0x000fea000383ffff */
[----:B------:R-:W-:Y:S05]  /*8780*/  BRA `(.L_x_3112) ;  /* 0x0000002c00387947 */ /* 0x000fea0003800000 */
.L_x_3183:
[----:B------:R-:W1:Y:S01]  /*8790*/  LDC R5, c[0x0][0x8d0] ;  /* 0x00023400ff057b82 */ /* 0x000e620000000800 */
[----:B------:R-:W2:Y:S01]  /*87a0*/  S2R R3, SR_CTAID.X ;  /* 0x0000000000037919 */ /* 0x000ea20000002500 */
[----:B------:R-:W-:Y:S01]  /*87b0*/  ULDC UR4, c[0x0][0x8e8] ;  /* 0x00023a0000047ab9 */ /* 0x000fe20000000800 */
[----:B-1----:R-:W-:Y:S01]  /*87c0*/  ISETP.NE.AND P0, PT, R5, 0x1, PT ;  /* 0x000000010500780c */ /* 0x002fe20003f05270 */
[----:B--2---:R-:W-:-:S12]  /*87d0*/  IMAD.MOV.U32 R2, RZ, RZ, R3 ;  /* 0x000000ffff027224 */ /* 0x004fd800078e0003 */
[----:B------:R-:W1:Y:S08]  /*87e0*/  @P0 LDC R0, c[0x0][0x8d4] ;  /* 0x00023500ff000b82 */ /* 0x000e700000000800 */
[----:B------:R-:W2:Y:S01]  /*87f0*/  @P0 LDC R7, c[0x0][0x8d8] ;  /* 0x00023600ff070b82 */ /* 0x000ea20000000800 */
[----:B-1----:R-:W-:-:S05]  /*8800*/  @P0 IMAD.HI.U32 R0, R3, R0, RZ ;  /* 0x0000000003000227 */ /* 0x002fca00078e00ff */
[----:B--2---:R-:W-:-:S04]  /*8810*/  @P0 SHF.R.U32.HI R2, RZ, R7, R0 ;  /* 0x00000007ff020219 */ /* 0x004fc80000011600 */
[----:B------:R-:W-:Y:S01]  /*8820*/  ISETP.GE.AND P0, PT, R2, UR4, PT ;  /* 0x0000000402007c0c */ /* 0x000fe2000bf06270 */
[----:B------:R-:W-:-:S04]  /*8830*/  IMAD.MOV R0, RZ, RZ, -R2 ;  /* 0x000000ffff007224 */ /* 0x000fc800078e0a02 */
[----:B------:R-:W-:-:S08]  /*8840*/  IMAD R5, R5, R0, R3 ;  /* 0x0000000005057224 */ /* 0x000fd000078e0203 */
[----:B------:R-:W-:Y:S05]  /*8850*/  @!P0 BRA `(.L_x_3225) ;  /* 0x0000000000208947 */ /* 0x000fea0003800000 */
[----:B------:R-:W1:Y:S01]  /*8860*/  LDC R3, c[0x0][0x8dc] ;  /* 0x00023700ff037b82 */ /* 0x000e620000000800 */
[----:B------:R-:W-:Y:S01]  /*8870*/  IMAD.MOV.U32 R0, RZ, RZ, R5 ;  /* 0x000000ffff007224 */ /* 0x000fe200078e0005 */
[----:B-1----:R-:W-:-:S13]  /*8880*/  ISETP.NE.AND P0, PT, R3, 0x1, PT ;  /* 0x000000010300780c */ /* 0x002fda0003f05270 */
[----:B------:R-:W1:Y:S02]  /*8890*/  @P0 LDC.64 R6, c[0x0][0x8e0] ;  /* 0x00023800ff060b82 */ /* 0x000e640000000a00 */
[----:B-1----:R-:W-:-:S05]  /*88a0*/  @P0 IMAD.HI.U32 R4, R5, R6, RZ ;  /* 0x0000000605040227 */ /* 0x002fca00078e00ff */
[----:B------:R-:W-:-:S05]  /*88b0*/  @P0 SHF.R.U32.HI R0, RZ, R7, R4 ;  /* 0x00000007ff000219 */ /* 0x000fca0000011604 */
[----:B------:R-:W-:Y:S01]  /*88c0*/  IMAD R3, R0, R3, RZ ;  /* 0x0000000300037224 */ /* 0x000fe200078e02ff */
[----:B------:R-:W-:Y:S06]  /*88d0*/  BRA `(.L_x_3226) ;  /* 0x00000000001c7947 */ /* 0x000fec0003800000 */
.L_x_3225:
[----:B------:R-:W1:Y:S01]  /*88e0*/  LDC R3, c[0x0][0x8c4] ;  /* 0x00023100ff037b82 */ /* 0x000e620000000800 */
[----:B------:R-:W-:Y:S01]  /*88f0*/  IMAD.MOV.U32 R0, RZ, RZ, R5 ;  /* 0x000000ffff007224 */ /* 0x000fe200078e0005 */
[----:B-1----:R-:W-:-:S13]  /*8900*/  ISETP.NE.AND P0, PT, R3, 0x1, PT ;  /* 0x000000010300780c */ /* 0x002fda0003f05270 */
[----:B------:R-:W1:Y:S02]  /*8910*/  @P0 LDC.64 R6, c[0x0][0x8c8] ;  /* 0x00023200ff060b82 */ /* 0x000e640000000a00 */
[----:B-1----:R-:W-:-:S05]  /*8920*/  @P0 IMAD.HI.U32 R4, R5, R6, RZ ;  /* 0x0000000605040227 */ /* 0x002fca00078e00ff */
[----:B------:R-:W-:-:S05]  /*8930*/  @P0 SHF.R.U32.HI R0, RZ, R7, R4 ;  /* 0x00000007ff000219 */ /* 0x000fca0000011604 */
[----:B------:R-:W-:-:S07]  /*8940*/  IMAD R3, R0, R3, RZ ;  /* 0x0000000300037224 */ /* 0x000fce00078e02ff */
.L_x_3226:
[----:B------:R-:W1:Y:S01]  /*8950*/  LDC R8, c[0x0][0x8b8] ;  /* 0x00022e00ff087b82 */ /* 0x000e620000000800 */
[----:B------:R-:W-:Y:S01]  /*8960*/  IMAD.IADD R3, R5, 0x1, -R3 ;  /* 0x0000000105037824 */ /* 0x000fe200078e0a03 */
[----:B------:R-:W-:-:S06]  /*8970*/  ULDC.64 UR6, c[0x0][0x8f8] ;  /* 0x00023e0000067ab9 */ /* 0x000fcc0000000a00 */
[----:B------:R-:W2:Y:S01]  /*8980*/  LDC R4, c[0x0][0x8c4] ;  /* 0x00023100ff047b82 */ /* 0x000ea20000000800 */
[C---:B-1----:R-:W-:Y:S02]  /*8990*/  ISETP.NE.AND P0, PT, R8.reuse, 0x1, PT ;  /* 0x000000010800780c */ /* 0x042fe40003f05270 */
[----:B------:R-:W-:Y:S01]  /*89a0*/  R2UR UR28, R8 ;  /* 0x00000000081c72ca */ /* 0x000fe200000e0000 */
[----:B--2---:R-:W-:-:S04]  /*89b0*/  IMAD R3, R2, R4, R3 ;  /* 0x0000000402037224 */ /* 0x004fc800078e0203 */
[----:B------:R-:W-:-:S06]  /*89c0*/  IMAD.MOV.U32 R9, RZ, RZ, R3 ;  /* 0x000000ffff097224 */ /* 0x000fcc00078e0003 */
[----:B------:R-:W1:Y:S01]  /*89d0*/  @P0 LDC R6, c[0x0][0x8bc] ;  /* 0x00022f00ff060b82 */ /* 0x000e620000000800 */
[----:B------:R-:W-:-:S07]  /*89e0*/  R2UR UR5, R3 ;  /* 0x00000000030572ca */ /* 0x000fce00000e0000 */
[----:B------:R-:W2:Y:S01]  /*89f0*/  @P0 LDC R7, c[0x0][0x8c0] ;  /* 0x00023000ff070b82 */ /* 0x000ea20000000800 */
[----:B-1----:R-:W-:-:S05]  /*8a00*/  @P0 IMAD.HI.U32 R2, R3, R6, RZ ;  /* 0x0000000603020227 */ /* 0x002fca00078e00ff */
[----:B--2---:R-:W-:Y:S02]  /*8a10*/  @P0 SHF.R.U32.HI R9, RZ, R7, R2 ;  /* 0x00000007ff090219 */ /* 0x004fe40000011602 */
[----:B------:R-:W-:-:S03]  /*8a20*/  ISETP.NE.U32.AND P0, PT, RZ, UR6, PT ;  /* 0x00000006ff007c0c */ /* 0x000fc6000bf05070 */
[----:B------:R-:W-:Y:S01]  /*8a30*/  IMAD.MOV R2, RZ, RZ, -R9 ;  /* 0x000000ffff027224 */ /* 0x000fe200078e0a09 */
[----:B------:R-:W-:-:S04]  /*8a40*/  ISETP.NE.AND.EX P0, PT, RZ, UR7, PT, P0 ;  /* 0x00000007ff007c0c */ /* 0x000fc8000bf05300 */
[----:B------:R-:W-:-:S13]  /*8a50*/  R2UR UR4, R2 ;  /* 0x00000000020472ca */ /* 0x000fda00000e0000 */
[----:B------:R-:W-:Y:S01]  /*8a60*/  UIMAD UR28, UR28, UR4, UR5 ;  /* 0x000000041c1c72a4 */ /* 0x000fe2000f8e0205 */
[----:B------:R-:W-:Y:S11]  /*8a70*/  @!P0 BRA `(.L_x_3227) ;  /* 0x0000000000108947 */ /* 0x000ff60003800000 */
[----:B------:R-:W1:Y:S02]  /*8a80*/  LDC.64 R2, c[0x0][0x8f8] ;  /* 0x00023e00ff027b82 */ /* 0x000e640000000a00 */
[----:B-1----:R-:W-:-:S05]  /*8a90*/  IMAD.WIDE R2, R9, 0x4, R2 ;  /* 0x0000000409027825 */ /* 0x002fca00078e0202 */
[----:B------:R1:W5:Y:S01]  /*8aa0*/  LDG.E R4, desc[UR38][R2.64] ;  /* 0x0000002602047981 */ /* 0x000362000c1e1900 */
[----:B------:R-:W-:Y:S05]  /*8ab0*/  BRA `(.L_x_3228) ;  /* 0x00000000002c7947 */ /* 0x000fea0003800000 */
.L_x_3227:
        /* <DEDUP_REMOVED lines=10> */
.L_x_3229:
[----:B------:R-:W2:Y:S02]  /*8b60*/  LDC R4, c[0x0][0x8ec] ;  /* 0x00023b00ff047b82 */ /* 0x000ea40000000800 */
.L_x_3228:
[----:B--2--5:R-:W-:Y:S02]  /*8b70*/  VIADD R4, R4, 0x5f ;  /* 0x0000005f04047836 */ /* 0x024fe40000000000 */
[----:B------:R-:W-:Y:S02]  /*8b80*/  IMAD.MOV.U32 R8, RZ, RZ, 0x1 ;  /* 0x00000001ff087424 */ /* 0x000fe400078e00ff */
[----:B------:R-:W-:-:S04]  /*8b90*/  IMAD.HI R4, R4, 0x2aaaaaab, RZ ;  /* 0x2aaaaaab04047827 */ /* 0x000fc800078e02ff */
[----:B-1----:R-:W-:Y:S01]  /*8ba0*/  IMAD.MOV.U32 R2, RZ, RZ, RZ ;  /* 0x000000ffff027224 */ /* 0x002fe200078e00ff */
[----:B------:R-:W-:Y:S01]  /*8bb0*/  SHF.R.U32.HI R3, RZ, 0x1f, R4 ;  /* 0x0000001fff037819 */ /* 0x000fe20000011604 */
[----:B------:R-:W-:-:S03]  /*8bc0*/  IMAD.MOV.U32 R16, RZ, RZ, 0x1 ;  /* 0x00000001ff107424 */ /* 0x000fc600078e00ff */
[----:B------:R-:W-:-:S04]  /*8bd0*/  LEA.HI.SX32 R3, R4, R3, 0x1c ;  /* 0x0000000304037211 */ /* 0x000fc800078fe2ff */
[----:B------:R-:W-:-:S04]  /*8be0*/  ISETP.GE.AND P0, PT, R0, R3, PT ;  /* 0x000000030000720c */ /* 0x000fc80003f06270 */
[----:B------:R-:W-:-:S04]  /*8bf0*/  SEL R9, R9, 0xffffffff, !P0 ;  /* 0xffffffff09097807 */ /* 0x000fc80004000000 */
[----:B------:R-:W-:-:S13]  /*8c00*/  ISETP.GE.AND P0, PT, R9, RZ, PT ;  /* 0x000000ff0900720c */ /* 0x000fda0003f06270 */
[----:B------:R-:W-:Y:S05]  /*8c10*/  @!P0 BRA `(.L_x_3230) ;  /* 0x0000002400908947 */ /* 0x000fea0003800000 */
[----:B------:R-:W1:Y:S01]  /*8c20*/  LDC.64 R10, c[0x0][0x770] ;  /* 0x0001dc00ff0a7b82 */ /* 0x000e620000000a00 */
[----:B------:R-:W-:-:S07]  /*8c30*/  ULDC.64 UR8, c[0x0][0x788] ;  /* 0x0001e20000087ab9 */ /* 0x000fce0000000a00 */
[----:B------:R-:W2:Y:S08]  /*8c40*/  LDC.64 R2, c[0x0][0x780] ;  /* 0x0001e000ff027b82 */ /* 0x000eb00000000a00 */
[----:B------:R-:W3:Y:S01]  /*8c50*/  LDC.64 R4, c[0x0][0x770] ;  /* 0x0001dc00ff047b82 */ /* 0x000ee20000000a00 */
[----:B-1----:R-:W-:-:S07]  /*8c60*/  ISETP.NE.U32.AND P0, PT, R10, RZ, PT ;  /* 0x000000ff0a00720c */ /* 0x002fce0003f05070 */
[----:B------:R-:W1:Y:S01]  /*8c70*/  LDC.64 R12, c[0x0][0x778] ;  /* 0x0001de00ff0c7b82 */ /* 0x000e620000000a00 */
[----:B------:R-:W-:Y:S01]  /*8c80*/  ISETP.NE.AND.EX P0, PT, R11, RZ, PT, P0 ;  /* 0x000000ff0b00720c */ /* 0x000fe20003f05300 */
[----:B---3--:R-:W-:-:S12]  /*8c90*/  IMAD.WIDE R4, R9, 0x4, R4 ;  /* 0x0000000409047825 */ /* 0x008fd800078e0204 */
[----:B------:R-:W-:Y:S01]  /*8ca0*/  VOTEU.ANY UP0, P0 ;  /* 0x00000000003f7886 */ /* 0x000fe20000000100 */
[----:B------:R-:W-:Y:S02]  /*8cb0*/  PLOP3.LUT P3, PT, PT, PT, UP0, 0x80, 0x0 ;  /* 0x000000000000781c */ /* 0x000fe40003f6f008 */
[----:B--2---:R-:W-:-:S04]  /*8cc0*/  ISETP.NE.U32.AND P0, PT, R2, RZ, PT ;  /* 0x000000ff0200720c */ /* 0x004fc80003f05070 */
[----:B------:R-:W-:Y:S02]  /*8cd0*/  ISETP.NE.AND.EX P1, PT, R3, RZ, PT, P0 ;  /* 0x000000ff0300720c */ /* 0x000fe40003f25300 */
[----:B------:R-:W2:Y:S05]  /*8ce0*/  LDC.64 R2, c[0x0][0x778] ;  /* 0x0001de00ff027b82 */ /* 0x000eaa0000000a00 */
[----:B------:R-:W3:Y:S01]  /*8cf0*/  @P3 LDG.E R16, desc[UR38][R4.64] ;  /* 0x0000002604103981 */ /* 0x000ee2000c1e1900 */
[----:B-1----:R-:W-:-:S03]  /*8d00*/  ISETP.NE.U32.AND P0, PT, R12, RZ, PT ;  /* 0x000000ff0c00720c */ /* 0x002fc60003f05070 */
[----:B------:R-:W4:Y:S01]  /*8d10*/  @P3 LDG.E R14, desc[UR38][R4.64] ;  /* 0x00000026040e3981 */ /* 0x000f22000c1e1900 */
[----:B------:R-:W-:Y:S01]  /*8d20*/  ISETP.NE.AND.EX P0, PT, R13, RZ, PT, P0 ;  /* 0x000000ff0d00720c */ /* 0x000fe20003f05300 */
[----:B------:R-:W1:Y:S08]  /*8d30*/  @P1 LDC.64 R6, c[0x0][0x780] ;  /* 0x0001e000ff061b82 */ /* 0x000e700000000a00 */
[----:B------:R-:W1:Y:S01]  /*8d40*/  LDC R13, c[0x0][0x280] ;  /* 0x0000a000ff0d7b82 */ /* 0x000e620000000800 */
[----:B------:R-:W-:-:S02]  /*8d50*/  IMAD.MOV.U32 R12, RZ, RZ, RZ ;  /* 0x000000ffff0c7224 */ /* 0x000fc400078e00ff */
[----:B--2---:R-:W-:-:S05]  /*8d60*/  IMAD.WIDE R2, R9, 0x4, R2 ;  /* 0x0000000409027825 */ /* 0x004fca00078e0202 */
[----:B------:R2:W5:Y:S01]  /*8d70*/  @P0 LDG.E R12, desc[UR38][R2.64] ;  /* 0x00000026020c0981 */ /* 0x000562000c1e1900 */
[----:B-1----:R-:W-:-:S05]  /*8d80*/  @P1 IMAD.WIDE R6, R9, 0x4, R6 ;  /* 0x0000000409061825 */ /* 0x002fca00078e0206 */
[----:B------:R2:W5:Y:S01]  /*8d90*/  @P1 LDG.E R13, desc[UR38][R6.64] ;  /* 0x00000026060d1981 */ /* 0x000562000c1e1900 */
[----:B------:R-:W-:Y:S01]  /*8da0*/  ISETP.NE.U32.AND P2, PT, RZ, UR8, PT ;  /* 0x00000008ff007c0c */ /* 0x000fe2000bf45070 */
[----:B------:R-:W-:-:S03]  /*8db0*/  UMOV UR6, URZ ;  /* 0x0000003f00067c82 */ /* 0x000fc60008000000 */
[----:B------:R-:W-:Y:S01]  /*8dc0*/  ISETP.NE.AND.EX P2, PT, RZ, UR9, PT, P2 ;  /* 0x00000009ff007c0c */ /* 0x000fe2000bf45320 */
[----:B---3--:R-:W-:-:S05]  /*8dd0*/  @P3 IMAD R16, R9, 0x40, R16 ;  /* 0x0000004009103824 */ /* 0x008fca00078e0210 */
[----:B------:R-:W-:-:S13]  /*8de0*/  @P3 R2UR UR4, R16 ;  /* 0x00000000100432ca */ /* 0x000fda00000e0000 */
[----:B------:R-:W-:-:S04]  /*8df0*/  @UP0 USHF.R.S32.HI UR5, URZ, 0x1f, UR4 ;  /* 0x0000001f3f050899 */ /* 0x000fc80008011404 */
[----:B------:R-:W-:-:S04]  /*8e00*/  @UP0 ULEA.HI UR5, UR5, UR4, URZ, 0x6 ;  /* 0x0000000405050291 */ /* 0x000fc8000f8f303f */
[----:B------:R-:W-:Y:S01]  /*8e10*/  @UP0 ULOP3.LUT UR7, UR5, 0xffffffc0, URZ, 0xc0, !UPT ;  /* 0xffffffc005070892 */ /* 0x000fe2000f8ec03f */
[----:B----4-:R-:W-:-:S03]  /*8e20*/  @P3 R2UR UR6, R14 ;  /* 0x000000000e0632ca */ /* 0x010fc600000e0000 */
[----:B------:R-:W-:Y:S01]  /*8e30*/  @UP0 USHF.R.S32.HI UR8, URZ, 0x1f, UR7 ;  /* 0x0000001f3f080899 */ /* 0x000fe20008011407 */
[----:B--2---:R-:W-:Y:S11]  /*8e40*/  @P1 BRA `(.L_x_3231) ;  /* 0x0000000000101947 */ /* 0x004ff60003800000 */
[----:B------:R-:W-:Y:S05]  /*8e50*/  @!P3 BRA `(.L_x_3231) ;  /* 0x00000000000cb947 */ /* 0x000fea0003800000 */
[----:B------:R-:W2:Y:S04]  /*8e60*/  LDG.E R6, desc[UR38][R4.64] ;  /* 0x0000002604067981 */ /* 0x000ea8000c1e1900 */
[----:B-----5:R-:W2:Y:S02]  /*8e70*/  LDG.E R13, desc[UR38][R4.64+0x4] ;  /* 0x00000426040d7981 */ /* 0x020ea4000c1e1900 */
[----:B--2---:R-:W-:-:S07]  /*8e80*/  IMAD.IADD R13, R13, 0x1, -R6 ;  /* 0x000000010d0d7824 */ /* 0x004fce00078e0a06 */
.L_x_3231:
[----:B------:R-:W-:Y:S01]  /*8e90*/  ULDC UR9, c[0x0][0x290] ;  /* 0x0000a40000097ab9 */ /* 0x000fe20000000800 */
[----:B------:R-:W-:Y:S01]  /*8ea0*/  UMOV UR4, URZ ;  /* 0x0000003f00047c82 */ /* 0x000fe20008000000 */
[----:B------:R-:W-:Y:S01]  /*8eb0*/  UMOV UR5, URZ ;  /* 0x0000003f00057c82 */ /* 0x000fe20008000000 */
[----:B------:R-:W-:Y:S01]  /*8ec0*/  IMAD.U32 R4, RZ, RZ, UR9 ;  /* 0x00000009ff047e24 */ /* 0x000fe2000f8e00ff */
[----:B------:R-:W-:Y:S01]  /*8ed0*/  @UP0 UMOV UR4, UR7 ;  /* 0x0000000700040c82 */ /* 0x000fe20008000000 */
[----:B------:R-:W-:Y:S01]  /*8ee0*/  @UP0 UMOV UR5, UR8 ;  /* 0x0000000800050c82 */ /* 0x000fe20008000000 */
[----:B------:R-:W-:Y:S05]  /*8ef0*/  @!P2 BRA `(.L_x_3232) ;  /* 0x000000000010a947 */ /* 0x000fea0003800000 */
[----:B------:R-:W1:Y:S02]  /*8f00*/  LDC.64 R2, c[0x0][0x788] ;  /* 0x0001e200ff027b82 */ /* 0x000e640000000a00 */
[----:B-1----:R-:W-:-:S05]  /*8f10*/  IMAD.WIDE R2, R9, 0x4, R2 ;  /* 0x0000000409027825 */ /* 0x002fca00078e0202 */
[----:B------:R1:W5:Y:S01]  /*8f20*/  LDG.E R4, desc[UR38][R2.64] ;  /* 0x0000002602047981 */ /* 0x000362000c1e1900 */
[----:B------:R-:W-:Y:S05]  /*8f30*/  BRA `(.L_x_3233) ;  /* 0x0000000000107947 */ /* 0x000fea0003800000 */
.L_x_3232:
[----:B------:R-:W-:Y:S05]  /*8f40*/  @!P0 BRA `(.L_x_3233) ;  /* 0x00000000000c8947 */ /* 0x000fea0003800000 */
[----:B------:R-:W2:Y:S04]  /*8f50*/  LDG.E R5, desc[UR38][R2.64] ;  /* 0x0000002602057981 */ /* 0x000ea8000c1e1900 */
[----:B------:R-:W2:Y:S02]  /*8f60*/  LDG.E R4, desc[UR38][R2.64+0x4] ;  /* 0x0000042602047981 */ /* 0x000ea4000c1e1900 */
[----:B--2---:R-:W-:-:S07]  /*8f70*/  IMAD.IADD R4, R4, 0x1, -R5 ;  /* 0x0000000104047824 */ /* 0x004fce00078e0a05 */
.L_x_3233:
[----:B-1---5:R-:W-:Y:S01]  /*8f80*/  IMAD R3, R0, 0x60, R13 ;  /* 0x0000006000037824 */ /* 0x022fe200078e020d */
[----:B------:R-:W-:Y:S01]  /*8f90*/  ULDC UR7, c[0x0][0x74c] ;  /* 0x0001d30000077ab9 */ /* 0x000fe20000000800 */
[----:B------:R-:W-:Y:S02]  /*8fa0*/  VIADD R13, R13, 0x3f ;  /* 0x0000003f0d0d7836 */ /* 0x000fe40000000000 */
[----:B------:R-:W-:Y:S01]  /*8fb0*/  IMAD.MOV.U32 R16, RZ, RZ, 0x1 ;  /* 0x00000001ff107424 */ /* 0x000fe200078e00ff */
[----:B------:R-:W-:Y:S02]  /*8fc0*/  IADD3 R3, R3, -UR7, -R4 ;  /* 0x8000000703037c10 */ /* 0x000fe4000fffe804 */
[----:B------:R-:W-:Y:S02]  /*8fd0*/  SHF.R.S32.HI R2, RZ, 0x1f, R13 ;  /* 0x0000001fff027819 */ /* 0x000fe4000001140d */
[----:B------:R-:W-:Y:S02]  /*8fe0*/  SHF.R.S32.HI R4, RZ, 0x1f, R3 ;  /* 0x0000001fff047819 */ /* 0x000fe40000011403 */
[----:B------:R-:W-:-:S02]  /*8ff0*/  LEA.HI R2, R2, R13, RZ, 0x6 ;  /* 0x0000000d02027211 */ /* 0x000fc400078f30ff */
[----:B------:R-:W-:-:S04]  /*9000*/  LEA.HI R4, R4, R3, RZ, 0x6 ;  /* 0x0000000304047211 */ /* 0x000fc800078f30ff */
[----:B------:R-:W-:Y:S02]  /*9010*/  SHF.R.S32.HI R3, RZ, 0x6, R4 ;  /* 0x00000006ff037819 */ /* 0x000fe40000011404 */
[----:B------:R-:W-:Y:S01]  /*9020*/  SHF.R.S32.HI R4, RZ, 0x6, R2 ;  /* 0x00000006ff047819 */ /* 0x000fe20000011402 */
[----:B------:R-:W-:Y:S01]  /*9030*/  IMAD.MOV.U32 R2, RZ, RZ, RZ ;  /* 0x000000ffff027224 */ /* 0x000fe200078e00ff */
[----:B------:R-:W-:-:S04]  /*9040*/  VIMNMX R5, RZ, R3, !PT ;  /* 0x00000003ff057248 */ /* 0x000fc80007fe0100 */
[----:B------:R-:W-:-:S13]  /*9050*/  ISETP.GT.AND P1, PT, R4, R5, PT ;  /* 0x000000050400720c */ /* 0x000fda0003f24270 */
[----:B------:R-:W-:Y:S05]  /*9060*/  @!P1 BRA `(.L_x_3230) ;  /* 0x00000020007c9947 */ /* 0x000fea0003800000 */
[----:B------:R-:W-:Y:S01]  /*9070*/  ISETP.NE.U32.AND P1, PT, R10, RZ, PT ;  /* 0x000000ff0a00720c */ /* 0x000fe20003f25070 */
[----:B------:R-:W-:Y:S01]  /*9080*/  USHF.R.S32.HI UR7, URZ, 0x1f, UR28 ;  /* 0x0000001f3f077899 */ /* 0x000fe2000801141c */
[----:B------:R-:W-:Y:S01]  /*9090*/  SHF.R.S32.HI R2, RZ, 0x1f, R9 ;  /* 0x0000001fff027819 */ /* 0x000fe20000011409 */
[----:B------:R-:W-:Y:S01]  /*90a0*/  ULDC.64 UR10, c[0x0][0x718] ;  /* 0x0001c600000a7ab9 */ /* 0x000fe20000000a00 */
[----:B------:R-:W-:Y:S01]  /*90b0*/  ISETP.NE.AND.EX P1, PT, R11, RZ, PT, P1 ;  /* 0x000000ff0b00720c */ /* 0x000fe20003f25310 */
[----:B------:R-:W-:Y:S01]  /*90c0*/  UMOV UR8, UR4 ;  /* 0x0000000400087c82 */ /* 0x000fe20008000000 */
[----:B------:R-:W-:Y:S01]  /*90d0*/  UMOV UR9, UR5 ;  /* 0x0000000500097c82 */ /* 0x000fe20008000000 */
[----:B------:R-:W-:Y:S01]  /*90e0*/  R2UR UR37, R9 ;  /* 0x00000000092572ca */ /* 0x000fe200000e0000 */
[----:B------:R-:W-:Y:S01]  /*90f0*/  UIMAD.WIDE.U32 UR4, UR28, UR10, UR8 ;  /* 0x0000000a1c0472a5 */ /* 0x000fe2000f8e0008 */
[----:B------:R-:W-:Y:S01]  /*9100*/  SEL R2, R2, RZ, !P1 ;  /* 0x000000ff02027207 */ /* 0x000fe20004800000 */
[----:B------:R-:W-:Y:S01]  /*9110*/  UIMAD UR10, UR7, UR10, URZ ;  /* 0x0000000a070a72a4 */ /* 0x000fe2000f8e023f */
[----:B------:R-:W-:Y:S01]  /*9120*/  R2UR UR35, R0 ;  /* 0x00000000002372ca */ /* 0x000fe200000e0000 */
[----:B------:R-:W-:Y:S01]  /*9130*/  ULDC.64 UR12, c[0x0][0x730] ;  /* 0x0001cc00000c7ab9 */ /* 0x000fe20000000a00 */
[----:B------:R-:W-:Y:S01]  /*9140*/  R2UR UR14, R2 ;  /* 0x00000000020e72ca */ /* 0x000fe200000e0000 */
[----:B------:R-:W-:Y:S01]  /*9150*/  UIMAD UR10, UR28, UR11, UR10 ;  /* 0x0000000b1c0a72a4 */ /* 0x000fe2000f8e020a */
[----:B------:R-:W-:Y:S01]  /*9160*/  BSSY B0, `(.L_x_3230) ;  /* 0x000020f000007945 */ /* 0x000fe20003800000 */
[----:B------:R-:W-:Y:S01]  /*9170*/  UIMAD UR7, UR7, UR12, URZ ;  /* 0x0000000c070772a4 */ /* 0x000fe2000f8e023f */
[----:B------:R-:W-:Y:S01]  /*9180*/  IMAD.MOV.U32 R2, RZ, RZ, RZ ;  /* 0x000000ffff027224 */ /* 0x000fe200078e00ff */
[----:B------:R-:W-:Y:S01]  /*9190*/  ULDC UR11, c[0x0][0x2e8] ;  /* 0x0000ba00000b7ab9 */ /* 0x000fe20000000800 */
[----:B------:R-:W-:Y:S01]  /*91a0*/  UIMAD.WIDE.U32 UR8, UR28, UR12, UR8 ;  /* 0x0000000c1c0872a5 */ /* 0x000fe2000f8e0008 */
[----:B------:R-:W-:Y:S01]  /*91b0*/  IMAD.MOV.U32 R16, RZ, RZ, 0x1 ;  /* 0x00000001ff107424 */ /* 0x000fe200078e00ff */
[----:B------:R-:W-:Y:S01]  /*91c0*/  UISETP.NE.AND UP0, UPT, UR11, 0x1, UPT ;  /* 0x000000010b00788c */ /* 0x000fe2000bf05270 */
[----:B------:R-:W-:Y:S01]  /*91d0*/  R2UR UR11, R12 ;  /* 0x000000000c0b72ca */ /* 0x000fe200000e0000 */
[----:B------:R-:W-:Y:S01]  /*91e0*/  UIMAD UR7, UR28, UR13, UR7 ;  /* 0x0000000d1c0772a4 */ /* 0x000fe2000f8e0207 */
[----:B------:R-:W-:Y:S01]  /*91f0*/  VOTEU.ANY UP1, P1 ;  /* 0x00000000003f7886 */ /* 0x000fe20000820100 */
[----:B------:R-:W-:-:S02]  /*9200*/  USEL UR29, UR37, URZ, !UP1 ;  /* 0x0000003f251d7287 */ /* 0x000fc4000c800000 */
[----:B------:R-:W-:Y:S01]  /*9210*/  VOTEU.ANY UP1, P0 ;  /* 0x00000000003f7886 */ /* 0x000fe20000020100 */
[----:B------:R-:W-:Y:S01]  /*9220*/  ELECT P0, URZ, PT ;  /* 0x00000000003f782f */ /* 0x000fe20003800000 */
[----:B------:R-:W-:Y:S01]  /*9230*/  ULDC.64 UR12, c[0x0][0x720] ;  /* 0x0001c800000c7ab9 */ /* 0x000fe20000000a00 */
[----:B------:R-:W-:Y:S01]  /*9240*/  UIADD3 UR9, UR9, UR7, URZ ;  /* 0x0000000709097290 */ /* 0x000fe2000fffe03f */
[----:B------:R-:W-:Y:S01]  /*9250*/  ULDC.64 UR16, c[0x0][0x738] ;  /* 0x0001ce0000107ab9 */ /* 0x000fe20000000a00 */
[----:B------:R-:W-:Y:S02]  /*9260*/  UIADD3 UR5, UR5, UR10, URZ ;  /* 0x0000000a05057290 */ /* 0x000fe4000fffe03f */
[----:B------:R-:W-:Y:S02]  /*9270*/  UIMAD UR7, UR14, UR12, URZ ;  /* 0x0000000c0e0772a4 */ /* 0x000fe4000f8e023f */
[----:B------:R-:W-:Y:S02]  /*9280*/  UIMAD UR10, UR14, UR16, URZ ;  /* 0x000000100e0a72a4 */ /* 0x000fe4000f8e023f */
[----:B------:R-:W-:-:S02]  /*9290*/  UIMAD.WIDE.U32 UR14, UR16, UR29, UR8 ;  /* 0x0000001d100e72a5 */ /* 0x000fc4000f8e0008 */
[----:B------:R-:W-:Y:S01]  /*92a0*/  UIMAD.WIDE.U32 UR22, UR12, UR29, UR4 ;  /* 0x0000001d0c1672a5 */ /* 0x000fe2000f8e0004 */
[----:B------:R-:W-:Y:S01]  /*92b0*/  @UP0 ULDC UR8, c[0x0][0x2ec] ;  /* 0x0000bb0000080ab9 */ /* 0x000fe20000000800 */
[----:B------:R-:W-:Y:S02]  /*92c0*/  UIMAD UR5, UR13, UR29, UR7 ;  /* 0x0000001d0d0572a4 */ /* 0x000fe4000f8e0207 */
[----:B------:R-:W-:Y:S01]  /*92d0*/  UIMAD.WIDE.U32 UR8, UR28, UR8, URZ ;  /* 0x000000081c0872a5 */ /* 0x000fe2000f8e003f */
[----:B------:R-:W-:Y:S01]  /*92e0*/  @UP0 ULDC UR7, c[0x0][0x2f0] ;  /* 0x0000bc0000070ab9 */ /* 0x000fe20000000800 */
[----:B------:R-:W-:Y:S01]  /*92f0*/  UMOV UR36, UR28 ;  /* 0x0000001c00247c82 */ /* 0x000fe20008000000 */
[----:B------:R-:W-:Y:S02]  /*9300*/  UIMAD UR4, UR17, UR29, UR10 ;  /* 0x0000001d110472a4 */ /* 0x000fe4000f8e020a */
[----:B------:R-:W-:Y:S02]  /*9310*/  USEL UR37, UR37, URZ, !UP1 ;  /* 0x0000003f25257287 */ /* 0x000fe4000c800000 */
[----:B------:R-:W-:-:S02]  /*9320*/  UIMAD UR35, UR35, 0x60, UR11 ;  /* 0x00000060232378a4 */ /* 0x000fc4000f8e020b */
        /* <DEDUP_REMOVED lines=14> */
.L_x_3262:
        /* <DEDUP_REMOVED lines=9> */
.L_x_3236:
        /* <DEDUP_REMOVED lines=112> */
.L_x_3247:
[----:B-1----:R-:W-:-:S05]  /*9ba0*/  IMAD.MOV.U32 R6, RZ, RZ, 0x1 ;  /* 0x00000001ff067424 */ /* 0x002fca00078e00ff */
[----:B------:R-:W-:-:S04]  /*9bb0*/  SHF.L.U32 R6, R6, 0x1f, RZ ;  /* 0x0000001f06067819 */ /* 0x000fc800000006ff */
[----:B------:R-:W1:Y:S02]  /*9bc0*/  SYNCS.PHASECHK.TRANS64.TRYWAIT P1, [R0+URZ+0x36438], R6 ;  /* 0x03643806000075a7 */ /* 0x000e64000802017f */
[----:B-1----:R-:W-:Y:S05]  /*9bd0*/  @!P1 BRA `(.L_x_3239) ;  /* 0x0000001800a09947 */ /* 0x002fea0003800000 */
.L_x_3263:
[----:B------:R-:W-:Y:S05]  /*9be0*/  @P0 BRA `(.L_x_3240) ;  /* 0x0000000000140947 */ /* 0x000fea0003800000 */
[----:B------:R-:W-:Y:S01]  /*9bf0*/  ISETP.NE.AND P1, PT, R18, RZ, PT ;  /* 0x000000ff1200720c */ /* 0x000fe20003f25270 */
[----:B------:R-:W-:-:S04]  /*9c00*/  IMAD.MOV.U32 R3, RZ, RZ, 0x6100 ;  /* 0x00006100ff037424 */ /* 0x000fc800078e00ff */
[----:B------:R2:W-:Y:S08]  /*9c10*/  SYNCS.ARRIVE.TRANS64 RZ, [R0+URZ+0x36430], R3 ;  /* 0x0364300300ff79a7 */ /* 0x0005f0000800003f */
[----:B------:R-:W-:Y:S05]  /*9c20*/  @!P1 BRA `(.L_x_3240) ;  /* 0x0000000000049947 */ /* 0x000fea0003800000 */
[----:B------:R-:W-:Y:S01]  /*9c30*/  BPT.TRAP 0x1 ;  /* 0x000000040000795c */ /* 0x000fe20000300000 */
.L_x_3240:
        /* <DEDUP_REMOVED lines=48> */
.L_x_3264:
[----:B------:R-:W-:Y:S05]  /*9f40*/  @P0 BRA `(.L_x_3242) ;  /* 0x0000000000140947 */ /* 0x000fea0003800000 */
[----:B------:R-:W-:Y:S01]  /*9f50*/  ISETP.NE.AND P1, PT, R18, RZ, PT ;  /* 0x000000ff1200720c */ /* 0x000fe20003f25270 */
[----:B--2---:R-:W-:-:S04]  /*9f60*/  IMAD.MOV.U32 R3, RZ, RZ, 0x6100 ;  /* 0x00006100ff037424 */ /* 0x004fc800078e00ff */
[----:B------:R3:W-:Y:S08]  /*9f70*/  SYNCS.ARRIVE.TRANS64 RZ, [R0+URZ+0x36418], R3 ;  /* 0x0364180300ff79a7 */ /* 0x0007f0000800003f */
[----:B------:R-:W-:Y:S05]  /*9f80*/  @!P1 BRA `(.L_x_3242) ;  /* 0x0000000000049947 */ /* 0x000fea0003800000 */
[----:B------:R-:W-:Y:S01]  /*9f90*/  BPT.TRAP 0x1 ;  /* 0x000000040000795c */ /* 0x000fe20000300000 */
.L_x_3242:
        /* <DEDUP_REMOVED lines=47> */
.L_x_3265:
        /* <DEDUP_REMOVED lines=8> */
.L_x_3244:
        /* <DEDUP_REMOVED lines=37> */
.L_x_3267:
[----:B------:R-:W-:Y:S05]  /*a560*/  @P0 BRA `(.L_x_3246) ;  /* 0x0000000000140947 */ /* 0x000fea0003800000 */
[----:B------:R-:W-:Y:S01]  /*a570*/  ISETP.NE.AND P1, PT, R18, RZ, PT ;  /* 0x000000ff1200720c */ /* 0x000fe20003f25270 */
[----:B--2---:R-:W-:-:S04]  /*a580*/  IMAD.MOV.U32 R5, RZ, RZ, 0x6100 ;  /* 0x00006100ff057424 */ /* 0x004fc800078e00ff */
[----:B------:R3:W-:Y:S08]  /*a590*/  SYNCS.ARRIVE.TRANS64 RZ, [R0+URZ+0x36410], R5 ;  /* 0x0364100500ff79a7 */ /* 0x0007f0000800003f */
[----:B------:R-:W-:Y:S05]  /*a5a0*/  @!P1 BRA `(.L_x_3246) ;  /* 0x0000000000049947 */ /* 0x000fea0003800000 */
[----:B------:R-:W-:Y:S01]  /*a5b0*/  BPT.TRAP 0x1 ;  /* 0x000000040000795c */ /* 0x000fe20000300000 */
.L_x_3246:
        /* <DEDUP_REMOVED lines=44> */
.L_x_3238:
[----:B------:R-:W-:Y:S01]  /*a880*/  ISETP.NE.AND P1, PT, R20, RZ, PT ;  /* 0x000000ff1400720c */ /* 0x000fe20003f25270 */
[----:B------:R-:W-:Y:S02]  /*a890*/  IMAD.MOV.U32 R16, RZ, RZ, 0x1 ;  /* 0x00000001ff107424 */ /* 0x000fe400078e00ff */
[----:B------:R-:W-:-:S10]  /*a8a0*/  IMAD.MOV.U32 R5, RZ, RZ, R14 ;  /* 0x000000ffff057224 */ /* 0x000fd400078e000e */
[----:B------:R-:W-:Y:S05]  /*a8b0*/  @!P1 BRA `(.L_x_3237) ;  /* 0x00000004008c9947 */ /* 0x000fea0003800000 */
[----:B------:R-:W2:Y:S02]  /*a8c0*/  SYNCS.PHASECHK.TRANS64.TRYWAIT P1, [R0+URZ+0x36438], R6 ;  /* 0x03643806000075a7 */ /* 0x000ea4000802017f */
[----:B--2---:R-:W-:Y:S05]  /*a8d0*/  @!P1 BRA `(.L_x_3248) ;  /* 0x0000000c00c09947 */ /* 0x004fea0003800000 */
.L_x_3268:
[----:B------:R-:W-:Y:S05]  /*a8e0*/  @P0 BRA `(.L_x_3249) ;  /* 0x0000000000140947 */ /* 0x000fea0003800000 */
[----:B------:R-:W-:Y:S01]  /*a8f0*/  ISETP.NE.AND P1, PT, R18, RZ, PT ;  /* 0x000000ff1200720c */ /* 0x000fe20003f25270 */
[----:B------:R-:W-:-:S04]  /*a900*/  IMAD.MOV.U32 R5, RZ, RZ, 0x6100 ;  /* 0x00006100ff057424 */ /* 0x000fc800078e00ff */
[----:B------:R3:W-:Y:S08]  /*a910*/  SYNCS.ARRIVE.TRANS64 RZ, [R0+URZ+0x36430], R5 ;  /* 0x0364300500ff79a7 */ /* 0x0007f0000800003f */
[----:B------:R-:W-:Y:S05]  /*a920*/  @!P1 BRA `(.L_x_3249) ;  /* 0x0000000000049947 */ /* 0x000fea0003800000 */
[----:B------:R-:W-:Y:S01]  /*a930*/  BPT.TRAP 0x1 ;  /* 0x000000040000795c */ /* 0x000fe20000300000 */
.L_x_3249:
        /* <DEDUP_REMOVED lines=42> */
.L_x_3269:
[----:B------:R-:W-:Y:S01]  /*abe0*/  IMAD.MOV.U32 R16, RZ, RZ, RZ ;  /* 0x000000ffff107224 */ /* 0x000fe200078e00ff */
[----:B------:R-:W-:Y:S06]  /*abf0*/  @P0 BRA `(.L_x_3251) ;  /* 0x0000000000140947 */ /* 0x000fec0003800000 */
[----:B------:R-:W-:Y:S01]  /*ac00*/  ISETP.NE.AND P1, PT, R18, RZ, PT ;  /* 0x000000ff1200720c */ /* 0x000fe20003f25270 */
[----:B-1----:R-:W-:-:S04]  /*ac10*/  IMAD.MOV.U32 R5, RZ, RZ, 0x6100 ;  /* 0x00006100ff057424 */ /* 0x002fc800078e00ff */
[----:B------:R2:W-:Y:S08]  /*ac20*/  SYNCS.ARRIVE.TRANS64 RZ, [R0+URZ+0x36418], R5 ;  /* 0x0364180500ff79a7 */ /* 0x0005f0000800003f */
[----:B------:R-:W-:Y:S05]  /*ac30*/  @!P1 BRA `(.L_x_3251) ;  /* 0x0000000000049947 */ /* 0x000fea0003800000 */
[----:B------:R-:W-:Y:S01]  /*ac40*/  BPT.TRAP 0x1 ;  /* 0x000000040000795c */ /* 0x000fe20000300000 */
.L_x_3251:
        /* <DEDUP_REMOVED lines=42> */
.L_x_3237:
[----:B------:R-:W-:-:S04]  /*aef0*/  SHF.L.U32 R3, R16, 0x1f, RZ ;  /* 0x0000001f10037819 */ /* 0x000fc800000006ff */
[----:B------:R-:W2:Y:S02]  /*af00*/  SYNCS.PHASECHK.TRANS64.TRYWAIT P1, [R0+URZ+0x36438], R3 ;  /* 0x03643803000075a7 */ /* 0x000ea4000802017f */
[----:B--2---:R-:W-:Y:S05]  /*af10*/  @!P1 BRA `(.L_x_3252) ;  /* 0x0000000800589947 */ /* 0x004fea0003800000 */
.L_x_3270:
[----:B------:R-:W-:Y:S05]  /*af20*/  @P0 BRA `(.L_x_3253) ;  /* 0x0000000000180947 */ /* 0x000fea0003800000 */
[----:B------:R-:W3:Y:S01]  /*af30*/  S2R R2, SR_TID.X ;  /* 0x0000000000027919 */ /* 0x000ee20000002100 */
[----:B--2---:R-:W-:-:S04]  /*af40*/  IMAD.MOV.U32 R3, RZ, RZ, 0x6100 ;  /* 0x00006100ff037424 */ /* 0x004fc800078e00ff */
[----:B------:R4:W-:Y:S01]  /*af50*/  SYNCS.ARRIVE.TRANS64 RZ, [R0+URZ+0x36430], R3 ;  /* 0x0364300300ff79a7 */ /* 0x0009e2000800003f */
[----:B---3--:R-:W-:-:S13]  /*af60*/  LOP3.LUT P0, RZ, R2, 0x1f, RZ, 0xc0, !PT ;  /* 0x0000001f02ff7812 */ /* 0x008fda000780c0ff */
[----:B----4-:R-:W-:Y:S05]  /*af70*/  @!P0 BRA `(.L_x_3253) ;  /* 0x0000000000048947 */ /* 0x010fea0003800000 */
[----:B------:R-:W-:Y:S01]  /*af80*/  BPT.TRAP 0x1 ;  /* 0x000000040000795c */ /* 0x000fe20000300000 */
.L_x_3253:
        /* <DEDUP_REMOVED lines=22> */
[----:B------:R-:W-:Y:S01]  /*b0f0*/  SEL R8, RZ, 0x1, P0 ;  /* 0x00000001ff087807 */ /* 0x000fe20000000000 */
        /* <DEDUP_REMOVED lines=20> */
[----:B---3--:R-:W-:Y:S01]  /*b240*/  NOP ;  /* 0x0000000000007918 */ /* 0x008fe20000000000 */
.L_x_3234:
[----:B------:R-:W-:Y:S05]  /*b250*/  BSYNC B0 ;  /* 0x0000000000007941 */ /* 0x000fea0003800000 */
.L_x_3230:
[----:B------:R-:W-:-:S03]  /*b260*/  UMOV UR7, 0xffffffff ;  /* 0xffffffff00077882 */ /* 0x000fc60000000000 */
[----:B------:R-:W-:Y:S05]  /*b270*/  BRA.DIV UR7, `(.L_x_3254) ;  /* 0x0000000607947947 */ /* 0x000fea000b800000 */
[----:B------:R-:W-:-:S13]  /*b280*/  ELECT P6, URZ, PT ;  /* 0x00000000003f782f */ /* 0x000fda00038c0000 */
.L_x_3273:
[----:B------:R-:W-:Y:S05]  /*b290*/  @!P6 BRA `(.L_x_3112) ;  /* 0x000000000074e947 */ /* 0x000fea0003800000 */
[----:B-12---:R-:W2:Y:S02]  /*b2a0*/  LDL.LU R0, [R1+0x4] ;  /* 0x0000040001007983 */ /* 0x006ea40000300800 */
[----:B--2---:R-:W-:-:S04]  /*b2b0*/  LOP3.LUT R0, R0, 0x2, RZ, 0xfc, !PT ;  /* 0x0000000200007812 */ /* 0x004fc800078efcff */
[----:B------:R-:W-:-:S13]  /*b2c0*/  ISETP.NE.AND P2, PT, R0, 0x3, PT ;  /* 0x000000030000780c */ /* 0x000fda0003f45270 */
[----:B------:R-:W-:Y:S05]  /*b2d0*/  @!P2 BRA `(.L_x_3255) ;  /* 0x000000000004a947 */ /* 0x000fea0003800000 */
[----:B------:R-:W-:Y:S01]  /*b2e0*/  BPT.TRAP 0x1 ;  /* 0x000000040000795c */ /* 0x000fe20000300000 */
.L_x_3255:
        /* <DEDUP_REMOVED lines=15> */
.L_x_3274:
[----:B------:R-:W2:Y:S02]  /*b3e0*/  SYNCS.PHASECHK.TRANS64.TRYWAIT P0, [R3+URZ], R2 ;  /* 0x00000002030075a7 */ /* 0x000ea4000800017f */
[----:B--2---:R-:W-:Y:S05]  /*b3f0*/  @!P0 BRA `(.L_x_3257) ;  /* 0x0000000400688947 */ /* 0x004fea0003800000 */
.L_x_3275:
[----:B------:R-:W-:Y:S05]  /*b400*/  @!P2 BRA `(.L_x_3258) ;  /* 0x000000000004a947 */ /* 0x000fea0003800000 */
[----:B------:R-:W-:Y:S01]  /*b410*/  BPT.TRAP 0x1 ;  /* 0x000000040000795c */ /* 0x000fe20000300000 */
.L_x_3258:
[----:B------:R-:W-:-:S07]  /*b420*/  SHF.L.U32 R16, R16, 0x1f, RZ ;  /* 0x0000001f10107819 */ /* 0x000fce00000006ff */
.L_x_3259:
[----:B---3--:R3:W4:Y:S02]  /*b430*/  SYNCS.PHASECHK.TRANS64.TRYWAIT P0, [R9+URZ+0x36438], R16 ;  /* 0x03643810090075a7 */ /* 0x008724000800017f */
[----:B----4-:R-:W-:Y:S05]  /*b440*/  @!P0 NANOSLEEP.SYNCS 0x989680 ;  /* 0x009896800000895d */ /* 0x010fea0003900000 */
[----:B------:R-:W4:Y:S02]  /*b450*/  @!P0 SYNCS.PHASECHK.TRANS64 P0, [R9+URZ+0x36438], R16 ;  /* 0x03643810090085a7 */ /* 0x000f24000800007f */
[----:B----4-:R-:W-:Y:S05]  /*b460*/  @!P0 BRA `(.L_x_3259) ;  /* 0xfffffffc00f08947 */ /* 0x010fea000383ffff */
.L_x_3112:
[----:B------:R-:W-:Y:S05]  /*b470*/  BSYNC B6 ;  /* 0x0000000000067941 */ /* 0x000fea0003800000 */
.L_x_3104:
[----:B------:R-:W-:Y:S05]  /*b480*/  EXIT ;  /* 0x000000000000794d */ /* 0x000fea0003800000 */
.L_x_3122:
[----:B------:R-:W-:Y:S02]  /*b490*/  IMAD.MOV.U32 R12, RZ, RZ, RZ ;  /* 0x000000ffff0c7224 */ /* 0x000fe400078e00ff */
[----:B------:R-:W-:Y:S02]  /*b4a0*/  IMAD.MOV.U32 R11, RZ, RZ, 0x1f ;  /* 0x0000001fff0b7424 */ /* 0x000fe400078e00ff */
[----:B------:R-:W-:-:S07]  /*b4b0*/  IMAD.MOV.U32 R15, RZ, RZ, -0x1 ;  /* 0xffffffffff0f7424 */ /* 0x000fce00078e00ff */
[----:B---3--:R-:W-:Y:S05]  /*b4c0*/  WARPSYNC.COLLECTIVE R15, `(.L_x_3260) ;  /* 0x000000000f087348 */ /* 0x008fea0003c00000 */
[----:B------:R1:W2:Y:S02]  /*b4d0*/  SHFL.IDX P6, R14, R13, R12, R11 ;  /* 0x0000000c0d0e7389 */ /* 0x0002a400000c000b */
[----:B-123--:R-:W-:Y:S01]  /*b4e0*/  ENDCOLLECTIVE ;  /* 0x000000000000791b */ /* 0x00efe20003800000 */
.L_x_3260:
[----:B------:R-:W-:Y:S05]  /*b4f0*/  BRA `(.L_x_3261) ;  /* 0xffffff60004c7947 */ /* 0x000fea000383ffff */
.L_x_3124:
[----:B--2---:R-:W-:-:S04]  /*b500*/  IMAD.U32 R0, RZ, RZ, UR36 ;  /* 0x00000024ff007e24 */ /* 0x004fc8000f8e00ff */
[----:B------:R2:W4:Y:S03]  /*b510*/  SYNCS.PHASECHK.TRANS64.TRYWAIT P0, [R0+URZ+0x36400], R10 ;  /* 0x0364000a000075a7 */ /* 0x000526000800017f */
[----:B----4-:R-:W-:Y:S05]  /*b520*/  @!P0 NANOSLEEP.SYNCS 0x989680 ;  /* 0x009896800000895d */ /* 0x010fea0003900000 */
[----:B------:R-:W4:Y:S02]  /*b530*/  @!P0 SYNCS.PHASECHK.TRANS64 P0, [R0+URZ+0x36400], R10 ;  /* 0x0364000a000085a7 */ /* 0x000f24000800007f */
[----:B----4-:R-:W-:Y:S05]  /*b540*/  @!P0 BRA `(.L_x_3124) ;  /* 0xfffffffc00ec8947 */ /* 0x010fea000383ffff */
[----:B------:R-:W-:Y:S05]  /*b550*/  BRA `(.L_x_3123) ;  /* 0xffffff6000887947 */ /* 0x000fea000383ffff */
.L_x_3128:
[----:B---3--:R3:W4:Y:S02]  /*b560*/  SYNCS.PHASECHK.TRANS64.TRYWAIT P1, [R3+URZ+0x36410], R10 ;  /* 0x0364100a030075a7 */ /* 0x008724000802017f */
[----:B----4-:R-:W-:Y:S05]  /*b570*/  @!P1 NANOSLEEP.SYNCS 0x989680 ;  /* 0x009896800000995d */ /* 0x010fea0003900000 */
[----:B------:R-:W4:Y:S02]  /*b580*/  @!P1 SYNCS.PHASECHK.TRANS64 P1, [R3+URZ+0x36410], R10 ;  /* 0x0364100a030095a7 */ /* 0x000f24000802007f */
[----:B----4-:R-:W-:Y:S05]  /*b590*/  @!P1 BRA `(.L_x_3128) ;  /* 0xfffffffc00f09947 */ /* 0x010fea000383ffff */
[----:B------:R-:W-:Y:S05]  /*b5a0*/  BRA `(.L_x_3127) ;  /* 0xffffff6800487947 */ /* 0x000fea000383ffff */
.L_x_3132:
[----:B-1----:R-:W-:-:S04]  /*b5b0*/  IMAD.U32 R121, RZ, RZ, UR36 ;  /* 0x00000024ff797e24 */ /* 0x002fc8000f8e00ff */
[----:B------:R1:W2:Y:S03]  /*b5c0*/  SYNCS.PHASECHK.TRANS64.TRYWAIT P1, [R121+URZ+0x36430], R14 ;  /* 0x0364300e790075a7 */ /* 0x0002a6000802017f */
[----:B--2---:R-:W-:Y:S05]  /*b5d0*/  @!P1 NANOSLEEP.SYNCS 0x989680 ;  /* 0x009896800000995d */ /* 0x004fea0003900000 */
[----:B------:R-:W2:Y:S02]  /*b5e0*/  @!P1 SYNCS.PHASECHK.TRANS64 P1, [R121+URZ+0x36430], R14 ;  /* 0x0364300e790095a7 */ /* 0x000ea4000802007f */
[----:B--2---:R-:W-:Y:S05]  /*b5f0*/  @!P1 BRA `(.L_x_3132) ;  /* 0xfffffffc00ec9947 */ /* 0x004fea000383ffff */
[----:B------:R-:W-:Y:S05]  /*b600*/  BRA `(.L_x_3131) ;  /* 0xffffff70006c7947 */ /* 0x000fea000383ffff */
.L_x_3235:
[----:B-1----:R1:W2:Y:S02]  /*b610*/  SYNCS.PHASECHK.TRANS64.TRYWAIT P1, [R0+URZ+0x36420], R6 ;  /* 0x03642006000075a7 */ /* 0x0022a4000802017f */
[----:B--2---:R-:W-:Y:S05]  /*b620*/  @!P1 NANOSLEEP.SYNCS 0x989680 ;  /* 0x009896800000995d */ /* 0x004fea0003900000 */
[----:B------:R-:W2:Y:S02]  /*b630*/  @!P1 SYNCS.PHASECHK.TRANS64 P1, [R0+URZ+0x36420], R6 ;  /* 0x03642006000095a7 */ /* 0x000ea4000802007f */
[----:B--2---:R-:W-:Y:S05]  /*b640*/  @!P1 BRA `(.L_x_3235) ;  /* 0xfffffffc00f09947 */ /* 0x004fea000383ffff */
[----:B------:R-:W-:Y:S05]  /*b650*/  BRA `(.L_x_3262) ;  /* 0xffffffdc006c7947 */ /* 0x000fea000383ffff */
.L_x_3239:
[----:B-1----:R1:W2:Y:S02]  /*b660*/  SYNCS.PHASECHK.TRANS64.TRYWAIT P1, [R0+URZ+0x36438], R6 ;  /* 0x03643806000075a7 */ /* 0x0022a4000802017f */
[----:B--2---:R-:W-:Y:S05]  /*b670*/  @!P1 NANOSLEEP.SYNCS 0x989680 ;  /* 0x009896800000995d */ /* 0x004fea0003900000 */
[----:B------:R-:W2:Y:S02]  /*b680*/  @!P1 SYNCS.PHASECHK.TRANS64 P1, [R0+URZ+0x36438], R6 ;  /* 0x03643806000095a7 */ /* 0x000ea4000802007f */
[----:B--2---:R-:W-:Y:S05]  /*b690*/  @!P1 BRA `(.L_x_3239) ;  /* 0xfffffffc00f09947 */ /* 0x004fea000383ffff */
[----:B------:R-:W-:Y:S05]  /*b6a0*/  BRA `(.L_x_3263) ;  /* 0xffffffe4004c7947 */ /* 0x000fea000383ffff */
.L_x_3241:
[----:B--2---:R2:W3:Y:S02]  /*b6b0*/  SYNCS.PHASECHK.TRANS64.TRYWAIT P1, [R0+URZ+0x36428], R3 ;  /* 0x03642803000075a7 */ /* 0x0044e4000802017f */
[----:B---3--:R-:W-:Y:S05]  /*b6c0*/  @!P1 NANOSLEEP.SYNCS 0x989680 ;  /* 0x009896800000995d */ /* 0x008fea0003900000 */
[----:B------:R-:W3:Y:S02]  /*b6d0*/  @!P1 SYNCS.PHASECHK.TRANS64 P1, [R0+URZ+0x36428], R3 ;  /* 0x03642803000095a7 */ /* 0x000ee4000802007f */
[----:B---3--:R-:W-:Y:S05]  /*b6e0*/  @!P1 BRA `(.L_x_3241) ;  /* 0xfffffffc00f09947 */ /* 0x008fea000383ffff */
[----:B------:R-:W-:Y:S05]  /*b6f0*/  BRA `(.L_x_3264) ;  /* 0xffffffe800107947 */ /* 0x000fea000383ffff */
.L_x_3243:
        /* <DEDUP_REMOVED lines=8> */
.L_x_3245:
[----:B------:R-:W-:-:S07]  /*b780*/  SHF.L.U32 R5, R7, 0x1f, RZ ;  /* 0x0000001f07057819 */ /* 0x000fce00000006ff */
.L_x_3266:
[----:B--2---:R2:W3:Y:S02]  /*b790*/  SYNCS.PHASECHK.TRANS64.TRYWAIT P1, [R0+URZ+0x36420], R5 ;  /* 0x03642005000075a7 */ /* 0x0044e4000802017f */
[----:B---3--:R-:W-:Y:S05]  /*b7a0*/  @!P1 NANOSLEEP.SYNCS 0x989680 ;  /* 0x009896800000995d */ /* 0x008fea0003900000 */
[----:B------:R-:W3:Y:S02]  /*b7b0*/  @!P1 SYNCS.PHASECHK.TRANS64 P1, [R0+URZ+0x36420], R5 ;  /* 0x03642005000095a7 */ /* 0x000ee4000802007f */
[----:B---3--:R-:W-:Y:S05]  /*b7c0*/  @!P1 BRA `(.L_x_3266) ;  /* 0xfffffffc00f09947 */ /* 0x008fea000383ffff */
[----:B------:R-:W-:Y:S05]  /*b7d0*/  BRA `(.L_x_3267) ;  /* 0xffffffec00607947 */ /* 0x000fea000383ffff */
.L_x_3248:
[----:B--2---:R2:W3:Y:S02]  /*b7e0*/  SYNCS.PHASECHK.TRANS64.TRYWAIT P1, [R0+URZ+0x36438], R6 ;  /* 0x03643806000075a7 */ /* 0x0044e4000802017f */
[----:B---3--:R-:W-:Y:S05]  /*b7f0*/  @!P1 NANOSLEEP.SYNCS 0x989680 ;  /* 0x009896800000995d */ /* 0x008fea0003900000 */
[----:B------:R-:W3:Y:S02]  /*b800*/  @!P1 SYNCS.PHASECHK.TRANS64 P1, [R0+URZ+0x36438], R6 ;  /* 0x03643806000095a7 */ /* 0x000ee4000802007f */
[----:B---3--:R-:W-:Y:S05]  /*b810*/  @!P1 BRA `(.L_x_3248) ;  /* 0xfffffffc00f09947 */ /* 0x008fea000383ffff */
[----:B------:R-:W-:Y:S05]  /*b820*/  BRA `(.L_x_3268) ;  /* 0xfffffff0002c7947 */ /* 0x000fea000383ffff */
.L_x_3250:
[----:B-1----:R1:W2:Y:S02]  /*b830*/  SYNCS.PHASECHK.TRANS64.TRYWAIT P1, [R0+URZ+0x36428], R5 ;  /* 0x03642805000075a7 */ /* 0x0022a4000802017f */
[----:B--2---:R-:W-:Y:S05]  /*b840*/  @!P1 NANOSLEEP.SYNCS 0x989680 ;  /* 0x009896800000995d */ /* 0x004fea0003900000 */
[----:B------:R-:W2:Y:S02]  /*b850*/  @!P1 SYNCS.PHASECHK.TRANS64 P1, [R0+URZ+0x36428], R5 ;  /* 0x03642805000095a7 */ /* 0x000ea4000802007f */
[----:B--2---:R-:W-:Y:S05]  /*b860*/  @!P1 BRA `(.L_x_3250) ;  /* 0xfffffffc00f09947 */ /* 0x004fea000383ffff */
[----:B------:R-:W-:Y:S05]  /*b870*/  BRA `(.L_x_3269) ;  /* 0xfffffff000d87947 */ /* 0x000fea000383ffff */
.L_x_3252:
[----:B--2---:R2:W3:Y:S02]  /*b880*/  SYNCS.PHASECHK.TRANS64.TRYWAIT P1, [R0+URZ+0x36438], R3 ;  /* 0x03643803000075a7 */ /* 0x0044e4000802017f */
[----:B---3--:R-:W-:Y:S05]  /*b890*/  @!P1 NANOSLEEP.SYNCS 0x989680 ;  /* 0x009896800000995d */ /* 0x008fea0003900000 */
[----:B------:R-:W3:Y:S02]  /*b8a0*/  @!P1 SYNCS.PHASECHK.TRANS64 P1, [R0+URZ+0x36438], R3 ;  /* 0x03643803000095a7 */ /* 0x000ee4000802007f */
[----:B---3--:R-:W-:Y:S05]  /*b8b0*/  @!P1 BRA `(.L_x_3252) ;  /* 0xfffffffc00f09947 */ /* 0x008fea000383ffff */
[----:B------:R-:W-:Y:S05]  /*b8c0*/  BRA `(.L_x_3270) ;  /* 0xfffffff400947947 */ /* 0x000fea000383ffff */
.L_x_3254:
[----:B------:R-:W-:Y:S01]  /*b8d0*/  BSSY B0, `(.L_x_3271) ;  /* 0x0000006000007945 */ /* 0x000fe20003800000 */
[----:B------:R-:W-:-:S07]  /*b8e0*/  IMAD.MOV.U32 R15, RZ, RZ, -0x1 ;  /* 0xffffffffff0f7424 */ /* 0x000fce00078e00ff */
[----:B-12---:R-:W-:Y:S05]  /*b8f0*/  WARPSYNC.COLLECTIVE R15, `(.L_x_3272) ;  /* 0x000000000f0c7348 */ /* 0x006fea0003c00000 */
[----:B------:R-:W-:Y:S02]  /*b900*/  ELECT P6, UR62, PT ;  /* 0x00000000003e782f */ /* 0x000fe400038c0000 */
[----:B------:R-:W-:Y:S01]  /*b910*/  MOV R14, UR62 ;  /* 0x0000003e000e7c02 */ /* 0x000fe20008000f00 */
[----:B-12---:R-:W-:Y:S10]  /*b920*/  ENDCOLLECTIVE ;  /* 0x000000000000791b */ /* 0x006ff40003800000 */
.L_x_3272:
[----:B------:R-:W-:Y:S05]  /*b930*/  BSYNC B0 ;  /* 0x0000000000007941 */ /* 0x000fea0003800000 */
.L_x_3271:
[----:B------:R-:W-:Y:S05]  /*b940*/  BRA `(.L_x_3273) ;  /* 0xfffffff800507947 */ /* 0x000fea000383ffff */
.L_x_3256:
[----:B-1----:R1:W2:Y:S02]  /*b950*/  SYNCS.PHASECHK.TRANS64.TRYWAIT P0, [R7+URZ], R0 ;  /* 0x00000000070075a7 */ /* 0x0022a4000800017f */
[----:B--2---:R-:W-:Y:S05]  /*b960*/  @!P0 NANOSLEEP.SYNCS 0x989680 ;  /* 0x009896800000895d */ /* 0x004fea0003900000 */
[----:B------:R-:W2:Y:S02]  /*b970*/  @!P0 SYNCS.PHASECHK.TRANS64 P0, [R7+URZ], R0 ;  /* 0x00000000070085a7 */ /* 0x000ea4000800007f */
[----:B--2---:R-:W-:Y:S05]  /*b980*/  @!P0 BRA `(.L_x_3256) ;  /* 0xfffffffc00f08947 */ /* 0x004fea000383ffff */
[----:B------:R-:W-:Y:S05]  /*b990*/  BRA `(.L_x_3274) ;  /* 0xfffffff800907947 */ /* 0x000fea000383ffff */
.L_x_3257:
[----:B--2---:R2:W3:Y:S02]  /*b9a0*/  SYNCS.PHASECHK.TRANS64.TRYWAIT P0, [R3+URZ], R2 ;  /* 0x00000002030075a7 */ /* 0x0044e4000800017f */
[----:B---3--:R-:W-:Y:S05]  /*b9b0*/  @!P0 NANOSLEEP.SYNCS 0x989680 ;  /* 0x009896800000895d */ /* 0x008fea0003900000 */
[----:B------:R-:W3:Y:S02]  /*b9c0*/  @!P0 SYNCS.PHASECHK.TRANS64 P0, [R3+URZ], R2 ;  /* 0x00000002030085a7 */ /* 0x000ee4000800007f */
[----:B---3--:R-:W-:Y:S05]  /*b9d0*/  @!P0 BRA `(.L_x_3257) ;  /* 0xfffffffc00f08947 */ /* 0x008fea000383ffff */
[----:B------:R-:W-:Y:S05]  /*b9e0*/  BRA `(.L_x_3275) ;  /* 0xfffffff800847947 */ /* 0x000fea000383ffff */
.L_x_3276:
        /* <DEDUP_REMOVED lines=9> */
.L_x_7669:


//--------------------- .text._ZN7cutlass13device_kernelIN5flash11enable_sm90INS1_16FlashAttnBwdSm90INS1_25CollectiveMainloopBwdSm90ILi2ELi1ELi1EN4cute5tupleIJNS5_1CILi1EEES8_S8_EEENS6_IJNS7_ILi64EEENS7_ILi96EEENS7_ILi192EEEEEENS_6half_tEfNS_4arch4Sm90ELb1ELb0ELb1ELb1ELb1ELb0ELb1ELb0ELi3ELi1ELi1ELi1ELb0EEENS1_21CollectiveEpilogueBwdISD_SE_SG_Li384ELb1ELb1ELi3EEENS1_25SingleTileBwdLPTSchedulerILb1ELi96ELb1EEEEEEEEEvNT_6ParamsE --------------------------
	.section	.text._ZN7cutlass13device_kernelIN5flash11enable_sm90INS1_16FlashAttnBwdSm90INS1_25CollectiveMainloopBwdSm90ILi2ELi1ELi1EN4cute5tupleIJNS5_1CILi1EEES8_S8_EEENS6_IJNS7_ILi64EEENS7_ILi96EEENS7_ILi192EEEEEENS_6half_tEfNS_4arch4Sm90ELb1ELb0ELb1ELb1ELb1ELb0ELb1ELb0ELi3ELi1ELi1ELi1ELb0EEENS1_21CollectiveEpilogueBwdISD_SE_SG_Li384ELb1ELb1ELi3EEENS1_25SingleTileBwdLPTSchedulerILb1ELi96ELb1EEEEEEEEEvNT_6ParamsE,"ax",@progbits
	.align	128
.text._ZN7cutlass13device_kernelIN5flash11enable_sm90INS1_16FlashAttnBwdSm90INS1_25CollectiveMainloopBwdSm90ILi2ELi1ELi1EN4cute5tupleIJNS5_1CILi1EEES8_S8_EEENS6_IJNS7_ILi64EEENS7_ILi96EEENS7_ILi192EEEEEENS_6half_tEfNS_4arch4Sm90ELb1ELb0ELb1ELb1ELb1ELb0ELb1ELb0ELi3ELi1ELi1ELi1ELb0EEENS1_21CollectiveEpilogueBwdISD_SE_SG_Li384ELb1ELb1ELi3EEENS1_25SingleTileBwdLPTSchedulerILb1ELi96ELb1EEEEEEEEEvNT_6ParamsE:
        .type           _ZN7cutlass13device_kernelIN5flash11enable_sm90INS1_16FlashAttnBwdSm90INS1_25CollectiveMainloopBwdSm90ILi2ELi1ELi1EN4cute5tupleIJNS5_1CILi1EEES8_S8_EEENS6_IJNS7_ILi64EEENS7_ILi96EEENS7_ILi192EEEEEENS_6half_tEfNS_4arch4Sm90ELb1ELb0ELb1ELb1ELb1ELb0ELb1ELb0ELi3ELi1ELi1ELi1ELb0EEENS1_21CollectiveEpilogueBwdISD_SE_SG_Li384ELb1ELb1ELi3EEENS1_25SingleTileBwdLPTSchedulerILb1ELi96ELb1EEEEEEEEEvNT_6ParamsE,@function
        .size           _ZN7cutlass13device_kernelIN5flash11enable_sm90INS1_16FlashAttnBwdSm90INS1_25CollectiveMainloopBwdSm90ILi2ELi1ELi1EN4cute5tupleIJNS5_1CILi1EEES8_S8_EEENS6_IJNS7_ILi64EEENS7_ILi96EEENS7_ILi192EEEEEENS_6half_tEfNS_4arch4Sm90ELb1ELb0ELb1ELb1ELb1ELb0ELb1ELb0ELi3ELi1ELi1ELi1ELb0EEENS1_21CollectiveEpilogueBwdISD_SE_SG_Li384ELb1ELb1ELi3EEENS1_25SingleTileBwdLPTSchedulerILb1ELi96ELb1EEEEEEEEEvNT_6ParamsE,(.L_x_7670 - _ZN7cutlass13device_kernelIN5flash11enable_sm90INS1_16FlashAttnBwdSm90INS1_25CollectiveMainloopBwdSm90ILi2ELi1ELi1EN4cute5tupleIJNS5_1CILi1EEES8_S8_EEENS6_IJNS7_ILi64EEENS7_ILi96EEENS7_ILi192EEEEEENS_6half_tEfNS_4arch4Sm90ELb1ELb0ELb1ELb1ELb1ELb0ELb1ELb0ELi3ELi1ELi1ELi1ELb0EEENS1_21CollectiveEpilogueBwdISD_SE_SG_Li384ELb1ELb1ELi3EEENS1_25SingleTileBwdLPTSchedulerILb1ELi96ELb1EEEEEEEEEvNT_6ParamsE)
        .other          _ZN7cutlass13device_kernelIN5flash11enable_sm90INS1_16FlashAttnBwdSm90INS1_25CollectiveMainloopBwdSm90ILi2ELi1ELi1EN4cute5tupleIJNS5_1CILi1EEES8_S8_EEENS6_IJNS7_ILi64EEENS7_ILi96EEENS7_ILi192EEEEEENS_6half_tEfNS_4arch4Sm90ELb1ELb0ELb1ELb1ELb1ELb0ELb1ELb0ELi3ELi1ELi1ELi1ELb0EEENS1_21CollectiveEpilogueBwdISD_SE_SG_Li384ELb1ELb1ELi3EEENS1_25SingleTileBwdLPTSchedulerILb1ELi96ELb1EEEEEEEEEvNT_6ParamsE,@"STO_CUDA_ENTRY STV_DEFAULT"
_ZN7cutlass13device_kernelIN5flash11enable_sm90INS1_16FlashAttnBwdSm90INS1_25CollectiveMainloopBwdSm90ILi2ELi1ELi1EN4cute5tupleIJNS5_1CILi1EEES8_S8_EEENS6_IJNS7_ILi64EEENS7_ILi96EEENS7_ILi192EEEEEENS_6half_tEfNS_4arch4Sm90ELb1ELb0ELb1ELb1ELb1ELb0ELb1ELb0ELi3ELi1ELi1ELi1ELb0EEENS1_21CollectiveEpilogueBwdISD_SE_SG_Li384ELb1ELb1ELi3EEENS1_25SingleTileBwdLPTSchedulerILb1ELi96ELb1EEEEEEEEEvNT_6ParamsE:
        /* <DEDUP_REMOVED lines=23> */
.L_x_3278:
[----:B------:R-:W-:Y:S05]  /*0170*/  BSYNC B0 ;  /* 0x0000000000007941 */ /* 0x000fea0003800000 */
.L_x_3277:
        /* <DEDUP_REMOVED lines=34> */
.L_x_3279:
        /* <DEDUP_REMOVED lines=20> */
.L_x_3280:
        /* <DEDUP_REMOVED lines=9> */
.L_x_3283:
        /* <DEDUP_REMOVED lines=32> */
.L_x_3284:
[----:B------:R-:W-:Y:S01]  /*0770*/  ULDC UR8, c[0x0][0x8c4] ;  /* 0x0002310000087ab9 */ /* 0x000fe20000000800 */
[----:B------:R-:W-:Y:S01]  /*0780*/  UMOV UR7, UR9 ;  /* 0x0000000900077c82 */ /* 0x000fe20008000000 */
[----:B------:R-:W-:-:S11]  /*0790*/  UISETP.NE.AND UP0, UPT, UR8, 0x1, UPT ;  /* 0x000000010800788c */ /* 0x000fd6000bf05270 */
[----:B------:R-:W-:Y:S02]  /*07a0*/  @UP0 ULDC.64 UR10, c[0x0][0x8c8] ;  /* 0x00023200000a0ab9 */ /* 0x000fe40000000a00 */
[----:B------:R-:W-:-:S04]  /*07b0*/  UIMAD.WIDE.U32 UR4, UR9, UR10, URZ ;  /* 0x0000000a090472a5 */ /* 0x000fc8000f8e003f */
[----:B------:R-:W-:-:S04]  /*07c0*/  @UP0 USHF.R.U32.HI UR7, URZ, UR11, UR5 ;  /* 0x0000000b3f070299 */ /* 0x000fc80008011605 */
[----:B------:R-:W-:-:S12]  /*07d0*/  UIMAD UR4, UR7, UR8, URZ ;  /* 0x00000008070472a4 */ /* 0x000fd8000f8e023f */
.L_x_3285:
[----:B------:R-:W1:Y:S01]  /*07e0*/  LDC R2, c[0x0][0x8b8] ;  /* 0x00022e00ff027b82 */ /* 0x000e620000000800 */
[----:B------:R-:W-:Y:S01]  /*07f0*/  UIADD3 UR4, UR9, -UR4, URZ ;  /* 0x8000000409047290 */ /* 0x000fe2000fffe03f */
[----:B------:R-:W-:Y:S02]  /*0800*/  ULDC UR5, c[0x0][0x8c4] ;  /* 0x0002310000057ab9 */ /* 0x000fe40000000800 */
[----:B------:R-:W-:Y:S01]  /*0810*/  ULDC.64 UR8, c[0x0][0x8f8] ;  /* 0x00023e0000087ab9 */ /* 0x000fe20000000a00 */
[----:B------:R-:W-:Y:S01]  /*0820*/  UIMAD UR4, UR6, UR5, UR4 ;  /* 0x00000005060472a4 */ /* 0x000fe2000f8e0204 */
[----:B------:R-:W-:-:S04]  /*0830*/  ISETP.NE.U32.AND P0, PT, RZ, UR8, PT ;  /* 0x00000008ff007c0c */ /* 0x000fc8000bf05070 */
[----:B------:R-:W-:Y:S01]  /*0840*/  ISETP.NE.AND.EX P0, PT, RZ, UR9, PT, P0 ;  /* 0x00000009ff007c0c */ /* 0x000fe2000bf05300 */
[----:B------:R-:W-:Y:S01]  /*0850*/  IMAD.U32 R5, RZ, RZ, UR4 ;  /* 0x00000004ff057e24 */ /* 0x000fe2000f8e00ff */
[----:B-1----:R-:W-:-:S13]  /*0860*/  ISETP.NE.AND P1, PT, R2, 0x1, PT ;  /* 0x000000010200780c */ /* 0x002fda0003f25270 */
[----:B------:R-:W1:Y:S08]  /*0870*/  @P1 LDC R0, c[0x0][0x8bc] ;  /* 0x00022f00ff001b82 */ /* 0x000e700000000800 */
[----:B------:R-:W2:Y:S01]  /*0880*/  @P1 LDC R3, c[0x0][0x8c0] ;  /* 0x00023000ff031b82 */ /* 0x000ea20000000800 */
[----:B-1----:R-:W-:-:S05]  /*0890*/  @P1 IMAD.HI.U32 R0, R0, UR4, RZ ;  /* 0x0000000400001c27 */ /* 0x002fca000f8e00ff */
[----:B--2---:R-:W-:-:S05]  /*08a0*/  @P1 SHF.R.U32.HI R5, RZ, R3, R0 ;  /* 0x00000003ff051219 */ /* 0x004fca0000011600 */
[----:B------:R-:W-:-:S04]  /*08b0*/  IMAD.MOV R3, RZ, RZ, -R5 ;  /* 0x000000ffff037224 */ /* 0x000fc800078e0a05 */
[----:B------:R-:W-:-:S05]  /*08c0*/  IMAD R8, R2, R3, UR4 ;  /* 0x0000000402087e24 */ /* 0x000fca000f8e0203 */
[----:B------:R1:W-:Y:S01]  /*08d0*/  STL [R1+0x10], R8 ;  /* 0x0000100801007387 */ /* 0x0003e20000100800 */
[----:B------:R-:W-:Y:S05]  /*08e0*/  @!P0 BRA `(.L_x_3286) ;  /* 0x0000000000108947 */ /* 0x000fea0003800000 */
[----:B------:R-:W2:Y:S02]  /*08f0*/  LDC.64 R2, c[0x0][0x8f8] ;  /* 0x00023e00ff027b82 */ /* 0x000ea40000000a00 */
[----:B--2---:R-:W-:-:S05]  /*0900*/  IMAD.WIDE R2, R5, 0x4, R2 ;  /* 0x0000000405027825 */ /* 0x004fca00078e0202 */
[----:B------:R3:W5:Y:S01]  /*0910*/  LDG.E R0, desc[UR38][R2.64] ;  /* 0x0000002602007981 */ /* 0x000762000c1e1900 */
[----:B------:R-:W-:Y:S05]  /*0920*/  BRA `(.L_x_3287) ;  /* 0x00000000002c7947 */ /* 0x000fea0003800000 */
.L_x_3286:
        /* <DEDUP_REMOVED lines=10> */
.L_x_3288:
[----:B------:R-:W2:Y:S02]  /*09d0*/  LDC R0, c[0x0][0x8ec] ;  /* 0x00023b00ff007b82 */ /* 0x000ea40000000800 */
.L_x_3287:
[----:B--2--5:R-:W-:-:S04]  /*09e0*/  VIADD R0, R0, 0x5f ;  /* 0x0000005f00007836 */ /* 0x024fc80000000000 */
[----:B------:R-:W-:-:S05]  /*09f0*/  IMAD.HI R0, R0, 0x2aaaaaab, RZ ;  /* 0x2aaaaaab00007827 */ /* 0x000fca00078e02ff */
[----:B---3--:R-:W-:-:S04]  /*0a00*/  SHF.R.U32.HI R3, RZ, 0x1f, R0 ;  /* 0x0000001fff037819 */ /* 0x008fc80000011600 */
[----:B------:R-:W-:-:S04]  /*0a10*/  LEA.HI.SX32 R3, R0, R3, 0x1c ;  /* 0x0000000300037211 */ /* 0x000fc800078fe2ff */
[----:B------:R-:W-:Y:S01]  /*0a20*/  ISETP.GT.AND P0, PT, R3, UR7, PT ;  /* 0x0000000703007c0c */ /* 0x000fe2000bf04270 */
[----:B------:R-:W-:-:S03]  /*0a30*/  ULOP3.LUT UR7, URZ, UR7, URZ, 0x33, !UPT ;  /* 0x000000073f077292 */ /* 0x000fc6000f8e333f */
[----:B------:R-:W-:-:S03]  /*0a40*/  SEL R6, R5, 0xffffffff, P0 ;  /* 0xffffffff05067807 */ /* 0x000fc60000000000 */
[----:B------:R-:W-:Y:S01]  /*0a50*/  VIADD R4, R3, UR7 ;  /* 0x0000000703047c36 */ /* 0x000fe20008000000 */
[----:B------:R-:W-:Y:S01]  /*0a60*/  ISETP.GE.AND P0, PT, R6, RZ, PT ;  /* 0x000000ff0600720c */ /* 0x000fe20003f06270 */
[----:B------:R2:W-:Y:S04]  /*0a70*/  STL [R1+0xc], R6 ;  /* 0x00000c0601007387 */ /* 0x0005e80000100800 */
[----:B------:R2:W-:Y:S08]  /*0a80*/  STL [R1+0x14], R4 ;  /* 0x0000140401007387 */ /* 0x0005f00000100800 */
[----:B------:R-:W-:Y:S05]  /*0a90*/  @!P0 BRA `(.L_x_3289) ;  /* 0x000000b000c08947 */ /* 0x000fea0003800000 */
[----:B------:R-:W-:Y:S01]  /*0aa0*/  SHF.R.S32.HI R0, RZ, 0x1f, R8 ;  /* 0x0000001fff007819 */ /* 0x000fe20000011408 */
[----:B------:R-:W-:Y:S01]  /*0ab0*/  ULDC.64 UR4, c[0x0][0x780] ;  /* 0x0001e00000047ab9 */ /* 0x000fe20000000a00 */
[----:B------:R-:W3:Y:S01]  /*0ac0*/  LDC R17, c[0x0][0x290] ;  /* 0x0000a400ff117b82 */ /* 0x000ee20000000800 */
[----:B------:R-:W-:Y:S02]  /*0ad0*/  ISETP.NE.U32.AND P0, PT, RZ, UR4, PT ;  /* 0x00000004ff007c0c */ /* 0x000fe4000bf05070 */
[----:B------:R4:W-:Y:S02]  /*0ae0*/  STL [R1+0x18], R0 ;  /* 0x0000180001007387 */ /* 0x0009e40000100800 */
[----:B------:R-:W-:-:S13]  /*0af0*/  ISETP.NE.AND.EX P0, PT, RZ, UR5, PT, P0 ;  /* 0x00000005ff007c0c */ /* 0x000fda000bf05300 */
[----:B----4-:R-:W-:Y:S05]  /*0b00*/  @!P0 BRA `(.L_x_3290) ;  /* 0x0000000000108947 */ /* 0x010fea0003800000 */
[----:B------:R-:W4:Y:S02]  /*0b10*/  LDC.64 R18, c[0x0][0x780] ;  /* 0x0001e000ff127b82 */ /* 0x000f240000000a00 */
[----:B----4-:R-:W-:-:S06]  /*0b20*/  IMAD.WIDE R18, R6, 0x4, R18 ;  /* 0x0000000406127825 */ /* 0x010fcc00078e0212 */
[----:B------:R4:W5:Y:S01]  /*0b30*/  LDG.E R18, desc[UR38][R18.64] ;  /* 0x0000002612127981 */ /* 0x000962000c1e1900 */
[----:B------:R-:W-:Y:S05]  /*0b40*/  BRA `(.L_x_3291) ;  /* 0x0000000000287947 */ /* 0x000fea0003800000 */
.L_x_3290:
[----:B------:R-:W-:Y:S01]  /*0b50*/  ULDC.64 UR4, c[0x0][0x770] ;  /* 0x0001dc0000047ab9 */ /* 0x000fe20000000a00 */
[----:B------:R-:W4:Y:S01]  /*0b60*/  LDC R18, c[0x0][0x280] ;  /* 0x0000a000ff127b82 */ /* 0x000f220000000800 */
[----:B------:R-:W-:-:S04]  /*0b70*/  ISETP.NE.U32.AND P0, PT, RZ, UR4, PT ;  /* 0x00000004ff007c0c */ /* 0x000fc8000bf05070 */
[----:B------:R-:W-:-:S13]  /*0b80*/  ISETP.NE.AND.EX P0, PT, RZ, UR5, PT, P0 ;  /* 0x00000005ff007c0c */ /* 0x000fda000bf05300 */
[----:B------:R-:W-:Y:S05]  /*0b90*/  @!P0 BRA `(.L_x_3291) ;  /* 0x0000000000148947 */ /* 0x000fea0003800000 */
[----:B------:R-:W5:Y:S02]  /*0ba0*/  LDC.64 R2, c[0x0][0x770] ;  /* 0x0001dc00ff027b82 */ /* 0x000f640000000a00 */
[----:B-----5:R-:W-:-:S05]  /*0bb0*/  IMAD.WIDE R2, R6, 0x4, R2 ;  /* 0x0000000406027825 */ /* 0x020fca00078e0202 */
[----:B----4-:R-:W4:Y:S04]  /*0bc0*/  LDG.E R18, desc[UR38][R2.64] ;  /* 0x0000002602127981 */ /* 0x010f28000c1e1900 */
[----:B------:R-:W4:Y:S02]  /*0bd0*/  LDG.E R5, desc[UR38][R2.64+0x4] ;  /* 0x0000042602057981 */ /* 0x000f24000c1e1900 */
[----:B----4-:R-:W-:-:S07]  /*0be0*/  IMAD.IADD R18, R5, 0x1, -R18 ;  /* 0x0000000105127824 */ /* 0x010fce00078e0a12 */
.L_x_3291:
[----:B------:R-:W-:Y:S02]  /*0bf0*/  ULDC.64 UR4, c[0x0][0x788] ;  /* 0x0001e20000047ab9 */ /* 0x000fe40000000a00 */
[----:B------:R-:W-:-:S04]  /*0c00*/  ISETP.NE.U32.AND P0, PT, RZ, UR4, PT ;  /* 0x00000004ff007c0c */ /* 0x000fc8000bf05070 */
[----:B------:R-:W-:-:S13]  /*0c10*/  ISETP.NE.AND.EX P0, PT, RZ, UR5, PT, P0 ;  /* 0x00000005ff007c0c */ /* 0x000fda000bf05300 */
[----:B------:R-:W-:Y:S05]  /*0c20*/  @!P0 BRA `(.L_x_3292) ;  /* 0x0000000000108947 */ /* 0x000fea0003800000 */
[----:B------:R-:W1:Y:S02]  /*0c30*/  LDC.64 R2, c[0x0][0x788] ;  /* 0x0001e200ff027b82 */ /* 0x000e640000000a00 */
[----:B-1----:R-:W-:-:S05]  /*0c40*/  IMAD.WIDE R2, R6, 0x4, R2 ;  /* 0x0000000406027825 */ /* 0x002fca00078e0202 */
[----:B---3--:R1:W5:Y:S01]  /*0c50*/  LDG.E R17, desc[UR38][R2.64] ;  /* 0x0000002602117981 */ /* 0x008362000c1e1900 */
[----:B------:R-:W-:Y:S05]  /*0c60*/  BRA `(.L_x_3293) ;  /* 0x0000000000247947 */ /* 0x000fea0003800000 */
.L_x_3292:
[----:B------:R-:W-:Y:S02]  /*0c70*/  ULDC.64 UR4, c[0x0][0x778] ;  /* 0x0001de0000047ab9 */ /* 0x000fe40000000a00 */
[----:B------:R-:W-:-:S04]  /*0c80*/  ISETP.NE.U32.AND P0, PT, RZ, UR4, PT ;  /* 0x00000004ff007c0c */ /* 0x000fc8000bf05070 */
[----:B------:R-:W-:-:S13]  /*0c90*/  ISETP.NE.AND.EX P0, PT, RZ, UR5, PT, P0 ;  /* 0x00000005ff007c0c */ /* 0x000fda000bf05300 */
[----:B------:R-:W-:Y:S05]  /*0ca0*/  @!P0 BRA `(.L_x_3293) ;  /* 0x0000000000148947 */ /* 0x000fea0003800000 */
[----:B------:R-:W1:Y:S02]  /*0cb0*/  LDC.64 R2, c[0x0][0x778] ;  /* 0x0001de00ff027b82 */ /* 0x000e640000000a00 */
[----:B-1----:R-:W-:-:S05]  /*0cc0*/  IMAD.WIDE R2, R6, 0x4, R2 ;  /* 0x0000000406027825 */ /* 0x002fca00078e0202 */
[----:B---3--:R-:W3:Y:S04]  /*0cd0*/  LDG.E R17, desc[UR38][R2.64] ;  /* 0x0000002602117981 */ /* 0x008ee8000c1e1900 */
[----:B------:R-:W3:Y:S02]  /*0ce0*/  LDG.E R0, desc[UR38][R2.64+0x4] ;  /* 0x0000042602007981 */ /* 0x000ee4000c1e1900 */
[----:B---3--:R-:W-:-:S07]  /*0cf0*/  IMAD.IADD R17, R0, 0x1, -R17 ;  /* 0x0000000100117824 */ /* 0x008fce00078e0a11 */
.L_x_3293:
[----:B---345:R-:W-:Y:S01]  /*0d00*/  IMAD.IADD R0, R18, 0x1, -R17 ;  /* 0x0000000112007824 */ /* 0x038fe200078e0a11 */
        /* <DEDUP_REMOVED lines=18> */
[----:B--2---:R-:W-:Y:S02]  /*0e30*/  SHF.R.S32.HI R4, RZ, 0x6, R3 ;  /* 0x00000006ff047819 */ /* 0x004fe40000011403 */
        /* <DEDUP_REMOVED lines=69> */
.L_x_3296:
        /* <DEDUP_REMOVED lines=15> */
.L_x_3295:
        /* <DEDUP_REMOVED lines=20> */
.L_x_3298:
        /* <DEDUP_REMOVED lines=15> */
.L_x_3297:
        /* <DEDUP_REMOVED lines=8> */
.L_x_3456:
        /* <DEDUP_REMOVED lines=21> */
.L_x_3300:
[----:B------:R-:W3:Y:S04]  /*1780*/  LDL R20, [R1+0x14] ;  /* 0x0000140001147983 */ /* 0x000ee80000100800 */
[----:B------:R-:W4:Y:S01]  /*1790*/  LDL.LU R19, [R1+0x4] ;  /* 0x0000040001137983 */ /* 0x000f220000300800 */
        /* <DEDUP_REMOVED lines=96> */
[----:B---3--:R-:W-:-:S04]  /*1da0*/  IMAD R17, R20, -0x60, R17 ;  /* 0xffffffa014117824 */ /* 0x008fc800078e0211 */
[----:B------:R-:W-:Y:S01]  /*1db0*/  IMAD.IADD R2, R17, 0x1, -R157 ;  /* 0x0000000111027824 */ /* 0x000fe200078e0a9d */
[----:B------:R-:W-:Y:S02]  /*1dc0*/  IADD3 R18, -R18, 0x1, R17 ;  /* 0x0000000112127810 */ /* 0x000fe40007ffe111 */
[----:B----4-:R-:W-:Y:S02]  /*1dd0*/  LOP3.LUT R8, R19, 0x1, RZ, 0xfc, !PT ;  /* 0x0000000113087812 */ /* 0x010fe400078efcff */
[----:B------:R2:W-:Y:S01]  /*1de0*/  STL [R1], R2 ;  /* 0x0000000201007387 */ /* 0x0005e20000100800 */
[----:B------:R-:W-:-:S03]  /*1df0*/  IMAD.IADD R157, R18, 0x1, -R157 ;  /* 0x00000001129d7824 */ /* 0x000fc600078e0a9d */
[----:B------:R3:W-:Y:S01]  /*1e00*/  STL [R1+0x4], R3 ;  /* 0x0000040301007387 */ /* 0x0007e20000100800 */
[----:B--2---:R-:W-:-:S07]  /*1e10*/  IMAD.MOV.U32 R2, RZ, RZ, RZ ;  /* 0x000000ffff027224 */ /* 0x004fce00078e00ff */
.L_x_3312:
[----:B------:R-:W-:-:S13]  /*1e20*/  ISETP.NE.AND P0, PT, R8, 0x3, PT ;  /* 0x000000030800780c */ /* 0x000fda0003f05270 */
[----:B------:R-:W-:Y:S05]  /*1e30*/  @!P0 BRA `(.L_x_3302) ;  /* 0x0000000000048947 */ /* 0x000fea0003800000 */
[----:B------:R-:W-:Y:S01]  /*1e40*/  BPT.TRAP 0x1 ;  /* 0x000000040000795c */ /* 0x000fe20000300000 */
.L_x_3302:
[----:B---3--:R-:W-:Y:S02]  /*1e50*/  LEA R3, R2, UR36, 0x3 ;  /* 0x0000002402037c11 */ /* 0x008fe4000f8e18ff */
[----:B------:R-:W-:-:S04]  /*1e60*/  SHF.L.U32 R10, R7, 0x1f, RZ ;  /* 0x0000001f070a7819 */ /* 0x000fc800000006ff */
[----:B------:R2:W3:Y:S01]  /*1e70*/  SYNCS.PHASECHK.TRANS64.TRYWAIT P1, [R3+URZ+0x36410], R10 ;  /* 0x0364100a030075a7 */ /* 0x0004e2000802017f */
[----:B------:R-:W-:Y:S05]  /*1e80*/  @!P0 BRA `(.L_x_3303) ;  /* 0x0000000000048947 */ /* 0x000fea0003800000 */
[----:B------:R-:W-:Y:S01]  /*1e90*/  BPT.TRAP 0x1 ;  /* 0x000000040000795c */ /* 0x000fe20000300000 */
.L_x_3303:
[----:B---3--:R-:W-:Y:S05]  /*1ea0*/  @P1 BRA `(.L_x_3304) ;  /* 0x0000000000081947 */ /* 0x008fea0003800000 */
[----:B------:R-:W3:Y:S02]  /*1eb0*/  SYNCS.PHASECHK.TRANS64.TRYWAIT P1, [R3+URZ+0x36410], R10 ;  /* 0x0364100a030075a7 */ /* 0x000ee4000802017f */
[----:B---3--:R-:W-:Y:S05]  /*1ec0*/  @!P1 BRA `(.L_x_3305) ;  /* 0x0000009c00f09947 */ /* 0x008fea0003800000 */
.L_x_3304:
        /* <DEDUP_REMOVED lines=103> */
.L_x_3306:
[----:B------:R-:W-:-:S04]  /*2540*/  SHF.L.U32 R14, R5, 0x1f, RZ ;  /* 0x0000001f050e7819 */ /* 0x000fc800000006ff */
[----:B------:R1:W1:Y:S01]  /*2550*/  SYNCS.PHASECHK.TRANS64.TRYWAIT P1, [UR36+0x36430], R14 ;  /* 0x0364300eff0075a7 */ /* 0x0002620008020164 */
[----:B------:R-:W-:Y:S05]  /*2560*/  @!P0 BRA `(.L_x_3307) ;  /* 0x0000000000048947 */ /* 0x000fea0003800000 */
[----:B------:R-:W-:Y:S01]  /*2570*/  BPT.TRAP 0x1 ;  /* 0x000000040000795c */ /* 0x000fe20000300000 */
.L_x_3307:
        /* <DEDUP_REMOVED lines=36> */
.L_x_3308:
        /* <DEDUP_REMOVED lines=351> */
.L_x_3310:
        /* <DEDUP_REMOVED lines=60> */
.L_x_3311:
        /* <DEDUP_REMOVED lines=63> */
.L_x_3294:
[----:B------:R-:W-:Y:S05]  /*4560*/  @P0 BRA `(.L_x_3313) ;  /* 0x0000001400f40947 */ /* 0x000fea0003800000 */
[----:B------:R-:W2:Y:S01]  /*4570*/  LDL R120, [R1+0xc] ;  /* 0x00000c0001787983 */ /* 0x000ea20000100800 */
[----:B------:R-:W1:Y:S01]  /*4580*/  S2UR UR5, SR_CgaCtaId ;  /* 0x00000000000579c3 */ /* 0x000e620000008800 */
[----:B------:R-:W-:Y:S01]  /*4590*/  UMOV UR4, 0x400 ;  /* 0x0000040000047882 */ /* 0x000fe20000000000 */
[----:B------:R-:W-:Y:S01]  /*45a0*/  F2FP.F16.F32.PACK_AB R72, R73, R72 ;  /* 0x000000484948723e */ /* 0x000fe200000000ff */
[----:B------:R-:W3:Y:S01]  /*45b0*/  S2R R0, SR_TID.X ;  /* 0x0000000000007919 */ /* 0x000ee20000002100 */
        /* <DEDUP_REMOVED lines=89> */
[----:B------:R-:W4:Y:S01]  /*4b50*/  @P0 LDG.E R3, desc[UR38][R6.64] ;  /* 0x0000002606030981 */ /* 0x000f22000c1e1900 */
[----:B------:R-:W-:-:S06]  /*4b60*/  IMAD.HI R10, R0, 0x2aaaaaab, RZ ;  /* 0x2aaaaaab000a7827 */ /* 0x000fcc00078e02ff */
[----:B------:R-:W3:Y:S01]  /*4b70*/  LDC R9, c[0x0][0x808] ;  /* 0x00020200ff097b82 */ /* 0x000ee20000000800 */
[----:B--2---:R-:W-:-:S04]  /*4b80*/  ISETP.NE.U32.AND P1, PT, R4, RZ, PT ;  /* 0x000000ff0400720c */ /* 0x004fc80003f25070 */
[----:B------:R-:W-:Y:S02]  /*4b90*/  ISETP.NE.AND.EX P1, PT, R5, RZ, PT, P1 ;  /* 0x000000ff0500720c */ /* 0x000fe40003f25310 */
[----:B------:R-:W-:-:S04]  /*4ba0*/  SHF.R.U32.HI R11, RZ, 0x1f, R10 ;  /* 0x0000001fff0b7819 */ /* 0x000fc8000001160a */
[----:B-1----:R-:W-:-:S07]  /*4bb0*/  LEA.HI.SX32 R43, R10, R11, 0x1e ;  /* 0x0000000b0a2b7211 */ /* 0x002fce00078ff2ff */
[----:B------:R-:W1:Y:S01]  /*4bc0*/  @P1 LDC.64 R4, c[0x0][0x878] ;  /* 0x00021e00ff041b82 */ /* 0x000e620000000a00 */
[C---:B------:R-:W-:Y:S02]  /*4bd0*/  IMAD R0, R43.reuse, -0x18, R0 ;  /* 0xffffffe82b007824 */ /* 0x040fe400078e0200 */
[----:B---3--:R-:W-:-:S03]  /*4be0*/  IMAD.SHL.U32 R8, R43, 0x40, RZ ;  /* 0x000000402b087824 */ /* 0x008fc600078e00ff */
        /* <DEDUP_REMOVED lines=14> */
[----:B----4-:R-:W-:Y:S01]  /*4cd0*/  @P0 SHF.R.S32.HI R4, RZ, 0x1f, R3 ;  /* 0x0000001fff040819 */ /* 0x010fe20000011403 */
[----:B------:R-:W-:Y:S06]  /*4ce0*/  @P1 BRA `(.L_x_3314) ;  /* 0x0000000000101947 */ /* 0x000fec0003800000 */
[----:B------:R-:W-:Y:S05]  /*4cf0*/  @!P0 BRA `(.L_x_3314) ;  /* 0x00000000000c8947 */ /* 0x000fea0003800000 */
[----:B------:R-:W2:Y:S04]  /*4d00*/  LDG.E R8, desc[UR38][R6.64] ;  /* 0x0000002606087981 */ /* 0x000ea8000c1e1900 */
[----:B-----5:R-:W2:Y:S02]  /*4d10*/  LDG.E R9, desc[UR38][R6.64+0x4] ;  /* 0x0000042606097981 */ /* 0x020ea4000c1e1900 */
[----:B--2---:R-:W-:-:S07]  /*4d20*/  IMAD.IADD R9, R9, 0x1, -R8 ;  /* 0x0000000109097824 */ /* 0x004fce00078e0a08 */
.L_x_3314:
        /* <DEDUP_REMOVED lines=56> */
.L_x_3316:
[----:B------:R-:W-:Y:S05]  /*50b0*/  BSYNC B0 ;  /* 0x0000000000007941 */ /* 0x000fea0003800000 */
.L_x_3315:
        /* <DEDUP_REMOVED lines=15> */
.L_x_3318:
[----:B------:R-:W-:Y:S05]  /*51b0*/  BSYNC B0 ;  /* 0x0000000000007941 */ /* 0x000fea0003800000 */
.L_x_3317:
        /* <DEDUP_REMOVED lines=18> */
.L_x_3320:
[----:B------:R-:W-:Y:S05]  /*52e0*/  BSYNC B0 ;  /* 0x0000000000007941 */ /* 0x000fea0003800000 */
.L_x_3319:
        /* <DEDUP_REMOVED lines=17> */
.L_x_3322:
[----:B------:R-:W-:Y:S05]  /*5400*/  BSYNC B0 ;  /* 0x0000000000007941 */ /* 0x000fea0003800000 */
.L_x_3321:
        /* <DEDUP_REMOVED lines=18> */
.L_x_3324:
[----:B------:R-:W-:Y:S05]  /*5530*/  BSYNC B0 ;  /* 0x0000000000007941 */ /* 0x000fea0003800000 */
.L_x_3323:
        /* <DEDUP_REMOVED lines=17> */
.L_x_3326:
[----:B------:R-:W-:Y:S05]  /*5650*/  BSYNC B0 ;  /* 0x0000000000007941 */ /* 0x000fea0003800000 */
.L_x_3325:
        /* <DEDUP_REMOVED lines=30> */
.L_x_3328:
[----:B------:R-:W-:Y:S05]  /*5840*/  BSYNC B0 ;  /* 0x0000000000007941 */ /* 0x000fea0003800000 */
.L_x_3327:
        /* <DEDUP_REMOVED lines=15> */
.L_x_3330:
[----:B------:R-:W-:Y:S05]  /*5940*/  BSYNC B0 ;  /* 0x0000000000007941 */ /* 0x000fea0003800000 */
.L_x_3329:
        /* <DEDUP_REMOVED lines=15> */
.L_x_3332:
[----:B------:R-:W-:Y:S05]  /*5a40*/  BSYNC B0 ;  /* 0x0000000000007941 */ /* 0x000fea0003800000 */
.L_x_3331:
        /* <DEDUP_REMOVED lines=15> */
.L_x_3334:
[----:B------:R-:W-:Y:S05]  /*5b40*/  BSYNC B0 ;  /* 0x0000000000007941 */ /* 0x000fea0003800000 */
.L_x_3333:
        /* <DEDUP_REMOVED lines=15> */
.L_x_3336:
[----:B------:R-:W-:Y:S05]  /*5c40*/  BSYNC B0 ;  /* 0x0000000000007941 */ /* 0x000fea0003800000 */
.L_x_3335:
        /* <DEDUP_REMOVED lines=15> */
.L_x_3313:
[----:B------:R-:W2:Y:S01]  /*5d40*/  LDL R15, [R1+0xc] ;  /* 0x00000c00010f7983 */ /* 0x000ea20000100800 */
[----:B------:R-:W2:Y:S08]  /*5d50*/  LDC.64 R2, c[0x0][0x870] ;  /* 0x00021c00ff027b82 */ /* 0x000eb00000000a00 */
[----:B------:R-:W1:Y:S08]  /*5d60*/  LDC.64 R4, c[0x0][0x870] ;  /* 0x00021c00ff047b82 */ /* 0x000e700000000a00 */
[----:B------:R-:W3:Y:S01]  /*5d70*/  LDC R0, c[0x0][0x808] ;  /* 0x00020200ff007b82 */ /* 0x000ee20000000800 */
        /* <DEDUP_REMOVED lines=9> */
[----:B---3--:R1:W5:Y:S01]  /*5e10*/  @P1 LDG.E R0, desc[UR38][R8.64] ;  /* 0x0000002608001981 */ /* 0x008362000c1e1900 */
[----:B------:R-:W3:Y:S02]  /*5e20*/  S2R R2, SR_TID.X ;  /* 0x0000000000027919 */ /* 0x000ee40000002100 */
[----:B---3--:R-:W-:Y:S01]  /*5e30*/  VIADD R10, R2, 0xffffff80 ;  /* 0xffffff80020a7836 */ /* 0x008fe20000000000 */
        /* <DEDUP_REMOVED lines=13> */
.L_x_3337:
[----:B------:R-:W2:Y:S01]  /*5f10*/  LDL.LU R18, [R1+0x14] ;  /* 0x0000140001127983 */ /* 0x000ea20000300800 */
[----:B------:R-:W-:Y:S01]  /*5f20*/  VIADD R7, R17, 0x10 ;  /* 0x0000001011077836 */ /* 0x000fe20000000000 */
[----:B------:R-:W-:Y:S01]  /*5f30*/  ULDC.64 UR4, c[0x0][0x820] ;  /* 0x0002080000047ab9 */ /* 0x000fe20000000a00 */
[----:B------:R-:W-:Y:S01]  /*5f40*/  IMAD.SHL.U32 R10, R10, 0x8, RZ ;  /* 0x000000080a0a7824 */ /* 0x000fe200078e00ff */
[----:B------:R-:W3:Y:S01]  /*5f50*/  LDL R20, [R1+0x18] ;  /* 0x0000180001147983 */ /* 0x000ee20000100800 */
[----:B------:R-:W-:-:S03]  /*5f60*/  ULDC UR6, c[0x0][0x80c] ;  /* 0x0002030000067ab9 */ /* 0x000fc60000000800 */
[----:B------:R-:W4:Y:S01]  /*5f70*/  LDL R16, [R1+0x10] ;  /* 0x0000100001107983 */ /* 0x000f220000100800 */
[----:B------:R-:W-:Y:S01]  /*5f80*/  SHF.R.S32.HI R11, RZ, 0x1f, R10 ;  /* 0x0000001fff0b7819 */ /* 0x000fe2000001140a */
[C---:B------:R-:W-:Y:S01]  /*5f90*/  VIADD R9, R17.reuse, 0x20 ;  /* 0x0000002011097836 */ /* 0x040fe20000000000 */
[C---:B------:R-:W-:Y:S01]  /*5fa0*/  LEA.HI.X.SX32 R5, R17.reuse, R3, 0x1, P2 ;  /* 0x0000000311057211 */ /* 0x040fe200010f0eff */
[----:B------:R-:W-:Y:S01]  /*5fb0*/  VIADD R13, R17, 0x40 ;  /* 0x00000040110d7836 */ /* 0x000fe20000000000 */
[----:B------:R-:W-:Y:S01]  /*5fc0*/  BSSY B0, `(.L_x_3338) ;  /* 0x0000022000007945 */ /* 0x000fe20003800000 */
[----:B--2--5:R-:W-:Y:S02]  /*5fd0*/  IMAD R12, R18, -0x60, R0 ;  /* 0xffffffa0120c7824 */ /* 0x024fe400078e0200 */
[----:B---3--:R-:W-:-:S03]  /*5fe0*/  IMAD R0, R20, UR4, RZ ;  /* 0x0000000414007c24 */ /* 0x008fc6000f8e02ff */
[-C--:B------:R-:W-:Y:S02]  /*5ff0*/  ISETP.GE.AND P4, PT, R7, R12.reuse, PT ;  /* 0x0000000c0700720c */ /* 0x080fe40003f86270 */
[-C--:B------:R-:W-:Y:S01]  /*6000*/  ISETP.GE.AND P3, PT, R17, R12.reuse, PT ;  /* 0x0000000c1100720c */ /* 0x080fe20003f66270 */
[C---:B----4-:R-:W-:Y:S01]  /*6010*/  IMAD R7, R16.reuse, UR5, R0 ;  /* 0x0000000510077c24 */ /* 0x050fe2000f8e0200 */
        /* <DEDUP_REMOVED lines=28> */
.L_x_3339:
[----:B------:R-:W-:Y:S05]  /*61e0*/  BSYNC B0 ;  /* 0x0000000000007941 */ /* 0x000fea0003800000 */
.L_x_3338:
        /* <DEDUP_REMOVED lines=16> */
.L_x_3341:
[----:B------:R-:W-:Y:S05]  /*62f0*/  BSYNC B0 ;  /* 0x0000000000007941 */ /* 0x000fea0003800000 */
.L_x_3340:
        /* <DEDUP_REMOVED lines=16> */
.L_x_3343:
[----:B------:R-:W-:Y:S05]  /*6400*/  BSYNC B0 ;  /* 0x0000000000007941 */ /* 0x000fea0003800000 */
.L_x_3342:
        /* <DEDUP_REMOVED lines=17> */
.L_x_3345:
[----:B------:R-:W-:Y:S05]  /*6520*/  BSYNC B0 ;  /* 0x0000000000007941 */ /* 0x000fea0003800000 */
.L_x_3344:
        /* <DEDUP_REMOVED lines=16> */
.L_x_3347:
[----:B------:R-:W-:Y:S05]  /*6630*/  BSYNC B0 ;  /* 0x0000000000007941 */ /* 0x000fea0003800000 */
.L_x_3346:
        /* <DEDUP_REMOVED lines=16> */
.L_x_3349:
[----:B------:R-:W-:Y:S05]  /*6740*/  BSYNC B0 ;  /* 0x0000000000007941 */ /* 0x000fea0003800000 */
.L_x_3348:
        /* <DEDUP_REMOVED lines=29> */
.L_x_3351:
[----:B------:R-:W-:Y:S05]  /*6920*/  BSYNC B0 ;  /* 0x0000000000007941 */ /* 0x000fea0003800000 */
.L_x_3350:
        /* <DEDUP_REMOVED lines=15> */
.L_x_3353:
[----:B------:R-:W-:Y:S05]  /*6a20*/  BSYNC B0 ;  /* 0x0000000000007941 */ /* 0x000fea0003800000 */
.L_x_3352:
        /* <DEDUP_REMOVED lines=15> */
.L_x_3355:
[----:B------:R-:W-:Y:S05]  /*6b20*/  BSYNC B0 ;  /* 0x0000000000007941 */ /* 0x000fea0003800000 */
.L_x_3354:
        /* <DEDUP_REMOVED lines=15> */
.L_x_3357:
[----:B------:R-:W-:Y:S05]  /*6c20*/  BSYNC B0 ;  /* 0x0000000000007941 */ /* 0x000fea0003800000 */
.L_x_3356:
        /* <DEDUP_REMOVED lines=15> */
.L_x_3359:
[----:B------:R-:W-:Y:S05]  /*6d20*/  BSYNC B0 ;  /* 0x0000000000007941 */ /* 0x000fea0003800000 */
.L_x_3358:
        /* <DEDUP_REMOVED lines=15> */
.L_x_3282:
        /* <DEDUP_REMOVED lines=29> */
.L_x_3361:
[----:B------:R-:W-:Y:S01]  /*6ff0*/  ULDC UR9, c[0x0][0x8c4] ;  /* 0x0002310000097ab9 */ /* 0x000fe20000000800 */
[----:B------:R-:W-:Y:S01]  /*7000*/  UMOV UR7, UR8 ;  /* 0x0000000800077c82 */ /* 0x000fe20008000000 */
[----:B------:R-:W-:-:S11]  /*7010*/  UISETP.NE.AND UP0, UPT, UR9, 0x1, UPT ;  /* 0x000000010900788c */ /* 0x000fd6000bf05270 */
[----:B------:R-:W-:Y:S02]  /*7020*/  @UP0 ULDC.64 UR10, c[0x0][0x8c8] ;  /* 0x00023200000a0ab9 */ /* 0x000fe40000000a00 */
[----:B------:R-:W-:-:S04]  /*7030*/  UIMAD.WIDE.U32 UR4, UR8, UR10, URZ ;  /* 0x0000000a080472a5 */ /* 0x000fc8000f8e003f */
[----:B------:R-:W-:-:S04]  /*7040*/  @UP0 USHF.R.U32.HI UR7, URZ, UR11, UR5 ;  /* 0x0000000b3f070299 */ /* 0x000fc80008011605 */
[----:B------:R-:W-:-:S12]  /*7050*/  UIMAD UR4, UR7, UR9, URZ ;  /* 0x00000009070472a4 */ /* 0x000fd8000f8e023f */
.L_x_3362:
        /* <DEDUP_REMOVED lines=23> */
.L_x_3363:
        /* <DEDUP_REMOVED lines=13> */
.L_x_3365:
[----:B------:R-:W-:-:S05]  /*72a0*/  ULDC UR4, c[0x0][0x8ec] ;  /* 0x00023b0000047ab9 */ /* 0x000fca0000000800 */
.L_x_3364:
[----:B------:R-:W-:Y:S02]  /*72b0*/  UIADD3 UR4, UR4, 0x5f, URZ ;  /* 0x0000005f04047890 */ /* 0x000fe4000fffe03f */
[----:B------:R-:W-:Y:S02]  /*72c0*/  ULOP3.LUT UR13, URZ, UR7, URZ, 0x33, !UPT ;  /* 0x000000073f0d7292 */ /* 0x000fe4000f8e333f */
[----:B------:R-:W-:-:S04]  /*72d0*/  UIMAD.WIDE UR4, UR4, 0x2aaaaaab, URZ ;  /* 0x2aaaaaab040478a5 */ /* 0x000fc8000f8e023f */
[----:B------:R-:W-:-:S04]  /*72e0*/  USHF.R.U32.HI UR4, URZ, 0x1f, UR5 ;  /* 0x0000001f3f047899 */ /* 0x000fc80008011605 */
[----:B------:R-:W-:-:S04]  /*72f0*/  ULEA.HI.SX32 UR4, UR5, UR4, 0x1c ;  /* 0x0000000405047291 */ /* 0x000fc8000f8fe23f */
[----:B------:R-:W-:Y:S02]  /*7300*/  UISETP.GT.AND UP0, UPT, UR4, UR7, UPT ;  /* 0x000000070400728c */ /* 0x000fe4000bf04270 */
[----:B------:R-:W-:Y:S02]  /*7310*/  UIADD3 UR13, UR4, UR13, URZ ;  /* 0x0000000d040d7290 */ /* 0x000fe4000fffe03f */
[----:B------:R-:W-:-:S06]  /*7320*/  USEL UR10, UR10, 0xffffffff, UP0 ;  /* 0xffffffff0a0a7887 */ /* 0x000fcc0008000000 */
        /* <DEDUP_REMOVED lines=40> */
.L_x_3366:
        /* <DEDUP_REMOVED lines=13> */
.L_x_3367:
        /* <DEDUP_REMOVED lines=12> */
.L_x_3368:
[----:B------:R-:W-:Y:S01]  /*7740*/  UIMAD UR7, UR13, 0x60, UR14 ;  /* 0x000000600d0778a4 */ /* 0x000fe2000f8e020e */
[----:B------:R-:W-:-:S03]  /*7750*/  ULDC UR8, c[0x0][0x74c] ;  /* 0x0001d30000087ab9 */ /* 0x000fc60000000800 */
[----:B------:R-:W-:Y:S02]  /*7760*/  UIADD3 UR8, UR7, -UR8, -UR11 ;  /* 0x8000000807087290 */ /* 0x000fe4000fffe80b */
        /* <DEDUP_REMOVED lines=13> */
[----:B------:R-:W1:Y:S01]  /*7840*/  S2R R0, SR_TID.X ;  /* 0x0000000000007919 */ /* 0x000e620000002100 */
[----:B------:R-:W-:Y:S01]  /*7850*/  UIMAD UR16, UR18, UR20, URZ ;  /* 0x00000014121072a4 */ /* 0x000fe2000f8e023f */
[----:B------:R-:W-:Y:S01]  /*7860*/  LOP3.LUT R10, RZ, UR13, RZ, 0x33, !PT ;  /* 0x0000000dff0a7c12 */ /* 0x000fe2000f8e33ff */
[----:B------:R-:W-:Y:S02]  /*7870*/  UIMAD.WIDE.U32 UR8, UR6, UR20, URZ ;  /* 0x00000014060872a5 */ /* 0x000fe4000f8e003f */
[----:B------:R-:W-:Y:S02]  /*7880*/  UIADD3 UR20, UR11, 0x5f, URZ ;  /* 0x0000005f0b147890 */ /* 0x000fe4000fffe03f */
[----:B------:R-:W-:Y:S02]  /*7890*/  UIADD3 UR14, UR11, 0x9f, -UR14 ;  /* 0x0000009f0b0e7890 */ /* 0x000fe4000fffe80e */
[----:B------:R-:W-:-:S02]  /*78a0*/  UIADD3 UR11, UR7, -UR12, URZ ;  /* 0x8000000c070b7290 */ /* 0x000fc4000fffe03f */
[----:B------:R-:W-:Y:S02]  /*78b0*/  USHF.R.S32.HI UR15, URZ, 0x1f, UR10 ;  /* 0x0000001f3f0f7899 */ /* 0x000fe4000801140a */
[----:B------:R-:W-:Y:S02]  /*78c0*/  ULOP3.LUT UR11, UR11, 0x1, URZ, 0xc0, !UPT ;  /* 0x000000010b0b7892 */ /* 0x000fe4000f8ec03f */
[----:B------:R-:W-:Y:S02]  /*78d0*/  USEL UR29, UR10, URZ, !UP0 ;  /* 0x0000003f0a1d7287 */ /* 0x000fe4000c000000 */
[----:B------:R-:W-:Y:S02]  /*78e0*/  USEL UR23, UR15, URZ, !UP0 ;  /* 0x0000003f0f177287 */ /* 0x000fe4000c000000 */
[----:B------:R-:W-:Y:S02]  /*78f0*/  UISETP.NE.U32.AND UP0, UPT, UR11, 0x1, UPT ;  /* 0x000000010b00788c */ /* 0x000fe4000bf05070 */
[----:B------:R-:W-:Y:S01]  /*7900*/  UIMAD UR17, UR6, UR21, UR16 ;  /* 0x00000015061172a4 */ /* 0x000fe2000f8e0210 */
[----:B------:R-:W-:-:S02]  /*7910*/  ULDC UR22, c[0x0][0x760] ;  /* 0x0001d80000167ab9 */ /* 0x000fc40000000800 */
[----:B------:R-:W-:Y:S01]  /*7920*/  ULDC UR16, c[0x0][0x288] ;  /* 0x0000a20000107ab9 */ /* 0x000fe20000000800 */
[----:B------:R-:W-:Y:S01]  /*7930*/  UIADD3 UR17, UR9, UR17, URZ ;  /* 0x0000001109117290 */ /* 0x000fe2000fffe03f */
[----:B------:R-:W-:Y:S01]  /*7940*/  PLOP3.LUT P1, PT, PT, PT, UP0, 0x80, 0x0 ;  /* 0x000000000000781c */ /* 0x000fe20003f2f008 */
[----:B------:R-:W-:Y:S02]  /*7950*/  UIMAD UR19, UR10, UR16, URZ ;  /* 0x000000100a1372a4 */ /* 0x000fe4000f8e023f */
[----:B------:R-:W-:Y:S01]  /*7960*/  UIADD3 UR10, UP2, UR4, UR8, URZ ;  /* 0x00000008040a7290 */ /* 0x000fe2000ff5e03f */
[----:B------:R-:W-:Y:S01]  /*7970*/  ULDC.64 UR30, c[0x0][0x2e0] ;  /* 0x0000b800001e7ab9 */ /* 0x000fe20000000a00 */
[----:B------:R-:W-:Y:S01]  /*7980*/  UIMAD UR15, UR16, UR22, URZ ;  /* 0x00000016100f72a4 */ /* 0x000fe2000f8e023f */
[----:B-1----:R-:W-:Y:S01]  /*7990*/  LOP3.LUT R0, R0, 0x1f, RZ, 0xc0, !PT ;  /* 0x0000001f00007812 */ /* 0x002fe200078ec0ff */
[----:B------:R-:W-:Y:S02]  /*79a0*/  UIADD3 UR16, UP1, UR6, UR19, URZ ;  /* 0x0000001306107290 */ /* 0x000fe4000ff3e03f */
[----:B------:R-:W-:-:S02]  /*79b0*/  UIMAD.WIDE UR20, UR20, 0x2aaaaaab, URZ ;  /* 0x2aaaaaab141478a5 */ /* 0x000fc4000f8e023f */
[----:B------:R-:W-:Y:S02]  /*79c0*/  UIMAD UR6, UR23, UR30, URZ ;  /* 0x0000001e170672a4 */ /* 0x000fe4000f8e023f */
[----:B------:R-:W-:Y:S02]  /*79d0*/  UIADD3.X UR11, UR5, UR17, URZ, UP2, !UPT ;  /* 0x00000011050b7290 */ /* 0x000fe400097fe43f */
[----:B------:R-:W-:Y:S02]  /*79e0*/  ULEA.HI.X.SX32 UR18, UR19, UR18, 0x1, UP1 ;  /* 0x0000001213127291 */ /* 0x000fe400088f0e3f */
[----:B------:R-:W-:Y:S02]  /*79f0*/  USHF.R.U32.HI UR20, URZ, 0x1f, UR21 ;  /* 0x0000001f3f147899 */ /* 0x000fe40008011615 */
[----:B------:R-:W-:Y:S02]  /*7a00*/  UIMAD UR19, UR29, UR31, UR6 ;  /* 0x0000001f1d1372a4 */ /* 0x000fe4000f8e0206 */
[----:B------:R-:W-:Y:S01]  /*7a10*/  UIMAD.WIDE.U32 UR10, UR29, UR30, UR10 ;  /* 0x0000001e1d0a72a5 */ /* 0x000fe2000f8e000a */
[----:B------:R-:W-:Y:S01]  /*7a20*/  ELECT P0, URZ, PT ;  /* 0x00000000003f782f */ /* 0x000fe20003800000 */
[----:B------:R-:W-:-:S02]  /*7a30*/  ULEA.HI.SX32 UR20, UR21, UR20, 0x1c ;  /* 0x0000001415147291 */ /* 0x000fc4000f8fe23f */
        /* <DEDUP_REMOVED lines=20> */
.L_x_3372:
[----:B------:R-:W2:Y:S04]  /*7b80*/  LDG.E.STRONG.GPU R4, desc[UR38][R2.64] ;  /* 0x0000002602047981 */ /* 0x000ea8000c1ef900 */
[----:B--2---:R-:W-:Y:S01]  /*7b90*/  CCTL.IVALL ;  /* 0x00000000ff00798f */ /* 0x004fe20002000000 */
[----:B------:R-:W-:Y:S05]  /*7ba0*/  YIELD ;  /* 0x0000000000007946 */ /* 0x000fea0003800000 */
[----:B------:R-:W-:-:S13]  /*7bb0*/  ISETP.NE.AND P1, PT, R4, R5, PT ;  /* 0x000000050400720c */ /* 0x000fda0003f25270 */
[----:B------:R-:W-:Y:S05]  /*7bc0*/  @P1 BRA `(.L_x_3372) ;  /* 0xfffffffc00ec1947 */ /* 0x000fea000383ffff */
.L_x_3371:
[----:B------:R-:W-:Y:S05]  /*7bd0*/  BSYNC B0 ;  /* 0x0000000000007941 */ /* 0x000fea0003800000 */
.L_x_3370:
[----:B------:R-:W-:-:S03]  /*7be0*/  UMOV UR6, 0xffffffff ;  /* 0xffffffff00067882 */ /* 0x000fc60000000000 */
[----:B------:R-:W-:Y:S05]  /*7bf0*/  BRA.DIV UR6, `(.L_x_3373) ;  /* 0x0000004206d07947 */ /* 0x000fea000b800000 */
[----:B------:R-:W-:Y:S01]  /*7c00*/  NOP ;  /* 0x0000000000007918 */ /* 0x000fe20000000000 */
.L_x_3459:
        /* <DEDUP_REMOVED lines=22> */
.L_x_3375:
[----:B------:R-:W-:Y:S05]  /*7d70*/  BSYNC B0 ;  /* 0x0000000000007941 */ /* 0x000fea0003800000 */
.L_x_3374:
        /* <DEDUP_REMOVED lines=19> */
.L_x_3377:
[----:B------:R-:W-:Y:S05]  /*7eb0*/  BSYNC B0 ;  /* 0x0000000000007941 */ /* 0x000fea0003800000 */
.L_x_3376:
        /* <DEDUP_REMOVED lines=20> */
.L_x_3379:
[----:B------:R-:W-:Y:S05]  /*8000*/  BSYNC B0 ;  /* 0x0000000000007941 */ /* 0x000fea0003800000 */
.L_x_3378:
[----:B------:R-:W-:Y:S06]  /*8010*/  BAR.ARV 0xa, 0xa0 ;  /* 0x0282800000007b1d */ /* 0x000fec0000002000 */
[----:B------:R-:W-:Y:S04]  /*8020*/  BSSY B0, `(.L_x_3380) ;  /* 0x0000003000007945 */ /* 0x000fe80003800000 */
[----:B------:R-:W-:Y:S05]  /*8030*/  @!P0 BRA `(.L_x_3381) ;  /* 0x0000000000048947 */ /* 0x000fea0003800000 */
[----:B------:R-:W-:-:S04]  /*8040*/  DEPBAR.LE SB0, 0x1 ;  /* 0x000080400000791a */ /* 0x000fc80000000000 */
.L_x_3381:
[----:B------:R-:W-:Y:S05]  /*8050*/  BSYNC B0 ;  /* 0x0000000000007941 */ /* 0x000fea0003800000 */
.L_x_3380:
[----:B------:R-:W-:Y:S06]  /*8060*/  BAR.ARV 0xb, 0xa0 ;  /* 0x02c2800000007b1d */ /* 0x000fec0000002000 */
[----:B------:R-:W-:Y:S04]  /*8070*/  BSSY B0, `(.L_x_3382) ;  /* 0x0000003000007945 */ /* 0x000fe80003800000 */
[----:B------:R-:W-:Y:S05]  /*8080*/  @!P0 BRA `(.L_x_3383) ;  /* 0x0000000000048947 */ /* 0x000fea0003800000 */
[----:B------:R-:W-:-:S04]  /*8090*/  DEPBAR.LE SB0, 0x0 ;  /* 0x000080000000791a */ /* 0x000fc80000000000 */
.L_x_3383:
[----:B------:R-:W-:Y:S05]  /*80a0*/  BSYNC B0 ;  /* 0x0000000000007941 */ /* 0x000fea0003800000 */
.L_x_3382:
        /* <DEDUP_REMOVED lines=19> */
.L_x_3385:
[----:B------:R-:W-:Y:S05]  /*81e0*/  BSYNC B0 ;  /* 0x0000000000007941 */ /* 0x000fea0003800000 */
.L_x_3384:
[----:B------:R-:W-:Y:S01]  /*81f0*/  UIADD3 UR13, UR12, 0x1, URZ ;  /* 0x000000010c0d7890 */ /* 0x000fe2000fffe03f */
[----:B------:R-:W-:Y:S11]  /*8200*/  BRA `(.L_x_3386) ;  /* 0x0000000000047947 */ /* 0x000ff60003800000 */
.L_x_3369:
[----:B------:R-:W-:-:S05]  /*8210*/  UMOV UR13, UR12 ;  /* 0x0000000c000d7c82 */ /* 0x000fca0008000000 */
.L_x_3386:
[----:B------:R-:W-:-:S04]  /*8220*/  UIADD3 UR6, UR12, 0x1, URZ ;  /* 0x000000010c067890 */ /* 0x000fc8000fffe03f */
[----:B------:R-:W-:-:S06]  /*8230*/  UISETP.NE.AND UP0, UPT, UR7, UR6, UPT ;  /* 0x000000060700728c */ /* 0x000fcc000bf05270 */
[----:B------:R-:W-:-:S13]  /*8240*/  PLOP3.LUT P1, PT, PT, PT, UP0, 0x80, 0x0 ;  /* 0x000000000000781c */ /* 0x000fda0003f2f008 */
[----:B------:R-:W-:Y:S05]  /*8250*/  @!P1 BRA `(.L_x_3289) ;  /* 0x0000003800d09947 */ /* 0x000fea0003800000 */
[----:B------:R-:W-:Y:S01]  /*8260*/  UMOV UR22, UR8 ;  /* 0x0000000800167c82 */ /* 0x000fe20008000000 */
[----:B------:R-:W-:Y:S01]  /*8270*/  UMOV UR23, UR17 ;  /* 0x0000001100177c82 */ /* 0x000fe20008000000 */
[----:B------:R-:W-:Y:S01]  /*8280*/  ULDC.64 UR24, c[0x0][0x2c0] ;  /* 0x0000b00000187ab9 */ /* 0x000fe20000000a00 */
[----:B------:R-:W-:Y:S01]  /*8290*/  UIMAD.WIDE.U32 UR22, UR29, UR30, UR22 ;  /* 0x0000001e1d1672a5 */ /* 0x000fe2000f8e0016 */
[----:B------:R-:W-:Y:S01]  /*82a0*/  UMOV UR21, UR13 ;  /* 0x0000000d00157c82 */ /* 0x000fe20008000000 */
[----:B------:R-:W-:Y:S02]  /*82b0*/  UMOV UR6, URZ ;  /* 0x0000003f00067c82 */ /* 0x000fe40008000000 */
[----:B------:R-:W-:-:S04]  /*82c0*/  UIADD3 UR27, UP0, UR4, UR22, URZ ;  /* 0x00000016041b7290 */ /* 0x000fc8000ff1e03f */
[----:B------:R-:W-:Y:S02]  /*82d0*/  UIADD3.X UR22, UR5, UR19, UR23, UP0, !UPT ;  /* 0x0000001305167290 */ /* 0x000fe400087fe417 */
[----:B------:R-:W-:-:S04]  /*82e0*/  ULEA UR26, UP0, UR27, UR24, 0x2 ;  /* 0x000000181b1a7291 */ /* 0x000fc8000f80103f */
[----:B------:R-:W-:Y:S02]  /*82f0*/  ULEA.HI.X UR27, UR27, UR25, UR22, 0x2, UP0 ;  /* 0x000000191b1b7291 */ /* 0x000fe400080f1416 */
[----:B------:R-:W-:-:S04]  /*8300*/  UIADD3 UR26, UP0, UR26, 0x4000, URZ ;  /* 0x000040001a1a7890 */ /* 0x000fc8000ff1e03f */
[----:B------:R-:W-:-:S12]  /*8310*/  UIADD3.X UR27, URZ, UR27, URZ, UP0, !UPT ;  /* 0x0000001b3f1b7290 */ /* 0x000fd800087fe43f */
.L_x_3419:
        /* <DEDUP_REMOVED lines=18> */
.L_x_3389:
[----:B------:R-:W2:Y:S04]  /*8440*/  LDG.E.STRONG.GPU R4, desc[UR38][R2.64] ;  /* 0x0000002602047981 */ /* 0x000ea8000c1ef900 */
[----:B--2---:R-:W-:Y:S01]  /*8450*/  CCTL.IVALL ;  /* 0x00000000ff00798f */ /* 0x004fe20002000000 */
[----:B------:R-:W-:Y:S05]  /*8460*/  YIELD ;  /* 0x0000000000007946 */ /* 0x000fea0003800000 */
[----:B------:R-:W-:-:S13]  /*8470*/  ISETP.NE.AND P1, PT, R4, R5, PT ;  /* 0x000000050400720c */ /* 0x000fda0003f25270 */
[----:B------:R-:W-:Y:S05]  /*8480*/  @P1 BRA `(.L_x_3389) ;  /* 0xfffffffc00ec1947 */ /* 0x000fea000383ffff */
.L_x_3388:
[----:B------:R-:W-:Y:S05]  /*8490*/  BSYNC B0 ;  /* 0x0000000000007941 */ /* 0x000fea0003800000 */
.L_x_3387:
[----:B------:R-:W-:-:S03]  /*84a0*/  UMOV UR24, 0xffffffff ;  /* 0xffffffff00187882 */ /* 0x000fc60000000000 */
[----:B------:R-:W-:Y:S05]  /*84b0*/  BRA.DIV UR24, `(.L_x_3390) ;  /* 0x0000003a18bc7947 */ /* 0x000fea000b800000 */
[----:B------:R-:W-:Y:S01]  /*84c0*/  NOP ;  /* 0x0000000000007918 */ /* 0x000fe20000000000 */
.L_x_3462:
        /* <DEDUP_REMOVED lines=9> */
[----:B------:R-:W-:-:S03]  /*8560*/  UMOV UR37, 0x14f00000 ;  /* 0x14f0000000257882 */ /* 0x000fc60000000000 */
[----:B------:R-:W-:Y:S02]  /*8570*/  ULEA.HI.X.SX32 UR32, UR32, UR31, 0x1, UP0 ;  /* 0x0000001f20207291 */ /* 0x000fe400080f0e3f */
[----:B------:R-:W-:-:S04]  /*8580*/  ULEA UR24, UP0, UR36, UR24, 0x2 ;  /* 0x0000001824187291 */ /* 0x000fc8000f80103f */
[----:B------:R-:W-:-:S03]  /*8590*/  ULEA.HI.X UR25, UR36, UR25, UR32, 0x2, UP0 ;  /* 0x0000001924197291 */ /* 0x000fc600080f1420 */
[----:B------:R-:W-:Y:S01]  /*85a0*/  UMOV UR32, 0x400 ;  /* 0x0000040000207882 */ /* 0x000fe20000000000 */
[----:B------:R-:W-:Y:S01]  /*85b0*/  UMOV UR36, 0x0 ;  /* 0x0000000000247882 */ /* 0x000fe20000000000 */
[----:B-1----:R-:W-:-:S04]  /*85c0*/  ULEA UR34, UR35, UR34, 0x18 ;  /* 0x0000002223227291 */ /* 0x002fc8000f8ec03f */
[----:B------:R-:W-:-:S09]  /*85d0*/  UIADD3 UR34, UR34, 0x12000, URZ ;  /* 0x0001200022227890 */ /* 0x000fd2000fffe03f */
[----:B------:R1:W-:Y:S02]  /*85e0*/  UBLKRED.G.S.ADD.F32.RN [UR24], [UR34], UR32, desc[UR36] ;  /* 0x00002418220073bb */ /* 0x0003e400080a1420 */
[----:B-1----:R0:W-:Y:S02]  /*85f0*/  UTMACMDFLUSH ;  /* 0x00000000000079b7 */ /* 0x0021e40000000000 */
.L_x_3392:
[----:B------:R-:W-:Y:S05]  /*8600*/  BSYNC B0 ;  /* 0x0000000000007941 */ /* 0x000fea0003800000 */
.L_x_3391:
        /* <DEDUP_REMOVED lines=14> */
.L_x_3394:
[----:B------:R-:W-:Y:S05]  /*86f0*/  BSYNC B0 ;  /* 0x0000000000007941 */ /* 0x000fea0003800000 */
.L_x_3393:
        /* <DEDUP_REMOVED lines=15> */
.L_x_3396:
[----:B------:R-:W-:Y:S05]  /*87f0*/  BSYNC B0 ;  /* 0x0000000000007941 */ /* 0x000fea0003800000 */
.L_x_3395:
[----:B------:R-:W-:Y:S06]  /*8800*/  BAR.ARV 0xa, 0xa0 ;  /* 0x0282800000007b1d */ /* 0x000fec0000002000 */
[----:B------:R-:W-:Y:S04]  /*8810*/  BSSY B0, `(.L_x_3397) ;  /* 0x0000003000007945 */ /* 0x000fe80003800000 */
[----:B------:R-:W-:Y:S05]  /*8820*/  @!P0 BRA `(.L_x_3398) ;  /* 0x0000000000048947 */ /* 0x000fea0003800000 */
[----:B------:R-:W-:-:S04]  /*8830*/  DEPBAR.LE SB0, 0x1 ;  /* 0x000080400000791a */ /* 0x000fc80000000000 */
.L_x_3398:
[----:B------:R-:W-:Y:S05]  /*8840*/  BSYNC B0 ;  /* 0x0000000000007941 */ /* 0x000fea0003800000 */
.L_x_3397:
[----:B------:R-:W-:Y:S06]  /*8850*/  BAR.ARV 0xb, 0xa0 ;  /* 0x02c2800000007b1d */ /* 0x000fec0000002000 */
[----:B------:R-:W-:Y:S04]  /*8860*/  BSSY B0, `(.L_x_3399) ;  /* 0x0000003000007945 */ /* 0x000fe80003800000 */
[----:B------:R-:W-:Y:S05]  /*8870*/  @!P0 BRA `(.L_x_3400) ;  /* 0x0000000000048947 */ /* 0x000fea0003800000 */
[----:B------:R-:W-:-:S04]  /*8880*/  DEPBAR.LE SB0, 0x0 ;  /* 0x000080000000791a */ /* 0x000fc80000000000 */
.L_x_3400:
[----:B------:R-:W-:Y:S05]  /*8890*/  BSYNC B0 ;  /* 0x0000000000007941 */ /* 0x000fea0003800000 */
.L_x_3399:
        /* <DEDUP_REMOVED lines=19> */
.L_x_3402:
[----:B------:R-:W-:Y:S05]  /*89d0*/  BSYNC B0 ;  /* 0x0000000000007941 */ /* 0x000fea0003800000 */
.L_x_3401:
        /* <DEDUP_REMOVED lines=16> */
.L_x_3405:
[----:B------:R-:W2:Y:S04]  /*8ae0*/  LDG.E.STRONG.GPU R4, desc[UR38][R2.64] ;  /* 0x0000002602047981 */ /* 0x000ea8000c1ef900 */
[----:B--2---:R-:W-:Y:S01]  /*8af0*/  CCTL.IVALL ;  /* 0x00000000ff00798f */ /* 0x004fe20002000000 */
[----:B------:R-:W-:Y:S05]  /*8b00*/  YIELD ;  /* 0x0000000000007946 */ /* 0x000fea0003800000 */
[----:B------:R-:W-:-:S13]  /*8b10*/  ISETP.NE.AND P1, PT, R4, R5, PT ;  /* 0x000000050400720c */ /* 0x000fda0003f25270 */
[----:B------:R-:W-:Y:S05]  /*8b20*/  @P1 BRA `(.L_x_3405) ;  /* 0xfffffffc00ec1947 */ /* 0x000fea000383ffff */
.L_x_3404:
[----:B------:R-:W-:Y:S05]  /*8b30*/  BSYNC B0 ;  /* 0x0000000000007941 */ /* 0x000fea0003800000 */
.L_x_3403:
[----:B------:R-:W-:-:S03]  /*8b40*/  UMOV UR22, 0xffffffff ;  /* 0xffffffff00167882 */ /* 0x000fc60000000000 */
[----:B------:R-:W-:Y:S05]  /*8b50*/  BRA.DIV UR22, `(.L_x_3406) ;  /* 0x0000003616307947 */ /* 0x000fea000b800000 */
[----:B------:R-:W-:Y:S01]  /*8b60*/  NOP ;  /* 0x0000000000007918 */ /* 0x000fe20000000000 */
.L_x_3465:
        /* <DEDUP_REMOVED lines=15> */
.L_x_3408:
[----:B------:R-:W-:Y:S05]  /*8c60*/  BSYNC B0 ;  /* 0x0000000000007941 */ /* 0x000fea0003800000 */
.L_x_3407:
        /* <DEDUP_REMOVED lines=14> */
.L_x_3410:
[----:B------:R-:W-:Y:S05]  /*8d50*/  BSYNC B0 ;  /* 0x0000000000007941 */ /* 0x000fea0003800000 */
.L_x_3409:
        /* <DEDUP_REMOVED lines=15> */
.L_x_3412:
[----:B------:R-:W-:Y:S05]  /*8e50*/  BSYNC B0 ;  /* 0x0000000000007941 */ /* 0x000fea0003800000 */
.L_x_3411:
[----:B------:R-:W-:Y:S06]  /*8e60*/  BAR.ARV 0xa, 0xa0 ;  /* 0x0282800000007b1d */ /* 0x000fec0000002000 */
[----:B------:R-:W-:Y:S04]  /*8e70*/  BSSY B0, `(.L_x_3413) ;  /* 0x0000003000007945 */ /* 0x000fe80003800000 */
[----:B------:R-:W-:Y:S05]  /*8e80*/  @!P0 BRA `(.L_x_3414) ;  /* 0x0000000000048947 */ /* 0x000fea0003800000 */
[----:B------:R-:W-:-:S04]  /*8e90*/  DEPBAR.LE SB0, 0x1 ;  /* 0x000080400000791a */ /* 0x000fc80000000000 */
.L_x_3414:
[----:B------:R-:W-:Y:S05]  /*8ea0*/  BSYNC B0 ;  /* 0x0000000000007941 */ /* 0x000fea0003800000 */
.L_x_3413:
[----:B------:R-:W-:Y:S06]  /*8eb0*/  BAR.ARV 0xb, 0xa0 ;  /* 0x02c2800000007b1d */ /* 0x000fec0000002000 */
[----:B------:R-:W-:Y:S04]  /*8ec0*/  BSSY B0, `(.L_x_3415) ;  /* 0x0000003000007945 */ /* 0x000fe80003800000 */
[----:B------:R-:W-:Y:S05]  /*8ed0*/  @!P0 BRA `(.L_x_3416) ;  /* 0x0000000000048947 */ /* 0x000fea0003800000 */
[----:B------:R-:W-:-:S04]  /*8ee0*/  DEPBAR.LE SB0, 0x0 ;  /* 0x000080000000791a */ /* 0x000fc80000000000 */
.L_x_3416:
[----:B------:R-:W-:Y:S05]  /*8ef0*/  BSYNC B0 ;  /* 0x0000000000007941 */ /* 0x000fea0003800000 */
.L_x_3415:
        /* <DEDUP_REMOVED lines=19> */
.L_x_3418:
[----:B------:R-:W-:Y:S05]  /*9030*/  BSYNC B0 ;  /* 0x0000000000007941 */ /* 0x000fea0003800000 */
.L_x_3417:
[----:B------:R-:W-:Y:S02]  /*9040*/  UIADD3 UR13, UR13, 0x2, URZ ;  /* 0x000000020d0d7890 */ /* 0x000fe4000fffe03f */
[----:B------:R-:W-:Y:S02]  /*9050*/  UIADD3 UR6, UR6, 0x6000, URZ ;  /* 0x0000600006067890 */ /* 0x000fe4000fffe03f */
[----:B------:R-:W-:-:S06]  /*9060*/  UISETP.GE.AND UP0, UPT, UR13, UR7, UPT ;  /* 0x000000070d00728c */ /* 0x000fcc000bf06270 */
[----:B------:R-:W-:-:S13]  /*9070*/  PLOP3.LUT P1, PT, PT, PT, UP0, 0x80, 0x0 ;  /* 0x000000000000781c */ /* 0x000fda0003f2f008 */
[----:B------:R-:W-:Y:S05]  /*9080*/  @!P1 BRA `(.L_x_3419) ;  /* 0xfffffff000a49947 */ /* 0x000fea000383ffff */
[----:B------:R-:W-:Y:S05]  /*9090*/  BRA `(.L_x_3289) ;  /* 0x0000002c00407947 */ /* 0x000fea0003800000 */
.L_x_3360:
        /* <DEDUP_REMOVED lines=21> */
.L_x_3420:
[----:B------:R-:W1:Y:S01]  /*91f0*/  LDC R3, c[0x0][0x8c4] ;  /* 0x00023100ff037b82 */ /* 0x000e620000000800 */
[----:B------:R-:W-:Y:S01]  /*9200*/  IMAD.MOV.U32 R0, RZ, RZ, R5 ;  /* 0x000000ffff007224 */ /* 0x000fe200078e0005 */
[----:B-1----:R-:W-:-:S13]  /*9210*/  ISETP.NE.AND P0, PT, R3, 0x1, PT ;  /* 0x000000010300780c */ /* 0x002fda0003f05270 */
[----:B------:R-:W1:Y:S02]  /*9220*/  @P0 LDC.64 R6, c[0x0][0x8c8] ;  /* 0x00023200ff060b82 */ /* 0x000e640000000a00 */
[----:B-1----:R-:W-:-:S05]  /*9230*/  @P0 IMAD.HI.U32 R4, R5, R6, RZ ;  /* 0x0000000605040227 */ /* 0x002fca00078e00ff */
[----:B------:R-:W-:-:S05]  /*9240*/  @P0 SHF.R.U32.HI R0, RZ, R7, R4 ;  /* 0x00000007ff000219 */ /* 0x000fca0000011604 */
[----:B------:R-:W-:-:S07]  /*9250*/  IMAD R3, R0, R3, RZ ;  /* 0x0000000300037224 */ /* 0x000fce00078e02ff */
.L_x_3421:
        /* <DEDUP_REMOVED lines=23> */
.L_x_3422:
        /* <DEDUP_REMOVED lines=10> */
.L_x_3424:
[----:B------:R-:W2:Y:S02]  /*9470*/  LDC R4, c[0x0][0x8ec] ;  /* 0x00023b00ff047b82 */ /* 0x000ea40000000800 */
.L_x_3423:
[----:B--2--5:R-:W-:Y:S01]  /*9480*/  VIADD R4, R4, 0x5f ;  /* 0x0000005f04047836 */ /* 0x024fe20000000000 */
[----:B------:R-:W-:Y:S01]  /*9490*/  LOP3.LUT R8, RZ, R0, RZ, 0x33, !PT ;  /* 0x00000000ff087212 */ /* 0x000fe200078e33ff */
[----:B-1----:R-:W-:Y:S02]  /*94a0*/  IMAD.MOV.U32 R2, RZ, RZ, RZ ;  /* 0x000000ffff027224 */ /* 0x002fe400078e00ff */
[----:B------:R-:W-:-:S04]  /*94b0*/  IMAD.HI R4, R4, 0x2aaaaaab, RZ ;  /* 0x2aaaaaab04047827 */ /* 0x000fc800078e02ff */
[----:B------:R-:W-:Y:S01]  /*94c0*/  IMAD.MOV.U32 R16, RZ, RZ, 0x1 ;  /* 0x00000001ff107424 */ /* 0x000fe200078e00ff */
[----:B------:R-:W-:-:S04]  /*94d0*/  SHF.R.U32.HI R3, RZ, 0x1f, R4 ;  /* 0x0000001fff037819 */ /* 0x000fc80000011604 */
[----:B------:R-:W-:-:S04]  /*94e0*/  LEA.HI.SX32 R3, R4, R3, 0x1c ;  /* 0x0000000304037211 */ /* 0x000fc800078fe2ff */
[C---:B------:R-:W-:Y:S01]  /*94f0*/  ISETP.GT.AND P0, PT, R3.reuse, R0, PT ;  /* 0x000000000300720c */ /* 0x040fe20003f04270 */
[----:B------:R-:W-:Y:S02]  /*9500*/  IMAD.MOV.U32 R0, RZ, RZ, 0x1 ;  /* 0x00000001ff007424 */ /* 0x000fe400078e00ff */
[----:B------:R-:W-:Y:S01]  /*9510*/  IMAD.IADD R8, R3, 0x1, R8 ;  /* 0x0000000103087824 */ /* 0x000fe200078e0208 */
[----:B------:R-:W-:-:S04]  /*9520*/  SEL R9, R9, 0xffffffff, P0 ;  /* 0xffffffff09097807 */ /* 0x000fc80000000000 */
        /* <DEDUP_REMOVED lines=41> */
.L_x_3426:
        /* <DEDUP_REMOVED lines=11> */
.L_x_3427:
[----:B------:R-:W-:Y:S05]  /*9870*/  @!P0 BRA `(.L_x_3428) ;  /* 0x00000000000c8947 */ /* 0x000fea0003800000 */
[----:B------:R-:W2:Y:S04]  /*9880*/  LDG.E R5, desc[UR38][R2.64] ;  /* 0x0000002602057981 */ /* 0x000ea8000c1e1900 */
[----:B------:R-:W2:Y:S02]  /*9890*/  LDG.E R4, desc[UR38][R2.64+0x4] ;  /* 0x0000042602047981 */ /* 0x000ea4000c1e1900 */
[----:B--2---:R-:W-:-:S07]  /*98a0*/  IMAD.IADD R4, R4, 0x1, -R5 ;  /* 0x0000000104047824 */ /* 0x004fce00078e0a05 */
.L_x_3428:
        /* <DEDUP_REMOVED lines=22> */
[C---:B------:R-:W-:Y:S01]  /*9a10*/  R2UR UR29, R9.reuse ;  /* 0x00000000091d72ca */ /* 0x040fe200000e0000 */
[----:B------:R-:W-:Y:S01]  /*9a20*/  UIMAD.WIDE.U32 UR4, UR28, UR10, UR8 ;  /* 0x0000000a1c0472a5 */ /* 0x000fe2000f8e0008 */
[----:B------:R-:W-:Y:S01]  /*9a30*/  SEL R2, R2, RZ, !P1 ;  /* 0x000000ff02027207 */ /* 0x000fe20004800000 */
[----:B------:R-:W-:Y:S01]  /*9a40*/  UIMAD UR10, UR7, UR10, URZ ;  /* 0x0000000a070a72a4 */ /* 0x000fe2000f8e023f */
[----:B------:R-:W-:Y:S01]  /*9a50*/  R2UR UR35, R8 ;  /* 0x00000000082372ca */ /* 0x000fe200000e0000 */
[----:B------:R-:W-:Y:S01]  /*9a60*/  ULDC.64 UR12, c[0x0][0x730] ;  /* 0x0001cc00000c7ab9 */ /* 0x000fe20000000a00 */
[----:B------:R-:W-:Y:S01]  /*9a70*/  R2UR UR14, R2 ;  /* 0x00000000020e72ca */ /* 0x000fe200000e0000 */
[----:B------:R-:W-:Y:S01]  /*9a80*/  UIMAD UR10, UR28, UR11, UR10 ;  /* 0x0000000b1c0a72a4 */ /* 0x000fe2000f8e020a */
[----:B------:R-:W-:Y:S01]  /*9a90*/  SEL R9, R9, RZ, !P0 ;  /* 0x000000ff09097207 */ /* 0x000fe20004000000 */
[----:B------:R-:W-:Y:S01]  /*9aa0*/  UIMAD UR7, UR7, UR12, URZ ;  /* 0x0000000c070772a4 */ /* 0x000fe2000f8e023f */
[----:B------:R-:W-:Y:S01]  /*9ab0*/  BSSY B0, `(.L_x_3425) ;  /* 0x000020d000007945 */ /* 0x000fe20003800000 */
[----:B------:R-:W-:Y:S01]  /*9ac0*/  ULDC UR11, c[0x0][0x2e8] ;  /* 0x0000ba00000b7ab9 */ /* 0x000fe20000000800 */
[----:B------:R-:W-:Y:S01]  /*9ad0*/  UIMAD.WIDE.U32 UR8, UR28, UR12, UR8 ;  /* 0x0000000c1c0872a5 */ /* 0x000fe2000f8e0008 */
[----:B------:R-:W-:Y:S01]  /*9ae0*/  R2UR UR37, R9 ;  /* 0x00000000092572ca */ /* 0x000fe200000e0000 */
[----:B------:R-:W-:Y:S01]  /*9af0*/  UISETP.NE.AND UP0, UPT, UR11, 0x1, UPT ;  /* 0x000000010b00788c */ /* 0x000fe2000bf05270 */
[----:B------:R-:W-:Y:S01]  /*9b00*/  R2UR UR11, R12 ;  /* 0x000000000c0b72ca */ /* 0x000fe200000e0000 */
[----:B------:R-:W-:Y:S01]  /*9b10*/  UIMAD UR7, UR28, UR13, UR7 ;  /* 0x0000000d1c0772a4 */ /* 0x000fe2000f8e0207 */
[----:B------:R-:W-:Y:S01]  /*9b20*/  IMAD.MOV.U32 R2, RZ, RZ, RZ ;  /* 0x000000ffff027224 */ /* 0x000fe200078e00ff */
[----:B------:R-:W-:Y:S01]  /*9b30*/  VOTEU.ANY UP1, P1 ;  /* 0x00000000003f7886 */ /* 0x000fe20000820100 */
[----:B------:R-:W-:Y:S01]  /*9b40*/  ELECT P0, URZ, PT ;  /* 0x00000000003f782f */ /* 0x000fe20003800000 */
[----:B------:R-:W-:Y:S01]  /*9b50*/  IMAD.MOV.U32 R16, RZ, RZ, 0x1 ;  /* 0x00000001ff107424 */ /* 0x000fe200078e00ff */
[----:B------:R-:W-:Y:S01]  /*9b60*/  ULDC.64 UR12, c[0x0][0x720] ;  /* 0x0001c800000c7ab9 */ /* 0x000fe20000000a00 */
[----:B------:R-:W-:-:S02]  /*9b70*/  UIADD3 UR9, UR9, UR7, URZ ;  /* 0x0000000709097290 */ /* 0x000fc4000fffe03f */
[----:B------:R-:W-:Y:S01]  /*9b80*/  USEL UR29, UR29, URZ, !UP1 ;  /* 0x0000003f1d1d7287 */ /* 0x000fe2000c800000 */
[----:B------:R-:W-:Y:S01]  /*9b90*/  ULDC.64 UR16, c[0x0][0x738] ;  /* 0x0001ce0000107ab9 */ /* 0x000fe20000000a00 */
[----:B------:R-:W-:Y:S02]  /*9ba0*/  UIADD3 UR5, UR5, UR10, URZ ;  /* 0x0000000a05057290 */ /* 0x000fe4000fffe03f */
[----:B------:R-:W-:Y:S02]  /*9bb0*/  UIMAD UR7, UR14, UR12, URZ ;  /* 0x0000000c0e0772a4 */ /* 0x000fe4000f8e023f */
[----:B------:R-:W-:Y:S02]  /*9bc0*/  UIMAD UR10, UR14, UR16, URZ ;  /* 0x000000100e0a72a4 */ /* 0x000fe4000f8e023f */
[----:B------:R-:W-:Y:S02]  /*9bd0*/  UIMAD.WIDE.U32 UR14, UR16, UR29, UR8 ;  /* 0x0000001d100e72a5 */ /* 0x000fe4000f8e0008 */
[----:B------:R-:W-:Y:S01]  /*9be0*/  UIMAD.WIDE.U32 UR22, UR12, UR29, UR4 ;  /* 0x0000001d0c1672a5 */ /* 0x000fe2000f8e0004 */
[----:B------:R-:W-:Y:S01]  /*9bf0*/  @UP0 ULDC UR8, c[0x0][0x2ec] ;  /* 0x0000bb0000080ab9 */ /* 0x000fe20000000800 */
[----:B------:R-:W-:-:S02]  /*9c00*/  UIMAD UR5, UR13, UR29, UR7 ;  /* 0x0000001d0d0572a4 */ /* 0x000fc4000f8e0207 */
[----:B------:R-:W-:Y:S01]  /*9c10*/  UIMAD.WIDE.U32 UR8, UR28, UR8, URZ ;  /* 0x000000081c0872a5 */ /* 0x000fe2000f8e003f */
[----:B------:R-:W-:Y:S01]  /*9c20*/  @UP0 ULDC UR7, c[0x0][0x2f0] ;  /* 0x0000bc0000070ab9 */ /* 0x000fe20000000800 */
[----:B------:R-:W-:Y:S01]  /*9c30*/  UMOV UR36, UR28 ;  /* 0x0000001c00247c82 */ /* 0x000fe20008000000 */
[----:B------:R-:W-:Y:S02]  /*9c40*/  UIMAD UR4, UR17, UR29, UR10 ;  /* 0x0000001d110472a4 */ /* 0x000fe4000f8e020a */
[----:B------:R-:W-:Y:S02]  /*9c50*/  UIMAD UR35, UR35, 0x60, UR11 ;  /* 0x00000060232378a4 */ /* 0x000fe4000f8e020b */
        /* <DEDUP_REMOVED lines=14> */
.L_x_3466:
        /* <DEDUP_REMOVED lines=9> */
.L_x_3431:
        /* <DEDUP_REMOVED lines=112> */
.L_x_3442:
[----:B-1----:R-:W-:-:S05]  /*a4d0*/  IMAD.MOV.U32 R6, RZ, RZ, 0x1 ;  /* 0x00000001ff067424 */ /* 0x002fca00078e00ff */
[----:B------:R-:W-:-:S04]  /*a4e0*/  SHF.L.U32 R6, R6, 0x1f, RZ ;  /* 0x0000001f06067819 */ /* 0x000fc800000006ff */
[----:B------:R-:W1:Y:S02]  /*a4f0*/  SYNCS.PHASECHK.TRANS64.TRYWAIT P1, [R0+URZ+0x36438], R6 ;  /* 0x03643806000075a7 */ /* 0x000e64000802017f */
[----:B-1----:R-:W-:Y:S05]  /*a500*/  @!P1 BRA `(.L_x_3434) ;  /* 0x0000001800f49947 */ /* 0x002fea0003800000 */
.L_x_3467:
[----:B------:R-:W-:Y:S05]  /*a510*/  @P0 BRA `(.L_x_3435) ;  /* 0x0000000000140947 */ /* 0x000fea0003800000 */
[----:B------:R-:W-:Y:S01]  /*a520*/  ISETP.NE.AND P1, PT, R18, RZ, PT ;  /* 0x000000ff1200720c */ /* 0x000fe20003f25270 */
[----:B------:R-:W-:-:S04]  /*a530*/  IMAD.MOV.U32 R3, RZ, RZ, 0x6100 ;  /* 0x00006100ff037424 */ /* 0x000fc800078e00ff */
[----:B------:R2:W-:Y:S08]  /*a540*/  SYNCS.ARRIVE.TRANS64 RZ, [R0+URZ+0x36430], R3 ;  /* 0x0364300300ff79a7 */ /* 0x0005f0000800003f */
[----:B------:R-:W-:Y:S05]  /*a550*/  @!P1 BRA `(.L_x_3435) ;  /* 0x0000000000049947 */ /* 0x000fea0003800000 */
[----:B------:R-:W-:Y:S01]  /*a560*/  BPT.TRAP 0x1 ;  /* 0x000000040000795c */ /* 0x000fe20000300000 */
.L_x_3435:
        /* <DEDUP_REMOVED lines=48> */
.L_x_3468:
[----:B------:R-:W-:Y:S05]  /*a870*/  @P0 BRA `(.L_x_3437) ;  /* 0x0000000000140947 */ /* 0x000fea0003800000 */
[----:B------:R-:W-:Y:S01]  /*a880*/  ISETP.NE.AND P1, PT, R18, RZ, PT ;  /* 0x000000ff1200720c */ /* 0x000fe20003f25270 */
[----:B--2---:R-:W-:-:S04]  /*a890*/  IMAD.MOV.U32 R3, RZ, RZ, 0x6100 ;  /* 0x00006100ff037424 */ /* 0x004fc800078e00ff */
[----:B------:R3:W-:Y:S08]  /*a8a0*/  SYNCS.ARRIVE.TRANS64 RZ, [R0+URZ+0x36418], R3 ;  /* 0x0364180300ff79a7 */ /* 0x0007f0000800003f */
[----:B------:R-:W-:Y:S05]  /*a8b0*/  @!P1 BRA `(.L_x_3437) ;  /* 0x0000000000049947 */ /* 0x000fea0003800000 */
[----:B------:R-:W-:Y:S01]  /*a8c0*/  BPT.TRAP 0x1 ;  /* 0x000000040000795c */ /* 0x000fe20000300000 */
.L_x_3437:
        /* <DEDUP_REMOVED lines=47> */
.L_x_3469:
        /* <DEDUP_REMOVED lines=8> */
.L_x_3439:
        /* <DEDUP_REMOVED lines=37> */
.L_x_3471:
[----:B------:R-:W-:Y:S05]  /*ae90*/  @P0 BRA `(.L_x_3441) ;  /* 0x0000000000140947 */ /* 0x000fea0003800000 */
[----:B------:R-:W-:Y:S01]  /*aea0*/  ISETP.NE.AND P1, PT, R18, RZ, PT ;  /* 0x000000ff1200720c */ /* 0x000fe20003f25270 */
[----:B--2---:R-:W-:-:S04]  /*aeb0*/  IMAD.MOV.U32 R5, RZ, RZ, 0x6100 ;  /* 0x00006100ff057424 */ /* 0x004fc800078e00ff */
[----:B------:R3:W-:Y:S08]  /*aec0*/  SYNCS.ARRIVE.TRANS64 RZ, [R0+URZ+0x36410], R5 ;  /* 0x0364100500ff79a7 */ /* 0x0007f0000800003f */
[----:B------:R-:W-:Y:S05]  /*aed0*/  @!P1 BRA `(.L_x_3441) ;  /* 0x0000000000049947 */ /* 0x000fea0003800000 */
[----:B------:R-:W-:Y:S01]  /*aee0*/  BPT.TRAP 0x1 ;  /* 0x000000040000795c */ /* 0x000fe20000300000 */
.L_x_3441:
        /* <DEDUP_REMOVED lines=44> */
.L_x_3433:
[----:B------:R-:W-:Y:S01]  /*b1b0*/  ISETP.NE.AND P1, PT, R20, RZ, PT ;  /* 0x000000ff1400720c */ /* 0x000fe20003f25270 */
[----:B------:R-:W-:Y:S02]  /*b1c0*/  IMAD.MOV.U32 R16, RZ, RZ, 0x1 ;  /* 0x00000001ff107424 */ /* 0x000fe400078e00ff */
[----:B------:R-:W-:-:S10]  /*b1d0*/  IMAD.MOV.U32 R5, RZ, RZ, R14 ;  /* 0x000000ffff057224 */ /* 0x000fd400078e000e */
[----:B------:R-:W-:Y:S05]  /*b1e0*/  @!P1 BRA `(.L_x_3432) ;  /* 0x00000004008c9947 */ /* 0x000fea0003800000 */
[----:B------:R-:W2:Y:S02]  /*b1f0*/  SYNCS.PHASECHK.TRANS64.TRYWAIT P1, [R0+URZ+0x36438], R6 ;  /* 0x03643806000075a7 */ /* 0x000ea4000802017f */
[----:B--2---:R-:W-:Y:S05]  /*b200*/  @!P1 BRA `(.L_x_3443) ;  /* 0x0000001000149947 */ /* 0x004fea0003800000 */
.L_x_3472:
[----:B------:R-:W-:Y:S05]  /*b210*/  @P0 BRA `(.L_x_3444) ;  /* 0x0000000000140947 */ /* 0x000fea0003800000 */
[----:B------:R-:W-:Y:S01]  /*b220*/  ISETP.NE.AND P1, PT, R18, RZ, PT ;  /* 0x000000ff1200720c */ /* 0x000fe20003f25270 */
[----:B------:R-:W-:-:S04]  /*b230*/  IMAD.MOV.U32 R5, RZ, RZ, 0x6100 ;  /* 0x00006100ff057424 */ /* 0x000fc800078e00ff */
[----:B------:R3:W-:Y:S08]  /*b240*/  SYNCS.ARRIVE.TRANS64 RZ, [R0+URZ+0x36430], R5 ;  /* 0x0364300500ff79a7 */ /* 0x0007f0000800003f */
[----:B------:R-:W-:Y:S05]  /*b250*/  @!P1 BRA `(.L_x_3444) ;  /* 0x0000000000049947 */ /* 0x000fea0003800000 */
[----:B------:R-:W-:Y:S01]  /*b260*/  BPT.TRAP 0x1 ;  /* 0x000000040000795c */ /* 0x000fe20000300000 */
.L_x_3444:
        /* <DEDUP_REMOVED lines=42> */
.L_x_3473:
[----:B------:R-:W-:Y:S01]  /*b510*/  IMAD.MOV.U32 R16, RZ, RZ, RZ ;  /* 0x000000ffff107224 */ /* 0x000fe200078e00ff */
[----:B------:R-:W-:Y:S06]  /*b520*/  @P0 BRA `(.L_x_3446) ;  /* 0x0000000000140947 */ /* 0x000fec0003800000 */
[----:B------:R-:W-:Y:S01]  /*b530*/  ISETP.NE.AND P1, PT, R18, RZ, PT ;  /* 0x000000ff1200720c */ /* 0x000fe20003f25270 */
[----:B-1----:R-:W-:-:S04]  /*b540*/  IMAD.MOV.U32 R5, RZ, RZ, 0x6100 ;  /* 0x00006100ff057424 */ /* 0x002fc800078e00ff */
[----:B------:R2:W-:Y:S08]  /*b550*/  SYNCS.ARRIVE.TRANS64 RZ, [R0+URZ+0x36418], R5 ;  /* 0x0364180500ff79a7 */ /* 0x0005f0000800003f */
[----:B------:R-:W-:Y:S05]  /*b560*/  @!P1 BRA `(.L_x_3446) ;  /* 0x0000000000049947 */ /* 0x000fea0003800000 */
[----:B------:R-:W-:Y:S01]  /*b570*/  BPT.TRAP 0x1 ;  /* 0x000000040000795c */ /* 0x000fe20000300000 */
.L_x_3446:
        /* <DEDUP_REMOVED lines=42> */
.L_x_3432:
[----:B------:R-:W-:-:S04]  /*b820*/  SHF.L.U32 R3, R16, 0x1f, RZ ;  /* 0x0000001f10037819 */ /* 0x000fc800000006ff */
[----:B------:R-:W2:Y:S02]  /*b830*/  SYNCS.PHASECHK.TRANS64.TRYWAIT P1, [R0+URZ+0x36438], R3 ;  /* 0x03643803000075a7 */ /* 0x000ea4000802017f */
[----:B--2---:R-:W-:Y:S05]  /*b840*/  @!P1 BRA `(.L_x_3447) ;  /* 0x0000000800ac9947 */ /* 0x004fea0003800000 */
.L_x_3474:
[----:B------:R-:W-:Y:S05]  /*b850*/  @P0 BRA `(.L_x_3448) ;  /* 0x0000000000180947 */ /* 0x000fea0003800000 */
[----:B------:R-:W3:Y:S01]  /*b860*/  S2R R2, SR_TID.X ;  /* 0x0000000000027919 */ /* 0x000ee20000002100 */
[----:B--2---:R-:W-:-:S04]  /*b870*/  IMAD.MOV.U32 R3, RZ, RZ, 0x6100 ;  /* 0x00006100ff037424 */ /* 0x004fc800078e00ff */
[----:B------:R4:W-:Y:S01]  /*b880*/  SYNCS.ARRIVE.TRANS64 RZ, [R0+URZ+0x36430], R3 ;  /* 0x0364300300ff79a7 */ /* 0x0009e2000800003f */
[----:B---3--:R-:W-:-:S13]  /*b890*/  LOP3.LUT P0, RZ, R2, 0x1f, RZ, 0xc0, !PT ;  /* 0x0000001f02ff7812 */ /* 0x008fda000780c0ff */
[----:B----4-:R-:W-:Y:S05]  /*b8a0*/  @!P0 BRA `(.L_x_3448) ;  /* 0x0000000000048947 */ /* 0x010fea0003800000 */
[----:B------:R-:W-:Y:S01]  /*b8b0*/  BPT.TRAP 0x1 ;  /* 0x000000040000795c */ /* 0x000fe20000300000 */
.L_x_3448:
        /* <DEDUP_REMOVED lines=44> */
.L_x_3429:
[----:B------:R-:W-:Y:S05]  /*bb80*/  BSYNC B0 ;  /* 0x0000000000007941 */ /* 0x000fea0003800000 */
.L_x_3425:
[----:B------:R-:W-:-:S03]  /*bb90*/  UMOV UR7, 0xffffffff ;  /* 0xffffffff00077882 */ /* 0x000fc60000000000 */
[----:B------:R-:W-:Y:S05]  /*bba0*/  BRA.DIV UR7, `(.L_x_3449) ;  /* 0x0000000607e87947 */ /* 0x000fea000b800000 */
[----:B------:R-:W-:-:S13]  /*bbb0*/  ELECT P6, URZ, PT ;  /* 0x00000000003f782f */ /* 0x000fda00038c0000 */
.L_x_3477:
[----:B------:R-:W-:Y:S05]  /*bbc0*/  @!P6 BRA `(.L_x_3289) ;  /* 0x000000000074e947 */ /* 0x000fea0003800000 */
[----:B------:R-:W2:Y:S02]  /*bbd0*/  LDL.LU R3, [R1+0x4] ;  /* 0x0000040001037983 */ /* 0x000ea40000300800 */
[----:B--2---:R-:W-:-:S04]  /*bbe0*/  LOP3.LUT R3, R3, 0x2, RZ, 0xfc, !PT ;  /* 0x0000000203037812 */ /* 0x004fc800078efcff */
[----:B------:R-:W-:-:S13]  /*bbf0*/  ISETP.NE.AND P2, PT, R3, 0x3, PT ;  /* 0x000000030300780c */ /* 0x000fda0003f45270 */
[----:B------:R-:W-:Y:S05]  /*bc00*/  @!P2 BRA `(.L_x_3450) ;  /* 0x000000000004a947 */ /* 0x000fea0003800000 */
[----:B------:R-:W-:Y:S01]  /*bc10*/  BPT.TRAP 0x1 ;  /* 0x000000040000795c */ /* 0x000fe20000300000 */
.L_x_3450:
        /* <DEDUP_REMOVED lines=15> */
.L_x_3478:
[----:B------:R-:W2:Y:S02]  /*bd10*/  SYNCS.PHASECHK.TRANS64.TRYWAIT P0, [R3+URZ], R0 ;  /* 0x00000000030075a7 */ /* 0x000ea4000800017f */
[----:B--2---:R-:W-:Y:S05]  /*bd20*/  @!P0 BRA `(.L_x_3452) ;  /* 0x0000000400bc8947 */ /* 0x004fea0003800000 */
.L_x_3479:
[----:B------:R-:W-:Y:S05]  /*bd30*/  @!P2 BRA `(.L_x_3453) ;  /* 0x000000000004a947 */ /* 0x000fea0003800000 */
[----:B------:R-:W-:Y:S01]  /*bd40*/  BPT.TRAP 0x1 ;  /* 0x000000040000795c */ /* 0x000fe20000300000 */
.L_x_3453:
[----:B------:R-:W-:-:S07]  /*bd50*/  SHF.L.U32 R16, R16, 0x1f, RZ ;  /* 0x0000001f10107819 */ /* 0x000fce00000006ff */
.L_x_3454:
[----:B---3--:R3:W4:Y:S02]  /*bd60*/  SYNCS.PHASECHK.TRANS64.TRYWAIT P0, [R9+URZ+0x36438], R16 ;  /* 0x03643810090075a7 */ /* 0x008724000800017f */
[----:B----4-:R-:W-:Y:S05]  /*bd70*/  @!P0 NANOSLEEP.SYNCS 0x989680 ;  /* 0x009896800000895d */ /* 0x010fea0003900000 */
[----:B------:R-:W4:Y:S02]  /*bd80*/  @!P0 SYNCS.PHASECHK.TRANS64 P0, [R9+URZ+0x36438], R16 ;  /* 0x03643810090085a7 */ /* 0x000f24000800007f */
[----:B----4-:R-:W-:Y:S05]  /*bd90*/  @!P0 BRA `(.L_x_3454) ;  /* 0xfffffffc00f08947 */ /* 0x010fea000383ffff */
.L_x_3289:
[----:B------:R-:W-:Y:S05]  /*bda0*/  BSYNC B6 ;  /* 0x0000000000067941 */ /* 0x000fea0003800000 */
.L_x_3281:
[----:B------:R-:W-:Y:S05]  /*bdb0*/  EXIT ;  /* 0x000000000000794d */ /* 0x000fea0003800000 */
.L_x_3299:
[----:B------:R-:W-:Y:S02]  /*bdc0*/  IMAD.MOV.U32 R12, RZ, RZ, RZ ;  /* 0x000000ffff0c7224 */ /* 0x000fe400078e00ff */
[----:B------:R-:W-:Y:S02]  /*bdd0*/  IMAD.MOV.U32 R11, RZ, RZ, 0x1f ;  /* 0x0000001fff0b7424 */ /* 0x000fe400078e00ff */
[----:B------:R-:W-:-:S07]  /*bde0*/  IMAD.MOV.U32 R15, RZ, RZ, -0x1 ;  /* 0xffffffffff0f7424 */ /* 0x000fce00078e00ff */
[----:B------:R-:W-:Y:S05]  /*bdf0*/  WARPSYNC.COLLECTIVE R15, `(.L_x_3455) ;  /* 0x000000000f087348 */ /* 0x000fea0003c00000 */
[----:B------:R1:W2:Y:S02]  /*be00*/  SHFL.IDX P6, R14, R13, R12, R11 ;  /* 0x0000000c0d0e7389 */ /* 0x0002a400000c000b */
[----:B-12---:R-:W-:Y:S01]  /*be10*/  ENDCOLLECTIVE ;  /* 0x000000000000791b */ /* 0x006fe20003800000 */
.L_x_3455:
[----:B------:R-:W-:Y:S05]  /*be20*/  BRA `(.L_x_3456) ;  /* 0xffffff5800007947 */ /* 0x000fea000383ffff */
.L_x_3301:
[----:B--2---:R-:W-:-:S04]  /*be30*/  IMAD.U32 R0, RZ, RZ, UR36 ;  /* 0x00000024ff007e24 */ /* 0x004fc8000f8e00ff */
[----:B------:R2:W3:Y:S03]  /*be40*/  SYNCS.PHASECHK.TRANS64.TRYWAIT P0, [R0+URZ+0x36400], R10 ;  /* 0x0364000a000075a7 */ /* 0x0004e6000800017f */
[----:B---3--:R-:W-:Y:S05]  /*be50*/  @!P0 NANOSLEEP.SYNCS 0x989680 ;  /* 0x009896800000895d */ /* 0x008fea0003900000 */
[----:B------:R-:W3:Y:S02]  /*be60*/  @!P0 SYNCS.PHASECHK.TRANS64 P0, [R0+URZ+0x36400], R10 ;  /* 0x0364000a000085a7 */ /* 0x000ee4000800007f */
[----:B---3--:R-:W-:Y:S05]  /*be70*/  @!P0 BRA `(.L_x_3301) ;  /* 0xfffffffc00ec8947 */ /* 0x008fea000383ffff */
[----:B------:R-:W-:Y:S05]  /*be80*/  BRA `(.L_x_3300) ;  /* 0xffffff58003c7947 */ /* 0x000fea000383ffff */
.L_x_3305:
[----:B---3--:R3:W4:Y:S02]  /*be90*/  SYNCS.PHASECHK.TRANS64.TRYWAIT P1, [R3+URZ+0x36410], R10 ;  /* 0x0364100a030075a7 */ /* 0x008724000802017f */
[----:B----4-:R-:W-:Y:S05]  /*bea0*/  @!P1 NANOSLEEP.SYNCS 0x989680 ;  /* 0x009896800000995d */ /* 0x010fea0003900000 */
[----:B------:R-:W4:Y:S02]  /*beb0*/  @!P1 SYNCS.PHASECHK.TRANS64 P1, [R3+URZ+0x36410], R10 ;  /* 0x0364100a030095a7 */ /* 0x000f24000802007f */
[----:B----4-:R-:W-:Y:S05]  /*bec0*/  @!P1 BRA `(.L_x_3305) ;  /* 0xfffffffc00f09947 */ /* 0x010fea000383ffff */
[----:B------:R-:W-:Y:S05]  /*bed0*/  BRA `(.L_x_3304) ;  /* 0xffffff5c00fc7947 */ /* 0x000fea000383ffff */
.L_x_3309:
[----:B-1----:R-:W-:-:S04]  /*bee0*/  IMAD.U32 R121, RZ, RZ, UR36 ;  /* 0x00000024ff797e24 */ /* 0x002fc8000f8e00ff */
[----:B------:R1:W2:Y:S03]  /*bef0*/  SYNCS.PHASECHK.TRANS64.TRYWAIT P1, [R121+URZ+0x36430], R14 ;  /* 0x0364300e790075a7 */ /* 0x0002a6000802017f */
[----:B--2---:R-:W-:Y:S05]  /*bf00*/  @!P1 NANOSLEEP.SYNCS 0x989680 ;  /* 0x009896800000995d */ /* 0x004fea0003900000 */
[----:B------:R-:W2:Y:S02]  /*bf10*/  @!P1 SYNCS.PHASECHK.TRANS64 P1, [R121+URZ+0x36430], R14 ;  /* 0x0364300e790095a7 */ /* 0x000ea4000802007f */
[----:B--2---:R-:W-:Y:S05]  /*bf20*/  @!P1 BRA `(.L_x_3309) ;  /* 0xfffffffc00ec9947 */ /* 0x004fea000383ffff */
[----:B------:R-:W-:Y:S05]  /*bf30*/  BRA `(.L_x_3308) ;  /* 0xffffff6800207947 */ /* 0x000fea000383ffff */
.L_x_3373:
[----:B------:R-:W-:Y:S01]  /*bf40*/  BSSY B0, `(.L_x_3457) ;  /* 0x0000005000007945 */ /* 0x000fe20003800000 */
[----:B------:R-:W-:-:S07]  /*bf50*/  IMAD.MOV.U32 R15, RZ, RZ, -0x1 ;  /* 0xffffffffff0f7424 */ /* 0x000fce00078e00ff */
[----:B------:R-:W-:Y:S05]  /*bf60*/  WARPSYNC.COLLECTIVE R15, `(.L_x_3458) ;  /* 0x000000000f087348 */ /* 0x000fea0003c00000 */
[----:B------:R-:W-:Y:S01]  /*bf70*/  NOP ;  /* 0x0000000000007918 */ /* 0x000fe20000000000 */
[----:B------:R-:W-:Y:S01]  /*bf80*/  ENDCOLLECTIVE ;  /* 0x000000000000791b */ /* 0x000fe20003800000 */
.L_x_3458:
[----:B------:R-:W-:Y:S05]  /*bf90*/  BSYNC B0 ;  /* 0x0000000000007941 */ /* 0x000fea0003800000 */
.L_x_3457:
[----:B------:R-:W-:Y:S05]  /*bfa0*/  BRA `(.L_x_3459) ;  /* 0xffffffbc00187947 */ /* 0x000fea000383ffff */
.L_x_3390:
[----:B------:R-:W-:Y:S01]  /*bfb0*/  BSSY B0, `(.L_x_3460) ;  /* 0x0000005000007945 */ /* 0x000fe20003800000 */
[----:B------:R-:W-:-:S07]  /*bfc0*/  IMAD.MOV.U32 R15, RZ, RZ, -0x1 ;  /* 0xffffffffff0f7424 */ /* 0x000fce00078e00ff */
[----:B------:R-:W-:Y:S05]  /*bfd0*/  WARPSYNC.COLLECTIVE R15, `(.L_x_3461) ;  /* 0x000000000f087348 */ /* 0x000fea0003c00000 */
[----:B------:R-:W-:Y:S01]  /*bfe0*/  NOP ;  /* 0x0000000000007918 */ /* 0x000fe20000000000 */
[----:B------:R-:W-:Y:S01]  /*bff0*/  ENDCOLLECTIVE ;  /* 0x000000000000791b */ /* 0x000fe20003800000 */
.L_x_3461:
[----:B------:R-:W-:Y:S05]  /*c000*/  BSYNC B0 ;  /* 0x0000000000007941 */ /* 0x000fea0003800000 */
.L_x_3460:
[----:B------:R-:W-:Y:S05]  /*c010*/  BRA `(.L_x_3462) ;  /* 0xffffffc4002c7947 */ /* 0x000fea000383ffff */
.L_x_3406:
[----:B------:R-:W-:Y:S01]  /*c020*/  BSSY B0, `(.L_x_3463) ;  /* 0x0000005000007945 */ /* 0x000fe20003800000 */
[----:B------:R-:W-:-:S07]  /*c030*/  IMAD.MOV.U32 R15, RZ, RZ, -0x1 ;  /* 0xffffffffff0f7424 */ /* 0x000fce00078e00ff */
[----:B------:R-:W-:Y:S05]  /*c040*/  WARPSYNC.COLLECTIVE R15, `(.L_x_3464) ;  /* 0x000000000f087348 */ /* 0x000fea0003c00000 */
[----:B------:R-:W-:Y:S01]  /*c050*/  NOP ;  /* 0x0000000000007918 */ /* 0x000fe20000000000 */
[----:B------:R-:W-:Y:S01]  /*c060*/  ENDCOLLECTIVE ;  /* 0x000000000000791b */ /* 0x000fe20003800000 */
.L_x_3464:
[----:B------:R-:W-:Y:S05]  /*c070*/  BSYNC B0 ;  /* 0x0000000000007941 */ /* 0x000fea0003800000 */
.L_x_3463:
[----:B------:R-:W-:Y:S05]  /*c080*/  BRA `(.L_x_3465) ;  /* 0xffffffc800b87947 */ /* 0x000fea000383ffff */
.L_x_3430:
[----:B-1----:R1:W2:Y:S02]  /*c090*/  SYNCS.PHASECHK.TRANS64.TRYWAIT P1, [R0+URZ+0x36420], R6 ;  /* 0x03642006000075a7 */ /* 0x0022a4000802017f */
[----:B--2---:R-:W-:Y:S05]  /*c0a0*/  @!P1 NANOSLEEP.SYNCS 0x989680 ;  /* 0x009896800000995d */ /* 0x004fea0003900000 */
[----:B------:R-:W2:Y:S02]  /*c0b0*/  @!P1 SYNCS.PHASECHK.TRANS64 P1, [R0+URZ+0x36420], R6 ;  /* 0x03642006000095a7 */ /* 0x000ea4000802007f */
[----:B--2---:R-:W-:Y:S05]  /*c0c0*/  @!P1 BRA `(.L_x_3430) ;  /* 0xfffffffc00f09947 */ /* 0x004fea000383ffff */
[----:B------:R-:W-:Y:S05]  /*c0d0*/  BRA `(.L_x_3466) ;  /* 0xffffffdc00187947 */ /* 0x000fea000383ffff */
.L_x_3434:
[----:B-1----:R1:W2:Y:S02]  /*c0e0*/  SYNCS.PHASECHK.TRANS64.TRYWAIT P1, [R0+URZ+0x36438], R6 ;  /* 0x03643806000075a7 */ /* 0x0022a4000802017f */
[----:B--2---:R-:W-:Y:S05]  /*c0f0*/  @!P1 NANOSLEEP.SYNCS 0x989680 ;  /* 0x009896800000995d */ /* 0x004fea0003900000 */
[----:B------:R-:W2:Y:S02]  /*c100*/  @!P1 SYNCS.PHASECHK.TRANS64 P1, [R0+URZ+0x36438], R6 ;  /* 0x03643806000095a7 */ /* 0x000ea4000802007f */
[----:B--2---:R-:W-:Y:S05]  /*c110*/  @!P1 BRA `(.L_x_3434) ;  /* 0xfffffffc00f09947 */ /* 0x004fea000383ffff */
[----:B------:R-:W-:Y:S05]  /*c120*/  BRA `(.L_x_3467) ;  /* 0xffffffe000f87947 */ /* 0x000fea000383ffff */
.L_x_3436:
[----:B--2---:R2:W3:Y:S02]  /*c130*/  SYNCS.PHASECHK.TRANS64.TRYWAIT P1, [R0+URZ+0x36428], R3 ;  /* 0x03642803000075a7 */ /* 0x0044e4000802017f */
[----:B---3--:R-:W-:Y:S05]  /*c140*/  @!P1 NANOSLEEP.SYNCS 0x989680 ;  /* 0x009896800000995d */ /* 0x008fea0003900000 */
[----:B------:R-:W3:Y:S02]  /*c150*/  @!P1 SYNCS.PHASECHK.TRANS64 P1, [R0+URZ+0x36428], R3 ;  /* 0x03642803000095a7 */ /* 0x000ee4000802007f */
[----:B---3--:R-:W-:Y:S05]  /*c160*/  @!P1 BRA `(.L_x_3436) ;  /* 0xfffffffc00f09947 */ /* 0x008fea000383ffff */
[----:B------:R-:W-:Y:S05]  /*c170*/  BRA `(.L_x_3468) ;  /* 0xffffffe400bc7947 */ /* 0x000fea000383ffff */
.L_x_3438:
        /* <DEDUP_REMOVED lines=8> */
.L_x_3440:
[----:B------:R-:W-:-:S07]  /*c200*/  SHF.L.U32 R5, R7, 0x1f, RZ ;  /* 0x0000001f07057819 */ /* 0x000fce00000006ff */
.L_x_3470:
[----:B--2---:R2:W3:Y:S02]  /*c210*/  SYNCS.PHASECHK.TRANS64.TRYWAIT P1, [R0+URZ+0x36420], R5 ;  /* 0x03642005000075a7 */ /* 0x0044e4000802017f */
[----:B---3--:R-:W-:Y:S05]  /*c220*/  @!P1 NANOSLEEP.SYNCS 0x989680 ;  /* 0x009896800000995d */ /* 0x008fea0003900000 */
[----:B------:R-:W3:Y:S02]  /*c230*/  @!P1 SYNCS.PHASECHK.TRANS64 P1, [R0+URZ+0x36420], R5 ;  /* 0x03642005000095a7 */ /* 0x000ee4000802007f */
[----:B---3--:R-:W-:Y:S05]  /*c240*/  @!P1 BRA `(.L_x_3470) ;  /* 0xfffffffc00f09947 */ /* 0x008fea000383ffff */
[----:B------:R-:W-:Y:S05]  /*c250*/  BRA `(.L_x_3471) ;  /* 0xffffffec000c7947 */ /* 0x000fea000383ffff */
.L_x_3443:
[----:B--2---:R2:W3:Y:S02]  /*c260*/  SYNCS.PHASECHK.TRANS64.TRYWAIT P1, [R0+URZ+0x36438], R6 ;  /* 0x03643806000075a7 */ /* 0x0044e4000802017f */
[----:B---3--:R-:W-:Y:S05]  /*c270*/  @!P1 NANOSLEEP.SYNCS 0x989680 ;  /* 0x009896800000995d */ /* 0x008fea0003900000 */
[----:B------:R-:W3:Y:S02]  /*c280*/  @!P1 SYNCS.PHASECHK.TRANS64 P1, [R0+URZ+0x36438], R6 ;  /* 0x03643806000095a7 */ /* 0x000ee4000802007f */
[----:B---3--:R-:W-:Y:S05]  /*c290*/  @!P1 BRA `(.L_x_3443) ;  /* 0xfffffffc00f09947 */ /* 0x008fea000383ffff */
[----:B------:R-:W-:Y:S05]  /*c2a0*/  BRA `(.L_x_3472) ;  /* 0xffffffec00d87947 */ /* 0x000fea000383ffff */
.L_x_3445:
[----:B-1----:R1:W2:Y:S02]  /*c2b0*/  SYNCS.PHASECHK.TRANS64.TRYWAIT P1, [R0+URZ+0x36428], R5 ;  /* 0x03642805000075a7 */ /* 0x0022a4000802017f */
[----:B--2---:R-:W-:Y:S05]  /*c2c0*/  @!P1 NANOSLEEP.SYNCS 0x989680 ;  /* 0x009896800000995d */ /* 0x004fea0003900000 */
[----:B------:R-:W2:Y:S02]  /*c2d0*/  @!P1 SYNCS.PHASECHK.TRANS64 P1, [R0+URZ+0x36428], R5 ;  /* 0x03642805000095a7 */ /* 0x000ea4000802007f */
[----:B--2---:R-:W-:Y:S05]  /*c2e0*/  @!P1 BRA `(.L_x_3445) ;  /* 0xfffffffc00f09947 */ /* 0x004fea000383ffff */
[----:B------:R-:W-:Y:S05]  /*c2f0*/  BRA `(.L_x_3473) ;  /* 0xfffffff000847947 */ /* 0x000fea000383ffff */
.L_x_3447:
[----:B--2---:R2:W3:Y:S02]  /*c300*/  SYNCS.PHASECHK.TRANS64.TRYWAIT P1, [R0+URZ+0x36438], R3 ;  /* 0x03643803000075a7 */ /* 0x0044e4000802017f */
[----:B---3--:R-:W-:Y:S05]  /*c310*/  @!P1 NANOSLEEP.SYNCS 0x989680 ;  /* 0x009896800000995d */ /* 0x008fea0003900000 */
[----:B------:R-:W3:Y:S02]  /*c320*/  @!P1 SYNCS.PHASECHK.TRANS64 P1, [R0+URZ+0x36438], R3 ;  /* 0x03643803000095a7 */ /* 0x000ee4000802007f */
[----:B---3--:R-:W-:Y:S05]  /*c330*/  @!P1 BRA `(.L_x_3447) ;  /* 0xfffffffc00f09947 */ /* 0x008fea000383ffff */
[----:B------:R-:W-:Y:S05]  /*c340*/  BRA `(.L_x_3474) ;  /* 0xfffffff400407947 */ /* 0x000fea000383ffff */
.L_x_3449:
[----:B------:R-:W-:Y:S01]  /*c350*/  BSSY B0, `(.L_x_3475) ;  /* 0x0000006000007945 */ /* 0x000fe20003800000 */
[----:B------:R-:W-:-:S07]  /*c360*/  IMAD.MOV.U32 R15, RZ, RZ, -0x1 ;  /* 0xffffffffff0f7424 */ /* 0x000fce00078e00ff */
[----:B------:R-:W-:Y:S05]  /*c370*/  WARPSYNC.COLLECTIVE R15, `(.L_x_3476) ;  /* 0x000000000f0c7348 */ /* 0x000fea0003c00000 */
[----:B------:R-:W-:Y:S02]  /*c380*/  ELECT P6, UR62, PT ;  /* 0x00000000003e782f */ /* 0x000fe400038c0000 */
[----:B------:R-:W-:Y:S01]  /*c390*/  MOV R14, UR62 ;  /* 0x0000003e000e7c02 */ /* 0x000fe20008000f00 */
[----:B------:R-:W-:Y:S10]  /*c3a0*/  ENDCOLLECTIVE ;  /* 0x000000000000791b */ /* 0x000ff40003800000 */
.L_x_3476:
[----:B------:R-:W-:Y:S05]  /*c3b0*/  BSYNC B0 ;  /* 0x0000000000007941 */ /* 0x000fea0003800000 */
.L_x_3475:
[----:B------:R-:W-:Y:S05]  /*c3c0*/  BRA `(.L_x_3477) ;  /* 0xfffffff400fc7947 */ /* 0x000fea000383ffff */
.L_x_3451:
[----:B-1----:R1:W2:Y:S02]  /*c3d0*/  SYNCS.PHASECHK.TRANS64.TRYWAIT P0, [R7+URZ], R4 ;  /* 0x00000004070075a7 */ /* 0x0022a4000800017f */
[----:B--2---:R-:W-:Y:S05]  /*c3e0*/  @!P0 NANOSLEEP.SYNCS 0x989680 ;  /* 0x009896800000895d */ /* 0x004fea0003900000 */
[----:B------:R-:W2:Y:S02]  /*c3f0*/  @!P0 SYNCS.PHASECHK.TRANS64 P0, [R7+URZ], R4 ;  /* 0x00000004070085a7 */ /* 0x000ea4000800007f */
[----:B--2---:R-:W-:Y:S05]  /*c400*/  @!P0 BRA `(.L_x_3451) ;  /* 0xfffffffc00f08947 */ /* 0x004fea000383ffff */
[----:B------:R-:W-:Y:S05]  /*c410*/  BRA `(.L_x_3478) ;  /* 0xfffffff8003c7947 */ /* 0x000fea000383ffff */
.L_x_3452:
[----:B--2---:R2:W3:Y:S02]  /*c420*/  SYNCS.PHASECHK.TRANS64.TRYWAIT P0, [R3+URZ], R0 ;  /* 0x00000000030075a7 */ /* 0x0044e4000800017f */
[----:B---3--:R-:W-:Y:S05]  /*c430*/  @!P0 NANOSLEEP.SYNCS 0x989680 ;  /* 0x009896800000895d */ /* 0x008fea0003900000 */
[----:B------:R-:W3:Y:S02]  /*c440*/  @!P0 SYNCS.PHASECHK.TRANS64 P0, [R3+URZ], R0 ;  /* 0x00000000030085a7 */ /* 0x000ee4000800007f */
[----:B---3--:R-:W-:Y:S05]  /*c450*/  @!P0 BRA `(.L_x_3452) ;  /* 0xfffffffc00f08947 */ /* 0x008fea000383ffff */
[----:B------:R-:W-:Y:S05]  /*c460*/  BRA `(.L_x_3479) ;  /* 0xfffffff800307947 */ /* 0x000fea000383ffff */
.L_x_3480:
        /* <DEDUP_REMOVED lines=9> */
.L_x_7670:


//--------------------- .text._ZN7cutlass13device_kernelIN5flash11enable_sm90INS1_16FlashAttnBwdSm90INS1_25CollectiveMainloopBwdSm90ILi2ELi1ELi1EN4cute5tupleIJNS5_1CILi1EEES8_S8_EEENS6_IJNS7_ILi64EEENS7_ILi96EEENS7_ILi192EEEEEENS_6half_tEfNS_4arch4Sm90ELb1ELb0ELb1ELb1ELb0ELb0ELb1ELb0ELi3ELi1ELi1ELi1ELb0EEENS1_24CollectiveEpilogueBwdGQAISD_fSG_Li384ELb1ELb0EEENS1_25SingleTileBwdLPTSchedulerILb1ELi96ELb0EEEEEEEEEvNT_6ParamsE --------------------------
	.section	.text._ZN7cutlass13device_kernelIN5flash11enable_sm90INS1_16FlashAttnBwdSm90INS1_25CollectiveMainloopBwdSm90ILi2ELi1ELi1EN4cute5tupleIJNS5_1CILi1EEES8_S8_EEENS6_IJNS7_ILi64EEENS7_ILi96EEENS7_ILi192EEEEEENS_6half_tEfNS_4arch4Sm90ELb1ELb0ELb1ELb1ELb0ELb0ELb1ELb0ELi3ELi1ELi1ELi1ELb0EEENS1_24CollectiveEpilogueBwdGQAISD_fSG_Li384ELb1ELb0EEENS1_25SingleTileBwdLPTSchedulerILb1ELi96ELb0EEEEEEEEEvNT_6ParamsE,"ax",@progbits
	.align	128
.text._ZN7cutlass13device_kernelIN5flash11enable_sm90INS1_16FlashAttnBwdSm90INS1_25CollectiveMainloopBwdSm90ILi2ELi1ELi1EN4cute5tupleIJNS5_1CILi1EEES8_S8_EEENS6_IJNS7_ILi64EEENS7_ILi96EEENS7_ILi192EEEEEENS_6half_tEfNS_4arch4Sm90ELb1ELb0ELb1ELb1ELb0ELb0ELb1ELb0ELi3ELi1ELi1ELi1ELb0EEENS1_24CollectiveEpilogueBwdGQAISD_fSG_Li384ELb1ELb0EEENS1_25SingleTileBwdLPTSchedulerILb1ELi96ELb0EEEEEEEEEvNT_6ParamsE:
        .type           _ZN7cutlass13device_kernelIN5flash11enable_sm90INS1_16FlashAttnBwdSm90INS1_25CollectiveMainloopBwdSm90ILi2ELi1ELi1EN4cute5tupleIJNS5_1CILi1EEES8_S8_EEENS6_IJNS7_ILi64EEENS7_ILi96EEENS7_ILi192EEEEEENS_6half_tEfNS_4arch4Sm90ELb1ELb0ELb1ELb1ELb0ELb0ELb1ELb0ELi3ELi1ELi1ELi1ELb0EEENS1_24CollectiveEpilogueBwdGQAISD_fSG_Li384ELb1ELb0EEENS1_25SingleTileBwdLPTSchedulerILb1ELi96ELb0EEEEEEEEEvNT_6ParamsE,@function
        .size           _ZN7cutlass13device_kernelIN5flash11enable_sm90INS1_16FlashAttnBwdSm90INS1_25CollectiveMainloopBwdSm90ILi2ELi1ELi1EN4cute5tupleIJNS5_1CILi1EEES8_S8_EEENS6_IJNS7_ILi64EEENS7_ILi96EEENS7_ILi192EEEEEENS_6half_tEfNS_4arch4Sm90ELb1ELb0ELb1ELb1ELb0ELb0ELb1ELb0ELi3ELi1ELi1ELi1ELb0EEENS1_24CollectiveEpilogueBwdGQAISD_fSG_Li384ELb1ELb0EEENS1_25SingleTileBwdLPTSchedulerILb1ELi96ELb0EEEEEEEEEvNT_6ParamsE,(.L_x_7671 - _ZN7cutlass13device_kernelIN5flash11enable_sm90INS1_16FlashAttnBwdSm90INS1_25CollectiveMainloopBwdSm90ILi2ELi1ELi1EN4cute5tupleIJNS5_1CILi1EEES8_S8_EEENS6_IJNS7_ILi64EEENS7_ILi96EEENS7_ILi192EEEEEENS_6half_tEfNS_4arch4Sm90ELb1ELb0ELb1ELb1ELb0ELb0ELb1ELb0ELi3ELi1ELi1ELi1ELb0EEENS1_24CollectiveEpilogueBwdGQAISD_fSG_Li384ELb1ELb0EEENS1_25SingleTileBwdLPTSchedulerILb1ELi96ELb0EEEEEEEEEvNT_6ParamsE)
        .other          _ZN7cutlass13device_kernelIN5flash11enable_sm90INS1_16FlashAttnBwdSm90INS1_25CollectiveMainloopBwdSm90ILi2ELi1ELi1EN4cute5tupleIJNS5_1CILi1EEES8_S8_EEENS6_IJNS7_ILi64EEENS7_ILi96EEENS7_ILi192EEEEEENS_6half_tEfNS_4arch4Sm90ELb1ELb0ELb1ELb1ELb0ELb0ELb1ELb0ELi3ELi1ELi1ELi1ELb0EEENS1_24CollectiveEpilogueBwdGQAISD_fSG_Li384ELb1ELb0EEENS1_25SingleTileBwdLPTSchedulerILb1ELi96ELb0EEEEEEEEEvNT_6ParamsE,@"STO_CUDA_ENTRY STV_DEFAULT"
_ZN7cutlass13device_kernelIN5flash11enable_sm90INS1_16FlashAttnBwdSm90INS1_25CollectiveMainloopBwdSm90ILi2ELi1ELi1EN4cute5tupleIJNS5_1CILi1EEES8_S8_EEENS6_IJNS7_ILi64EEENS7_ILi96EEENS7_ILi192EEEEEENS_6half_tEfNS_4arch4Sm90ELb1ELb0ELb1ELb1ELb0ELb0ELb1ELb0ELi3ELi1ELi1ELi1ELb0EEENS1_24CollectiveEpilogueBwdGQAISD_fSG_Li384ELb1ELb0EEENS1_25SingleTileBwdLPTSchedulerILb1ELi96ELb0EEEEEEEEEvNT_6ParamsE:
        /* <DEDUP_REMOVED lines=23> */
.L_x_3482:
[----:B------:R-:W-:Y:S05]  /*0170*/  BSYNC B0 ;  /* 0x0000000000007941 */ /* 0x000fea0003800000 */
.L_x_3481:
        /* <DEDUP_REMOVED lines=34> */
.L_x_3483:
        /* <DEDUP_REMOVED lines=20> */
.L_x_3484:
        /* <DEDUP_REMOVED lines=9> */
.L_x_3487:
        /* <DEDUP_REMOVED lines=33> */
.L_x_3488:
        /* <DEDUP_REMOVED lines=8> */
.L_x_3489:
        /* <DEDUP_REMOVED lines=19> */
[----:B-1----:R2:W5:Y:S01]  /*0930*/  LDG.E R0, desc[UR38][R2.64] ;  /* 0x0000002602007981 */ /* 0x002562000c1e1900 */
[----:B------:R-:W-:Y:S05]  /*0940*/  BRA `(.L_x_3491) ;  /* 0x00000000002c7947 */ /* 0x000fea0003800000 */
.L_x_3490:
[----:B------:R-:W-:Y:S02]  /*0950*/  ULDC.64 UR4, c[0x0][0x8f8] ;  /* 0x00023e0000047ab9 */ /* 0x000fe40000000a00 */
[----:B------:R-:W-:-:S04]  /*0960*/  ISETP.NE.U32.AND P0, PT, RZ, UR4, PT ;  /* 0x00000004ff007c0c */ /* 0x000fc8000bf05070 */
[----:B------:R-:W-:-:S13]  /*0970*/  ISETP.NE.AND.EX P0, PT, RZ, UR5, PT, P0 ;  /* 0x00000005ff007c0c */ /* 0x000fda000bf05300 */
[----:B------:R-:W-:Y:S05]  /*0980*/  @!P0 BRA `(.L_x_3492) ;  /* 0x0000000000188947 */ /* 0x000fea0003800000 */
[----:B------:R-:W2:Y:S02]  /*0990*/  LDC.64 R2, c[0x0][0x8f8] ;  /* 0x00023e00ff027b82 */ /* 0x000ea40000000a00 */
[----:B--2---:R-:W-:-:S05]  /*09a0*/  IMAD.WIDE R2, R5, 0x4, R2 ;  /* 0x0000000405027825 */ /* 0x004fca00078e0202 */
[----:B-1----:R-:W2:Y:S04]  /*09b0*/  LDG.E R0, desc[UR38][R2.64] ;  /* 0x0000002602007981 */ /* 0x002ea8000c1e1900 */
[----:B------:R-:W2:Y:S02]  /*09c0*/  LDG.E R7, desc[UR38][R2.64+0x4] ;  /* 0x0000042602077981 */ /* 0x000ea4000c1e1900 */
[----:B--2---:R-:W-:Y:S01]  /*09d0*/  IMAD.IADD R0, R7, 0x1, -R0 ;  /* 0x0000000107007824 */ /* 0x004fe200078e0a00 */
[----:B------:R-:W-:Y:S06]  /*09e0*/  BRA `(.L_x_3491) ;  /* 0x0000000000047947 */ /* 0x000fec0003800000 */
.L_x_3492:
[----:B-1----:R-:W1:Y:S02]  /*09f0*/  LDC R0, c[0x0][0x8f4] ;  /* 0x00023d00ff007b82 */ /* 0x002e640000000800 */
.L_x_3491:
[----:B------:R-:W3:Y:S01]  /*0a00*/  LDL R4, [R1+0x10] ;  /* 0x0000100001047983 */ /* 0x000ee20000100800 */
[----:B-1---5:R-:W-:-:S04]  /*0a10*/  VIADD R0, R0, 0x5f ;  /* 0x0000005f00007836 */ /* 0x022fc80000000000 */
[----:B------:R-:W-:-:S05]  /*0a20*/  IMAD.HI R0, R0, 0x2aaaaaab, RZ ;  /* 0x2aaaaaab00007827 */ /* 0x000fca00078e02ff */
[----:B--2---:R-:W-:-:S04]  /*0a30*/  SHF.R.U32.HI R3, RZ, 0x1f, R0 ;  /* 0x0000001fff037819 */ /* 0x004fc80000011600 */
[----:B------:R-:W-:-:S04]  /*0a40*/  LEA.HI.SX32 R3, R0, R3, 0x1c ;  /* 0x0000000300037211 */ /* 0x000fc800078fe2ff */
[----:B---3--:R-:W-:-:S04]  /*0a50*/  ISETP.GE.AND P0, PT, R4, R3, PT ;  /* 0x000000030400720c */ /* 0x008fc80003f06270 */
[----:B------:R-:W-:-:S04]  /*0a60*/  SEL R6, R5, 0xffffffff, !P0 ;  /* 0xffffffff05067807 */ /* 0x000fc80004000000 */
[----:B------:R-:W-:Y:S01]  /*0a70*/  ISETP.GE.AND P0, PT, R6, RZ, PT ;  /* 0x000000ff0600720c */ /* 0x000fe20003f06270 */
[----:B------:R4:W-:-:S12]  /*0a80*/  STL [R1+0xc], R6 ;  /* 0x00000c0601007387 */ /* 0x0009d80000100800 */
[----:B----4-:R-:W-:Y:S05]  /*0a90*/  @!P0 BRA `(.L_x_3493) ;  /* 0x0000008800788947 */ /* 0x010fea0003800000 */
[----:B------:R-:W-:Y:S01]  /*0aa0*/  ULDC.64 UR4, c[0x0][0x780] ;  /* 0x0001e00000047ab9 */ /* 0x000fe20000000a00 */
[----:B------:R-:W1:Y:S01]  /*0ab0*/  LDC R17, c[0x0][0x290] ;  /* 0x0000a400ff117b82 */ /* 0x000e620000000800 */
[----:B------:R-:W-:-:S04]  /*0ac0*/  ISETP.NE.U32.AND P0, PT, RZ, UR4, PT ;  /* 0x00000004ff007c0c */ /* 0x000fc8000bf05070 */
[----:B------:R-:W-:-:S13]  /*0ad0*/  ISETP.NE.AND.EX P0, PT, RZ, UR5, PT, P0 ;  /* 0x00000005ff007c0c */ /* 0x000fda000bf05300 */
[----:B------:R-:W-:Y:S05]  /*0ae0*/  @!P0 BRA `(.L_x_3494) ;  /* 0x0000000000108947 */ /* 0x000fea0003800000 */
[----:B------:R-:W2:Y:S02]  /*0af0*/  LDC.64 R18, c[0x0][0x780] ;  /* 0x0001e000ff127b82 */ /* 0x000ea40000000a00 */
[----:B--2---:R-:W-:-:S06]  /*0b00*/  IMAD.WIDE R18, R6, 0x4, R18 ;  /* 0x0000000406127825 */ /* 0x004fcc00078e0212 */
[----:B------:R2:W5:Y:S01]  /*0b10*/  LDG.E R18, desc[UR38][R18.64] ;  /* 0x0000002612127981 */ /* 0x000562000c1e1900 */
[----:B------:R-:W-:Y:S05]  /*0b20*/  BRA `(.L_x_3495) ;  /* 0x0000000000287947 */ /* 0x000fea0003800000 */
.L_x_3494:
        /* <DEDUP_REMOVED lines=10> */
.L_x_3495:
[----:B------:R-:W-:Y:S02]  /*0bd0*/  ULDC.64 UR4, c[0x0][0x788] ;  /* 0x0001e20000047ab9 */ /* 0x000fe40000000a00 */
[----:B------:R-:W-:-:S04]  /*0be0*/  ISETP.NE.U32.AND P0, PT, RZ, UR4, PT ;  /* 0x00000004ff007c0c */ /* 0x000fc8000bf05070 */
[----:B------:R-:W-:-:S13]  /*0bf0*/  ISETP.NE.AND.EX P0, PT, RZ, UR5, PT, P0 ;  /* 0x00000005ff007c0c */ /* 0x000fda000bf05300 */
[----:B------:R-:W-:Y:S05]  /*0c00*/  @!P0 BRA `(.L_x_3496) ;  /* 0x0000000000108947 */ /* 0x000fea0003800000 */
[----:B------:R-:W4:Y:S02]  /*0c10*/  LDC.64 R2, c[0x0][0x788] ;  /* 0x0001e200ff027b82 */ /* 0x000f240000000a00 */
[----:B----4-:R-:W-:-:S05]  /*0c20*/  IMAD.WIDE R2, R6, 0x4, R2 ;  /* 0x0000000406027825 */ /* 0x010fca00078e0202 */
[----:B-1----:R4:W5:Y:S01]  /*0c30*/  LDG.E R17, desc[UR38][R2.64] ;  /* 0x0000002602117981 */ /* 0x002962000c1e1900 */
[----:B------:R-:W-:Y:S05]  /*0c40*/  BRA `(.L_x_3497) ;  /* 0x0000000000247947 */ /* 0x000fea0003800000 */
.L_x_3496:
[----:B------:R-:W-:Y:S02]  /*0c50*/  ULDC.64 UR4, c[0x0][0x778] ;  /* 0x0001de0000047ab9 */ /* 0x000fe40000000a00 */
[----:B------:R-:W-:-:S04]  /*0c60*/  ISETP.NE.U32.AND P0, PT, RZ, UR4, PT ;  /* 0x00000004ff007c0c */ /* 0x000fc8000bf05070 */
[----:B------:R-:W-:-:S13]  /*0c70*/  ISETP.NE.AND.EX P0, PT, RZ, UR5, PT, P0 ;  /* 0x00000005ff007c0c */ /* 0x000fda000bf05300 */
[----:B------:R-:W-:Y:S05]  /*0c80*/  @!P0 BRA `(.L_x_3497) ;  /* 0x0000000000148947 */ /* 0x000fea0003800000 */
[----:B------:R-:W4:Y:S02]  /*0c90*/  LDC.64 R2, c[0x0][0x778] ;  /* 0x0001de00ff027b82 */ /* 0x000f240000000a00 */
[----:B----4-:R-:W-:-:S05]  /*0ca0*/  IMAD.WIDE R2, R6, 0x4, R2 ;  /* 0x0000000406027825 */ /* 0x010fca00078e0202 */
[----:B-1----:R-:W4:Y:S04]  /*0cb0*/  LDG.E R17, desc[UR38][R2.64] ;  /* 0x0000002602117981 */ /* 0x002f28000c1e1900 */
[----:B------:R-:W4:Y:S02]  /*0cc0*/  LDG.E R0, desc[UR38][R2.64+0x4] ;  /* 0x0000042602007981 */ /* 0x000f24000c1e1900 */
[----:B----4-:R-:W-:-:S07]  /*0cd0*/  IMAD.IADD R17, R0, 0x1, -R17 ;  /* 0x0000000100117824 */ /* 0x010fce00078e0a11 */
.L_x_3497:
[----:B-1-3-5:R-:W-:Y:S01]  /*0ce0*/  IMAD.IADD R0, R18, 0x1, -R17 ;  /* 0x0000000112007824 */ /* 0x02afe200078e0a11 */
[----:B------:R-:W-:Y:S01]  /*0cf0*/  ULDC UR4, c[0x0][0x74c] ;  /* 0x0001d30000047ab9 */ /* 0x000fe20000000800 */
[----:B------:R-:W-:Y:S02]  /*0d00*/  PLOP3.LUT P0, PT, PT, PT, PT, 0x80, 0x0 ;  /* 0x000000000000781c */ /* 0x000fe40003f0f070 */
[----:B------:R-:W-:Y:S01]  /*0d10*/  CS2R R72, SRZ ;  /* 0x0000000000487805 */ /* 0x000fe2000001ff00 */
[----:B----4-:R-:W-:Y:S01]  /*0d20*/  IMAD R2, R4, 0x60, R0 ;  /* 0x0000006004027824 */ /* 0x010fe200078e0200 */
        /* <DEDUP_REMOVED lines=72> */
[----:B------:R1:W3:Y:S01]  /*11b0*/  LDC.64 R14, c[0x4][R2] ;  /* 0x01000000020e7b82 */ /* 0x0002e20000000a00 */
        /* <DEDUP_REMOVED lines=11> */
.L_x_3500:
        /* <DEDUP_REMOVED lines=15> */
.L_x_3499:
        /* <DEDUP_REMOVED lines=20> */
.L_x_3502:
        /* <DEDUP_REMOVED lines=15> */
.L_x_3501:
[----:B------:R-:W1:Y:S01]  /*1590*/  S2R R2, SR_TID.X ;  /* 0x0000000000027919 */ /* 0x000e620000002100 */
[----:B------:R-:W-:Y:S01]  /*15a0*/  UMOV UR4, 0xffffffff ;  /* 0xffffffff00047882 */ /* 0x000fe20000000000 */
[----:B-1----:R-:W-:-:S05]  /*15b0*/  VIADD R0, R2, 0xffffff80 ;  /* 0xffffff8002007836 */ /* 0x002fca0000000000 */
[----:B------:R-:W-:-:S04]  /*15c0*/  SHF.R.S32.HI R3, RZ, 0x1f, R0 ;  /* 0x0000001fff037819 */ /* 0x000fc80000011400 */
[----:B------:R-:W-:-:S04]  /*15d0*/  LEA.HI R2, R3, R0, RZ, 0x7 ;  /* 0x0000000003027211 */ /* 0x000fc800078f38ff */
[----:B------:R-:W-:Y:S01]  /*15e0*/  SHF.R.S32.HI R13, RZ, 0x7, R2 ;  /* 0x00000007ff0d7819 */ /* 0x000fe20000011402 */
[----:B------:R-:W-:Y:S06]  /*15f0*/  BRA.DIV UR4, `(.L_x_3503) ;  /* 0x0000007e04a87947 */ /* 0x000fec000b800000 */
[----:B------:R1:W3:Y:S02]  /*1600*/  SHFL.IDX PT, R14, R13, RZ, 0x1f ;  /* 0x00001fff0d0e7589 */ /* 0x0002e400000e0000 */
.L_x_3599:
[----:B------:R-:W-:Y:S01]  /*1610*/  SHF.L.U32 R10, RZ, 0x1f, RZ ;  /* 0x0000001fff0a7819 */ /* 0x000fe200000006ff */
[----:B---3--:R-:W-:Y:S01]  /*1620*/  IMAD.HI R4, R14, 0x55555556, RZ ;  /* 0x555555560e047827 */ /* 0x008fe200078e02ff */
[----:B------:R-:W-:Y:S02]  /*1630*/  LOP3.LUT R5, R2, 0xffffff80, RZ, 0xc0, !PT ;  /* 0xffffff8002057812 */ /* 0x000fe400078ec0ff */
[----:B------:R-:W3:Y:S01]  /*1640*/  SYNCS.PHASECHK.TRANS64.TRYWAIT P0, [UR36+0x36400], R10 ;  /* 0x0364000aff0075a7 */ /* 0x000ee20008000164 */
        /* <DEDUP_REMOVED lines=14> */
[----:B---3--:R-:W-:Y:S06]  /*1730*/  @P0 BRA `(.L_x_3504) ;  /* 0x0000000000080947 */ /* 0x008fec0003800000 */
[----:B------:R-:W3:Y:S02]  /*1740*/  SYNCS.PHASECHK.TRANS64.TRYWAIT P0, [UR36+0x36400], R10 ;  /* 0x0364000aff0075a7 */ /* 0x000ee40008000164 */
[----:B---3--:R-:W-:Y:S05]  /*1750*/  @!P0 BRA `(.L_x_3505) ;  /* 0x0000007c006c8947 */ /* 0x008fea0003800000 */
.L_x_3504:
[----:B------:R-:W4:Y:S04]  /*1760*/  LDL R20, [R1+0x10] ;  /* 0x0000100001147983 */ /* 0x000f280000100800 */
[----:B--2---:R-:W2:Y:S01]  /*1770*/  LDL.LU R19, [R1+0x4] ;  /* 0x0000040001137983 */ /* 0x004ea20000300800 */
[----:B---3--:R-:W-:Y:S01]  /*1780*/  LEA.HI R0, R3, R2, RZ, 0x2 ;  /* 0x0000000203007211 */ /* 0x008fe200078f10ff */
        /* <DEDUP_REMOVED lines=98> */
[----:B--2---:R-:W-:Y:S02]  /*1db0*/  LOP3.LUT R8, R19, 0x1, RZ, 0xfc, !PT ;  /* 0x0000000113087812 */ /* 0x004fe400078efcff */
[----:B------:R2:W-:Y:S01]  /*1dc0*/  STL [R1], R2 ;  /* 0x0000000201007387 */ /* 0x0005e20000100800 */
[----:B------:R-:W-:-:S03]  /*1dd0*/  IMAD.IADD R157, R18, 0x1, -R157 ;  /* 0x00000001129d7824 */ /* 0x000fc600078e0a9d */
[----:B------:R3:W-:Y:S01]  /*1de0*/  STL [R1+0x4], R3 ;  /* 0x0000040301007387 */ /* 0x0007e20000100800 */
[----:B--2---:R-:W-:-:S07]  /*1df0*/  IMAD.MOV.U32 R2, RZ, RZ, RZ ;  /* 0x000000ffff027224 */ /* 0x004fce00078e00ff */
.L_x_3516:
[----:B------:R-:W-:-:S13]  /*1e00*/  ISETP.NE.AND P0, PT, R8, 0x3, PT ;  /* 0x000000030800780c */ /* 0x000fda0003f05270 */
[----:B------:R-:W-:Y:S05]  /*1e10*/  @!P0 BRA `(.L_x_3506) ;  /* 0x0000000000048947 */ /* 0x000fea0003800000 */
[----:B------:R-:W-:Y:S01]  /*1e20*/  BPT.TRAP 0x1 ;  /* 0x000000040000795c */ /* 0x000fe20000300000 */
.L_x_3506:
[----:B---3--:R-:W-:Y:S02]  /*1e30*/  LEA R3, R2, UR36, 0x3 ;  /* 0x0000002402037c11 */ /* 0x008fe4000f8e18ff */
[----:B------:R-:W-:-:S04]  /*1e40*/  SHF.L.U32 R10, R7, 0x1f, RZ ;  /* 0x0000001f070a7819 */ /* 0x000fc800000006ff */
[----:B------:R2:W3:Y:S01]  /*1e50*/  SYNCS.PHASECHK.TRANS64.TRYWAIT P1, [R3+URZ+0x36410], R10 ;  /* 0x0364100a030075a7 */ /* 0x0004e2000802017f */
[----:B------:R-:W-:Y:S05]  /*1e60*/  @!P0 BRA `(.L_x_3507) ;  /* 0x0000000000048947 */ /* 0x000fea0003800000 */
[----:B------:R-:W-:Y:S01]  /*1e70*/  BPT.TRAP 0x1 ;  /* 0x000000040000795c */ /* 0x000fe20000300000 */
.L_x_3507:
[----:B---3--:R-:W-:Y:S05]  /*1e80*/  @P1 BRA `(.L_x_3508) ;  /* 0x0000000000081947 */ /* 0x008fea0003800000 */
[----:B------:R-:W3:Y:S02]  /*1e90*/  SYNCS.PHASECHK.TRANS64.TRYWAIT P1, [R3+URZ+0x36410], R10 ;  /* 0x0364100a030075a7 */ /* 0x000ee4000802017f */
[----:B---3--:R-:W-:Y:S05]  /*1ea0*/  @!P1 BRA `(.L_x_3509) ;  /* 0x0000007400b09947 */ /* 0x008fea0003800000 */
.L_x_3508:
        /* <DEDUP_REMOVED lines=103> */
.L_x_3510:
[----:B------:R-:W-:-:S04]  /*2520*/  SHF.L.U32 R14, R5, 0x1f, RZ ;  /* 0x0000001f050e7819 */ /* 0x000fc800000006ff */
[----:B------:R1:W1:Y:S01]  /*2530*/  SYNCS.PHASECHK.TRANS64.TRYWAIT P1, [UR36+0x36430], R14 ;  /* 0x0364300eff0075a7 */ /* 0x0002620008020164 */
[----:B------:R-:W-:Y:S05]  /*2540*/  @!P0 BRA `(.L_x_3511) ;  /* 0x0000000000048947 */ /* 0x000fea0003800000 */
[----:B------:R-:W-:Y:S01]  /*2550*/  BPT.TRAP 0x1 ;  /* 0x000000040000795c */ /* 0x000fe20000300000 */
.L_x_3511:
        /* <DEDUP_REMOVED lines=36> */
.L_x_3512:
        /* <DEDUP_REMOVED lines=351> */
.L_x_3514:
        /* <DEDUP_REMOVED lines=60> */
.L_x_3515:
        /* <DEDUP_REMOVED lines=63> */
.L_x_3498:
[----:B------:R-:W-:Y:S05]  /*4540*/  @P0 BRA `(.L_x_3493) ;  /* 0x0000004c00cc0947 */ /* 0x000fea0003800000 */
[----:B------:R-:W3:Y:S01]  /*4550*/  LDL.LU R9, [R1+0x10] ;  /* 0x0000100001097983 */ /* 0x000ee20000300800 */
[----:B------:R-:W1:Y:S03]  /*4560*/  LDC.64 R2, c[0x0][0x878] ;  /* 0x00021e00ff027b82 */ /* 0x000e660000000a00 */
[----:B------:R-:W4:Y:S04]  /*4570*/  LDL.LU R121, [R1+0x14] ;  /* 0x0000140001797983 */ /* 0x000f280000300800 */
[----:B------:R-:W5:Y:S01]  /*4580*/  LDL.LU R120, [R1+0xc] ;  /* 0x00000c0001787983 */ /* 0x000f620000300800 */
[----:B------:R-:W5:Y:S01]  /*4590*/  S2R R0, SR_TID.X ;  /* 0x0000000000007919 */ /* 0x000f620000002100 */
[----:B------:R-:W5:Y:S01]  /*45a0*/  S2UR UR5, SR_CgaCtaId ;  /* 0x00000000000579c3 */ /* 0x000f620000008800 */
[----:B------:R-:W-:-:S07]  /*45b0*/  UMOV UR4, 0x400 ;  /* 0x0000040000047882 */ /* 0x000fce0000000000 */
[----:B------:R-:W3:Y:S01]  /*45c0*/  LDC.64 R12, c[0x0][0x818] ;  /* 0x00020600ff0c7b82 */ /* 0x000ee20000000a00 */
[----:B-1----:R-:W-:-:S04]  /*45d0*/  ISETP.NE.U32.AND P0, PT, R2, RZ, PT ;  /* 0x000000ff0200720c */ /* 0x002fc80003f05070 */
[----:B------:R-:W-:-:S03]  /*45e0*/  ISETP.NE.AND.EX P0, PT, R3, RZ, PT, P0 ;  /* 0x000000ff0300720c */ /* 0x000fc60003f05300 */
[----:B------:R-:W1:Y:S08]  /*45f0*/  LDC R2, c[0x0][0x850] ;  /* 0x00021400ff027b82 */ /* 0x000e700000000800 */
[----:B------:R-:W3:Y:S08]  /*4600*/  LDC.64 R16, c[0x0][0x840] ;  /* 0x00021000ff107b82 */ /* 0x000ef00000000a00 */
[----:B------:R-:W5:Y:S08]  /*4610*/  @P0 LDC.64 R4, c[0x0][0x878] ;  /* 0x00021e00ff040b82 */ /* 0x000f700000000a00 */
[----:B------:R-:W3:Y:S08]  /*4620*/  LDC.64 R14, c[0x0][0x820] ;  /* 0x00020800ff0e7b82 */ /* 0x000ef00000000a00 */
[----:B--2---:R-:W2:Y:S08]  /*4630*/  LDC.64 R18, c[0x0][0x848] ;  /* 0x00021200ff127b82 */ /* 0x004eb00000000a00 */
[----:B------:R-:W2:Y:S08]  /*4640*/  LDC.64 R20, c[0x0][0x800] ;  /* 0x00020000ff147b82 */ /* 0x000eb00000000a00 */
[----:B------:R-:W2:Y:S01]  /*4650*/  LDC.64 R22, c[0x0][0x828] ;  /* 0x00020a00ff167b82 */ /* 0x000ea20000000a00 */
[----:B-----5:R-:W-:-:S06]  /*4660*/  @P0 IMAD.WIDE R4, R120, 0x4, R4 ;  /* 0x0000000478040825 */ /* 0x020fcc00078e0204 */
[----:B------:R-:W5:Y:S01]  /*4670*/  @P0 LDG.E R4, desc[UR38][R4.64] ;  /* 0x0000002604040981 */ /* 0x000f62000c1e1900 */
[----:B------:R-:W-:Y:S01]  /*4680*/  BAR.SYNC.DEFER_BLOCKING 0x1, 0x180 ;  /* 0x0046000000007b1d */ /* 0x000fe20000010000 */
[----:B-1----:R-:W-:Y:S01]  /*4690*/  ISETP.NE.AND P1, PT, R2, 0x1, PT ;  /* 0x000000010200780c */ /* 0x002fe20003f25270 */
        /* <DEDUP_REMOVED lines=9> */
[----:B------:R-:W1:Y:S02]  /*4730*/  @P1 LDC R8, c[0x0][0x858] ;  /* 0x00021600ff081b82 */ /* 0x000e640000000800 */
[----:B------:R-:W-:-:S04]  /*4740*/  IMAD R6, R6, 0x600, R3 ;  /* 0x0000060006067824 */ /* 0x000fc800078e0203 */
[----:B------:R-:W-:Y:S02]  /*4750*/  IMAD.SHL.U32 R6, R6, 0x4, RZ ;  /* 0x0000000406067824 */ /* 0x000fe400078e00ff */
[----:B----4-:R-:W-:-:S05]  /*4760*/  @P1 IMAD.HI.U32 R3, R121, R7, RZ ;  /* 0x0000000779031227 */ /* 0x010fca00078e00ff */
[----:B-1----:R-:W-:Y:S01]  /*4770*/  @P1 SHF.R.U32.HI R121, RZ, R8, R3 ;  /* 0x00000008ff791219 */ /* 0x002fe20000011603 */
[----:B---3--:R-:W-:Y:S01]  /*4780*/  IMAD R3, R9, 0x4800, RZ ;  /* 0x0000480009037824 */ /* 0x008fe200078e02ff */
[----:B------:R-:W-:Y:S02]  /*4790*/  LEA R8, R6, UR4, 0x2 ;  /* 0x0000000406087c11 */ /* 0x000fe4000f8e10ff */
[----:B------:R-:W-:Y:S01]  /*47a0*/  SHF.R.S32.HI R9, RZ, 0x1f, R121 ;  /* 0x0000001fff097819 */ /* 0x000fe20000011479 */
[----:B------:R1:W-:Y:S04]  /*47b0*/  @P1 STL [R1+0x14], R121 ;  /* 0x0000147901001387 */ /* 0x0003e80000100800 */
[----:B------:R1:W-:Y:S01]  /*47c0*/  STS.128 [R8], R24 ;  /* 0x0000001808007388 */ /* 0x0003e20000000c00 */
[----:B------:R-:W-:-:S03]  /*47d0*/  IMAD R10, R9, R16, RZ ;  /* 0x00000010090a7224 */ /* 0x000fc600078e02ff */
        /* <DEDUP_REMOVED lines=16> */
[----:B---3--:R-:W3:Y:S01]  /*48e0*/  FENCE.VIEW.ASYNC.S ;  /* 0x00000000000073c6 */ /* 0x008ee20000000000 */
[----:B-----5:R-:W-:-:S04]  /*48f0*/  @P0 IMAD R4, R120, 0x60, R4 ;  /* 0x0000006078040824 */ /* 0x020fc800078e0204 */
[----:B------:R-:W-:-:S05]  /*4900*/  @P0 IMAD.HI R4, R4, 0x2aaaaaab, RZ ;  /* 0x2aaaaaab04040827 */ /* 0x000fca00078e02ff */
[----:B------:R-:W-:-:S04]  /*4910*/  @P0 SHF.R.U32.HI R5, RZ, 0x1f, R4 ;  /* 0x0000001fff050819 */ /* 0x000fc80000011604 */
[----:B------:R-:W-:-:S05]  /*4920*/  @P0 LEA.HI.SX32 R5, R4, R5, 0x1c ;  /* 0x0000000504050211 */ /* 0x000fca00078fe2ff */
[----:B------:R-:W-:-:S05]  /*4930*/  @P0 IMAD R4, R5, 0x4800, RZ ;  /* 0x0000480005040824 */ /* 0x000fca00078e02ff */
[----:B------:R-:W-:Y:S02]  /*4940*/  @P0 SHF.R.S32.HI R5, RZ, 0x1f, R4 ;  /* 0x0000001fff050819 */ /* 0x000fe40000011404 */
[----:B------:R-:W-:Y:S01]  /*4950*/  @!P0 CS2R R4, SRZ ;  /* 0x0000000000048805 */ /* 0x000fe2000001ff00 */
[----:B---3--:R-:W-:Y:S05]  /*4960*/  BAR.SYNC.DEFER_BLOCKING 0x1, 0x180 ;  /* 0x0046000000007b1d */ /* 0x008fea0000010000 */
[----:B------:R-:W-:Y:S01]  /*4970*/  IADD3 R6, P1, R3, R4, RZ ;  /* 0x0000000403067210 */ /* 0x000fe20007f3e0ff */
[----:B------:R-:W-:Y:S01]  /*4980*/  IMAD R4, R9, R12, RZ ;  /* 0x0000000c09047224 */ /* 0x000fe200078e02ff */
[----:B------:R-:W-:-:S02]  /*4990*/  SEL R9, R120, RZ, !P0 ;  /* 0x000000ff78097207 */ /* 0x000fc40004000000 */
[----:B------:R-:W-:Y:S01]  /*49a0*/  LEA.HI.X.SX32 R7, R3, R5, 0x1, P1 ;  /* 0x0000000503077211 */ /* 0x000fe200008f0eff */
[C---:B------:R-:W-:Y:S01]  /*49b0*/  IMAD R11, R121.reuse, R13, R4 ;  /* 0x0000000d790b7224 */ /* 0x040fe200078e0204 */
[----:B------:R-:W-:Y:S01]  /*49c0*/  SHF.R.S32.HI R3, RZ, 0x1f, R120 ;  /* 0x0000001fff037819 */ /* 0x000fe20000011478 */
[C---:B------:R-:W-:Y:S02]  /*49d0*/  IMAD R13, R121.reuse, R17, R10 ;  /* 0x00000011790d7224 */ /* 0x040fe400078e020a */
[--C-:B------:R-:W-:Y:S01]  /*49e0*/  IMAD.WIDE.U32 R4, R121, R12, R6.reuse ;  /* 0x0000000c79047225 */ /* 0x100fe200078e0006 */
[----:B------:R-:W-:Y:S02]  /*49f0*/  SEL R3, R3, RZ, !P0 ;  /* 0x000000ff03037207 */ /* 0x000fe40004000000 */
[----:B------:R-:W-:Y:S01]  /*4a00*/  ISETP.NE.AND P0, PT, R2, RZ, PT ;  /* 0x000000ff0200720c */ /* 0x000fe20003f05270 */
[----:B------:R-:W-:-:S04]  /*4a10*/  IMAD.WIDE.U32 R6, R121, R16, R6 ;  /* 0x0000001079067225 */ /* 0x000fc800078e0006 */
[----:B------:R-:W-:Y:S02]  /*4a20*/  IMAD.IADD R5, R5, 0x1, R11 ;  /* 0x0000000105057824 */ /* 0x000fe400078e020b */
[----:B------:R-:W-:Y:S02]  /*4a30*/  IMAD.IADD R7, R7, 0x1, R13 ;  /* 0x0000000107077824 */ /* 0x000fe400078e020d */
[C---:B------:R-:W-:Y:S02]  /*4a40*/  IMAD R10, R3.reuse, R14, RZ ;  /* 0x0000000e030a7224 */ /* 0x040fe400078e02ff */
[----:B--2---:R-:W-:Y:S02]  /*4a50*/  IMAD R12, R3, R18, RZ ;  /* 0x00000012030c7224 */ /* 0x004fe400078e02ff */
[----:B------:R-:W-:-:S04]  /*4a60*/  IMAD.WIDE.U32 R4, R9, R14, R4 ;  /* 0x0000000e09047225 */ /* 0x000fc800078e0004 */
[----:B------:R-:W-:Y:S01]  /*4a70*/  IMAD.WIDE.U32 R6, R9, R18, R6 ;  /* 0x0000001209067225 */ /* 0x000fe200078e0006 */
[----:B------:R-:W-:-:S03]  /*4a80*/  LEA R20, P1, R4, R20, 0x2 ;  /* 0x0000001404147211 */ /* 0x000fc600078210ff */
[C---:B------:R-:W-:Y:S01]  /*4a90*/  IMAD R3, R9.reuse, R15, R10 ;  /* 0x0000000f09037224 */ /* 0x040fe200078e020a */
[----:B------:R-:W-:Y:S01]  /*4aa0*/  LEA R22, P2, R6, R22, 0x2 ;  /* 0x0000001606167211 */ /* 0x000fe200078410ff */
[----:B------:R-:W-:Y:S02]  /*4ab0*/  IMAD R9, R9, R19, R12 ;  /* 0x0000001309097224 */ /* 0x000fe400078e020c */
[----:B------:R-:W-:Y:S02]  /*4ac0*/  IMAD.IADD R3, R5, 0x1, R3 ;  /* 0x0000000105037824 */ /* 0x000fe400078e0203 */
[----:B------:R-:W-:-:S03]  /*4ad0*/  IMAD.IADD R2, R7, 0x1, R9 ;  /* 0x0000000107027824 */ /* 0x000fc600078e0209 */
[----:B------:R-:W-:Y:S02]  /*4ae0*/  LEA.HI.X R3, R4, R21, R3, 0x2, P1 ;  /* 0x0000001504037211 */ /* 0x000fe400008f1403 */
[----:B------:R-:W-:Y:S01]  /*4af0*/  LEA.HI.X R2, R6, R23, R2, 0x2, P2 ;  /* 0x0000001706027211 */ /* 0x000fe200010f1402 */
[----:B-1----:R-:W-:Y:S06]  /*4b00*/  @P0 BRA `(.L_x_3518) ;  /* 0x0000000000340947 */ /* 0x002fec0003800000 */
[----:B------:R-:W-:Y:S01]  /*4b10*/  R2UR UR6, R22 ;  /* 0x00000000160672ca */ /* 0x000fe200000e0000 */
[----:B------:R-:W-:Y:S01]  /*4b20*/  UMOV UR5, 0x1200 ;  /* 0x0000120000057882 */ /* 0x000fe20000000000 */
[----:B------:R-:W-:Y:S01]  /*4b30*/  R2UR UR7, R2 ;  /* 0x00000000020772ca */ /* 0x000fe200000e0000 */
[----:B------:R-:W-:Y:S01]  /*4b40*/  UMOV UR8, 0x0 ;  /* 0x0000000000087882 */ /* 0x000fe20000000000 */
[----:B------:R-:W-:Y:S01]  /*4b50*/  PLOP3.LUT P0, PT, PT, PT, PT, 0x80, 0x0 ;  /* 0x000000000000781c */ /* 0x000fe20003f0f070 */
[----:B------:R-:W-:-:S12]  /*4b60*/  UMOV UR9, 0x14f00000 ;  /* 0x14f0000000097882 */ /* 0x000fd80000000000 */
.L_x_3519:
[----:B------:R-:W-:Y:S01]  /*4b70*/  @P0 ELECT P1, URZ, PT ;  /* 0x00000000003f082f */ /* 0x000fe20003820000 */
[----:B------:R1:W-:-:S12]  /*4b80*/  UBLKRED.G.S.ADD.F32.RN [UR6], [UR4], UR5, desc[UR8] ;  /* 0x00000806040073bb */ /* 0x0003d800080a1405 */
[----:B------:R-:W-:Y:S02]  /*4b90*/  @P1 PLOP3.LUT P0, PT, P1, PT, PT, 0x8, 0x0 ;  /* 0x000000000000181c */ /* 0x000fe40000f0e170 */
[----:B------:R-:W-:-:S11]  /*4ba0*/  PLOP3.LUT P1, PT, PT, PT, PT, 0x8, 0x0 ;  /* 0x000000000000781c */ /* 0x000fd60003f2e170 */
[----:B-1----:R-:W-:Y:S05]  /*4bb0*/  @P0 BRA.U.ANY `(.L_x_3519) ;  /* 0xfffffffd00ec0947 */ /* 0x002fea000393ffff */
[----:B------:R0:W-:Y:S01]  /*4bc0*/  UTMACMDFLUSH ;  /* 0x00000000000079b7 */ /* 0x0001e20000000000 */
[----:B------:R-:W-:-:S04]  /*4bd0*/  DEPBAR.LE SB0, 0x0 ;  /* 0x000080000000791a */ /* 0x000fc80000000000 */
.L_x_3518:
[----:B------:R-:W-:Y:S05]  /*4be0*/  BSYNC B0 ;  /* 0x0000000000007941 */ /* 0x000fea0003800000 */
.L_x_3517:
        /* <DEDUP_REMOVED lines=28> */
.L_x_3520:
        /* <DEDUP_REMOVED lines=8> */
.L_x_3486:
        /* <DEDUP_REMOVED lines=29> */
.L_x_3522:
[----:B------:R-:W-:Y:S01]  /*5000*/  ULDC UR9, c[0x0][0x8cc] ;  /* 0x0002330000097ab9 */ /* 0x000fe20000000800 */
[----:B------:R-:W-:Y:S01]  /*5010*/  UMOV UR7, UR8 ;  /* 0x0000000800077c82 */ /* 0x000fe20008000000 */
[----:B------:R-:W-:-:S11]  /*5020*/  UISETP.NE.AND UP0, UPT, UR9, 0x1, UPT ;  /* 0x000000010900788c */ /* 0x000fd6000bf05270 */
[----:B------:R-:W-:Y:S02]  /*5030*/  @UP0 ULDC.64 UR10, c[0x0][0x8d0] ;  /* 0x00023400000a0ab9 */ /* 0x000fe40000000a00 */
[----:B------:R-:W-:-:S04]  /*5040*/  UIMAD.WIDE.U32 UR4, UR8, UR10, URZ ;  /* 0x0000000a080472a5 */ /* 0x000fc8000f8e003f */
[----:B------:R-:W-:-:S04]  /*5050*/  @UP0 USHF.R.U32.HI UR7, URZ, UR11, UR5 ;  /* 0x0000000b3f070299 */ /* 0x000fc80008011605 */
[----:B------:R-:W-:-:S12]  /*5060*/  UIMAD UR4, UR7, UR9, URZ ;  /* 0x00000009070472a4 */ /* 0x000fd8000f8e023f */
.L_x_3523:
        /* <DEDUP_REMOVED lines=23> */
.L_x_3524:
        /* <DEDUP_REMOVED lines=13> */
.L_x_3526:
[----:B------:R-:W-:-:S05]  /*52b0*/  ULDC UR4, c[0x0][0x8f4] ;  /* 0x00023d0000047ab9 */ /* 0x000fca0000000800 */
.L_x_3525:
        /* <DEDUP_REMOVED lines=46> */
.L_x_3527:
        /* <DEDUP_REMOVED lines=13> */
.L_x_3528:
        /* <DEDUP_REMOVED lines=12> */
.L_x_3529:
        /* <DEDUP_REMOVED lines=54> */
.L_x_3532:
[----:B------:R-:W-:Y:S05]  /*5a90*/  BSYNC B0 ;  /* 0x0000000000007941 */ /* 0x000fea0003800000 */
.L_x_3531:
        /* <DEDUP_REMOVED lines=18> */
.L_x_3534:
[----:B------:R-:W-:Y:S05]  /*5bc0*/  BSYNC B0 ;  /* 0x0000000000007941 */ /* 0x000fea0003800000 */
.L_x_3533:
        /* <DEDUP_REMOVED lines=19> */
.L_x_3536:
[----:B------:R-:W-:Y:S05]  /*5d00*/  BSYNC B0 ;  /* 0x0000000000007941 */ /* 0x000fea0003800000 */
.L_x_3535:
[----:B------:R-:W-:Y:S06]  /*5d10*/  BAR.ARV 0xa, 0xa0 ;  /* 0x0282800000007b1d */ /* 0x000fec0000002000 */
[----:B------:R-:W-:Y:S04]  /*5d20*/  BSSY B0, `(.L_x_3537) ;  /* 0x0000003000007945 */ /* 0x000fe80003800000 */
[----:B------:R-:W-:Y:S05]  /*5d30*/  @!P0 BRA `(.L_x_3538) ;  /* 0x0000000000048947 */ /* 0x000fea0003800000 */
[----:B------:R-:W-:-:S04]  /*5d40*/  DEPBAR.LE SB0, 0x1 ;  /* 0x000080400000791a */ /* 0x000fc80000000000 */
.L_x_3538:
[----:B------:R-:W-:Y:S05]  /*5d50*/  BSYNC B0 ;  /* 0x0000000000007941 */ /* 0x000fea0003800000 */
.L_x_3537:
[----:B------:R-:W-:Y:S06]  /*5d60*/  BAR.ARV 0xb, 0xa0 ;  /* 0x02c2800000007b1d */ /* 0x000fec0000002000 */
[----:B------:R-:W-:Y:S04]  /*5d70*/  BSSY B0, `(.L_x_3539) ;  /* 0x0000003000007945 */ /* 0x000fe80003800000 */
[----:B------:R-:W-:Y:S05]  /*5d80*/  @!P0 BRA `(.L_x_3540) ;  /* 0x0000000000048947 */ /* 0x000fea0003800000 */
[----:B------:R-:W-:-:S04]  /*5d90*/  DEPBAR.LE SB0, 0x0 ;  /* 0x000080000000791a */ /* 0x000fc80000000000 */
.L_x_3540:
[----:B------:R-:W-:Y:S05]  /*5da0*/  BSYNC B0 ;  /* 0x0000000000007941 */ /* 0x000fea0003800000 */
.L_x_3539:
[----:B------:R-:W-:Y:S06]  /*5db0*/  BAR.ARV 0xc, 0xa0 ;  /* 0x0302800000007b1d */ /* 0x000fec0000002000 */
[----:B------:R-:W-:Y:S01]  /*5dc0*/  UIADD3 UR20, UR16, 0x1, URZ ;  /* 0x0000000110147890 */ /* 0x000fe2000fffe03f */
[----:B------:R-:W-:Y:S11]  /*5dd0*/  BRA `(.L_x_3541) ;  /* 0x0000000000047947 */ /* 0x000ff60003800000 */
.L_x_3530:
[----:B------:R-:W-:-:S05]  /*5de0*/  UMOV UR20, UR16 ;  /* 0x0000001000147c82 */ /* 0x000fca0008000000 */
.L_x_3541:
        /* <DEDUP_REMOVED lines=26> */
.L_x_3562:
        /* <DEDUP_REMOVED lines=32> */
.L_x_3543:
[----:B------:R-:W-:Y:S05]  /*6190*/  BSYNC B0 ;  /* 0x0000000000007941 */ /* 0x000fea0003800000 */
.L_x_3542:
        /* <DEDUP_REMOVED lines=12> */
.L_x_3545:
[----:B------:R-:W-:Y:S05]  /*6260*/  BSYNC B0 ;  /* 0x0000000000007941 */ /* 0x000fea0003800000 */
.L_x_3544:
        /* <DEDUP_REMOVED lines=13> */
.L_x_3547:
[----:B------:R-:W-:Y:S05]  /*6340*/  BSYNC B0 ;  /* 0x0000000000007941 */ /* 0x000fea0003800000 */
.L_x_3546:
[----:B------:R-:W-:Y:S06]  /*6350*/  BAR.ARV 0xa, 0xa0 ;  /* 0x0282800000007b1d */ /* 0x000fec0000002000 */
[----:B------:R-:W-:Y:S04]  /*6360*/  BSSY B0, `(.L_x_3548) ;  /* 0x0000003000007945 */ /* 0x000fe80003800000 */
[----:B------:R-:W-:Y:S05]  /*6370*/  @!P0 BRA `(.L_x_3549) ;  /* 0x0000000000048947 */ /* 0x000fea0003800000 */
[----:B------:R-:W-:-:S04]  /*6380*/  DEPBAR.LE SB0, 0x1 ;  /* 0x000080400000791a */ /* 0x000fc80000000000 */
.L_x_3549:
[----:B------:R-:W-:Y:S05]  /*6390*/  BSYNC B0 ;  /* 0x0000000000007941 */ /* 0x000fea0003800000 */
.L_x_3548:
[----:B------:R-:W-:Y:S06]  /*63a0*/  BAR.ARV 0xb, 0xa0 ;  /* 0x02c2800000007b1d */ /* 0x000fec0000002000 */
[----:B------:R-:W-:Y:S04]  /*63b0*/  BSSY B0, `(.L_x_3550) ;  /* 0x0000003000007945 */ /* 0x000fe80003800000 */
[----:B------:R-:W-:Y:S05]  /*63c0*/  @!P0 BRA `(.L_x_3551) ;  /* 0x0000000000048947 */ /* 0x000fea0003800000 */
[----:B------:R-:W-:-:S04]  /*63d0*/  DEPBAR.LE SB0, 0x0 ;  /* 0x000080000000791a */ /* 0x000fc80000000000 */
.L_x_3551:
[----:B------:R-:W-:Y:S05]  /*63e0*/  BSYNC B0 ;  /* 0x0000000000007941 */ /* 0x000fea0003800000 */
.L_x_3550:
        /* <DEDUP_REMOVED lines=13> */
.L_x_3553:
[----:B------:R-:W-:Y:S05]  /*64c0*/  BSYNC B0 ;  /* 0x0000000000007941 */ /* 0x000fea0003800000 */
.L_x_3552:
        /* <DEDUP_REMOVED lines=12> */
.L_x_3555:
[----:B------:R-:W-:Y:S05]  /*6590*/  BSYNC B0 ;  /* 0x0000000000007941 */ /* 0x000fea0003800000 */
.L_x_3554:
        /* <DEDUP_REMOVED lines=13> */
.L_x_3557:
[----:B------:R-:W-:Y:S05]  /*6670*/  BSYNC B0 ;  /* 0x0000000000007941 */ /* 0x000fea0003800000 */
.L_x_3556:
[----:B------:R-:W-:Y:S06]  /*6680*/  BAR.ARV 0xa, 0xa0 ;  /* 0x0282800000007b1d */ /* 0x000fec0000002000 */
[----:B------:R-:W-:Y:S04]  /*6690*/  BSSY B0, `(.L_x_3558) ;  /* 0x0000003000007945 */ /* 0x000fe80003800000 */
[----:B------:R-:W-:Y:S05]  /*66a0*/  @!P0 BRA `(.L_x_3559) ;  /* 0x0000000000048947 */ /* 0x000fea0003800000 */
[----:B------:R-:W-:-:S04]  /*66b0*/  DEPBAR.LE SB0, 0x1 ;  /* 0x000080400000791a */ /* 0x000fc80000000000 */
.L_x_3559:
[----:B------:R-:W-:Y:S05]  /*66c0*/  BSYNC B0 ;  /* 0x0000000000007941 */ /* 0x000fea0003800000 */
.L_x_3558:
[----:B------:R-:W-:Y:S01]  /*66d0*/  UIADD3 UR20, UR20, 0x2, URZ ;  /* 0x0000000214147890 */ /* 0x000fe2000fffe03f */
[----:B------:R-:W-:Y:S06]  /*66e0*/  BAR.ARV 0xb, 0xa0 ;  /* 0x02c2800000007b1d */ /* 0x000fec0000002000 */
[----:B------:R-:W-:Y:S01]  /*66f0*/  UISETP.GE.AND UP0, UPT, UR20, UR7, UPT ;  /* 0x000000071400728c */ /* 0x000fe2000bf06270 */
[----:B------:R-:W-:Y:S04]  /*6700*/  BSSY B0, `(.L_x_3560) ;  /* 0x0000003000007945 */ /* 0x000fe80003800000 */
[----:B------:R-:W-:Y:S06]  /*6710*/  @!P0 BRA `(.L_x_3561) ;  /* 0x0000000000048947 */ /* 0x000fec0003800000 */
[----:B------:R-:W-:-:S04]  /*6720*/  DEPBAR.LE SB0, 0x0 ;  /* 0x000080000000791a */ /* 0x000fc80000000000 */
.L_x_3561:
[----:B------:R-:W-:Y:S05]  /*6730*/  BSYNC B0 ;  /* 0x0000000000007941 */ /* 0x000fea0003800000 */
.L_x_3560:
[----:B------:R-:W-:Y:S06]  /*6740*/  BAR.ARV 0xc, 0xa0 ;  /* 0x0302800000007b1d */ /* 0x000fec0000002000 */
[----:B------:R-:W-:Y:S01]  /*6750*/  PLOP3.LUT P1, PT, PT, PT, UP0, 0x80, 0x0 ;  /* 0x000000000000781c */ /* 0x000fe20003f2f008 */
[----:B------:R-:W-:Y:S02]  /*6760*/  UIADD3 UR47, UR47, 0x6000, URZ ;  /* 0x000060002f2f7890 */ /* 0x000fe4000fffe03f */
[----:B------:R-:W-:-:S10]  /*6770*/  UIADD3 UR6, UR6, 0x6000, URZ ;  /* 0x0000600006067890 */ /* 0x000fd4000fffe03f */
[----:B------:R-:W-:Y:S05]  /*6780*/  @!P1 BRA `(.L_x_3562) ;  /* 0xfffffff800009947 */ /* 0x000fea000383ffff */
[----:B------:R-:W-:Y:S05]  /*6790*/  BRA `(.L_x_3493) ;  /* 0x0000002c00387947 */ /* 0x000fea0003800000 */
.L_x_3521:
        /* <DEDUP_REMOVED lines=21> */
.L_x_3563:
[----:B------:R-:W1:Y:S01]  /*68f0*/  LDC R3, c[0x0][0x8cc] ;  /* 0x00023300ff037b82 */ /* 0x000e620000000800 */
[----:B------:R-:W-:Y:S01]  /*6900*/  IMAD.MOV.U32 R0, RZ, RZ, R5 ;  /* 0x000000ffff007224 */ /* 0x000fe200078e0005 */
[----:B-1----:R-:W-:-:S13]  /*6910*/  ISETP.NE.AND P0, PT, R3, 0x1, PT ;  /* 0x000000010300780c */ /* 0x002fda0003f05270 */
[----:B------:R-:W1:Y:S02]  /*6920*/  @P0 LDC.64 R6, c[0x0][0x8d0] ;  /* 0x00023400ff060b82 */ /* 0x000e640000000a00 */
[----:B-1----:R-:W-:-:S05]  /*6930*/  @P0 IMAD.HI.U32 R4, R5, R6, RZ ;  /* 0x0000000605040227 */ /* 0x002fca00078e00ff */
[----:B------:R-:W-:-:S05]  /*6940*/  @P0 SHF.R.U32.HI R0, RZ, R7, R4 ;  /* 0x00000007ff000219 */ /* 0x000fca0000011604 */
[----:B------:R-:W-:-:S07]  /*6950*/  IMAD R3, R0, R3, RZ ;  /* 0x0000000300037224 */ /* 0x000fce00078e02ff */
.L_x_3564:
        /* <DEDUP_REMOVED lines=23> */
.L_x_3565:
        /* <DEDUP_REMOVED lines=10> */
.L_x_3567:
[----:B------:R-:W1:Y:S02]  /*6b70*/  LDC R4, c[0x0][0x8f4] ;  /* 0x00023d00ff047b82 */ /* 0x000e640000000800 */
.L_x_3566:
[----:B-1---5:R-:W-:Y:S02]  /*6b80*/  VIADD R4, R4, 0x5f ;  /* 0x0000005f04047836 */ /* 0x022fe40000000000 */
[----:B------:R-:W-:Y:S02]  /*6b90*/  IMAD.MOV.U32 R8, RZ, RZ, 0x1 ;  /* 0x00000001ff087424 */ /* 0x000fe400078e00ff */
[----:B------:R-:W-:-:S04]  /*6ba0*/  IMAD.HI R4, R4, 0x2aaaaaab, RZ ;  /* 0x2aaaaaab04047827 */ /* 0x000fc800078e02ff */
[----:B--2---:R-:W-:Y:S01]  /*6bb0*/  IMAD.MOV.U32 R2, RZ, RZ, RZ ;  /* 0x000000ffff027224 */ /* 0x004fe200078e00ff */
        /* <DEDUP_REMOVED lines=46> */
.L_x_3569:
        /* <DEDUP_REMOVED lines=11> */
.L_x_3570:
[----:B------:R-:W-:Y:S05]  /*6f50*/  @!P0 BRA `(.L_x_3571) ;  /* 0x00000000000c8947 */ /* 0x000fea0003800000 */
[----:B------:R-:W2:Y:S04]  /*6f60*/  LDG.E R5, desc[UR38][R2.64] ;  /* 0x0000002602057981 */ /* 0x000ea8000c1e1900 */
[----:B------:R-:W2:Y:S02]  /*6f70*/  LDG.E R4, desc[UR38][R2.64+0x4] ;  /* 0x0000042602047981 */ /* 0x000ea4000c1e1900 */
[----:B--2---:R-:W-:-:S07]  /*6f80*/  IMAD.IADD R4, R4, 0x1, -R5 ;  /* 0x0000000104047824 */ /* 0x004fce00078e0a05 */
.L_x_3571:
        /* <DEDUP_REMOVED lines=73> */
.L_x_3600:
        /* <DEDUP_REMOVED lines=9> */
.L_x_3574:
        /* <DEDUP_REMOVED lines=112> */
.L_x_3585:
[----:B-1----:R-:W-:-:S05]  /*7bb0*/  IMAD.MOV.U32 R6, RZ, RZ, 0x1 ;  /* 0x00000001ff067424 */ /* 0x002fca00078e00ff */
[----:B------:R-:W-:-:S04]  /*7bc0*/  SHF.L.U32 R6, R6, 0x1f, RZ ;  /* 0x0000001f06067819 */ /* 0x000fc800000006ff */
[----:B------:R-:W1:Y:S02]  /*7bd0*/  SYNCS.PHASECHK.TRANS64.TRYWAIT P1, [R0+URZ+0x36438], R6 ;  /* 0x03643806000075a7 */ /* 0x000e64000802017f */
[----:B-1----:R-:W-:Y:S05]  /*7be0*/  @!P1 BRA `(.L_x_3577) ;  /* 0x0000001800a09947 */ /* 0x002fea0003800000 */
.L_x_3601:
[----:B------:R-:W-:Y:S05]  /*7bf0*/  @P0 BRA `(.L_x_3578) ;  /* 0x0000000000140947 */ /* 0x000fea0003800000 */
[----:B------:R-:W-:Y:S01]  /*7c00*/  ISETP.NE.AND P1, PT, R18, RZ, PT ;  /* 0x000000ff1200720c */ /* 0x000fe20003f25270 */
[----:B------:R-:W-:-:S04]  /*7c10*/  IMAD.MOV.U32 R3, RZ, RZ, 0x6100 ;  /* 0x00006100ff037424 */ /* 0x000fc800078e00ff */
[----:B------:R2:W-:Y:S08]  /*7c20*/  SYNCS.ARRIVE.TRANS64 RZ, [R0+URZ+0x36430], R3 ;  /* 0x0364300300ff79a7 */ /* 0x0005f0000800003f */
[----:B------:R-:W-:Y:S05]  /*7c30*/  @!P1 BRA `(.L_x_3578) ;  /* 0x0000000000049947 */ /* 0x000fea0003800000 */
[----:B------:R-:W-:Y:S01]  /*7c40*/  BPT.TRAP 0x1 ;  /* 0x000000040000795c */ /* 0x000fe20000300000 */
.L_x_3578:
        /* <DEDUP_REMOVED lines=48> */
.L_x_3602:
[----:B------:R-:W-:Y:S05]  /*7f50*/  @P0 BRA `(.L_x_3580) ;  /* 0x0000000000140947 */ /* 0x000fea0003800000 */
[----:B------:R-:W-:Y:S01]  /*7f60*/  ISETP.NE.AND P1, PT, R18, RZ, PT ;  /* 0x000000ff1200720c */ /* 0x000fe20003f25270 */
[----:B--2---:R-:W-:-:S04]  /*7f70*/  IMAD.MOV.U32 R3, RZ, RZ, 0x6100 ;  /* 0x00006100ff037424 */ /* 0x004fc800078e00ff */
[----:B------:R3:W-:Y:S08]  /*7f80*/  SYNCS.ARRIVE.TRANS64 RZ, [R0+URZ+0x36418], R3 ;  /* 0x0364180300ff79a7 */ /* 0x0007f0000800003f */
[----:B------:R-:W-:Y:S05]  /*7f90*/  @!P1 BRA `(.L_x_3580) ;  /* 0x0000000000049947 */ /* 0x000fea0003800000 */
[----:B------:R-:W-:Y:S01]  /*7fa0*/  BPT.TRAP 0x1 ;  /* 0x000000040000795c */ /* 0x000fe20000300000 */
.L_x_3580:
        /* <DEDUP_REMOVED lines=47> */
.L_x_3603:
        /* <DEDUP_REMOVED lines=8> */
.L_x_3582:
        /* <DEDUP_REMOVED lines=37> */
.L_x_3605:
[----:B------:R-:W-:Y:S05]  /*8570*/  @P0 BRA `(.L_x_3584) ;  /* 0x0000000000140947 */ /* 0x000fea0003800000 */
[----:B------:R-:W-:Y:S01]  /*8580*/  ISETP.NE.AND P1, PT, R18, RZ, PT ;  /* 0x000000ff1200720c */ /* 0x000fe20003f25270 */
[----:B--2---:R-:W-:-:S04]  /*8590*/  IMAD.MOV.U32 R5, RZ, RZ, 0x6100 ;  /* 0x00006100ff057424 */ /* 0x004fc800078e00ff */
[----:B------:R3:W-:Y:S08]  /*85a0*/  SYNCS.ARRIVE.TRANS64 RZ, [R0+URZ+0x36410], R5 ;  /* 0x0364100500ff79a7 */ /* 0x0007f0000800003f */
[----:B------:R-:W-:Y:S05]  /*85b0*/  @!P1 BRA `(.L_x_3584) ;  /* 0x0000000000049947 */ /* 0x000fea0003800000 */
[----:B------:R-:W-:Y:S01]  /*85c0*/  BPT.TRAP 0x1 ;  /* 0x000000040000795c */ /* 0x000fe20000300000 */
.L_x_3584:
        /* <DEDUP_REMOVED lines=44> */
.L_x_3576:
[----:B------:R-:W-:Y:S01]  /*8890*/  ISETP.NE.AND P1, PT, R20, RZ, PT ;  /* 0x000000ff1400720c */ /* 0x000fe20003f25270 */
[----:B------:R-:W-:Y:S02]  /*88a0*/  IMAD.MOV.U32 R16, RZ, RZ, 0x1 ;  /* 0x00000001ff107424 */ /* 0x000fe400078e00ff */
[----:B------:R-:W-:-:S10]  /*88b0*/  IMAD.MOV.U32 R5, RZ, RZ, R14 ;  /* 0x000000ffff057224 */ /* 0x000fd400078e000e */
[----:B------:R-:W-:Y:S05]  /*88c0*/  @!P1 BRA `(.L_x_3575) ;  /* 0x00000004008c9947 */ /* 0x000fea0003800000 */
[----:B------:R-:W2:Y:S02]  /*88d0*/  SYNCS.PHASECHK.TRANS64.TRYWAIT P1, [R0+URZ+0x36438], R6 ;  /* 0x03643806000075a7 */ /* 0x000ea4000802017f */
[----:B--2---:R-:W-:Y:S05]  /*88e0*/  @!P1 BRA `(.L_x_3586) ;  /* 0x0000000c00c09947 */ /* 0x004fea0003800000 */
.L_x_3606:
[----:B------:R-:W-:Y:S05]  /*88f0*/  @P0 BRA `(.L_x_3587) ;  /* 0x0000000000140947 */ /* 0x000fea0003800000 */
[----:B------:R-:W-:Y:S01]  /*8900*/  ISETP.NE.AND P1, PT, R18, RZ, PT ;  /* 0x000000ff1200720c */ /* 0x000fe20003f25270 */
[----:B------:R-:W-:-:S04]  /*8910*/  IMAD.MOV.U32 R5, RZ, RZ, 0x6100 ;  /* 0x00006100ff057424 */ /* 0x000fc800078e00ff */
[----:B------:R3:W-:Y:S08]  /*8920*/  SYNCS.ARRIVE.TRANS64 RZ, [R0+URZ+0x36430], R5 ;  /* 0x0364300500ff79a7 */ /* 0x0007f0000800003f */
[----:B------:R-:W-:Y:S05]  /*8930*/  @!P1 BRA `(.L_x_3587) ;  /* 0x0000000000049947 */ /* 0x000fea0003800000 */
[----:B------:R-:W-:Y:S01]  /*8940*/  BPT.TRAP 0x1 ;  /* 0x000000040000795c */ /* 0x000fe20000300000 */
.L_x_3587:
        /* <DEDUP_REMOVED lines=42> */
.L_x_3607:
[----:B------:R-:W-:Y:S01]  /*8bf0*/  IMAD.MOV.U32 R16, RZ, RZ, RZ ;  /* 0x000000ffff107224 */ /* 0x000fe200078e00ff */
[----:B------:R-:W-:Y:S06]  /*8c00*/  @P0 BRA `(.L_x_3589) ;  /* 0x0000000000140947 */ /* 0x000fec0003800000 */
[----:B------:R-:W-:Y:S01]  /*8c10*/  ISETP.NE.AND P1, PT, R18, RZ, PT ;  /* 0x000000ff1200720c */ /* 0x000fe20003f25270 */
[----:B-1----:R-:W-:-:S04]  /*8c20*/  IMAD.MOV.U32 R5, RZ, RZ, 0x6100 ;  /* 0x00006100ff057424 */ /* 0x002fc800078e00ff */
[----:B------:R2:W-:Y:S08]  /*8c30*/  SYNCS.ARRIVE.TRANS64 RZ, [R0+URZ+0x36418], R5 ;  /* 0x0364180500ff79a7 */ /* 0x0005f0000800003f */
[----:B------:R-:W-:Y:S05]  /*8c40*/  @!P1 BRA `(.L_x_3589) ;  /* 0x0000000000049947 */ /* 0x000fea0003800000 */
[----:B------:R-:W-:Y:S01]  /*8c50*/  BPT.TRAP 0x1 ;  /* 0x000000040000795c */ /* 0x000fe20000300000 */
.L_x_3589:
        /* <DEDUP_REMOVED lines=42> */
.L_x_3575:
[----:B------:R-:W-:-:S04]  /*8f00*/  SHF.L.U32 R3, R16, 0x1f, RZ ;  /* 0x0000001f10037819 */ /* 0x000fc800000006ff */
[----:B------:R-:W2:Y:S02]  /*8f10*/  SYNCS.PHASECHK.TRANS64.TRYWAIT P1, [R0+URZ+0x36438], R3 ;  /* 0x03643803000075a7 */ /* 0x000ea4000802017f */
[----:B--2---:R-:W-:Y:S05]  /*8f20*/  @!P1 BRA `(.L_x_3590) ;  /* 0x0000000800589947 */ /* 0x004fea0003800000 */
.L_x_3608:
[----:B------:R-:W-:Y:S05]  /*8f30*/  @P0 BRA `(.L_x_3591) ;  /* 0x0000000000180947 */ /* 0x000fea0003800000 */
[----:B------:R-:W3:Y:S01]  /*8f40*/  S2R R2, SR_TID.X ;  /* 0x0000000000027919 */ /* 0x000ee20000002100 */
[----:B--2---:R-:W-:-:S04]  /*8f50*/  IMAD.MOV.U32 R3, RZ, RZ, 0x6100 ;  /* 0x00006100ff037424 */ /* 0x004fc800078e00ff */
[----:B------:R4:W-:Y:S01]  /*8f60*/  SYNCS.ARRIVE.TRANS64 RZ, [R0+URZ+0x36430], R3 ;  /* 0x0364300300ff79a7 */ /* 0x0009e2000800003f */
[----:B---3--:R-:W-:-:S13]  /*8f70*/  LOP3.LUT P0, RZ, R2, 0x1f, RZ, 0xc0, !PT ;  /* 0x0000001f02ff7812 */ /* 0x008fda000780c0ff */
[----:B----4-:R-:W-:Y:S05]  /*8f80*/  @!P0 BRA `(.L_x_3591) ;  /* 0x0000000000048947 */ /* 0x010fea0003800000 */
[----:B------:R-:W-:Y:S01]  /*8f90*/  BPT.TRAP 0x1 ;  /* 0x000000040000795c */ /* 0x000fe20000300000 */
.L_x_3591:
        /* <DEDUP_REMOVED lines=44> */
.L_x_3572:
[----:B------:R-:W-:Y:S05]  /*9260*/  BSYNC B0 ;  /* 0x0000000000007941 */ /* 0x000fea0003800000 */
.L_x_3568:
[----:B------:R-:W-:-:S03]  /*9270*/  UMOV UR7, 0xffffffff ;  /* 0xffffffff00077882 */ /* 0x000fc60000000000 */
[----:B------:R-:W-:Y:S05]  /*9280*/  BRA.DIV UR7, `(.L_x_3592) ;  /* 0x0000000607947947 */ /* 0x000fea000b800000 */
[----:B------:R-:W-:-:S13]  /*9290*/  ELECT P6, URZ, PT ;  /* 0x00000000003f782f */ /* 0x000fda00038c0000 */
.L_x_3611:
[----:B------:R-:W-:Y:S05]  /*92a0*/  @!P6 BRA `(.L_x_3493) ;  /* 0x000000000074e947 */ /* 0x000fea0003800000 */
[----:B-12---:R-:W2:Y:S02]  /*92b0*/  LDL.LU R0, [R1+0x4] ;  /* 0x0000040001007983 */ /* 0x006ea40000300800 */
[----:B--2---:R-:W-:-:S04]  /*92c0*/  LOP3.LUT R0, R0, 0x2, RZ, 0xfc, !PT ;  /* 0x0000000200007812 */ /* 0x004fc800078efcff */
[----:B------:R-:W-:-:S13]  /*92d0*/  ISETP.NE.AND P2, PT, R0, 0x3, PT ;  /* 0x000000030000780c */ /* 0x000fda0003f45270 */
[----:B------:R-:W-:Y:S05]  /*92e0*/  @!P2 BRA `(.L_x_3593) ;  /* 0x000000000004a947 */ /* 0x000fea0003800000 */
[----:B------:R-:W-:Y:S01]  /*92f0*/  BPT.TRAP 0x1 ;  /* 0x000000040000795c */ /* 0x000fe20000300000 */
.L_x_3593:
        /* <DEDUP_REMOVED lines=15> */
.L_x_3612:
[----:B------:R-:W2:Y:S02]  /*93f0*/  SYNCS.PHASECHK.TRANS64.TRYWAIT P0, [R3+URZ], R2 ;  /* 0x00000002030075a7 */ /* 0x000ea4000800017f */
[----:B--2---:R-:W-:Y:S05]  /*9400*/  @!P0 BRA `(.L_x_3595) ;  /* 0x0000000400688947 */ /* 0x004fea0003800000 */
.L_x_3613:
[----:B------:R-:W-:Y:S05]  /*9410*/  @!P2 BRA `(.L_x_3596) ;  /* 0x000000000004a947 */ /* 0x000fea0003800000 */
[----:B------:R-:W-:Y:S01]  /*9420*/  BPT.TRAP 0x1 ;  /* 0x000000040000795c */ /* 0x000fe20000300000 */
.L_x_3596:
[----:B------:R-:W-:-:S07]  /*9430*/  SHF.L.U32 R16, R16, 0x1f, RZ ;  /* 0x0000001f10107819 */ /* 0x000fce00000006ff */
.L_x_3597:
[----:B---3--:R3:W4:Y:S02]  /*9440*/  SYNCS.PHASECHK.TRANS64.TRYWAIT P0, [R9+URZ+0x36438], R16 ;  /* 0x03643810090075a7 */ /* 0x008724000800017f */
[----:B----4-:R-:W-:Y:S05]  /*9450*/  @!P0 NANOSLEEP.SYNCS 0x989680 ;  /* 0x009896800000895d */ /* 0x010fea0003900000 */
[----:B------:R-:W4:Y:S02]  /*9460*/  @!P0 SYNCS.PHASECHK.TRANS64 P0, [R9+URZ+0x36438], R16 ;  /* 0x03643810090085a7 */ /* 0x000f24000800007f */
[----:B----4-:R-:W-:Y:S05]  /*9470*/  @!P0 BRA `(.L_x_3597) ;  /* 0xfffffffc00f08947 */ /* 0x010fea000383ffff */
.L_x_3493:
[----:B------:R-:W-:Y:S05]  /*9480*/  BSYNC B6 ;  /* 0x0000000000067941 */ /* 0x000fea0003800000 */
.L_x_3485:
[----:B------:R-:W-:Y:S05]  /*9490*/  EXIT ;  /* 0x000000000000794d */ /* 0x000fea0003800000 */
.L_x_3503:
[----:B------:R-:W-:Y:S02]  /*94a0*/  IMAD.MOV.U32 R12, RZ, RZ, RZ ;  /* 0x000000ffff0c7224 */ /* 0x000fe400078e00ff */
[----:B------:R-:W-:Y:S02]  /*94b0*/  IMAD.MOV.U32 R11, RZ, RZ, 0x1f ;  /* 0x0000001fff0b7424 */ /* 0x000fe400078e00ff */
[----:B------:R-:W-:-:S07]  /*94c0*/  IMAD.MOV.U32 R15, RZ, RZ, -0x1 ;  /* 0xffffffffff0f7424 */ /* 0x000fce00078e00ff */
[----:B--2---:R-:W-:Y:S05]  /*94d0*/  WARPSYNC.COLLECTIVE R15, `(.L_x_3598) ;  /* 0x000000000f087348 */ /* 0x004fea0003c00000 */
[----:B------:R1:W3:Y:S02]  /*94e0*/  SHFL.IDX P6, R14, R13, R12, R11 ;  /* 0x0000000c0d0e7389 */ /* 0x0002e400000c000b */
[----:B-123--:R-:W-:Y:S01]  /*94f0*/  ENDCOLLECTIVE ;  /* 0x000000000000791b */ /* 0x00efe20003800000 */
.L_x_3598:
[----:B------:R-:W-:Y:S05]  /*9500*/  BRA `(.L_x_3599) ;  /* 0xffffff8000407947 */ /* 0x000fea000383ffff */
.L_x_3505:
[----:B---3--:R-:W-:-:S04]  /*9510*/  IMAD.U32 R0, RZ, RZ, UR36 ;  /* 0x00000024ff007e24 */ /* 0x008fc8000f8e00ff */
[----:B------:R3:W4:Y:S03]  /*9520*/  SYNCS.PHASECHK.TRANS64.TRYWAIT P0, [R0+URZ+0x36400], R10 ;  /* 0x0364000a000075a7 */ /* 0x000726000800017f */
[----:B----4-:R-:W-:Y:S05]  /*9530*/  @!P0 NANOSLEEP.SYNCS 0x989680 ;  /* 0x009896800000895d */ /* 0x010fea0003900000 */
[----:B------:R-:W4:Y:S02]  /*9540*/  @!P0 SYNCS.PHASECHK.TRANS64 P0, [R0+URZ+0x36400], R10 ;  /* 0x0364000a000085a7 */ /* 0x000f24000800007f */
[----:B----4-:R-:W-:Y:S05]  /*9550*/  @!P0 BRA `(.L_x_3505) ;  /* 0xfffffffc00ec8947 */ /* 0x010fea000383ffff */
[----:B------:R-:W-:Y:S05]  /*9560*/  BRA `(.L_x_3504) ;  /* 0xffffff80007c7947 */ /* 0x000fea000383ffff */
.L_x_3509:
[----:B---3--:R3:W4:Y:S02]  /*9570*/  SYNCS.PHASECHK.TRANS64.TRYWAIT P1, [R3+URZ+0x36410], R10 ;  /* 0x0364100a030075a7 */ /* 0x008724000802017f */
[----:B----4-:R-:W-:Y:S05]  /*9580*/  @!P1 NANOSLEEP.SYNCS 0x989680 ;  /* 0x009896800000995d */ /* 0x010fea0003900000 */
[----:B------:R-:W4:Y:S02]  /*9590*/  @!P1 SYNCS.PHASECHK.TRANS64 P1, [R3+URZ+0x36410], R10 ;  /* 0x0364100a030095a7 */ /* 0x000f24000802007f */
[----:B----4-:R-:W-:Y:S05]  /*95a0*/  @!P1 BRA `(.L_x_3509) ;  /* 0xfffffffc00f09947 */ /* 0x010fea000383ffff */
[----:B------:R-:W-:Y:S05]  /*95b0*/  BRA `(.L_x_3508) ;  /* 0xffffff88003c7947 */ /* 0x000fea000383ffff */
.L_x_3513:
[----:B-1----:R-:W-:-:S04]  /*95c0*/  IMAD.U32 R121, RZ, RZ, UR36 ;  /* 0x00000024ff797e24 */ /* 0x002fc8000f8e00ff */
[----:B------:R1:W2:Y:S03]  /*95d0*/  SYNCS.PHASECHK.TRANS64.TRYWAIT P1, [R121+URZ+0x36430], R14 ;  /* 0x0364300e790075a7 */ /* 0x0002a6000802017f */
[----:B--2---:R-:W-:Y:S05]  /*95e0*/  @!P1 NANOSLEEP.SYNCS 0x989680 ;  /* 0x009896800000995d */ /* 0x004fea0003900000 */
[----:B------:R-:W2:Y:S02]  /*95f0*/  @!P1 SYNCS.PHASECHK.TRANS64 P1, [R121+URZ+0x36430], R14 ;  /* 0x0364300e790095a7 */ /* 0x000ea4000802007f */
[----:B--2---:R-:W-:Y:S05]  /*9600*/  @!P1 BRA `(.L_x_3513) ;  /* 0xfffffffc00ec9947 */ /* 0x004fea000383ffff */
[----:B------:R-:W-:Y:S05]  /*9610*/  BRA `(.L_x_3512) ;  /* 0xffffff9000607947 */ /* 0x000fea000383ffff */
.L_x_3573:
[----:B-1----:R1:W2:Y:S02]  /*9620*/  SYNCS.PHASECHK.TRANS64.TRYWAIT P1, [R0+URZ+0x36420], R6 ;  /* 0x03642006000075a7 */ /* 0x0022a4000802017f */
[----:B--2---:R-:W-:Y:S05]  /*9630*/  @!P1 NANOSLEEP.SYNCS 0x989680 ;  /* 0x009896800000995d */ /* 0x004fea0003900000 */
[----:B------:R-:W2:Y:S02]  /*9640*/  @!P1 SYNCS.PHASECHK.TRANS64 P1, [R0+URZ+0x36420], R6 ;  /* 0x03642006000095a7 */ /* 0x000ea4000802007f */
[----:B--2---:R-:W-:Y:S05]  /*9650*/  @!P1 BRA `(.L_x_3573) ;  /* 0xfffffffc00f09947 */ /* 0x004fea000383ffff */
[----:B------:R-:W-:Y:S05]  /*9660*/  BRA `(.L_x_3600) ;  /* 0xffffffdc006c7947 */ /* 0x000fea000383ffff */
.L_x_3577:
[----:B-1----:R1:W2:Y:S02]  /*9670*/  SYNCS.PHASECHK.TRANS64.TRYWAIT P1, [R0+URZ+0x36438], R6 ;  /* 0x03643806000075a7 */ /* 0x0022a4000802017f */
[----:B--2---:R-:W-:Y:S05]  /*9680*/  @!P1 NANOSLEEP.SYNCS 0x989680 ;  /* 0x009896800000995d */ /* 0x004fea0003900000 */
[----:B------:R-:W2:Y:S02]  /*9690*/  @!P1 SYNCS.PHASECHK.TRANS64 P1, [R0+URZ+0x36438], R6 ;  /* 0x03643806000095a7 */ /* 0x000ea4000802007f */
[----:B--2---:R-:W-:Y:S05]  /*96a0*/  @!P1 BRA `(.L_x_3577) ;  /* 0xfffffffc00f09947 */ /* 0x004fea000383ffff */
[----:B------:R-:W-:Y:S05]  /*96b0*/  BRA `(.L_x_3601) ;  /* 0xffffffe4004c7947 */ /* 0x000fea000383ffff */
.L_x_3579:
[----:B--2---:R2:W3:Y:S02]  /*96c0*/  SYNCS.PHASECHK.TRANS64.TRYWAIT P1, [R0+URZ+0x36428], R3 ;  /* 0x03642803000075a7 */ /* 0x0044e4000802017f */
[----:B---3--:R-:W-:Y:S05]  /*96d0*/  @!P1 NANOSLEEP.SYNCS 0x989680 ;  /* 0x009896800000995d */ /* 0x008fea0003900000 */
[----:B------:R-:W3:Y:S02]  /*96e0*/  @!P1 SYNCS.PHASECHK.TRANS64 P1, [R0+URZ+0x36428], R3 ;  /* 0x03642803000095a7 */ /* 0x000ee4000802007f */
[----:B---3--:R-:W-:Y:S05]  /*96f0*/  @!P1 BRA `(.L_x_3579) ;  /* 0xfffffffc00f09947 */ /* 0x008fea000383ffff */
[----:B------:R-:W-:Y:S05]  /*9700*/  BRA `(.L_x_3602) ;  /* 0xffffffe800107947 */ /* 0x000fea000383ffff */
.L_x_3581:
        /* <DEDUP_REMOVED lines=8> */
.L_x_3583:
[----:B------:R-:W-:-:S07]  /*9790*/  SHF.L.U32 R5, R7, 0x1f, RZ ;  /* 0x0000001f07057819 */ /* 0x000fce00000006ff */
.L_x_3604:
[----:B--2---:R2:W3:Y:S02]  /*97a0*/  SYNCS.PHASECHK.TRANS64.TRYWAIT P1, [R0+URZ+0x36420], R5 ;  /* 0x03642005000075a7 */ /* 0x0044e4000802017f */
[----:B---3--:R-:W-:Y:S05]  /*97b0*/  @!P1 NANOSLEEP.SYNCS 0x989680 ;  /* 0x009896800000995d */ /* 0x008fea0003900000 */
[----:B------:R-:W3:Y:S02]  /*97c0*/  @!P1 SYNCS.PHASECHK.TRANS64 P1, [R0+URZ+0x36420], R5 ;  /* 0x03642005000095a7 */ /* 0x000ee4000802007f */
[----:B---3--:R-:W-:Y:S05]  /*97d0*/  @!P1 BRA `(.L_x_3604) ;  /* 0xfffffffc00f09947 */ /* 0x008fea000383ffff */
[----:B------:R-:W-:Y:S05]  /*97e0*/  BRA `(.L_x_3605) ;  /* 0xffffffec00607947 */ /* 0x000fea000383ffff */
.L_x_3586:
[----:B--2---:R2:W3:Y:S02]  /*97f0*/  SYNCS.PHASECHK.TRANS64.TRYWAIT P1, [R0+URZ+0x36438], R6 ;  /* 0x03643806000075a7 */ /* 0x0044e4000802017f */
[----:B---3--:R-:W-:Y:S05]  /*9800*/  @!P1 NANOSLEEP.SYNCS 0x989680 ;  /* 0x009896800000995d */ /* 0x008fea0003900000 */
[----:B------:R-:W3:Y:S02]  /*9810*/  @!P1 SYNCS.PHASECHK.TRANS64 P1, [R0+URZ+0x36438], R6 ;  /* 0x03643806000095a7 */ /* 0x000ee4000802007f */
[----:B---3--:R-:W-:Y:S05]  /*9820*/  @!P1 BRA `(.L_x_3586) ;  /* 0xfffffffc00f09947 */ /* 0x008fea000383ffff */
[----:B------:R-:W-:Y:S05]  /*9830*/  BRA `(.L_x_3606) ;  /* 0xfffffff0002c7947 */ /* 0x000fea000383ffff */
.L_x_3588:
[----:B-1----:R1:W2:Y:S02]  /*9840*/  SYNCS.PHASECHK.TRANS64.TRYWAIT P1, [R0+URZ+0x36428], R5 ;  /* 0x03642805000075a7 */ /* 0x0022a4000802017f */
[----:B--2---:R-:W-:Y:S05]  /*9850*/  @!P1 NANOSLEEP.SYNCS 0x989680 ;  /* 0x009896800000995d */ /* 0x004fea0003900000 */
[----:B------:R-:W2:Y:S02]  /*9860*/  @!P1 SYNCS.PHASECHK.TRANS64 P1, [R0+URZ+0x36428], R5 ;  /* 0x03642805000095a7 */ /* 0x000ea4000802007f */
[----:B--2---:R-:W-:Y:S05]  /*9870*/  @!P1 BRA `(.L_x_3588) ;  /* 0xfffffffc00f09947 */ /* 0x004fea000383ffff */
[----:B------:R-:W-:Y:S05]  /*9880*/  BRA `(.L_x_3607) ;  /* 0xfffffff000d87947 */ /* 0x000fea000383ffff */
.L_x_3590:
[----:B--2---:R2:W3:Y:S02]  /*9890*/  SYNCS.PHASECHK.TRANS64.TRYWAIT P1, [R0+URZ+0x36438], R3 ;  /* 0x03643803000075a7 */ /* 0x0044e4000802017f */
[----:B---3--:R-:W-:Y:S05]  /*98a0*/  @!P1 NANOSLEEP.SYNCS 0x989680 ;  /* 0x009896800000995d */ /* 0x008fea0003900000 */
[----:B------:R-:W3:Y:S02]  /*98b0*/  @!P1 SYNCS.PHASECHK.TRANS64 P1, [R0+URZ+0x36438], R3 ;  /* 0x03643803000095a7 */ /* 0x000ee4000802007f */
[----:B---3--:R-:W-:Y:S05]  /*98c0*/  @!P1 BRA `(.L_x_3590) ;  /* 0xfffffffc00f09947 */ /* 0x008fea000383ffff */
[----:B------:R-:W-:Y:S05]  /*98d0*/  BRA `(.L_x_3608) ;  /* 0xfffffff400947947 */ /* 0x000fea000383ffff */
.L_x_3592:
[----:B------:R-:W-:Y:S01]  /*98e0*/  BSSY B0, `(.L_x_3609) ;  /* 0x0000006000007945 */ /* 0x000fe20003800000 */
[----:B------:R-:W-:-:S07]  /*98f0*/  IMAD.MOV.U32 R15, RZ, RZ, -0x1 ;  /* 0xffffffffff0f7424 */ /* 0x000fce00078e00ff */
[----:B-12---:R-:W-:Y:S05]  /*9900*/  WARPSYNC.COLLECTIVE R15, `(.L_x_3610) ;  /* 0x000000000f0c7348 */ /* 0x006fea0003c00000 */
[----:B------:R-:W-:Y:S02]  /*9910*/  ELECT P6, UR62, PT ;  /* 0x00000000003e782f */ /* 0x000fe400038c0000 */
[----:B------:R-:W-:Y:S01]  /*9920*/  MOV R14, UR62 ;  /* 0x0000003e000e7c02 */ /* 0x000fe20008000f00 */
[----:B-12---:R-:W-:Y:S10]  /*9930*/  ENDCOLLECTIVE ;  /* 0x000000000000791b */ /* 0x006ff40003800000 */
.L_x_3610:
[----:B------:R-:W-:Y:S05]  /*9940*/  BSYNC B0 ;  /* 0x0000000000007941 */ /* 0x000fea0003800000 */
.L_x_3609:
[----:B------:R-:W-:Y:S05]  /*9950*/  BRA `(.L_x_3611) ;  /* 0xfffffff800507947 */ /* 0x000fea000383ffff */
.L_x_3594:
[----:B-1----:R1:W2:Y:S02]  /*9960*/  SYNCS.PHASECHK.TRANS64.TRYWAIT P0, [R7+URZ], R0 ;  /* 0x00000000070075a7 */ /* 0x0022a4000800017f */
[----:B--2---:R-:W-:Y:S05]  /*9970*/  @!P0 NANOSLEEP.SYNCS 0x989680 ;  /* 0x009896800000895d */ /* 0x004fea0003900000 */
[----:B------:R-:W2:Y:S02]  /*9980*/  @!P0 SYNCS.PHASECHK.TRANS64 P0, [R7+URZ], R0 ;  /* 0x00000000070085a7 */ /* 0x000ea4000800007f */
[----:B--2---:R-:W-:Y:S05]  /*9990*/  @!P0 BRA `(.L_x_3594) ;  /* 0xfffffffc00f08947 */ /* 0x004fea000383ffff */
[----:B------:R-:W-:Y:S05]  /*99a0*/  BRA `(.L_x_3612) ;  /* 0xfffffff800907947 */ /* 0x000fea000383ffff */
.L_x_3595:
[----:B--2---:R2:W3:Y:S02]  /*99b0*/  SYNCS.PHASECHK.TRANS64.TRYWAIT P0, [R3+URZ], R2 ;  /* 0x00000002030075a7 */ /* 0x0044e4000800017f */
[----:B---3--:R-:W-:Y:S05]  /*99c0*/  @!P0 NANOSLEEP.SYNCS 0x989680 ;  /* 0x009896800000895d */ /* 0x008fea0003900000 */
[----:B------:R-:W3:Y:S02]  /*99d0*/  @!P0 SYNCS.PHASECHK.TRANS64 P0, [R3+URZ], R2 ;  /* 0x00000002030085a7 */ /* 0x000ee4000800007f */
[----:B---3--:R-:W-:Y:S05]  /*99e0*/  @!P0 BRA `(.L_x_3595) ;  /* 0xfffffffc00f08947 */ /* 0x008fea000383ffff */
[----:B------:R-:W-:Y:S05]  /*99f0*/  BRA `(.L_x_3613) ;  /* 0xfffffff800847947 */ /* 0x000fea000383ffff */
.L_x_3614:
        /* <DEDUP_REMOVED lines=16> */
.L_x_7671:


//--------------------- .text._ZN7cutlass13device_kernelIN5flash11enable_sm90INS1_16FlashAttnBwdSm90INS1_25CollectiveMainloopBwdSm90ILi2ELi1ELi1EN4cute5tupleIJNS5_1CILi1EEES8_S8_EEENS6_IJNS7_ILi64EEENS7_ILi96EEENS7_ILi192EEEEEENS_6half_tEfNS_4arch4Sm90ELb1ELb0ELb1ELb1ELb1ELb0ELb1ELb0ELi3ELi1ELi1ELi1ELb0EEENS1_24CollectiveEpilogueBwdGQAISD_fSG_Li384ELb1ELb1EEENS1_25SingleTileBwdLPTSchedulerILb1ELi96ELb1EEEEEEEEEvNT_6ParamsE --------------------------
	.section	.text._ZN7cutlass13device_kernelIN5flash11enable_sm90INS1_16FlashAttnBwdSm90INS1_25CollectiveMainloopBwdSm90ILi2ELi1ELi1EN4cute5tupleIJNS5_1CILi1EEES8_S8_EEENS6_IJNS7_ILi64EEENS7_ILi96EEENS7_ILi192EEEEEENS_6half_tEfNS_4arch4Sm90ELb1ELb0ELb1ELb1ELb1ELb0ELb1ELb0ELi3ELi1ELi1ELi1ELb0EEENS1_24CollectiveEpilogueBwdGQAISD_fSG_Li384ELb1ELb1EEENS1_25SingleTileBwdLPTSchedulerILb1ELi96ELb1EEEEEEEEEvNT_6ParamsE,"ax",@progbits
	.align	128
.text._ZN7cutlass13device_kernelIN5flash11enable_sm90INS1_16FlashAttnBwdSm90INS1_25CollectiveMainloopBwdSm90ILi2ELi1ELi1EN4cute5tupleIJNS5_1CILi1EEES8_S8_EEENS6_IJNS7_ILi64EEENS7_ILi96EEENS7_ILi192EEEEEENS_6half_tEfNS_4arch4Sm90ELb1ELb0ELb1ELb1ELb1ELb0ELb1ELb0ELi3ELi1ELi1ELi1ELb0EEENS1_24CollectiveEpilogueBwdGQAISD_fSG_Li384ELb1ELb1EEENS1_25SingleTileBwdLPTSchedulerILb1ELi96ELb1EEEEEEEEEvNT_6ParamsE:
        .type           _ZN7cutlass13device_kernelIN5flash11enable_sm90INS1_16FlashAttnBwdSm90INS1_25CollectiveMainloopBwdSm90ILi2ELi1ELi1EN4cute5tupleIJNS5_1CILi1EEES8_S8_EEENS6_IJNS7_ILi64EEENS7_ILi96EEENS7_ILi192EEEEEENS_6half_tEfNS_4arch4Sm90ELb1ELb0ELb1ELb1ELb1ELb0ELb1ELb0ELi3ELi1ELi1ELi1ELb0EEENS1_24CollectiveEpilogueBwdGQAISD_fSG_Li384ELb1ELb1EEENS1_25SingleTileBwdLPTSchedulerILb1ELi96ELb1EEEEEEEEEvNT_6ParamsE,@function
        .size           _ZN7cutlass13device_kernelIN5flash11enable_sm90INS1_16FlashAttnBwdSm90INS1_25CollectiveMainloopBwdSm90ILi2ELi1ELi1EN4cute5tupleIJNS5_1CILi1EEES8_S8_EEENS6_IJNS7_ILi64EEENS7_ILi96EEENS7_ILi192EEEEEENS_6half_tEfNS_4arch4Sm90ELb1ELb0ELb1ELb1ELb1ELb0ELb1ELb0ELi3ELi1ELi1ELi1ELb0EEENS1_24CollectiveEpilogueBwdGQAISD_fSG_Li384ELb1ELb1EEENS1_25SingleTileBwdLPTSchedulerILb1ELi96ELb1EEEEEEEEEvNT_6ParamsE,(.L_x_7672 - _ZN7cutlass13device_kernelIN5flash11enable_sm90INS1_16FlashAttnBwdSm90INS1_25CollectiveMainloopBwdSm90ILi2ELi1ELi1EN4cute5tupleIJNS5_1CILi1EEES8_S8_EEENS6_IJNS7_ILi64EEENS7_ILi96EEENS7_ILi192EEEEEENS_6half_tEfNS_4arch4Sm90ELb1ELb0ELb1ELb1ELb1ELb0ELb1ELb0ELi3ELi1ELi1ELi1ELb0EEENS1_24CollectiveEpilogueBwdGQAISD_fSG_Li384ELb1ELb1EEENS1_25SingleTileBwdLPTSchedulerILb1ELi96ELb1EEEEEEEEEvNT_6ParamsE)
        .other          _ZN7cutlass13device_kernelIN5flash11enable_sm90INS1_16FlashAttnBwdSm90INS1_25CollectiveMainloopBwdSm90ILi2ELi1ELi1EN4cute5tupleIJNS5_1CILi1EEES8_S8_EEENS6_IJNS7_ILi64EEENS7_ILi96EEENS7_ILi192EEEEEENS_6half_tEfNS_4arch4Sm90ELb1ELb0ELb1ELb1ELb1ELb0ELb1ELb0ELi3ELi1ELi1ELi1ELb0EEENS1_24CollectiveEpilogueBwdGQAISD_fSG_Li384ELb1ELb1EEENS1_25SingleTileBwdLPTSchedulerILb1ELi96ELb1EEEEEEEEEvNT_6ParamsE,@"STO_CUDA_ENTRY STV_DEFAULT"
_ZN7cutlass13device_kernelIN5flash11enable_sm90INS1_16FlashAttnBwdSm90INS1_25CollectiveMainloopBwdSm90ILi2ELi1ELi1EN4cute5tupleIJNS5_1CILi1EEES8_S8_EEENS6_IJNS7_ILi64EEENS7_ILi96EEENS7_ILi192EEEEEENS_6half_tEfNS_4arch4Sm90ELb1ELb0ELb1ELb1ELb1ELb0ELb1ELb0ELi3ELi1ELi1ELi1ELb0EEENS1_24CollectiveEpilogueBwdGQAISD_fSG_Li384ELb1ELb1EEENS1_25SingleTileBwdLPTSchedulerILb1ELi96ELb1EEEEEEEEEvNT_6ParamsE:
        /* <DEDUP_REMOVED lines=23> */
.L_x_3616:
[----:B------:R-:W-:Y:S05]  /*0170*/  BSYNC B0 ;  /* 0x0000000000007941 */ /* 0x000fea0003800000 */
.L_x_3615:
        /* <DEDUP_REMOVED lines=34> */
.L_x_3617:
        /* <DEDUP_REMOVED lines=20> */
.L_x_3618:
        /* <DEDUP_REMOVED lines=9> */
.L_x_3621:
        /* <DEDUP_REMOVED lines=30> */
[----:B------:R-:W-:Y:S01]  /*0750*/  IMAD R2, R0, R3, RZ ;  /* 0x0000000300027224 */ /* 0x000fe200078e02ff */
[----:B------:R-:W-:Y:S06]  /*0760*/  BRA `(.L_x_3623) ;  /* 0x00000000001c7947 */ /* 0x000fec0003800000 */
.L_x_3622:
[----:B------:R-:W1:Y:S01]  /*0770*/  LDC R3, c[0x0][0x8cc] ;  /* 0x00023300ff037b82 */ /* 0x000e620000000800 */
[----:B------:R-:W-:Y:S01]  /*0780*/  IMAD.U32 R0, RZ, RZ, UR4 ;  /* 0x00000004ff007e24 */ /* 0x000fe2000f8e00ff */
[----:B-1----:R-:W-:-:S13]  /*0790*/  ISETP.NE.AND P0, PT, R3, 0x1, PT ;  /* 0x000000010300780c */ /* 0x002fda0003f05270 */
[----:B------:R-:W1:Y:S02]  /*07a0*/  @P0 LDC.64 R4, c[0x0][0x8d0] ;  /* 0x00023400ff040b82 */ /* 0x000e640000000a00 */
[----:B-1----:R-:W-:-:S05]  /*07b0*/  @P0 IMAD.HI.U32 R2, R4, UR4, RZ ;  /* 0x0000000404020c27 */ /* 0x002fca000f8e00ff */
[----:B------:R-:W-:-:S05]  /*07c0*/  @P0 SHF.R.U32.HI R0, RZ, R5, R2 ;  /* 0x00000005ff000219 */ /* 0x000fca0000011602 */
[----:B------:R-:W-:-:S07]  /*07d0*/  IMAD R2, R0, R3, RZ ;  /* 0x0000000300027224 */ /* 0x000fce00078e02ff */
.L_x_3623:
[----:B------:R-:W1:Y:S01]  /*07e0*/  LDC R3, c[0x0][0x8c0] ;  /* 0x00023000ff037b82 */ /* 0x000e620000000800 */
[----:B------:R-:W-:Y:S01]  /*07f0*/  IADD3 R2, -R2, UR4, RZ ;  /* 0x0000000402027c10 */ /* 0x000fe2000fffe1ff */
[----:B------:R-:W-:Y:S02]  /*0800*/  ULDC.64 UR4, c[0x0][0x900] ;  /* 0x0002400000047ab9 */ /* 0x000fe40000000a00 */
[----:B------:R-:W-:-:S04]  /*0810*/  ISETP.NE.U32.AND P0, PT, RZ, UR4, PT ;  /* 0x00000004ff007c0c */ /* 0x000fc8000bf05070 */
[----:B------:R-:W2:Y:S01]  /*0820*/  LDC R9, c[0x0][0x8cc] ;  /* 0x00023300ff097b82 */ /* 0x000ea20000000800 */
[----:B------:R-:W-:Y:S02]  /*0830*/  ISETP.NE.AND.EX P0, PT, RZ, UR5, PT, P0 ;  /* 0x00000005ff007c0c */ /* 0x000fe4000bf05300 */
[----:B-1----:R-:W-:Y:S01]  /*0840*/  ISETP.NE.AND P1, PT, R3, 0x1, PT ;  /* 0x000000010300780c */ /* 0x002fe20003f25270 */
[----:B--2---:R-:W-:-:S04]  /*0850*/  IMAD R9, R9, UR6, R2 ;  /* 0x0000000609097c24 */ /* 0x004fc8000f8e0202 */
[----:B------:R-:W-:-:S08]  /*0860*/  IMAD.MOV.U32 R5, RZ, RZ, R9 ;  /* 0x000000ffff057224 */ /* 0x000fd000078e0009 */
[----:B------:R-:W1:Y:S08]  /*0870*/  @P1 LDC R4, c[0x0][0x8c4] ;  /* 0x00023100ff041b82 */ /* 0x000e700000000800 */
[----:B------:R-:W2:Y:S01]  /*0880*/  @P1 LDC R7, c[0x0][0x8c8] ;  /* 0x00023200ff071b82 */ /* 0x000ea20000000800 */
[----:B-1----:R-:W-:-:S05]  /*0890*/  @P1 IMAD.HI.U32 R2, R9, R4, RZ ;  /* 0x0000000409021227 */ /* 0x002fca00078e00ff */
[----:B--2---:R-:W-:-:S05]  /*08a0*/  @P1 SHF.R.U32.HI R5, RZ, R7, R2 ;  /* 0x00000007ff051219 */ /* 0x004fca0000011602 */
[----:B------:R-:W-:-:S04]  /*08b0*/  IMAD.MOV R2, RZ, RZ, -R5 ;  /* 0x000000ffff027224 */ /* 0x000fc800078e0a05 */
[----:B------:R-:W-:-:S05]  /*08c0*/  IMAD R2, R3, R2, R9 ;  /* 0x0000000203027224 */ /* 0x000fca00078e0209 */
[----:B------:R1:W-:Y:S01]  /*08d0*/  STL [R1+0x14], R2 ;  /* 0x0000140201007387 */ /* 0x0003e20000100800 */
[----:B------:R-:W-:Y:S05]  /*08e0*/  @!P0 BRA `(.L_x_3624) ;  /* 0x0000000000108947 */ /* 0x000fea0003800000 */
[----:B-1----:R-:W1:Y:S02]  /*08f0*/  LDC.64 R2, c[0x0][0x900] ;  /* 0x00024000ff027b82 */ /* 0x002e640000000a00 */
[----:B-1----:R-:W-:-:S05]  /*0900*/  IMAD.WIDE R2, R5, 0x4, R2 ;  /* 0x0000000405027825 */ /* 0x002fca00078e0202 */
[----:B------:R3:W5:Y:S01]  /*0910*/  LDG.E R4, desc[UR38][R2.64] ;  /* 0x0000002602047981 */ /* 0x000762000c1e1900 */
[----:B------:R-:W-:Y:S05]  /*0920*/  BRA `(.L_x_3625) ;  /* 0x00000000002c7947 */ /* 0x000fea0003800000 */
.L_x_3624:
[----:B------:R-:W-:Y:S02]  /*0930*/  ULDC.64 UR4, c[0x0][0x8f8] ;  /* 0x00023e0000047ab9 */ /* 0x000fe40000000a00 */
[----:B------:R-:W-:-:S04]  /*0940*/  ISETP.NE.U32.AND P0, PT, RZ, UR4, PT ;  /* 0x00000004ff007c0c */ /* 0x000fc8000bf05070 */
[----:B------:R-:W-:-:S13]  /*0950*/  ISETP.NE.AND.EX P0, PT, RZ, UR5, PT, P0 ;  /* 0x00000005ff007c0c */ /* 0x000fda000bf05300 */
[----:B------:R-:W-:Y:S05]  /*0960*/  @!P0 BRA `(.L_x_3626) ;  /* 0x0000000000188947 */ /* 0x000fea0003800000 */
[----:B-1----:R-:W1:Y:S02]  /*0970*/  LDC.64 R2, c[0x0][0x8f8] ;  /* 0x00023e00ff027b82 */ /* 0x002e640000000a00 */
[----:B-1----:R-:W-:-:S05]  /*0980*/  IMAD.WIDE R2, R5, 0x4, R2 ;  /* 0x0000000405027825 */ /* 0x002fca00078e0202 */
[----:B------:R-:W2:Y:S04]  /*0990*/  LDG.E R4, desc[UR38][R2.64] ;  /* 0x0000002602047981 */ /* 0x000ea8000c1e1900 */
[----:B------:R-:W2:Y:S02]  /*09a0*/  LDG.E R7, desc[UR38][R2.64+0x4] ;  /* 0x0000042602077981 */ /* 0x000ea4000c1e1900 */
[----:B--2---:R-:W-:Y:S01]  /*09b0*/  IMAD.IADD R4, R7, 0x1, -R4 ;  /* 0x0000000107047824 */ /* 0x004fe200078e0a04 */
[----:B------:R-:W-:Y:S06]  /*09c0*/  BRA `(.L_x_3625) ;  /* 0x0000000000047947 */ /* 0x000fec0003800000 */
.L_x_3626:
[----:B------:R-:W2:Y:S02]  /*09d0*/  LDC R4, c[0x0][0x8f4] ;  /* 0x00023d00ff047b82 */ /* 0x000ea40000000800 */
.L_x_3625:
[----:B--2--5:R-:W-:-:S04]  /*09e0*/  VIADD R4, R4, 0x5f ;  /* 0x0000005f04047836 */ /* 0x024fc80000000000 */
[----:B------:R-:W-:-:S05]  /*09f0*/  IMAD.HI R4, R4, 0x2aaaaaab, RZ ;  /* 0x2aaaaaab04047827 */ /* 0x000fca00078e02ff */
[----:B---3--:R-:W-:-:S04]  /*0a00*/  SHF.R.U32.HI R3, RZ, 0x1f, R4 ;  /* 0x0000001fff037819 */ /* 0x008fc80000011604 */
[----:B------:R-:W-:-:S04]  /*0a10*/  LEA.HI.SX32 R3, R4, R3, 0x1c ;  /* 0x0000000304037211 */ /* 0x000fc800078fe2ff */
[-C--:B------:R-:W-:Y:S02]  /*0a20*/  ISETP.GT.AND P0, PT, R3, R0.reuse, PT ;  /* 0x000000000300720c */ /* 0x080fe40003f04270 */
[----:B------:R-:W-:Y:S02]  /*0a30*/  LOP3.LUT R0, RZ, R0, RZ, 0x33, !PT ;  /* 0x00000000ff007212 */ /* 0x000fe400078e33ff */
[----:B------:R-:W-:-:S03]  /*0a40*/  SEL R7, R5, 0xffffffff, P0 ;  /* 0xffffffff05077807 */ /* 0x000fc60000000000 */
[----:B------:R-:W-:Y:S01]  /*0a50*/  IMAD.IADD R6, R3, 0x1, R0 ;  /* 0x0000000103067824 */ /* 0x000fe200078e0200 */
[----:B------:R-:W-:Y:S01]  /*0a60*/  ISETP.GE.AND P0, PT, R7, RZ, PT ;  /* 0x000000ff0700720c */ /* 0x000fe20003f06270 */
[----:B------:R4:W-:Y:S04]  /*0a70*/  STL [R1+0xc], R7 ;  /* 0x00000c0701007387 */ /* 0x0009e80000100800 */
[----:B------:R4:W-:Y:S08]  /*0a80*/  STL [R1+0x10], R6 ;  /* 0x0000100601007387 */ /* 0x0009f00000100800 */
[----:B------:R-:W-:Y:S05]  /*0a90*/  @!P0 BRA `(.L_x_3627) ;  /* 0x0000009400e88947 */ /* 0x000fea0003800000 */
[----:B------:R-:W-:Y:S01]  /*0aa0*/  ULDC.64 UR4, c[0x0][0x780] ;  /* 0x0001e00000047ab9 */ /* 0x000fe20000000a00 */
[----:B------:R-:W2:Y:S01]  /*0ab0*/  LDC R17, c[0x0][0x290] ;  /* 0x0000a400ff117b82 */ /* 0x000ea20000000800 */
[----:B------:R-:W-:-:S04]  /*0ac0*/  ISETP.NE.U32.AND P0, PT, RZ, UR4, PT ;  /* 0x00000004ff007c0c */ /* 0x000fc8000bf05070 */
[----:B------:R-:W-:-:S13]  /*0ad0*/  ISETP.NE.AND.EX P0, PT, RZ, UR5, PT, P0 ;  /* 0x00000005ff007c0c */ /* 0x000fda000bf05300 */
[----:B------:R-:W-:Y:S05]  /*0ae0*/  @!P0 BRA `(.L_x_3628) ;  /* 0x0000000000108947 */ /* 0x000fea0003800000 */
[----:B------:R-:W3:Y:S02]  /*0af0*/  LDC.64 R18, c[0x0][0x780] ;  /* 0x0001e000ff127b82 */ /* 0x000ee40000000a00 */
[----:B---3--:R-:W-:-:S06]  /*0b00*/  IMAD.WIDE R18, R7, 0x4, R18 ;  /* 0x0000000407127825 */ /* 0x008fcc00078e0212 */
[----:B------:R3:W5:Y:S01]  /*0b10*/  LDG.E R18, desc[UR38][R18.64] ;  /* 0x0000002612127981 */ /* 0x000762000c1e1900 */
[----:B------:R-:W-:Y:S05]  /*0b20*/  BRA `(.L_x_3629) ;  /* 0x0000000000287947 */ /* 0x000fea0003800000 */
.L_x_3628:
        /* <DEDUP_REMOVED lines=10> */
.L_x_3629:
[----:B------:R-:W-:Y:S02]  /*0bd0*/  ULDC.64 UR4, c[0x0][0x788] ;  /* 0x0001e20000047ab9 */ /* 0x000fe40000000a00 */
[----:B------:R-:W-:-:S04]  /*0be0*/  ISETP.NE.U32.AND P0, PT, RZ, UR4, PT ;  /* 0x00000004ff007c0c */ /* 0x000fc8000bf05070 */
[----:B------:R-:W-:-:S13]  /*0bf0*/  ISETP.NE.AND.EX P0, PT, RZ, UR5, PT, P0 ;  /* 0x00000005ff007c0c */ /* 0x000fda000bf05300 */
[----:B------:R-:W-:Y:S05]  /*0c00*/  @!P0 BRA `(.L_x_3630) ;  /* 0x0000000000108947 */ /* 0x000fea0003800000 */
[----:B-1----:R-:W1:Y:S02]  /*0c10*/  LDC.64 R2, c[0x0][0x788] ;  /* 0x0001e200ff027b82 */ /* 0x002e640000000a00 */
[----:B-1----:R-:W-:-:S05]  /*0c20*/  IMAD.WIDE R2, R7, 0x4, R2 ;  /* 0x0000000407027825 */ /* 0x002fca00078e0202 */
[----:B--2---:R1:W5:Y:S01]  /*0c30*/  LDG.E R17, desc[UR38][R2.64] ;  /* 0x0000002602117981 */ /* 0x004362000c1e1900 */
[----:B------:R-:W-:Y:S05]  /*0c40*/  BRA `(.L_x_3631) ;  /* 0x0000000000247947 */ /* 0x000fea0003800000 */
.L_x_3630:
[----:B------:R-:W-:Y:S02]  /*0c50*/  ULDC.64 UR4, c[0x0][0x778] ;  /* 0x0001de0000047ab9 */ /* 0x000fe40000000a00 */
[----:B------:R-:W-:-:S04]  /*0c60*/  ISETP.NE.U32.AND P0, PT, RZ, UR4, PT ;  /* 0x00000004ff007c0c */ /* 0x000fc8000bf05070 */
[----:B------:R-:W-:-:S13]  /*0c70*/  ISETP.NE.AND.EX P0, PT, RZ, UR5, PT, P0 ;  /* 0x00000005ff007c0c */ /* 0x000fda000bf05300 */
[----:B------:R-:W-:Y:S05]  /*0c80*/  @!P0 BRA `(.L_x_3631) ;  /* 0x0000000000148947 */ /* 0x000fea0003800000 */
[----:B-1----:R-:W1:Y:S02]  /*0c90*/  LDC.64 R2, c[0x0][0x778] ;  /* 0x0001de00ff027b82 */ /* 0x002e640000000a00 */
[----:B-1----:R-:W-:-:S05]  /*0ca0*/  IMAD.WIDE R2, R7, 0x4, R2 ;  /* 0x0000000407027825 */ /* 0x002fca00078e0202 */
[----:B--2---:R-:W2:Y:S04]  /*0cb0*/  LDG.E R17, desc[UR38][R2.64] ;  /* 0x0000002602117981 */ /* 0x004ea8000c1e1900 */
[----:B------:R-:W2:Y:S02]  /*0cc0*/  LDG.E R0, desc[UR38][R2.64+0x4] ;  /* 0x0000042602007981 */ /* 0x000ea4000c1e1900 */
[----:B--2---:R-:W-:-:S07]  /*0cd0*/  IMAD.IADD R17, R0, 0x1, -R17 ;  /* 0x0000000100117824 */ /* 0x004fce00078e0a11 */
.L_x_3631:
        /* <DEDUP_REMOVED lines=81> */
[----:B----4-:R-:W-:Y:S02]  /*11f0*/  IMAD.U32 R6, RZ, RZ, UR4 ;  /* 0x00000004ff067e24 */ /* 0x010fe4000f8e00ff */
[----:B------:R-:W-:-:S02]  /*1200*/  IMAD.U32 R7, RZ, RZ, UR5 ;  /* 0x00000005ff077e24 */ /* 0x000fc4000f8e00ff */
[----:B------:R-:W-:Y:S02]  /*1210*/  IMAD.U32 R11, RZ, RZ, UR7 ;  /* 0x00000007ff0b7e24 */ /* 0x000fe4000f8e00ff */
[----:B------:R-:W-:Y:S02]  /*1220*/  IMAD.MOV.U32 R8, RZ, RZ, 0x70 ;  /* 0x00000070ff087424 */ /* 0x000fe400078e00ff */
[----:B------:R-:W-:Y:S02]  /*1230*/  IMAD.MOV.U32 R12, RZ, RZ, 0x1 ;  /* 0x00000001ff0c7424 */ /* 0x000fe400078e00ff */
[----:B-1----:R-:W-:-:S07]  /*1240*/  IMAD.MOV.U32 R13, RZ, RZ, RZ ;  /* 0x000000ffff0d7224 */ /* 0x002fce00078e00ff */
[----:B------:R-:W-:-:S07]  /*1250*/  LEPC R20, `(.L_x_3634) ;  /* 0x000000001014794e */ /* 0x000fce0000000000 */
[----:B--2---:R-:W-:Y:S05]  /*1260*/  CALL.ABS.NOINC R14 ;  /* 0x000000000e007343 */ /* 0x004fea0003c00000 */
.L_x_3634:
        /* <DEDUP_REMOVED lines=15> */
.L_x_3633:
        /* <DEDUP_REMOVED lines=20> */
.L_x_3636:
        /* <DEDUP_REMOVED lines=15> */
.L_x_3635:
        /* <DEDUP_REMOVED lines=8> */
.L_x_3763:
[----:B------:R-:W-:Y:S01]  /*1610*/  SHF.L.U32 R10, RZ, 0x1f, RZ ;  /* 0x0000001fff0a7819 */ /* 0x000fe200000006ff */
[----:B--2---:R-:W-:Y:S01]  /*1620*/  IMAD.HI R4, R14, 0x55555556, RZ ;  /* 0x555555560e047827 */ /* 0x004fe200078e02ff */
[----:B------:R-:W-:Y:S02]  /*1630*/  LOP3.LUT R5, R2, 0xffffff80, RZ, 0xc0, !PT ;  /* 0xffffff8002057812 */ /* 0x000fe400078ec0ff */
[----:B------:R-:W2:Y:S01]  /*1640*/  SYNCS.PHASECHK.TRANS64.TRYWAIT P0, [UR36+0x36400], R10 ;  /* 0x0364000aff0075a7 */ /* 0x000ea20008000164 */
[-C--:B------:R-:W-:Y:S01]  /*1650*/  LEA.HI R2, R3, R0.reuse, RZ, 0x5 ;  /* 0x0000000003027211 */ /* 0x080fe200078f28ff */
[----:B------:R-:W-:Y:S01]  /*1660*/  IMAD.HI R8, R13, 0x55555556, RZ ;  /* 0x555555560d087827 */ /* 0x000fe200078e02ff */
[----:B----4-:R-:W-:Y:S02]  /*1670*/  LEA.HI R7, R3, R0, RZ, 0x4 ;  /* 0x0000000003077211 */ /* 0x010fe400078f20ff */
        /* <DEDUP_REMOVED lines=14> */
.L_x_3638:
        /* <DEDUP_REMOVED lines=106> */
.L_x_3650:
[----:B------:R-:W-:-:S13]  /*1e00*/  ISETP.NE.AND P0, PT, R8, 0x3, PT ;  /* 0x000000030800780c */ /* 0x000fda0003f05270 */
[----:B------:R-:W-:Y:S05]  /*1e10*/  @!P0 BRA `(.L_x_3640) ;  /* 0x0000000000048947 */ /* 0x000fea0003800000 */
[----:B------:R-:W-:Y:S01]  /*1e20*/  BPT.TRAP 0x1 ;  /* 0x000000040000795c */ /* 0x000fe20000300000 */
.L_x_3640:
[----:B---3--:R-:W-:Y:S02]  /*1e30*/  LEA R3, R2, UR36, 0x3 ;  /* 0x0000002402037c11 */ /* 0x008fe4000f8e18ff */
[----:B------:R-:W-:-:S04]  /*1e40*/  SHF.L.U32 R10, R7, 0x1f, RZ ;  /* 0x0000001f070a7819 */ /* 0x000fc800000006ff */
[----:B------:R2:W3:Y:S01]  /*1e50*/  SYNCS.PHASECHK.TRANS64.TRYWAIT P1, [R3+URZ+0x36410], R10 ;  /* 0x0364100a030075a7 */ /* 0x0004e2000802017f */
[----:B------:R-:W-:Y:S05]  /*1e60*/  @!P0 BRA `(.L_x_3641) ;  /* 0x0000000000048947 */ /* 0x000fea0003800000 */
[----:B------:R-:W-:Y:S01]  /*1e70*/  BPT.TRAP 0x1 ;  /* 0x000000040000795c */ /* 0x000fe20000300000 */
.L_x_3641:
[----:B---3--:R-:W-:Y:S05]  /*1e80*/  @P1 BRA `(.L_x_3642) ;  /* 0x0000000000081947 */ /* 0x008fea0003800000 */
[----:B------:R-:W3:Y:S02]  /*1e90*/  SYNCS.PHASECHK.TRANS64.TRYWAIT P1, [R3+URZ+0x36410], R10 ;  /* 0x0364100a030075a7 */ /* 0x000ee4000802017f */
[----:B---3--:R-:W-:Y:S05]  /*1ea0*/  @!P1 BRA `(.L_x_3643) ;  /* 0x0000008400209947 */ /* 0x008fea0003800000 */
.L_x_3642:
        /* <DEDUP_REMOVED lines=103> */
.L_x_3644:
[----:B------:R-:W-:-:S04]  /*2520*/  SHF.L.U32 R14, R5, 0x1f, RZ ;  /* 0x0000001f050e7819 */ /* 0x000fc800000006ff */
[----:B------:R1:W1:Y:S01]  /*2530*/  SYNCS.PHASECHK.TRANS64.TRYWAIT P1, [UR36+0x36430], R14 ;  /* 0x0364300eff0075a7 */ /* 0x0002620008020164 */
[----:B------:R-:W-:Y:S05]  /*2540*/  @!P0 BRA `(.L_x_3645) ;  /* 0x0000000000048947 */ /* 0x000fea0003800000 */
[----:B------:R-:W-:Y:S01]  /*2550*/  BPT.TRAP 0x1 ;  /* 0x000000040000795c */ /* 0x000fe20000300000 */
.L_x_3645:
        /* <DEDUP_REMOVED lines=36> */
.L_x_3646:
        /* <DEDUP_REMOVED lines=351> */
.L_x_3648:
        /* <DEDUP_REMOVED lines=60> */
.L_x_3649:
        /* <DEDUP_REMOVED lines=63> */
.L_x_3632:
[----:B------:R-:W-:Y:S05]  /*4540*/  @P0 BRA `(.L_x_3627) ;  /* 0x0000005c003c0947 */ /* 0x000fea0003800000 */
[----:B------:R-:W2:Y:S01]  /*4550*/  LDL.LU R17, [R1+0x10] ;  /* 0x0000100001117983 */ /* 0x000ea20000300800 */
[----:B------:R-:W1:Y:S01]  /*4560*/  LDC.64 R2, c[0x0][0x878] ;  /* 0x00021e00ff027b82 */ /* 0x000e620000000a00 */
[----:B------:R-:W-:Y:S01]  /*4570*/  ULDC UR7, c[0x0][0x870] ;  /* 0x00021c0000077ab9 */ /* 0x000fe20000000800 */
[----:B------:R-:W-:Y:S01]  /*4580*/  ULDC UR6, c[0x0][0x80c] ;  /* 0x0002030000067ab9 */ /* 0x000fe20000000800 */
[----:B------:R-:W3:Y:S04]  /*4590*/  LDL.LU R120, [R1+0xc] ;  /* 0x00000c0001787983 */ /* 0x000ee80000300800 */
[----:B------:R-:W5:Y:S01]  /*45a0*/  LDL.LU R16, [R1+0x14] ;  /* 0x0000140001107983 */ /* 0x000f620000300800 */
[----:B------:R-:W4:Y:S01]  /*45b0*/  LDC R0, c[0x0][0x850] ;  /* 0x00021400ff007b82 */ /* 0x000f220000000800 */
[----:B------:R-:W4:Y:S07]  /*45c0*/  S2R R8, SR_TID.X ;  /* 0x0000000000087919 */ /* 0x000f2e0000002100 */
[----:B------:R-:W4:Y:S01]  /*45d0*/  S2UR UR5, SR_CgaCtaId ;  /* 0x00000000000579c3 */ /* 0x000f220000008800 */
[----:B-1----:R-:W-:Y:S01]  /*45e0*/  ISETP.NE.U32.AND P0, PT, R2, RZ, PT ;  /* 0x000000ff0200720c */ /* 0x002fe20003f05070 */
[----:B------:R-:W-:-:S06]  /*45f0*/  UMOV UR4, 0x400 ;  /* 0x0000040000047882 */ /* 0x000fcc0000000000 */
[----:B------:R-:W1:Y:S01]  /*4600*/  LDC.64 R18, c[0x0][0x820] ;  /* 0x00020800ff127b82 */ /* 0x000e620000000a00 */
[----:B------:R-:W-:-:S07]  /*4610*/  ISETP.NE.AND.EX P0, PT, R3, RZ, PT, P0 ;  /* 0x000000ff0300720c */ /* 0x000fce0003f05300 */
[----:B------:R-:W1:Y:S08]  /*4620*/  LDC.64 R20, c[0x0][0x848] ;  /* 0x00021200ff147b82 */ /* 0x000e700000000a00 */
[----:B------:R-:W3:Y:S08]  /*4630*/  @P0 LDC.64 R2, c[0x0][0x878] ;  /* 0x00021e00ff020b82 */ /* 0x000ef00000000a00 */
[----:B------:R-:W1:Y:S01]  /*4640*/  LDC.64 R22, c[0x0][0x800] ;  /* 0x00020000ff167b82 */ /* 0x000e620000000a00 */
[----:B---3--:R-:W-:-:S06]  /*4650*/  @P0 IMAD.WIDE R2, R120, 0x4, R2 ;  /* 0x0000000478020825 */ /* 0x008fcc00078e0202 */
[----:B------:R3:W2:Y:S01]  /*4660*/  @P0 LDG.E R3, desc[UR38][R2.64] ;  /* 0x0000002602030981 */ /* 0x0006a2000c1e1900 */
[----:B------:R-:W-:Y:S01]  /*4670*/  BAR.SYNC.DEFER_BLOCKING 0x1, 0x180 ;  /* 0x0046000000007b1d */ /* 0x000fe20000010000 */
[----:B----4-:R-:W-:Y:S01]  /*4680*/  ISETP.NE.AND P2, PT, R0, 0x1, PT ;  /* 0x000000010000780c */ /* 0x010fe20003f45270 */
[C---:B------:R-:W-:Y:S01]  /*4690*/  VIADD R15, R8.reuse, 0xffffff80 ;  /* 0xffffff80080f7836 */ /* 0x040fe20000000000 */
[----:B------:R-:W-:Y:S01]  /*46a0*/  ISETP.NE.AND P1, PT, R8, 0x80, PT ;  /* 0x000000800800780c */ /* 0x000fe20003f25270 */
[----:B------:R-:W-:Y:S01]  /*46b0*/  IMAD R9, R120, UR6, RZ ;  /* 0x0000000678097c24 */ /* 0x000fe2000f8e02ff */
[----:B------:R-:W-:Y:S01]  /*46c0*/  ULEA UR4, UR5, UR4, 0x18 ;  /* 0x0000000405047291 */ /* 0x000fe2000f8ec03f */
[----:B------:R-:W-:Y:S01]  /*46d0*/  BSSY B0, `(.L_x_3651) ;  /* 0x0000051000007945 */ /* 0x000fe20003800000 */
[----:B------:R-:W-:Y:S02]  /*46e0*/  SHF.R.S32.HI R4, RZ, 0x1f, R15 ;  /* 0x0000001fff047819 */ /* 0x000fe4000001140f */
[----:B------:R-:W-:-:S02]  /*46f0*/  SHF.R.S32.HI R12, RZ, 0x1f, R9 ;  /* 0x0000001fff0c7819 */ /* 0x000fc40000011409 */
[----:B------:R-:W-:-:S03]  /*4700*/  LEA.HI R6, R4, R15, RZ, 0x7 ;  /* 0x0000000f04067211 */ /* 0x000fc600078f38ff */
[----:B------:R-:W3:Y:S01]  /*4710*/  @P2 LDC R5, c[0x0][0x854] ;  /* 0x00021500ff052b82 */ /* 0x000ee20000000800 */
[----:B------:R-:W-:Y:S02]  /*4720*/  LOP3.LUT R4, R6, 0x3fffff80, RZ, 0xc0, !PT ;  /* 0x3fffff8006047812 */ /* 0x000fe400078ec0ff */
[----:B------:R-:W-:Y:S01]  /*4730*/  SHF.R.S32.HI R11, RZ, 0x7, R6 ;  /* 0x00000007ff0b7819 */ /* 0x000fe20000011406 */
[----:B-----5:R-:W-:Y:S02]  /*4740*/  IMAD.MOV.U32 R6, RZ, RZ, R16 ;  /* 0x000000ffff067224 */ /* 0x020fe400078e0010 */
[----:B------:R-:W-:Y:S02]  /*4750*/  IMAD.IADD R4, R15, 0x1, -R4 ;  /* 0x000000010f047824 */ /* 0x000fe400078e0a04 */
[----:B------:R-:W4:Y:S02]  /*4760*/  @P2 LDC R7, c[0x0][0x858] ;  /* 0x00021600ff072b82 */ /* 0x000f240000000800 */
[----:B------:R-:W-:-:S02]  /*4770*/  IMAD R11, R11, 0x600, R4 ;  /* 0x000006000b0b7824 */ /* 0x000fc400078e0204 */
[----:B---3--:R-:W-:-:S04]  /*4780*/  @P2 IMAD.HI.U32 R2, R16, R5, RZ ;  /* 0x0000000510022227 */ /* 0x008fc800078e00ff */
[----:B--2---:R-:W-:Y:S01]  /*4790*/  IMAD R5, R17, UR7, RZ ;  /* 0x0000000711057c24 */ /* 0x004fe2000f8e02ff */
[----:B----4-:R-:W-:-:S03]  /*47a0*/  @P2 SHF.R.U32.HI R6, RZ, R7, R2 ;  /* 0x00000007ff062219 */ /* 0x010fc60000011602 */
[----:B------:R-:W-:Y:S01]  /*47b0*/  IMAD R10, R5, UR6, RZ ;  /* 0x00000006050a7c24 */ /* 0x000fe2000f8e02ff */
[----:B------:R-:W-:Y:S01]  /*47c0*/  ISETP.NE.AND P2, PT, R15, RZ, PT ;  /* 0x000000ff0f00720c */ /* 0x000fe20003f45270 */
[----:B------:R-:W-:Y:S01]  /*47d0*/  ULDC.64 UR6, c[0x0][0x868] ;  /* 0x00021a0000067ab9 */ /* 0x000fe20000000a00 */
[--C-:B------:R-:W-:Y:S02]  /*47e0*/  SHF.R.S32.HI R13, RZ, 0x1f, R6.reuse ;  /* 0x0000001fff0d7819 */ /* 0x100fe40000011406 */
[----:B------:R-:W-:Y:S01]  /*47f0*/  IADD3 R14, P3, P4, R10, R9, R6 ;  /* 0x000000090a0e7210 */ /* 0x000fe20007c7e006 */
[----:B------:R-:W-:Y:S01]  /*4800*/  IMAD.SHL.U32 R9, R11, 0x4, RZ ;  /* 0x000000040b097824 */ /* 0x000fe200078e00ff */
[----:B------:R-:W-:Y:S01]  /*4810*/  SHF.R.S32.HI R10, RZ, 0x1f, R10 ;  /* 0x0000001fff0a7819 */ /* 0x000fe2000001140a */
[----:B------:R-:W-:-:S03]  /*4820*/  IMAD R11, R17, 0x4800, RZ ;  /* 0x00004800110b7824 */ /* 0x000fc600078e02ff */
        /* <DEDUP_REMOVED lines=9> */
[----:B------:R4:W-:Y:S03]  /*48c0*/  STS.128 [R7], R24 ;  /* 0x0000001807007388 */ /* 0x0009e60000000c00 */
        /* <DEDUP_REMOVED lines=9> */
[----:B----4-:R-:W3:Y:S01]  /*4960*/  LDC.64 R24, c[0x0][0x828] ;  /* 0x00020a00ff187b82 */ /* 0x010ee20000000a00 */
[C---:B------:R-:W-:Y:S01]  /*4970*/  IMAD R13, R6.reuse, R3, R10 ;  /* 0x00000003060d7224 */ /* 0x040fe200078e020a */
[----:B------:R-:W-:Y:S01]  /*4980*/  SHF.R.S32.HI R10, RZ, 0x1f, R120 ;  /* 0x0000001fff0a7819 */ /* 0x000fe20000011478 */
[----:B------:R2:W-:Y:S01]  /*4990*/  STS.128 [R7+0x2000], R40 ;  /* 0x0020002807007388 */ /* 0x0005e20000000c00 */
[----:B------:R-:W-:Y:S01]  /*49a0*/  IMAD R17, R6, R5, R12 ;  /* 0x0000000506117224 */ /* 0x000fe200078e020c */
[----:B------:R-:W-:Y:S01]  /*49b0*/  SHF.L.U64.HI R12, R14, 0x2, R15 ;  /* 0x000000020e0c7819 */ /* 0x000fe2000001020f */
[----:B------:R-:W-:Y:S01]  /*49c0*/  IMAD.WIDE.U32 R2, R6, R2, R8 ;  /* 0x0000000206027225 */ /* 0x000fe200078e0008 */
[----:B------:R2:W-:Y:S01]  /*49d0*/  STS.128 [R7+0x2800], R44 ;  /* 0x0028002c07007388 */ /* 0x0005e20000000c00 */
[----:B------:R-:W-:-:S02]  /*49e0*/  SEL R11, R10, RZ, !P0 ;  /* 0x000000ff0a0b7207 */ /* 0x000fc40004000000 */
[----:B------:R-:W-:Y:S01]  /*49f0*/  IMAD.WIDE.U32 R4, R6, R4, R8 ;  /* 0x0000000406047225 */ /* 0x000fe200078e0008 */
[----:B------:R2:W-:Y:S01]  /*4a00*/  STS.128 [R7+0x3000], R48 ;  /* 0x0030003007007388 */ /* 0x0005e20000000c00 */
[----:B------:R-:W-:Y:S02]  /*4a10*/  SEL R9, R120, RZ, !P0 ;  /* 0x000000ff78097207 */ /* 0x000fe40004000000 */
[----:B-1----:R-:W-:Y:S01]  /*4a20*/  IMAD R8, R11, R18, RZ ;  /* 0x000000120b087224 */ /* 0x002fe200078e02ff */
[----:B------:R2:W-:Y:S01]  /*4a30*/  STS.128 [R7+0x3800], R52 ;  /* 0x0038003407007388 */ /* 0x0005e20000000c00 */
[----:B------:R-:W-:Y:S02]  /*4a40*/  IMAD.SHL.U32 R14, R14, 0x4, RZ ;  /* 0x000000040e0e7824 */ /* 0x000fe400078e00ff */
[----:B------:R-:W-:Y:S01]  /*4a50*/  IMAD.IADD R3, R3, 0x1, R13 ;  /* 0x0000000103037824 */ /* 0x000fe200078e020d */
[----:B------:R2:W-:Y:S01]  /*4a60*/  STS.128 [R7+0x4000], R56 ;  /* 0x0040003807007388 */ /* 0x0005e20000000c00 */
[----:B------:R-:W-:-:S02]  /*4a70*/  IMAD.IADD R5, R5, 0x1, R17 ;  /* 0x0000000105057824 */ /* 0x000fc400078e0211 */
[----:B------:R-:W-:Y:S01]  /*4a80*/  IMAD R13, R9, R19, R8 ;  /* 0x00000013090d7224 */ /* 0x000fe200078e0208 */
[----:B------:R2:W-:Y:S01]  /*4a90*/  STS.128 [R7+0x4800], R60 ;  /* 0x0048003c07007388 */ /* 0x0005e20000000c00 */
[----:B------:R-:W-:Y:S01]  /*4aa0*/  IMAD R10, R11, R20, RZ ;  /* 0x000000140b0a7224 */ /* 0x000fe200078e02ff */
[----:B------:R-:W-:Y:S01]  /*4ab0*/  IADD3 R8, P0, R14, UR6, RZ ;  /* 0x000000060e087c10 */ /* 0x000fe2000ff1e0ff */
[C---:B------:R-:W-:Y:S01]  /*4ac0*/  IMAD.WIDE.U32 R2, R9.reuse, R18, R2 ;  /* 0x0000001209027225 */ /* 0x040fe200078e0002 */
[----:B------:R2:W-:Y:S03]  /*4ad0*/  STS.128 [R7+0x5000], R64 ;  /* 0x0050004007007388 */ /* 0x0005e60000000c00 */
[----:B------:R-:W-:Y:S01]  /*4ae0*/  IMAD.WIDE.U32 R4, R9, R20, R4 ;  /* 0x0000001409047225 */ /* 0x000fe200078e0004 */
[----:B------:R2:W-:Y:S01]  /*4af0*/  STS.128 [R7+0x5800], R68 ;  /* 0x0058004407007388 */ /* 0x0005e20000000c00 */
[----:B------:R-:W-:-:S02]  /*4b00*/  LEA R22, P3, R2, R22, 0x2 ;  /* 0x0000001602167211 */ /* 0x000fc400078610ff */
[----:B------:R-:W-:Y:S01]  /*4b10*/  IMAD.MOV R15, RZ, RZ, -R6 ;  /* 0x000000ffff0f7224 */ /* 0x000fe200078e0a06 */
[----:B---3--:R-:W-:Y:S01]  /*4b20*/  LEA R24, P4, R4, R24, 0x2 ;  /* 0x0000001804187211 */ /* 0x008fe200078810ff */
[----:B------:R-:W-:Y:S01]  /*4b30*/  IMAD R11, R9, R21, R10 ;  /* 0x00000015090b7224 */ /* 0x000fe200078e020a */
[----:B------:R-:W-:Y:S01]  /*4b40*/  IADD3.X R9, R12, UR7, RZ, P0, !PT ;  /* 0x000000070c097c10 */ /* 0x000fe200087fe4ff */
[----:B------:R-:W-:Y:S02]  /*4b50*/  IMAD R17, R0, R15, R16 ;  /* 0x0000000f00117224 */ /* 0x000fe400078e0210 */
[----:B------:R-:W-:Y:S02]  /*4b60*/  IMAD.IADD R10, R3, 0x1, R13 ;  /* 0x00000001030a7824 */ /* 0x000fe400078e020d */
[----:B------:R-:W-:Y:S01]  /*4b70*/  IMAD.IADD R6, R5, 0x1, R11 ;  /* 0x0000000105067824 */ /* 0x000fe200078e020b */
[----:B--2---:R-:W-:Y:S06]  /*4b80*/  @P2 BRA `(.L_x_3652) ;  /* 0x0000000000142947 */ /* 0x004fec0003800000 */
.L_x_3653:
[----:B------:R-:W2:Y:S04]  /*4b90*/  LDG.E.STRONG.GPU R0, desc[UR38][R8.64] ;  /* 0x0000002608007981 */ /* 0x000ea8000c1ef900 */
[----:B--2---:R-:W-:Y:S01]  /*4ba0*/  CCTL.IVALL ;  /* 0x00000000ff00798f */ /* 0x004fe20002000000 */
[----:B------:R-:W-:Y:S05]  /*4bb0*/  YIELD ;  /* 0x0000000000007946 */ /* 0x000fea0003800000 */
[----:B------:R-:W-:-:S13]  /*4bc0*/  ISETP.NE.AND P0, PT, R0, R17, PT ;  /* 0x000000110000720c */ /* 0x000fda0003f05270 */
[----:B------:R-:W-:Y:S05]  /*4bd0*/  @P0 BRA `(.L_x_3653) ;  /* 0xfffffffc00ec0947 */ /* 0x000fea000383ffff */
.L_x_3652:
[----:B------:R-:W-:Y:S05]  /*4be0*/  BSYNC B0 ;  /* 0x0000000000007941 */ /* 0x000fea0003800000 */
.L_x_3651:
[----:B------:R-:W-:Y:S01]  /*4bf0*/  UMOV UR5, 0xffffffff ;  /* 0xffffffff00057882 */ /* 0x000fe20000000000 */
[----:B------:R-:W-:Y:S02]  /*4c00*/  LEA.HI.X R10, R2, R23, R10, 0x2, P3 ;  /* 0x00000017020a7211 */ /* 0x000fe400018f140a */
[----:B------:R-:W-:Y:S01]  /*4c10*/  LEA.HI.X R6, R4, R25, R6, 0x2, P4 ;  /* 0x0000001904067211 */ /* 0x000fe200020f1406 */
[----:B------:R-:W-:Y:S06]  /*4c20*/  BRA.DIV UR5, `(.L_x_3654) ;  /* 0x0000005605ec7947 */ /* 0x000fec000b800000 */
[----:B------:R-:W-:Y:S01]  /*4c30*/  NOP ;  /* 0x0000000000007918 */ /* 0x000fe20000000000 */
.L_x_3766:
        /* <DEDUP_REMOVED lines=16> */
.L_x_3657:
[----:B------:R-:W-:Y:S01]  /*4d40*/  @P0 ELECT P2, URZ, PT ;  /* 0x00000000003f082f */ /* 0x000fe20003840000 */
[----:B------:R1:W-:-:S12]  /*4d50*/  UBLKRED.G.S.ADD.F32.RN [UR6], [UR4], UR5, desc[UR8] ;  /* 0x00000806040073bb */ /* 0x0003d800080a1405 */
[----:B------:R-:W-:Y:S02]  /*4d60*/  @P2 PLOP3.LUT P0, PT, P2, PT, PT, 0x8, 0x0 ;  /* 0x000000000000281c */ /* 0x000fe4000170e170 */
[----:B------:R-:W-:-:S11]  /*4d70*/  PLOP3.LUT P2, PT, PT, PT, PT, 0x8, 0x0 ;  /* 0x000000000000781c */ /* 0x000fd60003f4e170 */
[----:B-1----:R-:W-:Y:S05]  /*4d80*/  @P0 BRA.U.ANY `(.L_x_3657) ;  /* 0xfffffffd00ec0947 */ /* 0x002fea000393ffff */
[----:B------:R0:W-:Y:S01]  /*4d90*/  UTMACMDFLUSH ;  /* 0x00000000000079b7 */ /* 0x0001e20000000000 */
[----:B------:R-:W-:-:S04]  /*4da0*/  DEPBAR.LE SB0, 0x0 ;  /* 0x000080000000791a */ /* 0x000fc80000000000 */
.L_x_3656:
[----:B------:R-:W-:Y:S05]  /*4db0*/  BSYNC B0 ;  /* 0x0000000000007941 */ /* 0x000fea0003800000 */
.L_x_3655:
        /* <DEDUP_REMOVED lines=14> */
.L_x_3659:
[----:B------:R-:W-:Y:S05]  /*4ea0*/  BSYNC B0 ;  /* 0x0000000000007941 */ /* 0x000fea0003800000 */
.L_x_3658:
        /* <DEDUP_REMOVED lines=18> */
.L_x_3662:
[----:B------:R-:W2:Y:S04]  /*4fd0*/  LDG.E.STRONG.GPU R0, desc[UR38][R2.64] ;  /* 0x0000002602007981 */ /* 0x000ea8000c1ef900 */
[----:B--2---:R-:W-:Y:S01]  /*4fe0*/  CCTL.IVALL ;  /* 0x00000000ff00798f */ /* 0x004fe20002000000 */
[----:B------:R-:W-:Y:S05]  /*4ff0*/  YIELD ;  /* 0x0000000000007946 */ /* 0x000fea0003800000 */
[----:B------:R-:W-:-:S13]  /*5000*/  ISETP.NE.AND P0, PT, R0, R17, PT ;  /* 0x000000110000720c */ /* 0x000fda0003f05270 */
[----:B------:R-:W-:Y:S05]  /*5010*/  @P0 BRA `(.L_x_3662) ;  /* 0xfffffffc00ec0947 */ /* 0x000fea000383ffff */
.L_x_3661:
[----:B------:R-:W-:Y:S05]  /*5020*/  BSYNC B0 ;  /* 0x0000000000007941 */ /* 0x000fea0003800000 */
.L_x_3660:
[----:B------:R-:W-:-:S03]  /*5030*/  UMOV UR5, 0xffffffff ;  /* 0xffffffff00057882 */ /* 0x000fc60000000000 */
[----:B------:R-:W-:Y:S05]  /*5040*/  BRA.DIV UR5, `(.L_x_3663) ;  /* 0x0000005605007947 */ /* 0x000fea000b800000 */
[----:B------:R-:W-:Y:S01]  /*5050*/  NOP ;  /* 0x0000000000007918 */ /* 0x000fe20000000000 */
.L_x_3769:
        /* <DEDUP_REMOVED lines=16> */
.L_x_3666:
[----:B------:R-:W-:Y:S01]  /*5160*/  @P0 ELECT P2, URZ, PT ;  /* 0x00000000003f082f */ /* 0x000fe20003840000 */
[----:B------:R2:W-:-:S12]  /*5170*/  UBLKRED.G.S.ADD.F32.RN [UR6], [UR4], UR5, desc[UR8] ;  /* 0x00000806040073bb */ /* 0x0005d800080a1405 */
[----:B------:R-:W-:Y:S02]  /*5180*/  @P2 PLOP3.LUT P0, PT, P2, PT, PT, 0x8, 0x0 ;  /* 0x000000000000281c */ /* 0x000fe4000170e170 */
[----:B------:R-:W-:-:S11]  /*5190*/  PLOP3.LUT P2, PT, PT, PT, PT, 0x8, 0x0 ;  /* 0x000000000000781c */ /* 0x000fd60003f4e170 */
[----:B--2---:R-:W-:Y:S05]  /*51a0*/  @P0 BRA.U.ANY `(.L_x_3666) ;  /* 0xfffffffd00ec0947 */ /* 0x004fea000393ffff */
[----:B------:R0:W-:Y:S01]  /*51b0*/  UTMACMDFLUSH ;  /* 0x00000000000079b7 */ /* 0x0001e20000000000 */
[----:B------:R-:W-:-:S04]  /*51c0*/  DEPBAR.LE SB0, 0x0 ;  /* 0x000080000000791a */ /* 0x000fc80000000000 */
.L_x_3665:
[----:B------:R-:W-:Y:S05]  /*51d0*/  BSYNC B0 ;  /* 0x0000000000007941 */ /* 0x000fea0003800000 */
.L_x_3664:
        /* <DEDUP_REMOVED lines=14> */
.L_x_3620:
        /* <DEDUP_REMOVED lines=29> */
.L_x_3668:
[----:B------:R-:W-:Y:S01]  /*5490*/  ULDC UR9, c[0x0][0x8cc] ;  /* 0x0002330000097ab9 */ /* 0x000fe20000000800 */
[----:B------:R-:W-:Y:S01]  /*54a0*/  UMOV UR7, UR8 ;  /* 0x0000000800077c82 */ /* 0x000fe20008000000 */
[----:B------:R-:W-:-:S11]  /*54b0*/  UISETP.NE.AND UP0, UPT, UR9, 0x1, UPT ;  /* 0x000000010900788c */ /* 0x000fd6000bf05270 */
[----:B------:R-:W-:Y:S02]  /*54c0*/  @UP0 ULDC.64 UR10, c[0x0][0x8d0] ;  /* 0x00023400000a0ab9 */ /* 0x000fe40000000a00 */
[----:B------:R-:W-:-:S04]  /*54d0*/  UIMAD.WIDE.U32 UR4, UR8, UR10, URZ ;  /* 0x0000000a080472a5 */ /* 0x000fc8000f8e003f */
[----:B------:R-:W-:-:S04]  /*54e0*/  @UP0 USHF.R.U32.HI UR7, URZ, UR11, UR5 ;  /* 0x0000000b3f070299 */ /* 0x000fc80008011605 */
[----:B------:R-:W-:-:S12]  /*54f0*/  UIMAD UR4, UR7, UR9, URZ ;  /* 0x00000009070472a4 */ /* 0x000fd8000f8e023f */
.L_x_3669:
        /* <DEDUP_REMOVED lines=23> */
.L_x_3670:
        /* <DEDUP_REMOVED lines=13> */
.L_x_3672:
[----:B------:R-:W-:-:S05]  /*5740*/  ULDC UR4, c[0x0][0x8f4] ;  /* 0x00023d0000047ab9 */ /* 0x000fca0000000800 */
.L_x_3671:
        /* <DEDUP_REMOVED lines=48> */
.L_x_3673:
        /* <DEDUP_REMOVED lines=13> */
.L_x_3674:
        /* <DEDUP_REMOVED lines=12> */
.L_x_3675:
        /* <DEDUP_REMOVED lines=68> */
.L_x_3679:
[----:B------:R-:W2:Y:S04]  /*6020*/  LDG.E.STRONG.GPU R4, desc[UR38][R2.64] ;  /* 0x0000002602047981 */ /* 0x000ea8000c1ef900 */
[----:B--2---:R-:W-:Y:S01]  /*6030*/  CCTL.IVALL ;  /* 0x00000000ff00798f */ /* 0x004fe20002000000 */
[----:B------:R-:W-:Y:S05]  /*6040*/  YIELD ;  /* 0x0000000000007946 */ /* 0x000fea0003800000 */
[----:B------:R-:W-:-:S13]  /*6050*/  ISETP.NE.AND P1, PT, R4, R5, PT ;  /* 0x000000050400720c */ /* 0x000fda0003f25270 */
[----:B------:R-:W-:Y:S05]  /*6060*/  @P1 BRA `(.L_x_3679) ;  /* 0xfffffffc00ec1947 */ /* 0x000fea000383ffff */
.L_x_3678:
[----:B------:R-:W-:Y:S05]  /*6070*/  BSYNC B0 ;  /* 0x0000000000007941 */ /* 0x000fea0003800000 */
.L_x_3677:
[----:B------:R-:W-:-:S03]  /*6080*/  UMOV UR6, 0xffffffff ;  /* 0xffffffff00067882 */ /* 0x000fc60000000000 */
[----:B------:R-:W-:Y:S05]  /*6090*/  BRA.DIV UR6, `(.L_x_3680) ;  /* 0x0000004606087947 */ /* 0x000fea000b800000 */
[----:B------:R-:W-:Y:S01]  /*60a0*/  NOP ;  /* 0x0000000000007918 */ /* 0x000fe20000000000 */
.L_x_3772:
        /* <DEDUP_REMOVED lines=22> */
.L_x_3682:
[----:B------:R-:W-:Y:S05]  /*6210*/  BSYNC B0 ;  /* 0x0000000000007941 */ /* 0x000fea0003800000 */
.L_x_3681:
        /* <DEDUP_REMOVED lines=19> */
.L_x_3684:
[----:B------:R-:W-:Y:S05]  /*6350*/  BSYNC B0 ;  /* 0x0000000000007941 */ /* 0x000fea0003800000 */
.L_x_3683:
        /* <DEDUP_REMOVED lines=20> */
.L_x_3686:
[----:B------:R-:W-:Y:S05]  /*64a0*/  BSYNC B0 ;  /* 0x0000000000007941 */ /* 0x000fea0003800000 */
.L_x_3685:
[----:B------:R-:W-:Y:S06]  /*64b0*/  BAR.ARV 0xa, 0xa0 ;  /* 0x0282800000007b1d */ /* 0x000fec0000002000 */
[----:B------:R-:W-:Y:S04]  /*64c0*/  BSSY B0, `(.L_x_3687) ;  /* 0x0000003000007945 */ /* 0x000fe80003800000 */
[----:B------:R-:W-:Y:S05]  /*64d0*/  @!P0 BRA `(.L_x_3688) ;  /* 0x0000000000048947 */ /* 0x000fea0003800000 */
[----:B------:R-:W-:-:S04]  /*64e0*/  DEPBAR.LE SB0, 0x1 ;  /* 0x000080400000791a */ /* 0x000fc80000000000 */
.L_x_3688:
[----:B------:R-:W-:Y:S05]  /*64f0*/  BSYNC B0 ;  /* 0x0000000000007941 */ /* 0x000fea0003800000 */
.L_x_3687:
[----:B------:R-:W-:Y:S06]  /*6500*/  BAR.ARV 0xb, 0xa0 ;  /* 0x02c2800000007b1d */ /* 0x000fec0000002000 */
[----:B------:R-:W-:Y:S04]  /*6510*/  BSSY B0, `(.L_x_3689) ;  /* 0x0000003000007945 */ /* 0x000fe80003800000 */
[----:B------:R-:W-:Y:S05]  /*6520*/  @!P0 BRA `(.L_x_3690) ;  /* 0x0000000000048947 */ /* 0x000fea0003800000 */
[----:B------:R-:W-:-:S04]  /*6530*/  DEPBAR.LE SB0, 0x0 ;  /* 0x000080000000791a */ /* 0x000fc80000000000 */
.L_x_3690:
[----:B------:R-:W-:Y:S05]  /*6540*/  BSYNC B0 ;  /* 0x0000000000007941 */ /* 0x000fea0003800000 */
.L_x_3689:
        /* <DEDUP_REMOVED lines=19> */
.L_x_3692:
[----:B------:R-:W-:Y:S05]  /*6680*/  BSYNC B0 ;  /* 0x0000000000007941 */ /* 0x000fea0003800000 */
.L_x_3691:
[----:B------:R-:W-:Y:S01]  /*6690*/  UIADD3 UR13, UR12, 0x1, URZ ;  /* 0x000000010c0d7890 */ /* 0x000fe2000fffe03f */
[----:B------:R-:W-:Y:S11]  /*66a0*/  BRA `(.L_x_3693) ;  /* 0x0000000000047947 */ /* 0x000ff60003800000 */
.L_x_3676:
[----:B------:R-:W-:-:S05]  /*66b0*/  UMOV UR13, UR12 ;  /* 0x0000000c000d7c82 */ /* 0x000fca0008000000 */
.L_x_3693:
        /* <DEDUP_REMOVED lines=16> */
.L_x_3726:
        /* <DEDUP_REMOVED lines=18> */
.L_x_3696:
[----:B------:R-:W2:Y:S04]  /*68e0*/  LDG.E.STRONG.GPU R4, desc[UR38][R2.64] ;  /* 0x0000002602047981 */ /* 0x000ea8000c1ef900 */
[----:B--2---:R-:W-:Y:S01]  /*68f0*/  CCTL.IVALL ;  /* 0x00000000ff00798f */ /* 0x004fe20002000000 */
[----:B------:R-:W-:Y:S05]  /*6900*/  YIELD ;  /* 0x0000000000007946 */ /* 0x000fea0003800000 */
[----:B------:R-:W-:-:S13]  /*6910*/  ISETP.NE.AND P1, PT, R4, R5, PT ;  /* 0x000000050400720c */ /* 0x000fda0003f25270 */
[----:B------:R-:W-:Y:S05]  /*6920*/  @P1 BRA `(.L_x_3696) ;  /* 0xfffffffc00ec1947 */ /* 0x000fea000383ffff */
.L_x_3695:
[----:B------:R-:W-:Y:S05]  /*6930*/  BSYNC B0 ;  /* 0x0000000000007941 */ /* 0x000fea0003800000 */
.L_x_3694:
[----:B------:R-:W-:-:S03]  /*6940*/  UMOV UR24, 0xffffffff ;  /* 0xffffffff00187882 */ /* 0x000fc60000000000 */
[----:B------:R-:W-:Y:S05]  /*6950*/  BRA.DIV UR24, `(.L_x_3697) ;  /* 0x0000003a18f47947 */ /* 0x000fea000b800000 */
[----:B------:R-:W-:Y:S01]  /*6960*/  NOP ;  /* 0x0000000000007918 */ /* 0x000fe20000000000 */
.L_x_3775:
        /* <DEDUP_REMOVED lines=19> */
.L_x_3699:
[----:B------:R-:W-:Y:S05]  /*6aa0*/  BSYNC B0 ;  /* 0x0000000000007941 */ /* 0x000fea0003800000 */
.L_x_3698:
        /* <DEDUP_REMOVED lines=14> */
.L_x_3701:
[----:B------:R-:W-:Y:S05]  /*6b90*/  BSYNC B0 ;  /* 0x0000000000007941 */ /* 0x000fea0003800000 */
.L_x_3700:
        /* <DEDUP_REMOVED lines=15> */
.L_x_3703:
[----:B------:R-:W-:Y:S05]  /*6c90*/  BSYNC B0 ;  /* 0x0000000000007941 */ /* 0x000fea0003800000 */
.L_x_3702:
[----:B------:R-:W-:Y:S06]  /*6ca0*/  BAR.ARV 0xa, 0xa0 ;  /* 0x0282800000007b1d */ /* 0x000fec0000002000 */
[----:B------:R-:W-:Y:S04]  /*6cb0*/  BSSY B0, `(.L_x_3704) ;  /* 0x0000003000007945 */ /* 0x000fe80003800000 */
[----:B------:R-:W-:Y:S05]  /*6cc0*/  @!P0 BRA `(.L_x_3705) ;  /* 0x0000000000048947 */ /* 0x000fea0003800000 */
[----:B------:R-:W-:-:S04]  /*6cd0*/  DEPBAR.LE SB0, 0x1 ;  /* 0x000080400000791a */ /* 0x000fc80000000000 */
.L_x_3705:
[----:B------:R-:W-:Y:S05]  /*6ce0*/  BSYNC B0 ;  /* 0x0000000000007941 */ /* 0x000fea0003800000 */
.L_x_3704:
[----:B------:R-:W-:Y:S06]  /*6cf0*/  BAR.ARV 0xb, 0xa0 ;  /* 0x02c2800000007b1d */ /* 0x000fec0000002000 */
[----:B------:R-:W-:Y:S04]  /*6d00*/  BSSY B0, `(.L_x_3706) ;  /* 0x0000003000007945 */ /* 0x000fe80003800000 */
[----:B------:R-:W-:Y:S05]  /*6d10*/  @!P0 BRA `(.L_x_3707) ;  /* 0x0000000000048947 */ /* 0x000fea0003800000 */
[----:B------:R-:W-:-:S04]  /*6d20*/  DEPBAR.LE SB0, 0x0 ;  /* 0x000080000000791a */ /* 0x000fc80000000000 */
.L_x_3707:
[----:B------:R-:W-:Y:S05]  /*6d30*/  BSYNC B0 ;  /* 0x0000000000007941 */ /* 0x000fea0003800000 */
.L_x_3706:
        /* <DEDUP_REMOVED lines=19> */
.L_x_3709:
[----:B------:R-:W-:Y:S05]  /*6e70*/  BSYNC B0 ;  /* 0x0000000000007941 */ /* 0x000fea0003800000 */
.L_x_3708:
        /* <DEDUP_REMOVED lines=16> */
.L_x_3712:
[----:B------:R-:W2:Y:S04]  /*6f80*/  LDG.E.STRONG.GPU R4, desc[UR38][R2.64] ;  /* 0x0000002602047981 */ /* 0x000ea8000c1ef900 */
[----:B--2---:R-:W-:Y:S01]  /*6f90*/  CCTL.IVALL ;  /* 0x00000000ff00798f */ /* 0x004fe20002000000 */
[----:B------:R-:W-:Y:S05]  /*6fa0*/  YIELD ;  /* 0x0000000000007946 */ /* 0x000fea0003800000 */
[----:B------:R-:W-:-:S13]  /*6fb0*/  ISETP.NE.AND P1, PT, R4, R5, PT ;  /* 0x000000050400720c */ /* 0x000fda0003f25270 */
[----:B------:R-:W-:Y:S05]  /*6fc0*/  @P1 BRA `(.L_x_3712) ;  /* 0xfffffffc00ec1947 */ /* 0x000fea000383ffff */
.L_x_3711:
[----:B------:R-:W-:Y:S05]  /*6fd0*/  BSYNC B0 ;  /* 0x0000000000007941 */ /* 0x000fea0003800000 */
.L_x_3710:
[----:B------:R-:W-:-:S03]  /*6fe0*/  UMOV UR22, 0xffffffff ;  /* 0xffffffff00167882 */ /* 0x000fc60000000000 */
[----:B------:R-:W-:Y:S05]  /*6ff0*/  BRA.DIV UR22, `(.L_x_3713) ;  /* 0x0000003616687947 */ /* 0x000fea000b800000 */
[----:B------:R-:W-:Y:S01]  /*7000*/  NOP ;  /* 0x0000000000007918 */ /* 0x000fe20000000000 */
.L_x_3778:
        /* <DEDUP_REMOVED lines=15> */
.L_x_3715:
[----:B------:R-:W-:Y:S05]  /*7100*/  BSYNC B0 ;  /* 0x0000000000007941 */ /* 0x000fea0003800000 */
.L_x_3714:
        /* <DEDUP_REMOVED lines=14> */
.L_x_3717:
[----:B------:R-:W-:Y:S05]  /*71f0*/  BSYNC B0 ;  /* 0x0000000000007941 */ /* 0x000fea0003800000 */
.L_x_3716:
        /* <DEDUP_REMOVED lines=15> */
.L_x_3719:
[----:B------:R-:W-:Y:S05]  /*72f0*/  BSYNC B0 ;  /* 0x0000000000007941 */ /* 0x000fea0003800000 */
.L_x_3718:
[----:B------:R-:W-:Y:S06]  /*7300*/  BAR.ARV 0xa, 0xa0 ;  /* 0x0282800000007b1d */ /* 0x000fec0000002000 */
[----:B------:R-:W-:Y:S04]  /*7310*/  BSSY B0, `(.L_x_3720) ;  /* 0x0000003000007945 */ /* 0x000fe80003800000 */
[----:B------:R-:W-:Y:S05]  /*7320*/  @!P0 BRA `(.L_x_3721) ;  /* 0x0000000000048947 */ /* 0x000fea0003800000 */
[----:B------:R-:W-:-:S04]  /*7330*/  DEPBAR.LE SB0, 0x1 ;  /* 0x000080400000791a */ /* 0x000fc80000000000 */
.L_x_3721:
[----:B------:R-:W-:Y:S05]  /*7340*/  BSYNC B0 ;  /* 0x0000000000007941 */ /* 0x000fea0003800000 */
.L_x_3720:
[----:B------:R-:W-:Y:S06]  /*7350*/  BAR.ARV 0xb, 0xa0 ;  /* 0x02c2800000007b1d */ /* 0x000fec0000002000 */
[----:B------:R-:W-:Y:S04]  /*7360*/  BSSY B0, `(.L_x_3722) ;  /* 0x0000003000007945 */ /* 0x000fe80003800000 */
[----:B------:R-:W-:Y:S05]  /*7370*/  @!P0 BRA `(.L_x_3723) ;  /* 0x0000000000048947 */ /* 0x000fea0003800000 */
[----:B------:R-:W-:-:S04]  /*7380*/  DEPBAR.LE SB0, 0x0 ;  /* 0x000080000000791a */ /* 0x000fc80000000000 */
.L_x_3723:
[----:B------:R-:W-:Y:S05]  /*7390*/  BSYNC B0 ;  /* 0x0000000000007941 */ /* 0x000fea0003800000 */
.L_x_3722:
        /* <DEDUP_REMOVED lines=19> */
.L_x_3725:
[----:B------:R-:W-:Y:S05]  /*74d0*/  BSYNC B0 ;  /* 0x0000000000007941 */ /* 0x000fea0003800000 */
.L_x_3724:
[----:B------:R-:W-:Y:S02]  /*74e0*/  UIADD3 UR13, UR13, 0x2, URZ ;  /* 0x000000020d0d7890 */ /* 0x000fe4000fffe03f */
[----:B------:R-:W-:Y:S02]  /*74f0*/  UIADD3 UR6, UR6, 0x6000, URZ ;  /* 0x0000600006067890 */ /* 0x000fe4000fffe03f */
[----:B------:R-:W-:-:S06]  /*7500*/  UISETP.GE.AND UP0, UPT, UR13, UR7, UPT ;  /* 0x000000070d00728c */ /* 0x000fcc000bf06270 */
[----:B------:R-:W-:-:S13]  /*7510*/  PLOP3.LUT P1, PT, PT, PT, UP0, 0x80, 0x0 ;  /* 0x000000000000781c */ /* 0x000fda0003f2f008 */
[----:B------:R-:W-:Y:S05]  /*7520*/  @!P1 BRA `(.L_x_3726) ;  /* 0xfffffff000a49947 */ /* 0x000fea000383ffff */
[----:B------:R-:W-:Y:S05]  /*7530*/  BRA `(.L_x_3627) ;  /* 0x0000002c00407947 */ /* 0x000fea0003800000 */
.L_x_3667:
        /* <DEDUP_REMOVED lines=21> */
.L_x_3727:
[----:B------:R-:W1:Y:S01]  /*7690*/  LDC R3, c[0x0][0x8cc] ;  /* 0x00023300ff037b82 */ /* 0x000e620000000800 */
[----:B------:R-:W-:Y:S01]  /*76a0*/  IMAD.MOV.U32 R0, RZ, RZ, R5 ;  /* 0x000000ffff007224 */ /* 0x000fe200078e0005 */
[----:B-1----:R-:W-:-:S13]  /*76b0*/  ISETP.NE.AND P0, PT, R3, 0x1, PT ;  /* 0x000000010300780c */ /* 0x002fda0003f05270 */
[----:B------:R-:W1:Y:S02]  /*76c0*/  @P0 LDC.64 R6, c[0x0][0x8d0] ;  /* 0x00023400ff060b82 */ /* 0x000e640000000a00 */
[----:B-1----:R-:W-:-:S05]  /*76d0*/  @P0 IMAD.HI.U32 R4, R5, R6, RZ ;  /* 0x0000000605040227 */ /* 0x002fca00078e00ff */
[----:B------:R-:W-:-:S05]  /*76e0*/  @P0 SHF.R.U32.HI R0, RZ, R7, R4 ;  /* 0x00000007ff000219 */ /* 0x000fca0000011604 */
[----:B------:R-:W-:-:S07]  /*76f0*/  IMAD R3, R0, R3, RZ ;  /* 0x0000000300037224 */ /* 0x000fce00078e02ff */
.L_x_3728:
        /* <DEDUP_REMOVED lines=23> */
.L_x_3729:
        /* <DEDUP_REMOVED lines=10> */
.L_x_3731:
[----:B------:R-:W2:Y:S02]  /*7910*/  LDC R4, c[0x0][0x8f4] ;  /* 0x00023d00ff047b82 */ /* 0x000ea40000000800 */
.L_x_3730:
        /* <DEDUP_REMOVED lines=52> */
.L_x_3733:
        /* <DEDUP_REMOVED lines=11> */
.L_x_3734:
[----:B------:R-:W-:Y:S05]  /*7d10*/  @!P0 BRA `(.L_x_3735) ;  /* 0x00000000000c8947 */ /* 0x000fea0003800000 */
[----:B------:R-:W2:Y:S04]  /*7d20*/  LDG.E R5, desc[UR38][R2.64] ;  /* 0x0000002602057981 */ /* 0x000ea8000c1e1900 */
[----:B------:R-:W2:Y:S02]  /*7d30*/  LDG.E R4, desc[UR38][R2.64+0x4] ;  /* 0x0000042602047981 */ /* 0x000ea4000c1e1900 */
[----:B--2---:R-:W-:-:S07]  /*7d40*/  IMAD.IADD R4, R4, 0x1, -R5 ;  /* 0x0000000104047824 */ /* 0x004fce00078e0a05 */
.L_x_3735:
        /* <DEDUP_REMOVED lines=73> */
.L_x_3779:
        /* <DEDUP_REMOVED lines=9> */
.L_x_3738:
        /* <DEDUP_REMOVED lines=112> */
.L_x_3749:
[----:B-1----:R-:W-:-:S05]  /*8970*/  IMAD.MOV.U32 R6, RZ, RZ, 0x1 ;  /* 0x00000001ff067424 */ /* 0x002fca00078e00ff */
[----:B------:R-:W-:-:S04]  /*8980*/  SHF.L.U32 R6, R6, 0x1f, RZ ;  /* 0x0000001f06067819 */ /* 0x000fc800000006ff */
[----:B------:R-:W1:Y:S02]  /*8990*/  SYNCS.PHASECHK.TRANS64.TRYWAIT P1, [R0+URZ+0x36438], R6 ;  /* 0x03643806000075a7 */ /* 0x000e64000802017f */
[----:B-1----:R-:W-:Y:S05]  /*89a0*/  @!P1 BRA `(.L_x_3741) ;  /* 0x0000001c002c9947 */ /* 0x002fea0003800000 */
.L_x_3780:
[----:B------:R-:W-:Y:S05]  /*89b0*/  @P0 BRA `(.L_x_3742) ;  /* 0x0000000000140947 */ /* 0x000fea0003800000 */
[----:B------:R-:W-:Y:S01]  /*89c0*/  ISETP.NE.AND P1, PT, R18, RZ, PT ;  /* 0x000000ff1200720c */ /* 0x000fe20003f25270 */
[----:B------:R-:W-:-:S04]  /*89d0*/  IMAD.MOV.U32 R3, RZ, RZ, 0x6100 ;  /* 0x00006100ff037424 */ /* 0x000fc800078e00ff */
[----:B------:R2:W-:Y:S08]  /*89e0*/  SYNCS.ARRIVE.TRANS64 RZ, [R0+URZ+0x36430], R3 ;  /* 0x0364300300ff79a7 */ /* 0x0005f0000800003f */
[----:B------:R-:W-:Y:S05]  /*89f0*/  @!P1 BRA `(.L_x_3742) ;  /* 0x0000000000049947 */ /* 0x000fea0003800000 */
[----:B------:R-:W-:Y:S01]  /*8a00*/  BPT.TRAP 0x1 ;  /* 0x000000040000795c */ /* 0x000fe20000300000 */
.L_x_3742:
        /* <DEDUP_REMOVED lines=48> */
.L_x_3781:
[----:B------:R-:W-:Y:S05]  /*8d10*/  @P0 BRA `(.L_x_3744) ;  /* 0x0000000000140947 */ /* 0x000fea0003800000 */
[----:B------:R-:W-:Y:S01]  /*8d20*/  ISETP.NE.AND P1, PT, R18, RZ, PT ;  /* 0x000000ff1200720c */ /* 0x000fe20003f25270 */
[----:B--2---:R-:W-:-:S04]  /*8d30*/  IMAD.MOV.U32 R3, RZ, RZ, 0x6100 ;  /* 0x00006100ff037424 */ /* 0x004fc800078e00ff */
[----:B------:R3:W-:Y:S08]  /*8d40*/  SYNCS.ARRIVE.TRANS64 RZ, [R0+URZ+0x36418], R3 ;  /* 0x0364180300ff79a7 */ /* 0x0007f0000800003f */
[----:B------:R-:W-:Y:S05]  /*8d50*/  @!P1 BRA `(.L_x_3744) ;  /* 0x0000000000049947 */ /* 0x000fea0003800000 */
[----:B------:R-:W-:Y:S01]  /*8d60*/  BPT.TRAP 0x1 ;  /* 0x000000040000795c */ /* 0x000fe20000300000 */
.L_x_3744:
        /* <DEDUP_REMOVED lines=47> */
.L_x_3782:
        /* <DEDUP_REMOVED lines=8> */
.L_x_3746:
        /* <DEDUP_REMOVED lines=37> */
.L_x_3784:
[----:B------:R-:W-:Y:S05]  /*9330*/  @P0 BRA `(.L_x_3748) ;  /* 0x0000000000140947 */ /* 0x000fea0003800000 */
[----:B------:R-:W-:Y:S01]  /*9340*/  ISETP.NE.AND P1, PT, R18, RZ, PT ;  /* 0x000000ff1200720c */ /* 0x000fe20003f25270 */
[----:B--2---:R-:W-:-:S04]  /*9350*/  IMAD.MOV.U32 R5, RZ, RZ, 0x6100 ;  /* 0x00006100ff057424 */ /* 0x004fc800078e00ff */
[----:B------:R3:W-:Y:S08]  /*9360*/  SYNCS.ARRIVE.TRANS64 RZ, [R0+URZ+0x36410], R5 ;  /* 0x0364100500ff79a7 */ /* 0x0007f0000800003f */
[----:B------:R-:W-:Y:S05]  /*9370*/  @!P1 BRA `(.L_x_3748) ;  /* 0x0000000000049947 */ /* 0x000fea0003800000 */
[----:B------:R-:W-:Y:S01]  /*9380*/  BPT.TRAP 0x1 ;  /* 0x000000040000795c */ /* 0x000fe20000300000 */
.L_x_3748:
        /* <DEDUP_REMOVED lines=44> */
.L_x_3740:
[----:B------:R-:W-:Y:S01]  /*9650*/  ISETP.NE.AND P1, PT, R20, RZ, PT ;  /* 0x000000ff1400720c */ /* 0x000fe20003f25270 */
[----:B------:R-:W-:Y:S02]  /*9660*/  IMAD.MOV.U32 R16, RZ, RZ, 0x1 ;  /* 0x00000001ff107424 */ /* 0x000fe400078e00ff */
[----:B------:R-:W-:-:S10]  /*9670*/  IMAD.MOV.U32 R5, RZ, RZ, R14 ;  /* 0x000000ffff057224 */ /* 0x000fd400078e000e */
[----:B------:R-:W-:Y:S05]  /*9680*/  @!P1 BRA `(.L_x_3739) ;  /* 0x00000004008c9947 */ /* 0x000fea0003800000 */
[----:B------:R-:W2:Y:S02]  /*9690*/  SYNCS.PHASECHK.TRANS64.TRYWAIT P1, [R0+URZ+0x36438], R6 ;  /* 0x03643806000075a7 */ /* 0x000ea4000802017f */
[----:B--2---:R-:W-:Y:S05]  /*96a0*/  @!P1 BRA `(.L_x_3750) ;  /* 0x00000010004c9947 */ /* 0x004fea0003800000 */
.L_x_3785:
[----:B------:R-:W-:Y:S05]  /*96b0*/  @P0 BRA `(.L_x_3751) ;  /* 0x0000000000140947 */ /* 0x000fea0003800000 */
[----:B------:R-:W-:Y:S01]  /*96c0*/  ISETP.NE.AND P1, PT, R18, RZ, PT ;  /* 0x000000ff1200720c */ /* 0x000fe20003f25270 */
[----:B------:R-:W-:-:S04]  /*96d0*/  IMAD.MOV.U32 R5, RZ, RZ, 0x6100 ;  /* 0x00006100ff057424 */ /* 0x000fc800078e00ff */
[----:B------:R3:W-:Y:S08]  /*96e0*/  SYNCS.ARRIVE.TRANS64 RZ, [R0+URZ+0x36430], R5 ;  /* 0x0364300500ff79a7 */ /* 0x0007f0000800003f */
[----:B------:R-:W-:Y:S05]  /*96f0*/  @!P1 BRA `(.L_x_3751) ;  /* 0x0000000000049947 */ /* 0x000fea0003800000 */
[----:B------:R-:W-:Y:S01]  /*9700*/  BPT.TRAP 0x1 ;  /* 0x000000040000795c */ /* 0x000fe20000300000 */
.L_x_3751:
        /* <DEDUP_REMOVED lines=42> */
.L_x_3786:
[----:B------:R-:W-:Y:S01]  /*99b0*/  IMAD.MOV.U32 R16, RZ, RZ, RZ ;  /* 0x000000ffff107224 */ /* 0x000fe200078e00ff */
[----:B------:R-:W-:Y:S06]  /*99c0*/  @P0 BRA `(.L_x_3753) ;  /* 0x0000000000140947 */ /* 0x000fec0003800000 */
[----:B------:R-:W-:Y:S01]  /*99d0*/  ISETP.NE.AND P1, PT, R18, RZ, PT ;  /* 0x000000ff1200720c */ /* 0x000fe20003f25270 */
[----:B-1----:R-:W-:-:S04]  /*99e0*/  IMAD.MOV.U32 R5, RZ, RZ, 0x6100 ;  /* 0x00006100ff057424 */ /* 0x002fc800078e00ff */
[----:B------:R2:W-:Y:S08]  /*99f0*/  SYNCS.ARRIVE.TRANS64 RZ, [R0+URZ+0x36418], R5 ;  /* 0x0364180500ff79a7 */ /* 0x0005f0000800003f */
[----:B------:R-:W-:Y:S05]  /*9a00*/  @!P1 BRA `(.L_x_3753) ;  /* 0x0000000000049947 */ /* 0x000fea0003800000 */
[----:B------:R-:W-:Y:S01]  /*9a10*/  BPT.TRAP 0x1 ;  /* 0x000000040000795c */ /* 0x000fe20000300000 */
.L_x_3753:
        /* <DEDUP_REMOVED lines=42> */
.L_x_3739:
[----:B------:R-:W-:-:S04]  /*9cc0*/  SHF.L.U32 R3, R16, 0x1f, RZ ;  /* 0x0000001f10037819 */ /* 0x000fc800000006ff */
[----:B------:R-:W2:Y:S02]  /*9cd0*/  SYNCS.PHASECHK.TRANS64.TRYWAIT P1, [R0+URZ+0x36438], R3 ;  /* 0x03643803000075a7 */ /* 0x000ea4000802017f */
[----:B--2---:R-:W-:Y:S05]  /*9ce0*/  @!P1 BRA `(.L_x_3754) ;  /* 0x0000000800e49947 */ /* 0x004fea0003800000 */
.L_x_3787:
[----:B------:R-:W-:Y:S05]  /*9cf0*/  @P0 BRA `(.L_x_3755) ;  /* 0x0000000000180947 */ /* 0x000fea0003800000 */
[----:B------:R-:W3:Y:S01]  /*9d00*/  S2R R2, SR_TID.X ;  /* 0x0000000000027919 */ /* 0x000ee20000002100 */
[----:B--2---:R-:W-:-:S04]  /*9d10*/  IMAD.MOV.U32 R3, RZ, RZ, 0x6100 ;  /* 0x00006100ff037424 */ /* 0x004fc800078e00ff */
[----:B------:R4:W-:Y:S01]  /*9d20*/  SYNCS.ARRIVE.TRANS64 RZ, [R0+URZ+0x36430], R3 ;  /* 0x0364300300ff79a7 */ /* 0x0009e2000800003f */
[----:B---3--:R-:W-:-:S13]  /*9d30*/  LOP3.LUT P0, RZ, R2, 0x1f, RZ, 0xc0, !PT ;  /* 0x0000001f02ff7812 */ /* 0x008fda000780c0ff */
[----:B----4-:R-:W-:Y:S05]  /*9d40*/  @!P0 BRA `(.L_x_3755) ;  /* 0x0000000000048947 */ /* 0x010fea0003800000 */
[----:B------:R-:W-:Y:S01]  /*9d50*/  BPT.TRAP 0x1 ;  /* 0x000000040000795c */ /* 0x000fe20000300000 */
.L_x_3755:
        /* <DEDUP_REMOVED lines=44> */
.L_x_3736:
[----:B------:R-:W-:Y:S05]  /*a020*/  BSYNC B0 ;  /* 0x0000000000007941 */ /* 0x000fea0003800000 */
.L_x_3732:
[----:B------:R-:W-:-:S03]  /*a030*/  UMOV UR7, 0xffffffff ;  /* 0xffffffff00077882 */ /* 0x000fc60000000000 */
[----:B------:R-:W-:Y:S05]  /*a040*/  BRA.DIV UR7, `(.L_x_3756) ;  /* 0x0000000a07207947 */ /* 0x000fea000b800000 */
[----:B------:R-:W-:-:S13]  /*a050*/  ELECT P6, URZ, PT ;  /* 0x00000000003f782f */ /* 0x000fda00038c0000 */
.L_x_3790:
[----:B------:R-:W-:Y:S05]  /*a060*/  @!P6 BRA `(.L_x_3627) ;  /* 0x000000000074e947 */ /* 0x000fea0003800000 */
[----:B------:R-:W2:Y:S02]  /*a070*/  LDL.LU R3, [R1+0x4] ;  /* 0x0000040001037983 */ /* 0x000ea40000300800 */
[----:B--2---:R-:W-:-:S04]  /*a080*/  LOP3.LUT R3, R3, 0x2, RZ, 0xfc, !PT ;  /* 0x0000000203037812 */ /* 0x004fc800078efcff */
[----:B------:R-:W-:-:S13]  /*a090*/  ISETP.NE.AND P2, PT, R3, 0x3, PT ;  /* 0x000000030300780c */ /* 0x000fda0003f45270 */
[----:B------:R-:W-:Y:S05]  /*a0a0*/  @!P2 BRA `(.L_x_3757) ;  /* 0x000000000004a947 */ /* 0x000fea0003800000 */
[----:B------:R-:W-:Y:S01]  /*a0b0*/  BPT.TRAP 0x1 ;  /* 0x000000040000795c */ /* 0x000fe20000300000 */
.L_x_3757:
        /* <DEDUP_REMOVED lines=15> */
.L_x_3791:
[----:B------:R-:W2:Y:S02]  /*a1b0*/  SYNCS.PHASECHK.TRANS64.TRYWAIT P0, [R3+URZ], R0 ;  /* 0x00000000030075a7 */ /* 0x000ea4000800017f */
[----:B--2---:R-:W-:Y:S05]  /*a1c0*/  @!P0 BRA `(.L_x_3759) ;  /* 0x0000000400f48947 */ /* 0x004fea0003800000 */
.L_x_3792:
[----:B------:R-:W-:Y:S05]  /*a1d0*/  @!P2 BRA `(.L_x_3760) ;  /* 0x000000000004a947 */ /* 0x000fea0003800000 */
[----:B------:R-:W-:Y:S01]  /*a1e0*/  BPT.TRAP 0x1 ;  /* 0x000000040000795c */ /* 0x000fe20000300000 */
.L_x_3760:
[----:B------:R-:W-:-:S07]  /*a1f0*/  SHF.L.U32 R16, R16, 0x1f, RZ ;  /* 0x0000001f10107819 */ /* 0x000fce00000006ff */
.L_x_3761:
[----:B---3--:R3:W4:Y:S02]  /*a200*/  SYNCS.PHASECHK.TRANS64.TRYWAIT P0, [R9+URZ+0x36438], R16 ;  /* 0x03643810090075a7 */ /* 0x008724000800017f */
[----:B----4-:R-:W-:Y:S05]  /*a210*/  @!P0 NANOSLEEP.SYNCS 0x989680 ;  /* 0x009896800000895d */ /* 0x010fea0003900000 */
[----:B------:R-:W4:Y:S02]  /*a220*/  @!P0 SYNCS.PHASECHK.TRANS64 P0, [R9+URZ+0x36438], R16 ;  /* 0x03643810090085a7 */ /* 0x000f24000800007f */
[----:B----4-:R-:W-:Y:S05]  /*a230*/  @!P0 BRA `(.L_x_3761) ;  /* 0xfffffffc00f08947 */ /* 0x010fea000383ffff */
.L_x_3627:
[----:B------:R-:W-:Y:S05]  /*a240*/  BSYNC B6 ;  /* 0x0000000000067941 */ /* 0x000fea0003800000 */
.L_x_3619:
[----:B------:R-:W-:Y:S05]  /*a250*/  EXIT ;  /* 0x000000000000794d */ /* 0x000fea0003800000 */
.L_x_3637:
[----:B------:R-:W-:Y:S02]  /*a260*/  IMAD.MOV.U32 R12, RZ, RZ, RZ ;  /* 0x000000ffff0c7224 */ /* 0x000fe400078e00ff */
[----:B------:R-:W-:Y:S02]  /*a270*/  IMAD.MOV.U32 R11, RZ, RZ, 0x1f ;  /* 0x0000001fff0b7424 */ /* 0x000fe400078e00ff */
[----:B------:R-:W-:-:S07]  /*a280*/  IMAD.MOV.U32 R15, RZ, RZ, -0x1 ;  /* 0xffffffffff0f7424 */ /* 0x000fce00078e00ff */
[----:B----4-:R-:W-:Y:S05]  /*a290*/  WARPSYNC.COLLECTIVE R15, `(.L_x_3762) ;  /* 0x000000000f087348 */ /* 0x010fea0003c00000 */
[----:B------:R1:W2:Y:S02]  /*a2a0*/  SHFL.IDX P6, R14, R13, R12, R11 ;  /* 0x0000000c0d0e7389 */ /* 0x0002a400000c000b */
[----:B-12-4-:R-:W-:Y:S01]  /*a2b0*/  ENDCOLLECTIVE ;  /* 0x000000000000791b */ /* 0x016fe20003800000 */
.L_x_3762:
[----:B------:R-:W-:Y:S05]  /*a2c0*/  BRA `(.L_x_3763) ;  /* 0xffffff7000d07947 */ /* 0x000fea000383ffff */
.L_x_3639:
[----:B--2---:R-:W-:-:S04]  /*a2d0*/  IMAD.U32 R0, RZ, RZ, UR36 ;  /* 0x00000024ff007e24 */ /* 0x004fc8000f8e00ff */
[----:B------:R2:W3:Y:S03]  /*a2e0*/  SYNCS.PHASECHK.TRANS64.TRYWAIT P0, [R0+URZ+0x36400], R10 ;  /* 0x0364000a000075a7 */ /* 0x0004e6000800017f */
[----:B---3--:R-:W-:Y:S05]  /*a2f0*/  @!P0 NANOSLEEP.SYNCS 0x989680 ;  /* 0x009896800000895d */ /* 0x008fea0003900000 */
[----:B------:R-:W3:Y:S02]  /*a300*/  @!P0 SYNCS.PHASECHK.TRANS64 P0, [R0+URZ+0x36400], R10 ;  /* 0x0364000a000085a7 */ /* 0x000ee4000800007f */
[----:B---3--:R-:W-:Y:S05]  /*a310*/  @!P0 BRA `(.L_x_3639) ;  /* 0xfffffffc00ec8947 */ /* 0x008fea000383ffff */
[----:B------:R-:W-:Y:S05]  /*a320*/  BRA `(.L_x_3638) ;  /* 0xffffff74000c7947 */ /* 0x000fea000383ffff */
.L_x_3643:
[----:B---3--:R3:W4:Y:S02]  /*a330*/  SYNCS.PHASECHK.TRANS64.TRYWAIT P1, [R3+URZ+0x36410], R10 ;  /* 0x0364100a030075a7 */ /* 0x008724000802017f */
[----:B----4-:R-:W-:Y:S05]  /*a340*/  @!P1 NANOSLEEP.SYNCS 0x989680 ;  /* 0x009896800000995d */ /* 0x010fea0003900000 */
[----:B------:R-:W4:Y:S02]  /*a350*/  @!P1 SYNCS.PHASECHK.TRANS64 P1, [R3+URZ+0x36410], R10 ;  /* 0x0364100a030095a7 */ /* 0x000f24000802007f */
[----:B----4-:R-:W-:Y:S05]  /*a360*/  @!P1 BRA `(.L_x_3643) ;  /* 0xfffffffc00f09947 */ /* 0x010fea000383ffff */
[----:B------:R-:W-:Y:S05]  /*a370*/  BRA `(.L_x_3642) ;  /* 0xffffff7800cc7947 */ /* 0x000fea000383ffff */
.L_x_3647:
[----:B-1----:R-:W-:-:S04]  /*a380*/  IMAD.U32 R121, RZ, RZ, UR36 ;  /* 0x00000024ff797e24 */ /* 0x002fc8000f8e00ff */
[----:B------:R1:W2:Y:S03]  /*a390*/  SYNCS.PHASECHK.TRANS64.TRYWAIT P1, [R121+URZ+0x36430], R14 ;  /* 0x0364300e790075a7 */ /* 0x0002a6000802017f */
[----:B--2---:R-:W-:Y:S05]  /*a3a0*/  @!P1 NANOSLEEP.SYNCS 0x989680 ;  /* 0x009896800000995d */ /* 0x004fea0003900000 */
[----:B------:R-:W2:Y:S02]  /*a3b0*/  @!P1 SYNCS.PHASECHK.TRANS64 P1, [R121+URZ+0x36430], R14 ;  /* 0x0364300e790095a7 */ /* 0x000ea4000802007f */
[----:B--2---:R-:W-:Y:S05]  /*a3c0*/  @!P1 BRA `(.L_x_3647) ;  /* 0xfffffffc00ec9947 */ /* 0x004fea000383ffff */
[----:B------:R-:W-:Y:S05]  /*a3d0*/  BRA `(.L_x_3646) ;  /* 0xffffff8000f07947 */ /* 0x000fea000383ffff */
.L_x_3654:
[----:B------:R-:W-:Y:S01]  /*a3e0*/  BSSY B0, `(.L_x_3764) ;  /* 0x0000005000007945 */ /* 0x000fe20003800000 */
[----:B------:R-:W-:-:S07]  /*a3f0*/  IMAD.MOV.U32 R15, RZ, RZ, -0x1 ;  /* 0xffffffffff0f7424 */ /* 0x000fce00078e00ff */
[----:B------:R-:W-:Y:S05]  /*a400*/  WARPSYNC.COLLECTIVE R15, `(.L_x_3765) ;  /* 0x000000000f087348 */ /* 0x000fea0003c00000 */
[----:B------:R-:W-:Y:S01]  /*a410*/  NOP ;  /* 0x0000000000007918 */ /* 0x000fe20000000000 */
[----:B------:R-:W-:Y:S01]  /*a420*/  ENDCOLLECTIVE ;  /* 0x000000000000791b */ /* 0x000fe20003800000 */
.L_x_3765:
[----:B------:R-:W-:Y:S05]  /*a430*/  BSYNC B0 ;  /* 0x0000000000007941 */ /* 0x000fea0003800000 */
.L_x_3764:
[----:B------:R-:W-:Y:S05]  /*a440*/  BRA `(.L_x_3766) ;  /* 0xffffffa400fc7947 */ /* 0x000fea000383ffff */
.L_x_3663:
[----:B------:R-:W-:Y:S01]  /*a450*/  BSSY B0, `(.L_x_3767) ;  /* 0x0000005000007945 */ /* 0x000fe20003800000 */
[----:B------:R-:W-:-:S07]  /*a460*/  IMAD.MOV.U32 R15, RZ, RZ, -0x1 ;  /* 0xffffffffff0f7424 */ /* 0x000fce00078e00ff */
[----:B-1----:R-:W-:Y:S05]  /*a470*/  WARPSYNC.COLLECTIVE R15, `(.L_x_3768) ;  /* 0x000000000f087348 */ /* 0x002fea0003c00000 */
[----:B------:R-:W-:Y:S01]  /*a480*/  NOP ;  /* 0x0000000000007918 */ /* 0x000fe20000000000 */
[----:B-1----:R-:W-:Y:S01]  /*a490*/  ENDCOLLECTIVE ;  /* 0x000000000000791b */ /* 0x002fe20003800000 */
.L_x_3768:
[----:B------:R-:W-:Y:S05]  /*a4a0*/  BSYNC B0 ;  /* 0x0000000000007941 */ /* 0x000fea0003800000 */
.L_x_3767:
[----:B------:R-:W-:Y:S05]  /*a4b0*/  BRA `(.L_x_3769) ;  /* 0xffffffa800e87947 */ /* 0x000fea000383ffff */
.L_x_3680:
[----:B------:R-:W-:Y:S01]  /*a4c0*/  BSSY B0, `(.L_x_3770) ;  /* 0x0000005000007945 */ /* 0x000fe20003800000 */
[----:B------:R-:W-:-:S07]  /*a4d0*/  IMAD.MOV.U32 R15, RZ, RZ, -0x1 ;  /* 0xffffffffff0f7424 */ /* 0x000fce00078e00ff */
[----:B------:R-:W-:Y:S05]  /*a4e0*/  WARPSYNC.COLLECTIVE R15, `(.L_x_3771) ;  /* 0x000000000f087348 */ /* 0x000fea0003c00000 */
[----:B------:R-:W-:Y:S01]  /*a4f0*/  NOP ;  /* 0x0000000000007918 */ /* 0x000fe20000000000 */
[----:B------:R-:W-:Y:S01]  /*a500*/  ENDCOLLECTIVE ;  /* 0x000000000000791b */ /* 0x000fe20003800000 */
.L_x_3771:
[----:B------:R-:W-:Y:S05]  /*a510*/  BSYNC B0 ;  /* 0x0000000000007941 */ /* 0x000fea0003800000 */
.L_x_3770:
[----:B------:R-:W-:Y:S05]  /*a520*/  BRA `(.L_x_3772) ;  /* 0xffffffb800e07947 */ /* 0x000fea000383ffff */
.L_x_3697:
[----:B------:R-:W-:Y:S01]  /*a530*/  BSSY B0, `(.L_x_3773) ;  /* 0x0000005000007945 */ /* 0x000fe20003800000 */
[----:B------:R-:W-:-:S07]  /*a540*/  IMAD.MOV.U32 R15, RZ, RZ, -0x1 ;  /* 0xffffffffff0f7424 */ /* 0x000fce00078e00ff */
[----:B------:R-:W-:Y:S05]  /*a550*/  WARPSYNC.COLLECTIVE R15, `(.L_x_3774) ;  /* 0x000000000f087348 */ /* 0x000fea0003c00000 */
[----:B------:R-:W-:Y:S01]  /*a560*/  NOP ;  /* 0x0000000000007918 */ /* 0x000fe20000000000 */
[----:B------:R-:W-:Y:S01]  /*a570*/  ENDCOLLECTIVE ;  /* 0x000000000000791b */ /* 0x000fe20003800000 */
.L_x_3774:
[----:B------:R-:W-:Y:S05]  /*a580*/  BSYNC B0 ;  /* 0x0000000000007941 */ /* 0x000fea0003800000 */
.L_x_3773:
[----:B------:R-:W-:Y:S05]  /*a590*/  BRA `(.L_x_3775) ;  /* 0xffffffc000f47947 */ /* 0x000fea000383ffff */
.L_x_3713:
[----:B------:R-:W-:Y:S01]  /*a5a0*/  BSSY B0, `(.L_x_3776) ;  /* 0x0000005000007945 */ /* 0x000fe20003800000 */
[----:B------:R-:W-:-:S07]  /*a5b0*/  IMAD.MOV.U32 R15, RZ, RZ, -0x1 ;  /* 0xffffffffff0f7424 */ /* 0x000fce00078e00ff */
[----:B------:R-:W-:Y:S05]  /*a5c0*/  WARPSYNC.COLLECTIVE R15, `(.L_x_3777) ;  /* 0x000000000f087348 */ /* 0x000fea0003c00000 */
[----:B------:R-:W-:Y:S01]  /*a5d0*/  NOP ;  /* 0x0000000000007918 */ /* 0x000fe20000000000 */
[----:B------:R-:W-:Y:S01]  /*a5e0*/  ENDCOLLECTIVE ;  /* 0x000000000000791b */ /* 0x000fe20003800000 */
.L_x_3777:
[----:B------:R-:W-:Y:S05]  /*a5f0*/  BSYNC B0 ;  /* 0x0000000000007941 */ /* 0x000fea0003800000 */
.L_x_3776:
[----:B------:R-:W-:Y:S05]  /*a600*/  BRA `(.L_x_3778) ;  /* 0xffffffc800807947 */ /* 0x000fea000383ffff */
.L_x_3737:
[----:B-1----:R1:W2:Y:S02]  /*a610*/  SYNCS.PHASECHK.TRANS64.TRYWAIT P1, [R0+URZ+0x36420], R6 ;  /* 0x03642006000075a7 */ /* 0x0022a4000802017f */
[----:B--2---:R-:W-:Y:S05]  /*a620*/  @!P1 NANOSLEEP.SYNCS 0x989680 ;  /* 0x009896800000995d */ /* 0x004fea0003900000 */
[----:B------:R-:W2:Y:S02]  /*a630*/  @!P1 SYNCS.PHASECHK.TRANS64 P1, [R0+URZ+0x36420], R6 ;  /* 0x03642006000095a7 */ /* 0x000ea4000802007f */
[----:B--2---:R-:W-:Y:S05]  /*a640*/  @!P1 BRA `(.L_x_3737) ;  /* 0xfffffffc00f09947 */ /* 0x004fea000383ffff */
[----:B------:R-:W-:Y:S05]  /*a650*/  BRA `(.L_x_3779) ;  /* 0xffffffd800e07947 */ /* 0x000fea000383ffff */
.L_x_3741:
[----:B-1----:R1:W2:Y:S02]  /*a660*/  SYNCS.PHASECHK.TRANS64.TRYWAIT P1, [R0+URZ+0x36438], R6 ;  /* 0x03643806000075a7 */ /* 0x0022a4000802017f */
[----:B--2---:R-:W-:Y:S05]  /*a670*/  @!P1 NANOSLEEP.SYNCS 0x989680 ;  /* 0x009896800000995d */ /* 0x004fea0003900000 */
[----:B------:R-:W2:Y:S02]  /*a680*/  @!P1 SYNCS.PHASECHK.TRANS64 P1, [R0+URZ+0x36438], R6 ;  /* 0x03643806000095a7 */ /* 0x000ea4000802007f */
[----:B--2---:R-:W-:Y:S05]  /*a690*/  @!P1 BRA `(.L_x_3741) ;  /* 0xfffffffc00f09947 */ /* 0x004fea000383ffff */
[----:B------:R-:W-:Y:S05]  /*a6a0*/  BRA `(.L_x_3780) ;  /* 0xffffffe000c07947 */ /* 0x000fea000383ffff */
.L_x_3743:
[----:B--2---:R2:W3:Y:S02]  /*a6b0*/  SYNCS.PHASECHK.TRANS64.TRYWAIT P1, [R0+URZ+0x36428], R3 ;  /* 0x03642803000075a7 */ /* 0x0044e4000802017f */
[----:B---3--:R-:W-:Y:S05]  /*a6c0*/  @!P1 NANOSLEEP.SYNCS 0x989680 ;  /* 0x009896800000995d */ /* 0x008fea0003900000 */
[----:B------:R-:W3:Y:S02]  /*a6d0*/  @!P1 SYNCS.PHASECHK.TRANS64 P1, [R0+URZ+0x36428], R3 ;  /* 0x03642803000095a7 */ /* 0x000ee4000802007f */
[----:B---3--:R-:W-:Y:S05]  /*a6e0*/  @!P1 BRA `(.L_x_3743) ;  /* 0xfffffffc00f09947 */ /* 0x008fea000383ffff */
[----:B------:R-:W-:Y:S05]  /*a6f0*/  BRA `(.L_x_3781) ;  /* 0xffffffe400847947 */ /* 0x000fea000383ffff */
.L_x_3745:
        /* <DEDUP_REMOVED lines=8> */
.L_x_3747:
[----:B------:R-:W-:-:S07]  /*a780*/  SHF.L.U32 R5, R7, 0x1f, RZ ;  /* 0x0000001f07057819 */ /* 0x000fce00000006ff */
.L_x_3783:
[----:B--2---:R2:W3:Y:S02]  /*a790*/  SYNCS.PHASECHK.TRANS64.TRYWAIT P1, [R0+URZ+0x36420], R5 ;  /* 0x03642005000075a7 */ /* 0x0044e4000802017f */
[----:B---3--:R-:W-:Y:S05]  /*a7a0*/  @!P1 NANOSLEEP.SYNCS 0x989680 ;  /* 0x009896800000995d */ /* 0x008fea0003900000 */
[----:B------:R-:W3:Y:S02]  /*a7b0*/  @!P1 SYNCS.PHASECHK.TRANS64 P1, [R0+URZ+0x36420], R5 ;  /* 0x03642005000095a7 */ /* 0x000ee4000802007f */
[----:B---3--:R-:W-:Y:S05]  /*a7c0*/  @!P1 BRA `(.L_x_3783) ;  /* 0xfffffffc00f09947 */ /* 0x008fea000383ffff */
[----:B------:R-:W-:Y:S05]  /*a7d0*/  BRA `(.L_x_3784) ;  /* 0xffffffe800d47947 */ /* 0x000fea000383ffff */
.L_x_3750:
[----:B--2---:R2:W3:Y:S02]  /*a7e0*/  SYNCS.PHASECHK.TRANS64.TRYWAIT P1, [R0+URZ+0x36438], R6 ;  /* 0x03643806000075a7 */ /* 0x0044e4000802017f */
[----:B---3--:R-:W-:Y:S05]  /*a7f0*/  @!P1 NANOSLEEP.SYNCS 0x989680 ;  /* 0x009896800000995d */ /* 0x008fea0003900000 */
[----:B------:R-:W3:Y:S02]  /*a800*/  @!P1 SYNCS.PHASECHK.TRANS64 P1, [R0+URZ+0x36438], R6 ;  /* 0x03643806000095a7 */ /* 0x000ee4000802007f */
[----:B---3--:R-:W-:Y:S05]  /*a810*/  @!P1 BRA `(.L_x_3750) ;  /* 0xfffffffc00f09947 */ /* 0x008fea000383ffff */
[----:B------:R-:W-:Y:S05]  /*a820*/  BRA `(.L_x_3785) ;  /* 0xffffffec00a07947 */ /* 0x000fea000383ffff */
.L_x_3752:
[----:B-1----:R1:W2:Y:S02]  /*a830*/  SYNCS.PHASECHK.TRANS64.TRYWAIT P1, [R0+URZ+0x36428], R5 ;  /* 0x03642805000075a7 */ /* 0x0022a4000802017f */
[----:B--2---:R-:W-:Y:S05]  /*a840*/  @!P1 NANOSLEEP.SYNCS 0x989680 ;  /* 0x009896800000995d */ /* 0x004fea0003900000 */
[----:B------:R-:W2:Y:S02]  /*a850*/  @!P1 SYNCS.PHASECHK.TRANS64 P1, [R0+URZ+0x36428], R5 ;  /* 0x03642805000095a7 */ /* 0x000ea4000802007f */
[----:B--2---:R-:W-:Y:S05]  /*a860*/  @!P1 BRA `(.L_x_3752) ;  /* 0xfffffffc00f09947 */ /* 0x004fea000383ffff */
[----:B------:R-:W-:Y:S05]  /*a870*/  BRA `(.L_x_3786) ;  /* 0xfffffff0004c7947 */ /* 0x000fea000383ffff */
.L_x_3754:
[----:B--2---:R2:W3:Y:S02]  /*a880*/  SYNCS.PHASECHK.TRANS64.TRYWAIT P1, [R0+URZ+0x36438], R3 ;  /* 0x03643803000075a7 */ /* 0x0044e4000802017f */
[----:B---3--:R-:W-:Y:S05]  /*a890*/  @!P1 NANOSLEEP.SYNCS 0x989680 ;  /* 0x009896800000995d */ /* 0x008fea0003900000 */
[----:B------:R-:W3:Y:S02]  /*a8a0*/  @!P1 SYNCS.PHASECHK.TRANS64 P1, [R0+URZ+0x36438], R3 ;  /* 0x03643803000095a7 */ /* 0x000ee4000802007f */
[----:B---3--:R-:W-:Y:S05]  /*a8b0*/  @!P1 BRA `(.L_x_3754) ;  /* 0xfffffffc00f09947 */ /* 0x008fea000383ffff */
[----:B------:R-:W-:Y:S05]  /*a8c0*/  BRA `(.L_x_3787) ;  /* 0xfffffff400087947 */ /* 0x000fea000383ffff */
.L_x_3756:
[----:B------:R-:W-:Y:S01]  /*a8d0*/  BSSY B0, `(.L_x_3788) ;  /* 0x0000006000007945 */ /* 0x000fe20003800000 */
[----:B------:R-:W-:-:S07]  /*a8e0*/  IMAD.MOV.U32 R15, RZ, RZ, -0x1 ;  /* 0xffffffffff0f7424 */ /* 0x000fce00078e00ff */
[----:B------:R-:W-:Y:S05]  /*a8f0*/  WARPSYNC.COLLECTIVE R15, `(.L_x_3789) ;  /* 0x000000000f0c7348 */ /* 0x000fea0003c00000 */
[----:B------:R-:W-:Y:S02]  /*a900*/  ELECT P6, UR62, PT ;  /* 0x00000000003e782f */ /* 0x000fe400038c0000 */
[----:B------:R-:W-:Y:S01]  /*a910*/  MOV R14, UR62 ;  /* 0x0000003e000e7c02 */ /* 0x000fe20008000f00 */
[----:B------:R-:W-:Y:S10]  /*a920*/  ENDCOLLECTIVE ;  /* 0x000000000000791b */ /* 0x000ff40003800000 */
.L_x_3789:
[----:B------:R-:W-:Y:S05]  /*a930*/  BSYNC B0 ;  /* 0x0000000000007941 */ /* 0x000fea0003800000 */
.L_x_3788:
[----:B------:R-:W-:Y:S05]  /*a940*/  BRA `(.L_x_3790) ;  /* 0xfffffff400c47947 */ /* 0x000fea000383ffff */
.L_x_3758:
[----:B-1----:R1:W2:Y:S02]  /*a950*/  SYNCS.PHASECHK.TRANS64.TRYWAIT P0, [R7+URZ], R4 ;  /* 0x00000004070075a7 */ /* 0x0022a4000800017f */
[----:B--2---:R-:W-:Y:S05]  /*a960*/  @!P0 NANOSLEEP.SYNCS 0x989680 ;  /* 0x009896800000895d */ /* 0x004fea0003900000 */
[----:B------:R-:W2:Y:S02]  /*a970*/  @!P0 SYNCS.PHASECHK.TRANS64 P0, [R7+URZ], R4 ;  /* 0x00000004070085a7 */ /* 0x000ea4000800007f */
[----:B--2---:R-:W-:Y:S05]  /*a980*/  @!P0 BRA `(.L_x_3758) ;  /* 0xfffffffc00f08947 */ /* 0x004fea000383ffff */
[----:B------:R-:W-:Y:S05]  /*a990*/  BRA `(.L_x_3791) ;  /* 0xfffffff800047947 */ /* 0x000fea000383ffff */
.L_x_3759:
[----:B--2---:R2:W3:Y:S02]  /*a9a0*/  SYNCS.PHASECHK.TRANS64.TRYWAIT P0, [R3+URZ], R0 ;  /* 0x00000000030075a7 */ /* 0x0044e4000800017f */
[----:B---3--:R-:W-:Y:S05]  /*a9b0*/  @!P0 NANOSLEEP.SYNCS 0x989680 ;  /* 0x009896800000895d */ /* 0x008fea0003900000 */
[----:B------:R-:W3:Y:S02]  /*a9c0*/  @!P0 SYNCS.PHASECHK.TRANS64 P0, [R3+URZ], R0 ;  /* 0x00000000030085a7 */ /* 0x000ee4000800007f */
[----:B---3--:R-:W-:Y:S05]  /*a9d0*/  @!P0 BRA `(.L_x_3759) ;  /* 0xfffffffc00f08947 */ /* 0x008fea000383ffff */
[----:B------:R-:W-:Y:S05]  /*a9e0*/  BRA `(.L_x_3792) ;  /* 0xfffffff400f87947 */ /* 0x000fea000383ffff */
.L_x_3793:
        /* <DEDUP_REMOVED lines=9> */
.L_x_7672:


//--------------------- .text._ZN7cutlass13device_kernelIN5flash11enable_sm90INS1_16FlashAttnBwdSm90INS1_25CollectiveMainloopBwdSm90ILi2ELi1ELi1EN4cute5tupleIJNS5_1CILi1EEES8_S8_EEENS6_IJNS7_ILi64EEENS7_ILi96EEENS7_ILi192EEEEEENS_6half_tEfNS_4arch4Sm90ELb0ELb0ELb0ELb0ELb0ELb0ELb1ELb0ELi3ELi1ELi1ELi1ELb0EEENS1_21CollectiveEpilogueBwdISD_SE_SG_Li384ELb0ELb1ELi3EEENS1_19SingleTileSchedulerILb0ELb0ELb0ELi96EEEEEEEEEvNT_6ParamsE --------------------------
	.section	.text._ZN7cutlass13device_kernelIN5flash11enable_sm90INS1_16FlashAttnBwdSm90INS1_25CollectiveMainloopBwdSm90ILi2ELi1ELi1EN4cute5tupleIJNS5_1CILi1EEES8_S8_EEENS6_IJNS7_ILi64EEENS7_ILi96EEENS7_ILi192EEEEEENS_6half_tEfNS_4arch4Sm90ELb0ELb0ELb0ELb0ELb0ELb0ELb1ELb0ELi3ELi1ELi1ELi1ELb0EEENS1_21CollectiveEpilogueBwdISD_SE_SG_Li384ELb0ELb1ELi3EEENS1_19SingleTileSchedulerILb0ELb0ELb0ELi96EEEEEEEEEvNT_6ParamsE,"ax",@progbits
	.align	128
.text._ZN7cutlass13device_kernelIN5flash11enable_sm90INS1_16FlashAttnBwdSm90INS1_25CollectiveMainloopBwdSm90ILi2ELi1ELi1EN4cute5tupleIJNS5_1CILi1EEES8_S8_EEENS6_IJNS7_ILi64EEENS7_ILi96EEENS7_ILi192EEEEEENS_6half_tEfNS_4arch4Sm90ELb0ELb0ELb0ELb0ELb0ELb0ELb1ELb0ELi3ELi1ELi1ELi1ELb0EEENS1_21CollectiveEpilogueBwdISD_SE_SG_Li384ELb0ELb1ELi3EEENS1_19SingleTileSchedulerILb0ELb0ELb0ELi96EEEEEEEEEvNT_6ParamsE:
        .type           _ZN7cutlass13device_kernelIN5flash11enable_sm90INS1_16FlashAttnBwdSm90INS1_25CollectiveMainloopBwdSm90ILi2ELi1ELi1EN4cute5tupleIJNS5_1CILi1EEES8_S8_EEENS6_IJNS7_ILi64EEENS7_ILi96EEENS7_ILi192EEEEEENS_6half_tEfNS_4arch4Sm90ELb0ELb0ELb0ELb0ELb0ELb0ELb1ELb0ELi3ELi1ELi1ELi1ELb0EEENS1_21CollectiveEpilogueBwdISD_SE_SG_Li384ELb0ELb1ELi3EEENS1_19SingleTileSchedulerILb0ELb0ELb0ELi96EEEEEEEEEvNT_6ParamsE,@function
        .size           _ZN7cutlass13device_kernelIN5flash11enable_sm90INS1_16FlashAttnBwdSm90INS1_25CollectiveMainloopBwdSm90ILi2ELi1ELi1EN4cute5tupleIJNS5_1CILi1EEES8_S8_EEENS6_IJNS7_ILi64EEENS7_ILi96EEENS7_ILi192EEEEEENS_6half_tEfNS_4arch4Sm90ELb0ELb0ELb0ELb0ELb0ELb0ELb1ELb0ELi3ELi1ELi1ELi1ELb0EEENS1_21CollectiveEpilogueBwdISD_SE_SG_Li384ELb0ELb1ELi3EEENS1_19SingleTileSchedulerILb0ELb0ELb0ELi96EEEEEEEEEvNT_6ParamsE,(.L_x_7673 - _ZN7cutlass13device_kernelIN5flash11enable_sm90INS1_16FlashAttnBwdSm90INS1_25CollectiveMainloopBwdSm90ILi2ELi1ELi1EN4cute5tupleIJNS5_1CILi1EEES8_S8_EEENS6_IJNS7_ILi64EEENS7_ILi96EEENS7_ILi192EEEEEENS_6half_tEfNS_4arch4Sm90ELb0ELb0ELb0ELb0ELb0ELb0ELb1ELb0ELi3ELi1ELi1ELi1ELb0EEENS1_21CollectiveEpilogueBwdISD_SE_SG_Li384ELb0ELb1ELi3EEENS1_19SingleTileSchedulerILb0ELb0ELb0ELi96EEEEEEEEEvNT_6ParamsE)
        .other          _ZN7cutlass13device_kernelIN5flash11enable_sm90INS1_16FlashAttnBwdSm90INS1_25CollectiveMainloopBwdSm90ILi2ELi1ELi1EN4cute5tupleIJNS5_1CILi1EEES8_S8_EEENS6_IJNS7_ILi64EEENS7_ILi96EEENS7_ILi192EEEEEENS_6half_tEfNS_4arch4Sm90ELb0ELb0ELb0ELb0ELb0ELb0ELb1ELb0ELi3ELi1ELi1ELi1ELb0EEENS1_21CollectiveEpilogueBwdISD_SE_SG_Li384ELb0ELb1ELi3EEENS1_19SingleTileSchedulerILb0ELb0ELb0ELi96EEEEEEEEEvNT_6ParamsE,@"STO_CUDA_ENTRY STV_DEFAULT"
_ZN7cutlass13device_kernelIN5flash11enable_sm90INS1_16FlashAttnBwdSm90INS1_25CollectiveMainloopBwdSm90ILi2ELi1ELi1EN4cute5tupleIJNS5_1CILi1EEES8_S8_EEENS6_IJNS7_ILi64EEENS7_ILi96EEENS7_ILi192EEEEEENS_6half_tEfNS_4arch4Sm90ELb0ELb0ELb0ELb0ELb0ELb0ELb1ELb0ELi3ELi1ELi1ELi1ELb0EEENS1_21CollectiveEpilogueBwdISD_SE_SG_Li384ELb0ELb1ELi3EEENS1_19SingleTileSchedulerILb0ELb0ELb0ELi96EEEEEEEEEvNT_6ParamsE:
        /* <DEDUP_REMOVED lines=28> */
.L_x_3795:
[----:B------:R-:W-:Y:S05]  /*01c0*/  BSYNC B0 ;  /* 0x0000000000007941 */ /* 0x000fea0003800000 */
.L_x_3794:
        /* <DEDUP_REMOVED lines=34> */
.L_x_3796:
        /* <DEDUP_REMOVED lines=20> */
.L_x_3797:
[----:B------:R-:W-:Y:S01]  /*0530*/  ISETP.NE.AND P0, PT, R2, RZ, PT ;  /* 0x000000ff0200720c */ /* 0x000fe20003f05270 */
[----:B------:R-:W-:Y:S01]  /*0540*/  IMAD.MOV.U32 R17, RZ, RZ, 0x1 ;  /* 0x00000001ff117424 */ /* 0x000fe200078e00ff */
[----:B------:R-:W-:-:S04]  /*0550*/  NOP ;  /* 0x0000000000007918 */ /* 0x000fc80000000000 */
[----:B------:R-:W-:Y:S01]  /*0560*/  SEL R17, R17, 0x2, !P0 ;  /* 0x0000000211117807 */ /* 0x000fe20004000000 */
[----:B-12-45:R-:W-:Y:S06]  /*0570*/  BAR.SYNC.DEFER_BLOCKING 0x0 ;  /* 0x0000000000007b1d */ /* 0x036fec0000010000 */
[----:B------:R-:W-:Y:S05]  /*0580*/  @!P0 BRA `(.L_x_3798) ;  /* 0x0000003c00648947 */ /* 0x000fea0003800000 */
.L_x_3799:
        /* <DEDUP_REMOVED lines=37> */
.L_x_3801:
        /* <DEDUP_REMOVED lines=15> */
.L_x_3800:
        /* <DEDUP_REMOVED lines=20> */
.L_x_3803:
        /* <DEDUP_REMOVED lines=15> */
.L_x_3802:
        /* <DEDUP_REMOVED lines=8> */
.L_x_3888:
[----:B------:R-:W-:Y:S02]  /*0b80*/  SHF.L.U32 R12, RZ, 0x1f, RZ ;  /* 0x0000001fff0c7819 */ /* 0x000fe400000006ff */
[----:B------:R-:W-:Y:S01]  /*0b90*/  LOP3.LUT R5, R2, 0xffffff80, RZ, 0xc0, !PT ;  /* 0xffffff8002057812 */ /* 0x000fe200078ec0ff */
[----:B--2---:R-:W-:Y:S01]  /*0ba0*/  IMAD.HI R2, R14, 0x55555556, RZ ;  /* 0x555555560e027827 */ /* 0x004fe200078e02ff */
[----:B------:R-:W2:Y:S01]  /*0bb0*/  SYNCS.PHASECHK.TRANS64.TRYWAIT P0, [UR37+0x36400], R12 ;  /* 0x0364000cff0075a7 */ /* 0x000ea20008000165 */
[CC--:B------:R-:W-:Y:S02]  /*0bc0*/  LEA.HI R6, R3.reuse, R0.reuse, RZ, 0x5 ;  /* 0x0000000003067211 */ /* 0x0c0fe400078f28ff */
[----:B------:R-:W-:Y:S01]  /*0bd0*/  IMAD.IADD R4, R0, 0x1, -R5 ;  /* 0x0000000100047824 */ /* 0x000fe200078e0a05 */
[----:B------:R-:W-:Y:S02]  /*0be0*/  LEA.HI R3, R3, R0, RZ, 0x4 ;  /* 0x0000000003037211 */ /* 0x000fe400078f20ff */
[----:B------:R-:W-:-:S02]  /*0bf0*/  LEA.HI R5, R2, R2, RZ, 0x1 ;  /* 0x0000000202057211 */ /* 0x000fc400078f08ff */
[----:B------:R-:W-:Y:S02]  /*0c00*/  SHF.R.S32.HI R9, RZ, 0x1f, R4 ;  /* 0x0000001fff097819 */ /* 0x000fe40000011404 */
[----:B------:R-:W-:Y:S01]  /*0c10*/  SHF.R.S32.HI R152, RZ, 0x5, R6 ;  /* 0x00000005ff987819 */ /* 0x000fe20000011406 */
[----:B------:R-:W-:Y:S01]  /*0c20*/  IMAD R5, R5, -0x3, R14 ;  /* 0xfffffffd05057824 */ /* 0x000fe200078e020e */
[----:B------:R-:W-:Y:S02]  /*0c30*/  LEA.HI R8, R9, R4, RZ, 0x2 ;  /* 0x0000000409087211 */ /* 0x000fe400078f10ff */
[----:B------:R-:W-:Y:S02]  /*0c40*/  SHF.R.S32.HI R7, RZ, 0x1f, R6 ;  /* 0x0000001fff077819 */ /* 0x000fe40000011406 */
[----:B------:R-:W-:Y:S02]  /*0c50*/  SHF.R.S32.HI R2, RZ, 0x4, R3 ;  /* 0x00000004ff027819 */ /* 0x000fe40000011403 */
[----:B------:R-:W-:-:S02]  /*0c60*/  SHF.R.S32.HI R10, RZ, 0x2, R8 ;  /* 0x00000002ff0a7819 */ /* 0x000fc40000011408 */
[----:B------:R-:W-:Y:S02]  /*0c70*/  SHF.R.S32.HI R11, RZ, 0x1f, R8 ;  /* 0x0000001fff0b7819 */ /* 0x000fe40000011408 */
[----:B------:R-:W-:Y:S02]  /*0c80*/  LEA.HI R6, R3, R2, RZ, 0x1 ;  /* 0x0000000203067211 */ /* 0x000fe400078f08ff */
[----:B------:R-:W-:Y:S02]  /*0c90*/  LEA.HI R7, R7, R152, RZ, 0x2 ;  /* 0x0000009807077211 */ /* 0x000fe400078f10ff */
[----:B------:R-:W-:Y:S02]  /*0ca0*/  LEA.HI R11, R11, R10, RZ, 0x3 ;  /* 0x0000000a0b0b7211 */ /* 0x000fe400078f18ff */
[----:B------:R-:W-:Y:S02]  /*0cb0*/  LOP3.LUT R153, R6, 0xfffffffe, RZ, 0xc0, !PT ;  /* 0xfffffffe06997812 */ /* 0x000fe400078ec0ff */
[----:B------:R-:W-:-:S02]  /*0cc0*/  LOP3.LUT R7, R7, 0xfffffffc, RZ, 0xc0, !PT ;  /* 0xfffffffc07077812 */ /* 0x000fc400078ec0ff */
[----:B------:R-:W-:Y:S01]  /*0cd0*/  LOP3.LUT R11, R11, 0xfffffff8, RZ, 0xc0, !PT ;  /* 0xfffffff80b0b7812 */ /* 0x000fe200078ec0ff */
[----:B------:R-:W-:Y:S01]  /*0ce0*/  IMAD.IADD R153, R2, 0x1, -R153 ;  /* 0x0000000102997824 */ /* 0x000fe200078e0a99 */
[----:B------:R-:W-:Y:S01]  /*0cf0*/  LEA.HI R9, R9, R4, RZ, 0x5 ;  /* 0x0000000409097211 */ /* 0x000fe200078f28ff */
[----:B------:R-:W-:Y:S02]  /*0d00*/  IMAD.IADD R152, R152, 0x1, -R7 ;  /* 0x0000000198987824 */ /* 0x000fe400078e0a07 */
[----:B------:R-:W-:Y:S01]  /*0d10*/  IMAD.IADD R16, R10, 0x1, -R11 ;  /* 0x000000010a107824 */ /* 0x000fe200078e0a0b */
[----:B------:R-:W-:Y:S01]  /*0d20*/  SHF.R.S32.HI R9, RZ, 0x5, R9 ;  /* 0x00000005ff097819 */ /* 0x000fe20000011409 */
[----:B--2---:R-:W-:Y:S06]  /*0d30*/  @P0 BRA `(.L_x_3805) ;  /* 0x0000000000080947 */ /* 0x004fec0003800000 */
[----:B------:R-:W2:Y:S02]  /*0d40*/  SYNCS.PHASECHK.TRANS64.TRYWAIT P0, [UR37+0x36400], R12 ;  /* 0x0364000cff0075a7 */ /* 0x000ea40008000165 */
[----:B--2---:R-:W-:Y:S05]  /*0d50*/  @!P0 BRA `(.L_x_3806) ;  /* 0x0000006400bc8947 */ /* 0x004fea0003800000 */
.L_x_3805:
[----:B--2---:R-:W2:Y:S01]  /*0d60*/  LDC R12, c[0x0][0x280] ;  /* 0x0000a000ff0c7b82 */ /* 0x004ea20000000800 */
        /* <DEDUP_REMOVED lines=23> */
[----:B--2---:R-:W-:-:S02]  /*0ee0*/  ISETP.GE.AND P0, PT, R12, 0x1, PT ;  /* 0x000000010c00780c */ /* 0x004fc40003f06270 */
        /* <DEDUP_REMOVED lines=27> */
[----:B------:R-:W-:Y:S01]  /*10a0*/  LOP3.LUT R3, R3, 0xfffffff0, RZ, 0xc0, !PT ;  /* 0xfffffff003037812 */ /* 0x000fe200078ec0ff */
[----:B------:R-:W2:Y:S01]  /*10b0*/  S2R R11, SR_CTAID.X ;  /* 0x00000000000b7919 */ /* 0x000ea20000002500 */
[----:B------:R-:W-:Y:S01]  /*10c0*/  LOP3.LUT R9, R8, 0xfffffffc, RZ, 0xc0, !PT ;  /* 0xfffffffc08097812 */ /* 0x000fe200078ec0ff */
[----:B------:R-:W2:Y:S01]  /*10d0*/  LDC R20, c[0x0][0x290] ;  /* 0x0000a400ff147b82 */ /* 0x000ea20000000800 */
[----:B------:R-:W-:-:S04]  /*10e0*/  IMAD.HI R10, R13, 0x55555556, RZ ;  /* 0x555555560d0a7827 */ /* 0x000fc800078e02ff */
[----:B------:R-:W-:Y:S01]  /*10f0*/  IMAD.IADD R3, R0, 0x1, -R3 ;  /* 0x0000000100037824 */ /* 0x000fe200078e0a03 */
[----:B------:R-:W-:Y:S01]  /*1100*/  LEA.HI R10, R10, R10, RZ, 0x1 ;  /* 0x0000000a0a0a7211 */ /* 0x000fe200078f08ff */
[----:B------:R-:W-:Y:S02]  /*1110*/  IMAD R14, R13, 0x400, R4 ;  /* 0x000004000d0e7824 */ /* 0x000fe400078e0204 */
[----:B------:R-:W-:Y:S01]  /*1120*/  IMAD.MOV.U32 R15, RZ, RZ, 0x20 ;  /* 0x00000020ff0f7424 */ /* 0x000fe200078e00ff */
[----:B------:R-:W-:Y:S01]  /*1130*/  LEA.HI R0, R3, R3, RZ, 0x1 ;  /* 0x0000000303007211 */ /* 0x000fe200078f08ff */
[----:B------:R-:W-:Y:S01]  /*1140*/  IMAD R10, R10, -0x3, R13 ;  /* 0xfffffffd0a0a7824 */ /* 0x000fe200078e020d */
[----:B------:R-:W-:Y:S01]  /*1150*/  SHF.R.S32.HI R6, RZ, 0x1f, R3 ;  /* 0x0000001fff067819 */ /* 0x000fe20000011403 */
[----:B------:R-:W-:Y:S01]  /*1160*/  IMAD.MOV.U32 R119, RZ, RZ, RZ ;  /* 0x000000ffff777224 */ /* 0x000fe200078e00ff */
        /* <DEDUP_REMOVED lines=10> */
[----:B------:R-:W-:Y:S02]  /*1210*/  IMAD.SHL.U32 R3, R153, 0x8, RZ ;  /* 0x0000000899037824 */ /* 0x000fe400078e00ff */
[C---:B------:R-:W-:Y:S01]  /*1220*/  IMAD.SHL.U32 R0, R7.reuse, 0x40, RZ ;  /* 0x0000004007007824 */ /* 0x040fe200078e00ff */
[----:B------:R-:W-:Y:S01]  /*1230*/  LOP3.LUT P0, RZ, R7, 0x2, RZ, 0xc0, !PT ;  /* 0x0000000207ff7812 */ /* 0x000fe2000780c0ff */
[----:B-1----:R-:W-:Y:S02]  /*1240*/  IMAD R13, R13, 0x800, R8 ;  /* 0x000008000d0d7824 */ /* 0x002fe400078e0208 */
[----:B------:R-:W-:Y:S01]  /*1250*/  IMAD.IADD R2, R4, 0x1, -R9 ;  /* 0x0000000104027824 */ /* 0x000fe200078e0a09 */
[----:B------:R-:W-:Y:S01]  /*1260*/  LOP3.LUT R0, R0, 0xc0, RZ, 0xc0, !PT ;  /* 0x000000c000007812 */ /* 0x000fe200078ec0ff */
[----:B------:R-:W-:Y:S01]  /*1270*/  IMAD R13, R6, 0x20, R13 ;  /* 0x00000020060d7824 */ /* 0x000fe200078e020d */
[----:B------:R-:W-:Y:S01]  /*1280*/  SEL R15, R15, 0xffffffe0, !P0 ;  /* 0xffffffe00f0f7807 */ /* 0x000fe20004000000 */
[----:B------:R-:W-:Y:S01]  /*1290*/  VIADD R4, R12, 0x3f ;  /* 0x0000003f0c047836 */ /* 0x000fe20000000000 */
[----:B------:R-:W-:Y:S01]  /*12a0*/  LOP3.LUT R3, R0, 0x8, R3, 0xf8, !PT ;  /* 0x0000000800037812 */ /* 0x000fe200078ef803 */
[----:B------:R-:W-:Y:S01]  /*12b0*/  IMAD R13, R152, 0x200, R13 ;  /* 0x00000200980d7824 */ /* 0x000fe200078e020d */
[----:B------:R-:W-:Y:S01]  /*12c0*/  SHF.R.U32.HI R0, RZ, 0x3, R0 ;  /* 0x00000003ff007819 */ /* 0x000fe20000011600 */
[----:B--2---:R-:W-:Y:S01]  /*12d0*/  IMAD R9, R11, -0x60, R20 ;  /* 0xffffffa00b097824 */ /* 0x004fe200078e0214 */
[----:B------:R-:W-:-:S02]  /*12e0*/  SHF.R.S32.HI R11, RZ, 0x1f, R4 ;  /* 0x0000001fff0b7819 */ /* 0x000fc40000011404 */
[----:B------:R-:W-:Y:S02]  /*12f0*/  CS2R R6, SRZ ;  /* 0x0000000000067805 */ /* 0x000fe4000001ff00 */
[----:B------:R-:W-:Y:S01]  /*1300*/  LOP3.LUT R0, R3, R0, RZ, 0x3c, !PT ;  /* 0x0000000003007212 */ /* 0x000fe200078e3cff */
[----:B------:R-:W-:Y:S01]  /*1310*/  IMAD R9, R10, -0x20, R9 ;  /* 0xffffffe00a097824 */ /* 0x000fe200078e0209 */
[----:B------:R-:W-:Y:S01]  /*1320*/  LEA.HI R11, R11, R4, RZ, 0x6 ;  /* 0x000000040b0b7211 */ /* 0x000fe200078f30ff */
[----:B------:R-:W-:Y:S02]  /*1330*/  IMAD.SHL.U32 R4, R14, 0x4, RZ ;  /* 0x000000040e047824 */ /* 0x000fe400078e00ff */
[----:B------:R-:W-:Y:S01]  /*1340*/  IMAD.IADD R0, R0, 0x1, R13 ;  /* 0x0000000100007824 */ /* 0x000fe200078e020d */
[----:B------:R-:W-:Y:S01]  /*1350*/  LOP3.LUT R13, R17, 0x1, RZ, 0xfc, !PT ;  /* 0x00000001110d7812 */ /* 0x000fe200078efcff */
[----:B------:R-:W-:Y:S01]  /*1360*/  IMAD R2, R2, -0x2, R9 ;  /* 0xfffffffe02027824 */ /* 0x000fe200078e0209 */
[----:B------:R-:W-:Y:S01]  /*1370*/  SHF.R.S32.HI R17, RZ, 0x6, R11 ;  /* 0x00000006ff117819 */ /* 0x000fe2000001140b */
[----:B------:R-:W-:Y:S01]  /*1380*/  IMAD.MOV.U32 R12, RZ, RZ, RZ ;  /* 0x000000ffff0c7224 */ /* 0x000fe200078e00ff */
[----:B------:R-:W-:Y:S01]  /*1390*/  LEA R14, R0, UR37, 0x1 ;  /* 0x00000025000e7c11 */ /* 0x000fe2000f8e08ff */
[----:B------:R-:W-:Y:S01]  /*13a0*/  IMAD.MOV.U32 R3, RZ, RZ, RZ ;  /* 0x000000ffff037224 */ /* 0x000fe200078e00ff */
[----:B------:R-:W-:-:S02]  /*13b0*/  LEA R0, R4, UR37, 0x2 ;  /* 0x0000002504007c11 */ /* 0x000fc4000f8e10ff */
[----:B------:R-:W-:-:S07]  /*13c0*/  IADD3 R15, R15, 0x30400, R14 ;  /* 0x000304000f0f7810 */ /* 0x000fce0007ffe00e */
.L_x_3818:
[----:B------:R-:W-:Y:S01]  /*13d0*/  ISETP.NE.AND P0, PT, R13, 0x3, PT ;  /* 0x000000030d00780c */ /* 0x000fe20003f05270 */
[----:B------:R-:W-:-:S12]  /*13e0*/  YIELD ;  /* 0x0000000000007946 */ /* 0x000fd80003800000 */
[----:B--2---:R-:W-:Y:S05]  /*13f0*/  @!P0 BRA `(.L_x_3808) ;  /* 0x0000000000048947 */ /* 0x004fea0003800000 */
[----:B------:R-:W-:Y:S01]  /*1400*/  BPT.TRAP 0x1 ;  /* 0x000000040000795c */ /* 0x000fe20000300000 */
.L_x_3808:
[----:B------:R-:W-:Y:S02]  /*1410*/  LEA R4, R3, UR37, 0x3 ;  /* 0x0000002503047c11 */ /* 0x000fe4000f8e18ff */
[----:B------:R-:W-:-:S04]  /*1420*/  SHF.L.U32 R9, R12, 0x1f, RZ ;  /* 0x0000001f0c097819 */ /* 0x000fc800000006ff */
[----:B------:R1:W2:Y:S01]  /*1430*/  SYNCS.PHASECHK.TRANS64.TRYWAIT P1, [R4+URZ+0x36410], R9 ;  /* 0x03641009040075a7 */ /* 0x0002a2000802017f */
[----:B------:R-:W-:Y:S05]  /*1440*/  @!P0 BRA `(.L_x_3809) ;  /* 0x0000000000048947 */ /* 0x000fea0003800000 */
[----:B------:R-:W-:Y:S01]  /*1450*/  BPT.TRAP 0x1 ;  /* 0x000000040000795c */ /* 0x000fe20000300000 */
.L_x_3809:
[----:B--2---:R-:W-:Y:S05]  /*1460*/  @P1 BRA `(.L_x_3810) ;  /* 0x0000000000081947 */ /* 0x004fea0003800000 */
[----:B------:R-:W2:Y:S02]  /*1470*/  SYNCS.PHASECHK.TRANS64.TRYWAIT P1, [R4+URZ+0x36410], R9 ;  /* 0x03641009040075a7 */ /* 0x000ea4000802017f */
[----:B--2---:R-:W-:Y:S05]  /*1480*/  @!P1 BRA `(.L_x_3811) ;  /* 0x0000006000049947 */ /* 0x004fea0003800000 */
.L_x_3810:
        /* <DEDUP_REMOVED lines=100> */
[----:B------:R3:W5:Y:S01]  /*1ad0*/  LDS R20, [R8+0x30020] ;  /* 0x0300200008147984 */ /* 0x0007620000000800 */
[----:B------:R-:W-:Y:S05]  /*1ae0*/  @!P0 BRA `(.L_x_3812) ;  /* 0x0000000000048947 */ /* 0x000fea0003800000 */
[----:B------:R-:W-:Y:S01]  /*1af0*/  BPT.TRAP 0x1 ;  /* 0x000000040000795c */ /* 0x000fe20000300000 */
.L_x_3812:
[----:B---3--:R-:W-:-:S04]  /*1b00*/  SHF.L.U32 R8, R7, 0x1f, RZ ;  /* 0x0000001f07087819 */ /* 0x008fc800000006ff */
[----:B------:R3:W1:Y:S01]  /*1b10*/  SYNCS.PHASECHK.TRANS64.TRYWAIT P1, [UR37+0x36430], R8 ;  /* 0x03643008ff0075a7 */ /* 0x0006620008020165 */
[----:B------:R-:W-:Y:S05]  /*1b20*/  @!P0 BRA `(.L_x_3813) ;  /* 0x0000000000048947 */ /* 0x000fea0003800000 */
[----:B------:R-:W-:Y:S01]  /*1b30*/  BPT.TRAP 0x1 ;  /* 0x000000040000795c */ /* 0x000fe20000300000 */
.L_x_3813:
[----:B-1----:R-:W-:Y:S05]  /*1b40*/  @P1 BRA `(.L_x_3814) ;  /* 0x0000000000081947 */ /* 0x002fea0003800000 */
[----:B------:R-:W1:Y:S02]  /*1b50*/  SYNCS.PHASECHK.TRANS64.TRYWAIT P1, [UR37+0x36430], R8 ;  /* 0x03643008ff0075a7 */ /* 0x000e640008020165 */
[----:B-1----:R-:W-:Y:S05]  /*1b60*/  @!P1 BRA `(.L_x_3815) ;  /* 0x0000005800609947 */ /* 0x002fea0003800000 */
.L_x_3814:
[----:B------:R-:W-:Y:S01]  /*1b70*/  UIADD3 UR5, UR37, 0x2a000, URZ ;  /* 0x0002a00025057890 */ /* 0x000fe2000fffe03f */
[----:B------:R-:W-:Y:S01]  /*1b80*/  WARPGROUP.ARRIVE ;  /* 0x00000000000079c5 */ /* 0x000fe20000000000 */
[----:B------:R-:W-:Y:S01]  /*1b90*/  UIADD3 UR4, UR4, 0x9000, URZ ;  /* 0x0000900004047890 */ /* 0x000fe2000fffe03f */
[C---:B------:R-:W-:Y:S01]  /*1ba0*/  ISETP.GT.AND P1, PT, R2.reuse, RZ, PT ;  /* 0x000000ff0200720c */ /* 0x040fe20003f24270 */
[----:B------:R-:W-:Y:S01]  /*1bb0*/  USHF.R.U32.HI UR6, URZ, 0x4, UR5 ;  /* 0x000000043f067899 */ /* 0x000fe20008011605 */
[----:B------:R-:W-:Y:S01]  /*1bc0*/  ISETP.GT.AND P2, PT, R2, 0x1, PT ;  /* 0x000000010200780c */ /* 0x000fe20003f44270 */
[----:B------:R-:W-:Y:S01]  /*1bd0*/  USHF.R.U32.HI UR4, URZ, 0x4, UR4 ;  /* 0x000000043f047899 */ /* 0x000fe20008011604 */
[----:B--2---:R-:W-:Y:S01]  /*1be0*/  FSEL R9, R138, -INF , P1 ;  /* 0xff8000008a097808 */ /* 0x004fe20000800000 */
[----:B------:R-:W-:Y:S01]  /*1bf0*/  ULOP3.LUT UR7, UR6, 0x3fff, URZ, 0xc0, !UPT ;  /* 0x00003fff06077892 */ /* 0x000fe2000f8ec03f */
[----:B---3--:R-:W-:Y:S01]  /*1c00*/  FSEL R8, R137, -INF , P2 ;  /* 0xff80000089087808 */ /* 0x008fe20001000000 */
[----:B------:R-:W-:Y:S01]  /*1c10*/  ULOP3.LUT UR6, UR4, 0x3fff, URZ, 0xc0, !UPT ;  /* 0x00003fff04067892 */ /* 0x000fe2000f8ec03f */
[C---:B------:R-:W-:Y:S01]  /*1c20*/  ISETP.GT.AND P3, PT, R2.reuse, 0x8, PT ;  /* 0x000000080200780c */ /* 0x040fe20003f64270 */
[----:B------:R-:W-:Y:S01]  /*1c30*/  ULOP3.LUT UR4, UR7, 0x10000, URZ, 0xfc, !UPT ;  /* 0x0001000007047892 */ /* 0x000fe2000f8efc3f */
[----:B------:R-:W-:Y:S01]  /*1c40*/  ISETP.GT.AND P4, PT, R2, 0x9, PT ;  /* 0x000000090200780c */ /* 0x000fe20003f84270 */
[----:B------:R-:W-:Y:S01]  /*1c50*/  ULOP3.LUT UR6, UR6, 0x10000, URZ, 0xfc, !UPT ;  /* 0x0001000006067892 */ /* 0x000fe2000f8efc3f */
[----:B------:R-:W-:Y:S01]  /*1c60*/  FSEL R136, R136, -INF , P1 ;  /* 0xff80000088887808 */ /* 0x000fe20000800000 */
[----:B------:R-:W-:Y:S01]  /*1c70*/  UMOV UR9, 0x40000040 ;  /* 0x4000004000097882 */ /* 0x000fe20000000000 */
[----:B------:R-:W-:Y:S01]  /*1c80*/  UMOV UR11, 0x40000040 ;  /* 0x40000040000b7882 */ /* 0x000fe20000000000 */
[----:B------:R-:W-:Y:S01]  /*1c90*/  ULDC UR7, c[0x0][0x744] ;  /* 0x0001d10000077ab9 */ /* 0x000fe20000000800 */
[----:B------:R-:W-:Y:S01]  /*1ca0*/  UMOV UR8, UR4 ;  /* 0x0000000400087c82 */ /* 0x000fe20008000000 */
[--C-:B-----5:R-:W-:Y:S01]  /*1cb0*/  FFMA.FTZ R138, R9, UR7, -R20.reuse ;  /* 0x00000007098a7c23 */ /* 0x120fe20008010814 */
[----:B------:R-:W-:Y:S01]  /*1cc0*/  UMOV UR10, UR6 ;  /* 0x00000006000a7c82 */ /* 0x000fe20008000000 */
[----:B------:R-:W-:Y:S01]  /*1cd0*/  FSEL R140, R140, -INF , P3 ;  /* 0xff8000008c8c7808 */ /* 0x000fe20001800000 */
[----:B------:R-:W-:Y:S01]  /*1ce0*/  HGMMA.64x32x16.F32 R120, gdesc[UR8], RZ, !UPT, gsb0 ;  /* 0x00600000087879f0 */ /* 0x000fe2000c0008ff */
[----:B------:R-:W-:Y:S01]  /*1cf0*/  UIADD3 UR10, UR6, 0x2, URZ ;  /* 0x00000002060a7890 */ /* 0x000fe2000fffe03f */
[----:B------:R-:W-:Y:S01]  /*1d00*/  FSEL R139, R139, -INF , P2 ;  /* 0xff8000008b8b7808 */ /* 0x000fe20001000000 */
[----:B------:R-:W-:Y:S01]  /*1d10*/  UIADD3 UR8, UR4, 0x2, URZ ;  /* 0x0000000204087890 */ /* 0x000fe2000fffe03f */
[----:B------:R-:W-:Y:S01]  /*1d20*/  FSEL R9, R142, -INF , P3 ;  /* 0xff8000008e097808 */ /* 0x000fe20001800000 */
[----:B------:R-:W-:Y:S01]  /*1d30*/  UMOV UR11, 0x40000040 ;  /* 0x40000040000b7882 */ /* 0x000fe20000000000 */
[----:B------:R-:W-:Y:S01]  /*1d40*/  UMOV UR9, 0x40000040 ;  /* 0x4000004000097882 */ /* 0x000fe20000000000 */
[----:B------:R-:W-:Y:S01]  /*1d50*/  FSEL R11, R143, -INF , P4 ;  /* 0xff8000008f0b7808 */ /* 0x000fe20002000000 */
[--C-:B----4-:R-:W-:Y:S01]  /*1d60*/  FFMA.FTZ R23, R8, UR7, -R21.reuse ;  /* 0x0000000708177c23 */ /* 0x110fe20008010815 */
[----:B------:R-:W-:Y:S01]  /*1d70*/  FSEL R8, R141, -INF , P4 ;  /* 0xff8000008d087808 */ /* 0x000fe20002000000 */
[--C-:B------:R-:W-:Y:S01]  /*1d80*/  FFMA.FTZ R22, R136, UR7, -R21.reuse ;  /* 0x0000000788167c23 */ /* 0x100fe20008010815 */
[----:B------:R-:W-:Y:S01]  /*1d90*/  LEA R155, R16, UR37, 0x2 ;  /* 0x00000025109b7c11 */ /* 0x000fe2000f8e10ff */
[--C-:B------:R-:W-:Y:S01]  /*1da0*/  FFMA.FTZ R136, R140, UR7, -R21.reuse ;  /* 0x000000078c887c23 */ /* 0x100fe20008010815 */
[--C-:B------:R-:W-:Y:S01]  /*1db0*/  FFMA.FTZ R139, R139, UR7, -R20.reuse ;  /* 0x000000078b8b7c23 */ /* 0x100fe20008010814 */
[--C-:B------:R-:W-:Y:S01]  /*1dc0*/  FFMA.FTZ R143, R9, UR7, -R20.reuse ;  /* 0x00000007098f7c23 */ /* 0x100fe20008010814 */
[----:B------:R-:W-:Y:S01]  /*1dd0*/  FFMA.FTZ R142, R11, UR7, -R20 ;  /* 0x000000070b8e7c23 */ /* 0x000fe20008010814 */
[----:B------:R-:W-:Y:S01]  /*1de0*/  FFMA.FTZ R8, R8, UR7, -R21 ;  /* 0x0000000708087c23 */ /* 0x000fe20008010815 */
[----:B------:R-:W-:Y:S01]  /*1df0*/  MUFU.EX2 R22, R22 ;  /* 0x0000001600167308 */ /* 0x000fe20000000800 */
[----:B------:R-:W-:-:S02]  /*1e00*/  ISETP.GT.AND P1, PT, R2, 0x10, PT ;  /* 0x000000100200780c */ /* 0x000fc40003f24270 */
[C---:B------:R-:W-:Y:S02]  /*1e10*/  ISETP.GT.AND P2, PT, R2.reuse, 0x11, PT ;  /* 0x000000110200780c */ /* 0x040fe40003f44270 */
[C---:B------:R-:W-:Y:S02]  /*1e20*/  ISETP.GT.AND P3, PT, R2.reuse, 0x18, PT ;  /* 0x000000180200780c */ /* 0x040fe40003f64270 */
[----:B------:R-:W-:Y:S01]  /*1e30*/  ISETP.GT.AND P4, PT, R2, 0x19, PT ;  /* 0x000000190200780c */ /* 0x000fe20003f84270 */
[----:B------:R-:W1:Y:S01]  /*1e40*/  MUFU.EX2 R23, R23 ;  /* 0x0000001700177308 */ /* 0x000e620000000800 */
[----:B------:R-:W-:Y:S02]  /*1e50*/  FSEL R144, R144, -INF , P1 ;  /* 0xff80000090907808 */ /* 0x000fe40000800000 */
[----:B------:R-:W-:Y:S02]  /*1e60*/  FSEL R154, R145, -INF , P2 ;  /* 0xff800000919a7808 */ /* 0x000fe40001000000 */
[----:B------:R-:W-:Y:S01]  /*1e70*/  FSEL R148, R148, -INF , P3 ;  /* 0xff80000094947808 */ /* 0x000fe20001800000 */
[--C-:B------:R-:W-:Y:S01]  /*1e80*/  FFMA.FTZ R144, R144, UR7, -R21.reuse ;  /* 0x0000000790907c23 */ /* 0x100fe20008010815 */
[----:B------:R-:W-:Y:S01]  /*1e90*/  FSEL R145, R150, -INF , P3 ;  /* 0xff80000096917808 */ /* 0x000fe20001800000 */
[----:B------:R-:W-:Y:S01]  /*1ea0*/  MUFU.EX2 R136, R136 ;  /* 0x0000008800887308 */ /* 0x000fe20000000800 */
[----:B------:R-:W-:Y:S01]  /*1eb0*/  FSEL R147, R147, -INF , P2 ;  /* 0xff80000093937808 */ /* 0x000fe20001000000 */
[----:B------:R-:W-:Y:S01]  /*1ec0*/  FFMA.FTZ R154, R154, UR7, -R21 ;  /* 0x000000079a9a7c23 */ /* 0x000fe20008010815 */
[----:B------:R-:W-:-:S05]  /*1ed0*/  FSEL R151, R151, -INF , P4 ;  /* 0xff80000097977808 */ /* 0x000fca0002000000 */
[----:B------:R1:W2:Y:S08]  /*1ee0*/  MUFU.EX2 R137, R8 ;  /* 0x0000000800897308 */ /* 0x0002b00000000800 */
[----:B------:R-:W-:Y:S01]  /*1ef0*/  MUFU.EX2 R138, R138 ;  /* 0x0000008a008a7308 */ /* 0x000fe20000000800 */
[----:B-1----:R-:W-:-:S07]  /*1f00*/  F2FP.F16.F32.PACK_AB R8, R23, R22 ;  /* 0x000000161708723e */ /* 0x002fce00000000ff */
[----:B------:R-:W1:Y:S01]  /*1f10*/  MUFU.EX2 R139, R139 ;  /* 0x0000008b008b7308 */ /* 0x000e620000000800 */
[----:B--2---:R-:W-:Y:S01]  /*1f20*/  F2FP.F16.F32.PACK_AB R10, R137, R136 ;  /* 0x00000088890a723e */ /* 0x004fe200000000ff */
[----:B------:R-:W-:Y:S02]  /*1f30*/  WARPGROUP.DEPBAR.LE gsb0, 0x0 ;  /* 0x00008000000079c5 */ /* 0x000fe40000010000 */
[----:B------:R-:W-:-:S04]  /*1f40*/  WARPGROUP.ARRIVE ;  /* 0x00000000000079c5 */ /* 0x000fc80000000000 */
[----:B------:R-:W-:Y:S02]  /*1f50*/  MUFU.EX2 R143, R143 ;  /* 0x0000008f008f7308 */ /* 0x000fe40000000800 */
[----:B------:R-:W-:Y:S01]  /*1f60*/  HGMMA.64x32x16.F32 R120, gdesc[UR8], R120, gsb0 ;  /* 0x00600000087879f0 */ /* 0x000fe20008000878 */
[----:B------:R-:W-:Y:S02]  /*1f70*/  UIADD3 UR10, UR6, 0x4, URZ ;  /* 0x00000004060a7890 */ /* 0x000fe4000fffe03f */
[----:B------:R-:W-:Y:S01]  /*1f80*/  UIADD3 UR8, UR4, 0x4, URZ ;  /* 0x0000000404087890 */ /* 0x000fe2000fffe03f */
[----:B------:R-:W-:Y:S01]  /*1f90*/  UMOV UR11, 0x40000040 ;  /* 0x40000040000b7882 */ /* 0x000fe20000000000 */
[----:B------:R-:W-:Y:S01]  /*1fa0*/  UMOV UR9, 0x40000040 ;  /* 0x4000004000097882 */ /* 0x000fe20000000000 */
[----:B------:R-:W2:Y:S01]  /*1fb0*/  MUFU.EX2 R142, R142 ;  /* 0x0000008e008e7308 */ /* 0x000ea20000000800 */
[----:B-1----:R-:W-:-:S07]  /*1fc0*/  F2FP.F16.F32.PACK_AB R9, R139, R138 ;  /* 0x0000008a8b09723e */ /* 0x002fce00000000ff */
[----:B------:R-:W1:Y:S01]  /*1fd0*/  MUFU.EX2 R144, R144 ;  /* 0x0000009000907308 */ /* 0x000e620000000800 */
[----:B--2---:R-:W-:Y:S01]  /*1fe0*/  F2FP.F16.F32.PACK_AB R11, R142, R143 ;  /* 0x0000008f8e0b723e */ /* 0x004fe200000000ff */
        /* <DEDUP_REMOVED lines=78> */
[----:B------:R-:W2:Y:S04]  /*24d0*/  LDS R141, [R155+0x30200] ;  /* 0x030200009b8d7984 */ /* 0x000ea80000000800 */
[----:B------:R-:W3:Y:S01]  /*24e0*/  LDS R140, [R155+0x30220] ;  /* 0x030220009b8c7984 */ /* 0x000ee20000000800 */
[----:B------:R-:W-:Y:S06]  /*24f0*/  BAR.SYNC.DEFER_BLOCKING 0x9, 0x180 ;  /* 0x0246000000007b1d */ /* 0x000fec0000010000 */
[----:B------:R4:W-:Y:S01]  /*2500*/  STSM.16.M88.4 [R14+0x30400], R8 ;  /* 0x030400080e007844 */ /* 0x0009e20000000200 */
[--C-:B--2---:R-:W-:Y:S01]  /*2510*/  FADD.FTZ R150, R125, -R141.reuse ;  /* 0x8000008d7d967221 */ /* 0x104fe20000010000 */
[----:B------:R-:W-:-:S03]  /*2520*/  FADD.FTZ R125, R132, -R141 ;  /* 0x8000008d847d7221 */ /* 0x000fc60000010000 */
[----:B------:R-:W-:Y:S01]  /*2530*/  FMUL.FTZ R137, R137, R150 ;  /* 0x0000009689897220 */ /* 0x000fe20000410000 */
[----:B----4-:R-:W-:Y:S01]  /*2540*/  FSEL R8, R149, -INF , P4 ;  /* 0xff80000095087808 */ /* 0x010fe20002000000 */
[--C-:B------:R-:W-:Y:S01]  /*2550*/  FFMA.FTZ R10, R148, UR7, -R21.reuse ;  /* 0x00000007940a7c23 */ /* 0x100fe20008010815 */
[----:B------:R-:W-:Y:S01]  /*2560*/  FSEL R11, R146, -INF , P1 ;  /* 0xff800000920b7808 */ /* 0x000fe20000800000 */
[--C-:B------:R-:W-:Y:S01]  /*2570*/  FFMA.FTZ R146, R145, UR7, -R20.reuse ;  /* 0x0000000791927c23 */ /* 0x100fe20008010814 */
[--C-:B------:R-:W-:Y:S01]  /*2580*/  FFMA.FTZ R145, R151, UR7, -R20.reuse ;  /* 0x0000000797917c23 */ /* 0x100fe20008010814 */
[----:B------:R-:W-:Y:S01]  /*2590*/  FFMA.FTZ R21, R8, UR7, -R21 ;  /* 0x0000000708157c23 */ /* 0x000fe20008010815 */
[----:B------:R-:W2:Y:S01]  /*25a0*/  MUFU.EX2 R9, R154 ;  /* 0x0000009a00097308 */ /* 0x000ea20000000800 */
[--C-:B------:R-:W-:Y:S01]  /*25b0*/  FFMA.FTZ R8, R11, UR7, -R20.reuse ;  /* 0x000000070b087c23 */ /* 0x100fe20008010814 */
[----:B------:R-:W-:Y:S01]  /*25c0*/  FFMA.FTZ R11, R147, UR7, -R20 ;  /* 0x00000007930b7c23 */ /* 0x000fe20008010814 */
[--C-:B------:R-:W-:Y:S01]  /*25d0*/  FADD.FTZ R149, R124, -R141.reuse ;  /* 0x8000008d7c957221 */ /* 0x100fe20000010000 */
[--C-:B------:R-:W-:Y:S01]  /*25e0*/  FADD.FTZ R148, R121, -R141.reuse ;  /* 0x8000008d79947221 */ /* 0x100fe20000010000 */
[--C-:B------:R-:W-:Y:S01]  /*25f0*/  FADD.FTZ R124, R133, -R141.reuse ;  /* 0x8000008d857c7221 */ /* 0x100fe20000010000 */
[--C-:B------:R-:W-:Y:S01]  /*2600*/  FADD.FTZ R121, R128, -R141.reuse ;  /* 0x8000008d80797221 */ /* 0x100fe20000010000 */
[--C-:B---3--:R-:W-:Y:S01]  /*2610*/  FADD.FTZ R133, R122, -R140.reuse ;  /* 0x8000008c7a857221 */ /* 0x108fe20000010000 */
[----:B------:R-:W3:Y:S01]  /*2620*/  MUFU.EX2 R10, R10 ;  /* 0x0000000a000a7308 */ /* 0x000ee20000000800 */
[--C-:B------:R-:W-:Y:S01]  /*2630*/  FADD.FTZ R147, R120, -R141.reuse ;  /* 0x8000008d78937221 */ /* 0x100fe20000010000 */
[--C-:B------:R-:W-:Y:S01]  /*2640*/  FADD.FTZ R122, R123, -R140.reuse ;  /* 0x8000008c7b7a7221 */ /* 0x100fe20000010000 */
[--C-:B------:R-:W-:Y:S01]  /*2650*/  FADD.FTZ R128, R126, -R140.reuse ;  /* 0x8000008c7e807221 */ /* 0x100fe20000010000 */
[----:B------:R-:W-:Y:S01]  /*2660*/  FADD.FTZ R120, R129, -R141 ;  /* 0x8000008d81787221 */ /* 0x000fe20000010000 */
[--C-:B------:R-:W-:Y:S01]  /*2670*/  FADD.FTZ R123, R127, -R140.reuse ;  /* 0x8000008c7f7b7221 */ /* 0x100fe20000010000 */
[--C-:B------:R-:W-:Y:S01]  /*2680*/  FADD.FTZ R126, R131, -R140.reuse ;  /* 0x8000008c837e7221 */ /* 0x100fe20000010000 */
[----:B------:R-:W-:Y:S01]  /*2690*/  FMUL.FTZ R143, R143, R128 ;  /* 0x000000808f8f7220 */ /* 0x000fe20000410000 */
[----:B------:R-:W4:Y:S01]  /*26a0*/  MUFU.EX2 R21, R21 ;  /* 0x0000001500157308 */ /* 0x000f220000000800 */
[----:B------:R-:W-:Y:S01]  /*26b0*/  FMUL.FTZ R139, R139, R122 ;  /* 0x0000007a8b8b7220 */ /* 0x000fe20000410000 */
[----:B------:R-:W-:Y:S01]  /*26c0*/  FMUL.FTZ R142, R142, R123 ;  /* 0x0000007b8e8e7220 */ /* 0x000fe20000410000 */
[----:B-1----:R-:W-:Y:S01]  /*26d0*/  FMUL.FTZ R128, R144, R121 ;  /* 0x0000007990807220 */ /* 0x002fe20000410000 */
[C---:B--2---:R-:W-:Y:S01]  /*26e0*/  FMUL.FTZ R131, R9.reuse, R120 ;  /* 0x0000007809837220 */ /* 0x044fe20000410000 */
[----:B------:R-:W-:Y:S01]  /*26f0*/  F2FP.F16.F32.PACK_AB R120, R9, R144 ;  /* 0x000000900978723e */ /* 0x000fe200000000ff */
[--C-:B------:R-:W-:Y:S01]  /*2700*/  FADD.FTZ R127, R130, -R140.reuse ;  /* 0x8000008c827f7221 */ /* 0x100fe20000010000 */
[--C-:B------:R-:W-:Y:S01]  /*2710*/  FADD.FTZ R129, R134, -R140.reuse ;  /* 0x8000008c86817221 */ /* 0x100fe20000010000 */
[----:B------:R-:W1:Y:S01]  /*2720*/  MUFU.EX2 R8, R8 ;  /* 0x0000000800087308 */ /* 0x000e620000000800 */
[----:B------:R-:W-:Y:S01]  /*2730*/  FADD.FTZ R140, R135, -R140 ;  /* 0x8000008c878c7221 */ /* 0x000fe20000010000 */
[----:B------:R-:W-:Y:S01]  /*2740*/  FMUL.FTZ R22, R22, R147 ;  /* 0x0000009316167220 */ /* 0x000fe20000410000 */
[----:B------:R-:W-:Y:S01]  /*2750*/  FMUL.FTZ R23, R23, R148 ;  /* 0x0000009417177220 */ /* 0x000fe20000410000 */
[----:B------:R-:W-:Y:S01]  /*2760*/  FMUL.FTZ R136, R136, R149 ;  /* 0x0000009588887220 */ /* 0x000fe20000410000 */
[----:B------:R-:W-:Y:S01]  /*2770*/  FMUL.FTZ R138, R138, R133 ;  /* 0x000000858a8a7220 */ /* 0x000fe20000410000 */
[----:B---3--:R-:W-:Y:S01]  /*2780*/  FMUL.FTZ R125, R10, R125 ;  /* 0x0000007d0a7d7220 */ /* 0x008fe20000410000 */
[----:B------:R-:W-:Y:S01]  /*2790*/  UMOV UR7, 0x80000020 ;  /* 0x8000002000077882 */ /* 0x000fe20000000000 */
[----:B------:R-:W2:Y:S01]  /*27a0*/  MUFU.EX2 R11, R11 ;  /* 0x0000000b000b7308 */ /* 0x000ea20000000800 */
[C---:B----4-:R-:W-:Y:S01]  /*27b0*/  F2FP.F16.F32.PACK_AB R122, R21.reuse, R10 ;  /* 0x0000000a157a723e */ /* 0x050fe200000000ff */
[----:B------:R-:W-:Y:S01]  /*27c0*/  FMUL.FTZ R124, R21, R124 ;  /* 0x0000007c157c7220 */ /* 0x000fe20000410000 */
[----:B------:R-:W-:-:S02]  /*27d0*/  F2FP.F16.F32.PACK_AB R10, R137, R136 ;  /* 0x00000088890a723e */ /* 0x000fc400000000ff */
[----:B------:R-:W-:-:S03]  /*27e0*/  F2FP.F16.F32.PACK_AB R9, R139, R138 ;  /* 0x0000008a8b09723e */ /* 0x000fc600000000ff */
[----:B------:R-:W3:Y:S01]  /*27f0*/  MUFU.EX2 R20, R146 ;  /* 0x0000009200147308 */ /* 0x000ee20000000800 */
[----:B-1----:R-:W-:-:S07]  /*2800*/  FMUL.FTZ R21, R8, R127 ;  /* 0x0000007f08157220 */ /* 0x002fce0000410000 */
[----:B------:R-:W1:Y:S01]  /*2810*/  MUFU.EX2 R145, R145 ;  /* 0x0000009100917308 */ /* 0x000e620000000800 */
[C---:B--2---:R-:W-:Y:S01]  /*2820*/  F2FP.F16.F32.PACK_AB R121, R11.reuse, R8 ;  /* 0x000000080b79723e */ /* 0x044fe200000000ff */
[----:B------:R-:W-:Y:S01]  /*2830*/  FMUL.FTZ R126, R11, R126 ;  /* 0x0000007e0b7e7220 */ /* 0x000fe20000410000 */
[----:B------:R-:W-:Y:S02]  /*2840*/  F2FP.F16.F32.PACK_AB R8, R23, R22 ;  /* 0x000000161708723e */ /* 0x000fe400000000ff */
[----:B------:R-:W-:Y:S02]  /*2850*/  F2FP.F16.F32.PACK_AB R11, R142, R143 ;  /* 0x0000008f8e0b723e */ /* 0x000fe400000000ff */
[----:B------:R-:W-:Y:S01]  /*2860*/  F2FP.F16.F32.PACK_AB R22, R124, R125 ;  /* 0x0000007d7c16723e */ /* 0x000fe200000000ff */
[----:B---3--:R-:W-:Y:S01]  /*2870*/  FMUL.FTZ R129, R20, R129 ;  /* 0x0000008114817220 */ /* 0x008fe20000410000 */
[----:B------:R-:W-:Y:S02]  /*2880*/  F2FP.F16.F32.PACK_AB R21, R126, R21 ;  /* 0x000000157e15723e */ /* 0x000fe400000000ff */
[C---:B-1----:R-:W-:Y:S01]  /*2890*/  F2FP.F16.F32.PACK_AB R123, R145.reuse, R20 ;  /* 0x00000014917b723e */ /* 0x042fe200000000ff */
[----:B------:R-:W-:Y:S01]  /*28a0*/  FMUL.FTZ R140, R145, R140 ;  /* 0x0000008c918c7220 */ /* 0x000fe20000410000 */
[----:B------:R-:W-:-:S03]  /*28b0*/  F2FP.F16.F32.PACK_AB R20, R131, R128 ;  /* 0x000000808314723e */ /* 0x000fc600000000ff */
[----:B------:R1:W-:Y:S01]  /*28c0*/  STSM.16.M88.4 [R15], R120 ;  /* 0x000000780f007844 */ /* 0x0003e20000000200 */
[----:B------:R-:W-:Y:S01]  /*28d0*/  F2FP.F16.F32.PACK_AB R23, R140, R129 ;  /* 0x000000818c17723e */ /* 0x000fe200000000ff */
[----:B------:R-:W-:Y:S01]  /*28e0*/  @!PT LDS RZ, [RZ] ;  /* 0x00000000fffff984 */ /* 0x000fe20000000800 */
[----:B------:R-:W-:Y:S01]  /*28f0*/  @!PT LDS RZ, [RZ] ;  /* 0x00000000fffff984 */ /* 0x000fe20000000800 */
[----:B------:R-:W-:Y:S01]  /*2900*/  @!PT LDS RZ, [RZ] ;  /* 0x00000000fffff984 */ /* 0x000fe20000000800 */
[----:B------:R-:W-:Y:S01]  /*2910*/  @!PT LDS RZ, [RZ] ;  /* 0x00000000fffff984 */ /* 0x000fe20000000800 */
[----:B------:R2:W-:Y:S06]  /*2920*/  MEMBAR.ALL.CTA ;  /* 0x0000000000007992 */ /* 0x0005ec0000008000 */
[----:B--2---:R-:W2:Y:S02]  /*2930*/  FENCE.VIEW.ASYNC.S ;  /* 0x00000000000073c6 */ /* 0x004ea40000000000 */
        /* <DEDUP_REMOVED lines=83> */
.L_x_3816:
        /* <DEDUP_REMOVED lines=60> */
.L_x_3817:
        /* <DEDUP_REMOVED lines=12> */
.L_x_3807:
        /* <DEDUP_REMOVED lines=55> */
[----:B--2---:R-:W-:Y:S02]  /*3660*/  IMAD.U32 R4, RZ, RZ, UR4 ;  /* 0x00000004ff047e24 */ /* 0x004fe4000f8e00ff */
[----:B------:R-:W-:Y:S01]  /*3670*/  IMAD.U32 R5, RZ, RZ, UR5 ;  /* 0x00000005ff057e24 */ /* 0x000fe2000f8e00ff */
[----:B------:R-:W2:Y:S01]  /*3680*/  LDC.64 R14, c[0x4][R14] ;  /* 0x010000000e0e7b82 */ /* 0x000ea20000000a00 */
        /* <DEDUP_REMOVED lines=9> */
[----:B--2---:R-:W-:Y:S05]  /*3720*/  CALL.ABS.NOINC R14 ;  /* 0x000000000e007343 */ /* 0x004fea0003c00000 */
.L_x_3819:
[----:B------:R-:W-:-:S06]  /*3730*/  UIADD3 UR4, UR37, 0x9000, URZ ;  /* 0x0000900025047890 */ /* 0x000fcc000fffe03f */
[----:B------:R-:W-:-:S05]  /*3740*/  IMAD.U32 R16, RZ, RZ, UR4 ;  /* 0x00000004ff107e24 */ /* 0x000fca000f8e00ff */
[----:B------:R-:W-:-:S13]  /*3750*/  LOP3.LUT P0, RZ, R16, 0x3ff, RZ, 0xc0, !PT ;  /* 0x000003ff10ff7812 */ /* 0x000fda000780c0ff */
[----:B------:R-:W-:Y:S05]  /*3760*/  @!P0 BRA `(.L_x_3820) ;  /* 0x0000000000408947 */ /* 0x000fea0003800000 */
        /* <DEDUP_REMOVED lines=16> */
.L_x_3820:
        /* <DEDUP_REMOVED lines=18> */
.L_x_3821:
        /* <DEDUP_REMOVED lines=18> */
.L_x_3822:
[----:B------:R-:W2:Y:S01]  /*3ab0*/  S2R R0, SR_TID.X ;  /* 0x0000000000007919 */ /* 0x000ea20000002100 */
[----:B------:R-:W-:Y:S01]  /*3ac0*/  IMAD.SHL.U32 R3, R152, 0x10, RZ ;  /* 0x0000001098037824 */ /* 0x000fe200078e00ff */
[----:B------:R-:W-:Y:S05]  /*3ad0*/  WARPSYNC.ALL ;  /* 0x0000000000007948 */ /* 0x000fea0003800000 */
[----:B------:R-:W-:Y:S01]  /*3ae0*/  BAR.SYNC.DEFER_BLOCKING 0x1, 0x180 ;  /* 0x0046000000007b1d */ /* 0x000fe20000010000 */
        /* <DEDUP_REMOVED lines=18> */
[----:B------:R-:W-:Y:S02]  /*3c10*/  LOP3.LUT R2, R0, 0x1c0, RZ, 0xc0, !PT ;  /* 0x000001c000027812 */ /* 0x000fe400078ec0ff */
[CC--:B------:R-:W-:Y:S02]  /*3c20*/  LEA.HI R5, R7.reuse, R4.reuse, RZ, 0x7 ;  /* 0x0000000407057211 */ /* 0x0c0fe400078f38ff */
[----:B------:R-:W-:Y:S02]  /*3c30*/  LEA.HI R0, R7, R4, RZ, 0x3 ;  /* 0x0000000407007211 */ /* 0x000fe400078f18ff */
[----:B------:R-:W-:Y:S02]  /*3c40*/  LOP3.LUT R3, R2, 0x30, R3, 0xf8, !PT ;  /* 0x0000003002037812 */ /* 0x000fe400078ef803 */
[----:B------:R-:W-:-:S02]  /*3c50*/  SHF.R.S32.HI R6, RZ, 0x7, R5 ;  /* 0x00000007ff067819 */ /* 0x000fc40000011405 */
[----:B------:R-:W-:Y:S02]  /*3c60*/  SHF.R.U32.HI R5, RZ, 0x3, R2 ;  /* 0x00000003ff057819 */ /* 0x000fe40000011602 */
[----:B------:R-:W-:Y:S01]  /*3c70*/  LOP3.LUT R0, R3, 0x8, R0, 0xf8, !PT ;  /* 0x0000000803007812 */ /* 0x000fe200078ef800 */
[----:B------:R-:W-:Y:S01]  /*3c80*/  IMAD R153, R6, 0xc, R153 ;  /* 0x0000000c06997824 */ /* 0x000fe200078e0299 */
[----:B------:R-:W-:Y:S02]  /*3c90*/  LEA.HI R4, R7, R4, RZ, 0x5 ;  /* 0x0000000407047211 */ /* 0x000fe400078f28ff */
[----:B------:R-:W-:Y:S02]  /*3ca0*/  LOP3.LUT R0, R0, R5, RZ, 0x3c, !PT ;  /* 0x0000000500007212 */ /* 0x000fe400078e3cff */
[----:B------:R-:W-:Y:S02]  /*3cb0*/  SHF.R.S32.HI R2, RZ, 0x5, R4 ;  /* 0x00000005ff027819 */ /* 0x000fe40000011404 */
[----:B------:R-:W-:Y:S01]  /*3cc0*/  F2FP.F16.F32.PACK_AB R50, R53, R52 ;  /* 0x000000343532723e */ /* 0x000fe200000000ff */
[----:B------:R-:W-:Y:S01]  /*3cd0*/  IMAD.U32 R0, R153, 0x200, R0 ;  /* 0x0000020099007824 */ /* 0x000fe200078e0000 */
[----:B------:R-:W-:-:S02]  /*3ce0*/  F2FP.F16.F32.PACK_AB R51, R55, R54 ;  /* 0x000000363733723e */ /* 0x000fc400000000ff */
[----:B------:R-:W-:Y:S01]  /*3cf0*/  F2FP.F16.F32.PACK_AB R57, R59, R58 ;  /* 0x0000003a3b39723e */ /* 0x000fe200000000ff */
[----:B------:R-:W2:Y:S01]  /*3d00*/  SHFL.IDX PT, R2, R2, RZ, 0x1f ;  /* 0x00001fff02027589 */ /* 0x000ea200000e0000 */
        /* <DEDUP_REMOVED lines=32> */
[----:B------:R-:W-:Y:S02]  /*3f10*/  F2FP.F16.F32.PACK_AB R99, R103, R102 ;  /* 0x000000666763723e */ /* 0x000fe400000000ff */
        /* <DEDUP_REMOVED lines=9> */
[----:B--2---:R-:W-:-:S03]  /*3fb0*/  ISETP.NE.AND P0, PT, R2, 0xb, PT ;  /* 0x0000000b0200780c */ /* 0x004fc60003f05270 */
[----:B------:R3:W-:Y:S01]  /*3fc0*/  STSM.16.MT88.4 [R0+0x2800], R112 ;  /* 0x0028007000007844 */ /* 0x0007e20000004200 */
[----:B------:R-:W-:Y:S01]  /*3fd0*/  @!PT LDS RZ, [RZ] ;  /* 0x00000000fffff984 */ /* 0x000fe20000000800 */
[----:B------:R-:W-:Y:S01]  /*3fe0*/  @!PT LDS RZ, [RZ] ;  /* 0x00000000fffff984 */ /* 0x000fe20000000800 */
[----:B------:R-:W-:Y:S01]  /*3ff0*/  @!PT LDS RZ, [RZ] ;  /* 0x00000000fffff984 */ /* 0x000fe20000000800 */
[----:B------:R2:W-:Y:S06]  /*4000*/  MEMBAR.ALL.CTA ;  /* 0x0000000000007992 */ /* 0x0005ec0000008000 */
[----:B--2---:R-:W2:Y:S02]  /*4010*/  FENCE.VIEW.ASYNC.S ;  /* 0x00000000000073c6 */ /* 0x004ea40000000000 */
[----:B--2---:R-:W-:Y:S06]  /*4020*/  BAR.ARV 0x1, 0x1a0 ;  /* 0x0046800000007b1d */ /* 0x004fec0000002000 */
[----:B------:R-:W-:Y:S05]  /*4030*/  @P0 BRA `(.L_x_3823) ;  /* 0x0000000000b00947 */ /* 0x000fea0003800000 */
[----:B------:R-:W-:Y:S01]  /*4040*/  BAR.SYNC.DEFER_BLOCKING 0x1, 0x1a0 ;  /* 0x0046800000007b1d */ /* 0x000fe20000010000 */
[----:B------:R-:W-:-:S05]  /*4050*/  ELECT P0, URZ, PT ;  /* 0x00000000003f782f */ /* 0x000fca0003800000 */
[----:B------:R-:W-:Y:S08]  /*4060*/  BSSY B0, `(.L_x_3823) ;  /* 0x0000029000007945 */ /* 0x000ff00003800000 */
[----:B------:R-:W-:Y:S05]  /*4070*/  @!P0 BRA `(.L_x_3824) ;  /* 0x00000000009c8947 */ /* 0x000fea0003800000 */
[----:B------:R-:W2:Y:S01]  /*4080*/  S2UR UR10, SR_CTAID.X ;  /* 0x00000000000a79c3 */ /* 0x000ea20000002500 */
[----:B------:R-:W-:Y:S01]  /*4090*/  ULDC.64 UR6, c[0x0][0x198] ;  /* 0x0000660000067ab9 */ /* 0x000fe20000000a00 */
[----:B------:R-:W-:Y:S02]  /*40a0*/  UIADD3 UR8, UR37, 0x9000, URZ ;  /* 0x0000900025087890 */ /* 0x000fe4000fffe03f */
[----:B------:R-:W-:Y:S02]  /*40b0*/  UIADD3 UR4, UP0, UR6, 0x770, URZ ;  /* 0x0000077006047890 */ /* 0x000fe4000ff1e03f */
[----:B------:R-:W-:Y:S02]  /*40c0*/  UIADD3 UR40, UR37, 0xc000, URZ ;  /* 0x0000c00025287890 */ /* 0x000fe4000fffe03f */
[----:B------:R-:W4:Y:S01]  /*40d0*/  S2UR UR11, SR_CTAID.Y ;  /* 0x00000000000b79c3 */ /* 0x000f220000002600 */
[----:B------:R-:W-:Y:S02]  /*40e0*/  UIADD3.X UR5, URZ, UR7, URZ, UP0, !UPT ;  /* 0x000000073f057290 */ /* 0x000fe400087fe43f */
[----:B------:R-:W-:-:S02]  /*40f0*/  UIADD3 UR6, UP0, UR6, 0x670, URZ ;  /* 0x0000067006067890 */ /* 0x000fc4000ff1e03f */
[----:B------:R-:W-:Y:S02]  /*4100*/  UIADD3 UR32, UR37, 0xf000, URZ ;  /* 0x0000f00025207890 */ /* 0x000fe4000fffe03f */
[----:B------:R-:W-:Y:S01]  /*4110*/  UIADD3.X UR7, URZ, UR7, URZ, UP0, !UPT ;  /* 0x000000073f077290 */ /* 0x000fe200087fe43f */
[----:B------:R-:W5:Y:S01]  /*4120*/  S2UR UR12, SR_CTAID.Z ;  /* 0x00000000000c79c3 */ /* 0x000f620000002700 */
[----:B------:R-:W-:Y:S02]  /*4130*/  UIADD3 UR24, UR37, 0x3000, URZ ;  /* 0x0000300025187890 */ /* 0x000fe4000fffe03f */
[----:B------:R-:W-:Y:S01]  /*4140*/  UIADD3 UR16, UR37, 0x6000, URZ ;  /* 0x0000600025107890 */ /* 0x000fe2000fffe03f */
[----:B------:R-:W-:Y:S01]  /*4150*/  UMOV UR9, URZ ;  /* 0x0000003f00097c82 */ /* 0x000fe20008000000 */
[----:B------:R-:W-:Y:S01]  /*4160*/  UMOV UR41, 0x40 ;  /* 0x0000004000297882 */ /* 0x000fe20000000000 */
[----:B------:R-:W-:Y:S01]  /*4170*/  UMOV UR33, 0x80 ;  /* 0x0000008000217882 */ /* 0x000fe20000000000 */
[----:B--2---:R-:W-:Y:S01]  /*4180*/  UIMAD UR10, UR10, 0x60, URZ ;  /* 0x000000600a0a78a4 */ /* 0x004fe2000f8e023f */
[----:B------:R-:W-:Y:S01]  /*4190*/  UMOV UR25, 0x40 ;  /* 0x0000004000197882 */ /* 0x000fe20000000000 */
[----:B------:R-:W-:-:S05]  /*41a0*/  UMOV UR17, 0x80 ;  /* 0x0000008000117882 */ /* 0x000fca0000000000 */
[----:B------:R-:W-:Y:S01]  /*41b0*/  UMOV UR42, UR10 ;  /* 0x0000000a002a7c82 */ /* 0x000fe20008000000 */
[----:B----4-:R-:W-:Y:S01]  /*41c0*/  UMOV UR43, UR11 ;  /* 0x0000000b002b7c82 */ /* 0x010fe20008000000 */
[----:B------:R-:W-:Y:S01]  /*41d0*/  UMOV UR35, UR11 ;  /* 0x0000000b00237c82 */ /* 0x000fe20008000000 */
[----:B------:R-:W-:Y:S01]  /*41e0*/  UMOV UR34, UR10 ;  /* 0x0000000a00227c82 */ /* 0x000fe20008000000 */
[----:B------:R-:W-:Y:S01]  /*41f0*/  UMOV UR27, UR11 ;  /* 0x0000000b001b7c82 */ /* 0x000fe20008000000 */
[----:B------:R-:W-:Y:S01]  /*4200*/  UMOV UR26, UR10 ;  /* 0x0000000a001a7c82 */ /* 0x000fe20008000000 */
[----:B------:R-:W-:Y:S01]  /*4210*/  UMOV UR19, UR11 ;  /* 0x0000000b00137c82 */ /* 0x000fe20008000000 */
[----:B------:R-:W-:Y:S01]  /*4220*/  UMOV UR18, UR10 ;  /* 0x0000000a00127c82 */ /* 0x000fe20008000000 */
[----:B-----5:R-:W-:Y:S01]  /*4230*/  UMOV UR44, UR12 ;  /* 0x0000000c002c7c82 */ /* 0x020fe20008000000 */
[----:B------:R2:W-:Y:S01]  /*4240*/  UTMASTG.4D [UR8], [UR4] ;  /* 0x00000008040073b5 */ /* 0x0005e20008018000 */
[----:B------:R-:W-:Y:S01]  /*4250*/  UMOV UR36, UR12 ;  /* 0x0000000c00247c82 */ /* 0x000fe20008000000 */
[----:B------:R-:W-:Y:S01]  /*4260*/  UMOV UR28, UR12 ;  /* 0x0000000c001c7c82 */ /* 0x000fe20008000000 */
[----:B------:R-:W-:Y:S01]  /*4270*/  UMOV UR20, UR12 ;  /* 0x0000000c00147c82 */ /* 0x000fe20008000000 */
[----:B------:R4:W-:Y:S01]  /*4280*/  UTMASTG.4D [UR40], [UR4] ;  /* 0x00000028040073b5 */ /* 0x0009e20008018000 */
[----:B------:R4:W-:Y:S01]  /*4290*/  UTMASTG.4D [UR32], [UR4] ;  /* 0x00000020040073b5 */ /* 0x0009e20008018000 */
[----:B--2---:R-:W-:-:S02]  /*42a0*/  UMOV UR8, UR37 ;  /* 0x0000002500087c82 */ /* 0x004fc40008000000 */
[----:B------:R4:W-:Y:S01]  /*42b0*/  UTMASTG.4D [UR8], [UR6] ;  /* 0x00000008060073b5 */ /* 0x0009e20008018000 */
[----:B------:R4:W-:Y:S01]  /*42c0*/  UTMASTG.4D [UR24], [UR6] ;  /* 0x00000018060073b5 */ /* 0x0009e20008018000 */
[----:B------:R4:W-:Y:S02]  /*42d0*/  UTMASTG.4D [UR16], [UR6] ;  /* 0x00000010060073b5 */ /* 0x0009e40008018000 */
[----:B----4-:R0:W-:Y:S02]  /*42e0*/  UTMACMDFLUSH ;  /* 0x00000000000079b7 */ /* 0x0101e40000000000 */
.L_x_3824:
[----:B------:R-:W-:Y:S05]  /*42f0*/  BSYNC B0 ;  /* 0x0000000000007941 */ /* 0x000fea0003800000 */
.L_x_3823:
[----:B------:R-:W-:-:S04]  /*4300*/  DEPBAR.LE SB0, 0x0 ;  /* 0x000080000000791a */ /* 0x000fc80000000000 */
[----:B------:R-:W-:Y:S05]  /*4310*/  EXIT ;  /* 0x000000000000794d */ /* 0x000fea0003800000 */
.L_x_3798:
        /* <DEDUP_REMOVED lines=55> */
.L_x_3847:
        /* <DEDUP_REMOVED lines=23> */
.L_x_3828:
[----:B------:R-:W-:Y:S05]  /*4800*/  BSYNC B0 ;  /* 0x0000000000007941 */ /* 0x000fea0003800000 */
.L_x_3827:
        /* <DEDUP_REMOVED lines=12> */
.L_x_3830:
[----:B------:R-:W-:Y:S05]  /*48d0*/  BSYNC B0 ;  /* 0x0000000000007941 */ /* 0x000fea0003800000 */
.L_x_3829:
        /* <DEDUP_REMOVED lines=13> */
.L_x_3832:
[----:B------:R-:W-:Y:S05]  /*49b0*/  BSYNC B0 ;  /* 0x0000000000007941 */ /* 0x000fea0003800000 */
.L_x_3831:
[----:B------:R-:W-:Y:S06]  /*49c0*/  BAR.ARV 0xa, 0xa0 ;  /* 0x0282800000007b1d */ /* 0x000fec0000002000 */
[----:B------:R-:W-:Y:S04]  /*49d0*/  BSSY B0, `(.L_x_3833) ;  /* 0x0000003000007945 */ /* 0x000fe80003800000 */
[----:B------:R-:W-:Y:S05]  /*49e0*/  @!P0 BRA `(.L_x_3834) ;  /* 0x0000000000048947 */ /* 0x000fea0003800000 */
[----:B------:R-:W-:-:S04]  /*49f0*/  DEPBAR.LE SB0, 0x1 ;  /* 0x000080400000791a */ /* 0x000fc80000000000 */
.L_x_3834:
[----:B------:R-:W-:Y:S05]  /*4a00*/  BSYNC B0 ;  /* 0x0000000000007941 */ /* 0x000fea0003800000 */
.L_x_3833:
[----:B------:R-:W-:Y:S06]  /*4a10*/  BAR.ARV 0xb, 0xa0 ;  /* 0x02c2800000007b1d */ /* 0x000fec0000002000 */
[----:B------:R-:W-:Y:S04]  /*4a20*/  BSSY B0, `(.L_x_3835) ;  /* 0x0000003000007945 */ /* 0x000fe80003800000 */
[----:B------:R-:W-:Y:S05]  /*4a30*/  @!P0 BRA `(.L_x_3836) ;  /* 0x0000000000048947 */ /* 0x000fea0003800000 */
[----:B------:R-:W-:-:S04]  /*4a40*/  DEPBAR.LE SB0, 0x0 ;  /* 0x000080000000791a */ /* 0x000fc80000000000 */
.L_x_3836:
[----:B------:R-:W-:Y:S05]  /*4a50*/  BSYNC B0 ;  /* 0x0000000000007941 */ /* 0x000fea0003800000 */
.L_x_3835:
        /* <DEDUP_REMOVED lines=13> */
.L_x_3838:
[----:B------:R-:W-:Y:S05]  /*4b30*/  BSYNC B0 ;  /* 0x0000000000007941 */ /* 0x000fea0003800000 */
.L_x_3837:
        /* <DEDUP_REMOVED lines=12> */
.L_x_3840:
[----:B------:R-:W-:Y:S05]  /*4c00*/  BSYNC B0 ;  /* 0x0000000000007941 */ /* 0x000fea0003800000 */
.L_x_3839:
        /* <DEDUP_REMOVED lines=13> */
.L_x_3842:
[----:B------:R-:W-:Y:S05]  /*4ce0*/  BSYNC B0 ;  /* 0x0000000000007941 */ /* 0x000fea0003800000 */
.L_x_3841:
[----:B------:R-:W-:Y:S06]  /*4cf0*/  BAR.ARV 0xa, 0xa0 ;  /* 0x0282800000007b1d */ /* 0x000fec0000002000 */
[----:B------:R-:W-:Y:S04]  /*4d00*/  BSSY B0, `(.L_x_3843) ;  /* 0x0000003000007945 */ /* 0x000fe80003800000 */
[----:B------:R-:W-:Y:S05]  /*4d10*/  @!P0 BRA `(.L_x_3844) ;  /* 0x0000000000048947 */ /* 0x000fea0003800000 */
[----:B------:R-:W-:-:S04]  /*4d20*/  DEPBAR.LE SB0, 0x1 ;  /* 0x000080400000791a */ /* 0x000fc80000000000 */
.L_x_3844:
[----:B------:R-:W-:Y:S05]  /*4d30*/  BSYNC B0 ;  /* 0x0000000000007941 */ /* 0x000fea0003800000 */
.L_x_3843:
[----:B------:R-:W-:Y:S01]  /*4d40*/  VIADD R0, R0, 0xfffffffe ;  /* 0xfffffffe00007836 */ /* 0x000fe20000000000 */
[----:B------:R-:W-:Y:S06]  /*4d50*/  BAR.ARV 0xb, 0xa0 ;  /* 0x02c2800000007b1d */ /* 0x000fec0000002000 */
[----:B------:R-:W-:Y:S01]  /*4d60*/  BSSY B0, `(.L_x_3845) ;  /* 0x0000004000007945 */ /* 0x000fe20003800000 */
[----:B------:R-:W-:-:S03]  /*4d70*/  ISETP.NE.AND P1, PT, R0, RZ, PT ;  /* 0x000000ff0000720c */ /* 0x000fc60003f25270 */
[----:B------:R-:W-:Y:S10]  /*4d80*/  @!P0 BRA `(.L_x_3846) ;  /* 0x0000000000048947 */ /* 0x000ff40003800000 */
[----:B------:R-:W-:-:S04]  /*4d90*/  DEPBAR.LE SB0, 0x0 ;  /* 0x000080000000791a */ /* 0x000fc80000000000 */
.L_x_3846:
[----:B------:R-:W-:Y:S05]  /*4da0*/  BSYNC B0 ;  /* 0x0000000000007941 */ /* 0x000fea0003800000 */
.L_x_3845:
[----:B------:R-:W-:Y:S06]  /*4db0*/  BAR.ARV 0xc, 0xa0 ;  /* 0x0302800000007b1d */ /* 0x000fec0000002000 */
[----:B------:R-:W-:Y:S02]  /*4dc0*/  UIADD3 UR5, UR5, 0x2, URZ ;  /* 0x0000000205057890 */ /* 0x000fe4000fffe03f */
[----:B------:R-:W-:Y:S01]  /*4dd0*/  UIADD3 UR4, UR4, 0x1, URZ ;  /* 0x0000000104047890 */ /* 0x000fe2000fffe03f */
[----:B------:R-:W-:Y:S11]  /*4de0*/  @P1 BRA `(.L_x_3847) ;  /* 0xfffffff800281947 */ /* 0x000ff6000383ffff */
[----:B------:R-:W-:-:S12]  /*4df0*/  UIADD3 UR4, UR9, 0x6000, URZ ;  /* 0x0000600009047890 */ /* 0x000fd8000fffe03f */
.L_x_3826:
        /* <DEDUP_REMOVED lines=19> */
.L_x_3849:
[----:B------:R-:W-:Y:S05]  /*4f30*/  BSYNC B0 ;  /* 0x0000000000007941 */ /* 0x000fea0003800000 */
.L_x_3848:
        /* <DEDUP_REMOVED lines=18> */
.L_x_3851:
[----:B------:R-:W-:Y:S05]  /*5060*/  BSYNC B0 ;  /* 0x0000000000007941 */ /* 0x000fea0003800000 */
.L_x_3850:
        /* <DEDUP_REMOVED lines=19> */
.L_x_3853:
[----:B------:R-:W-:Y:S05]  /*51a0*/  BSYNC B0 ;  /* 0x0000000000007941 */ /* 0x000fea0003800000 */
.L_x_3852:
[----:B------:R-:W-:Y:S06]  /*51b0*/  BAR.ARV 0xa, 0xa0 ;  /* 0x0282800000007b1d */ /* 0x000fec0000002000 */
[----:B------:R-:W-:Y:S04]  /*51c0*/  BSSY B0, `(.L_x_3854) ;  /* 0x0000003000007945 */ /* 0x000fe80003800000 */
[----:B------:R-:W-:Y:S05]  /*51d0*/  @!P0 BRA `(.L_x_3855) ;  /* 0x0000000000048947 */ /* 0x000fea0003800000 */
[----:B------:R-:W-:-:S04]  /*51e0*/  DEPBAR.LE SB0, 0x1 ;  /* 0x000080400000791a */ /* 0x000fc80000000000 */
.L_x_3855:
[----:B------:R-:W-:Y:S05]  /*51f0*/  BSYNC B0 ;  /* 0x0000000000007941 */ /* 0x000fea0003800000 */
.L_x_3854:
[----:B------:R-:W-:Y:S06]  /*5200*/  BAR.ARV 0xb, 0xa0 ;  /* 0x02c2800000007b1d */ /* 0x000fec0000002000 */
[----:B------:R-:W-:Y:S04]  /*5210*/  BSSY B0, `(.L_x_3856) ;  /* 0x0000003000007945 */ /* 0x000fe80003800000 */
[----:B------:R-:W-:Y:S05]  /*5220*/  @!P0 BRA `(.L_x_3857) ;  /* 0x0000000000048947 */ /* 0x000fea0003800000 */
[----:B------:R-:W-:-:S04]  /*5230*/  DEPBAR.LE SB0, 0x0 ;  /* 0x000080000000791a */ /* 0x000fc80000000000 */
.L_x_3857:
[----:B------:R-:W-:Y:S05]  /*5240*/  BSYNC B0 ;  /* 0x0000000000007941 */ /* 0x000fea0003800000 */
.L_x_3856:
[----:B------:R-:W-:Y:S06]  /*5250*/  BAR.ARV 0xc, 0xa0 ;  /* 0x0302800000007b1d */ /* 0x000fec0000002000 */
[----:B------:R-:W-:Y:S05]  /*5260*/  EXIT ;  /* 0x000000000000794d */ /* 0x000fea0003800000 */
.L_x_3825:
        /* <DEDUP_REMOVED lines=57> */
.L_x_3889:
        /* <DEDUP_REMOVED lines=9> */
.L_x_3861:
        /* <DEDUP_REMOVED lines=102> */
.L_x_3872:
[----:B-1----:R-:W-:-:S05]  /*5cf0*/  IMAD.MOV.U32 R10, RZ, RZ, 0x1 ;  /* 0x00000001ff0a7424 */ /* 0x002fca00078e00ff */
[----:B------:R-:W-:-:S04]  /*5d00*/  SHF.L.U32 R10, R10, 0x1f, RZ ;  /* 0x0000001f0a0a7819 */ /* 0x000fc800000006ff */
[----:B------:R-:W1:Y:S02]  /*5d10*/  SYNCS.PHASECHK.TRANS64.TRYWAIT P1, [R0+URZ+0x36438], R10 ;  /* 0x0364380a000075a7 */ /* 0x000e64000802017f */
[----:B-123--:R-:W-:Y:S05]  /*5d20*/  @!P1 BRA `(.L_x_3864) ;  /* 0x0000001800189947 */ /* 0x00efea0003800000 */
.L_x_3890:
[----:B------:R-:W-:Y:S05]  /*5d30*/  @P0 BRA `(.L_x_3865) ;  /* 0x0000000000140947 */ /* 0x000fea0003800000 */
[----:B------:R-:W-:Y:S01]  /*5d40*/  ISETP.NE.AND P1, PT, R16, RZ, PT ;  /* 0x000000ff1000720c */ /* 0x000fe20003f25270 */
[----:B------:R-:W-:-:S04]  /*5d50*/  IMAD.MOV.U32 R3, RZ, RZ, 0x6100 ;  /* 0x00006100ff037424 */ /* 0x000fc800078e00ff */
[----:B------:R2:W-:Y:S08]  /*5d60*/  SYNCS.ARRIVE.TRANS64 RZ, [R0+URZ+0x36430], R3 ;  /* 0x0364300300ff79a7 */ /* 0x0005f0000800003f */
[----:B------:R-:W-:Y:S05]  /*5d70*/  @!P1 BRA `(.L_x_3865) ;  /* 0x0000000000049947 */ /* 0x000fea0003800000 */
[----:B------:R-:W-:Y:S01]  /*5d80*/  BPT.TRAP 0x1 ;  /* 0x000000040000795c */ /* 0x000fe20000300000 */
.L_x_3865:
        /* <DEDUP_REMOVED lines=47> */
.L_x_3891:
[----:B------:R-:W-:Y:S05]  /*6080*/  @P0 BRA `(.L_x_3867) ;  /* 0x0000000000140947 */ /* 0x000fea0003800000 */
[----:B------:R-:W-:Y:S01]  /*6090*/  ISETP.NE.AND P1, PT, R16, RZ, PT ;  /* 0x000000ff1000720c */ /* 0x000fe20003f25270 */
[----:B--2---:R-:W-:-:S04]  /*60a0*/  IMAD.MOV.U32 R3, RZ, RZ, 0x6100 ;  /* 0x00006100ff037424 */ /* 0x004fc800078e00ff */
[----:B------:R3:W-:Y:S08]  /*60b0*/  SYNCS.ARRIVE.TRANS64 RZ, [R0+URZ+0x36418], R3 ;  /* 0x0364180300ff79a7 */ /* 0x0007f0000800003f */
[----:B------:R-:W-:Y:S05]  /*60c0*/  @!P1 BRA `(.L_x_3867) ;  /* 0x0000000000049947 */ /* 0x000fea0003800000 */
[----:B------:R-:W-:Y:S01]  /*60d0*/  BPT.TRAP 0x1 ;  /* 0x000000040000795c */ /* 0x000fe20000300000 */
.L_x_3867:
        /* <DEDUP_REMOVED lines=35> */
.L_x_3892:
        /* <DEDUP_REMOVED lines=9> */
.L_x_3869:
        /* <DEDUP_REMOVED lines=37> */
.L_x_3894:
[----:B------:R-:W-:Y:S05]  /*65f0*/  @P0 BRA `(.L_x_3871) ;  /* 0x0000000000140947 */ /* 0x000fea0003800000 */
[----:B------:R-:W-:Y:S01]  /*6600*/  ISETP.NE.AND P1, PT, R16, RZ, PT ;  /* 0x000000ff1000720c */ /* 0x000fe20003f25270 */
[----:B--2---:R-:W-:-:S04]  /*6610*/  IMAD.MOV.U32 R5, RZ, RZ, 0x6100 ;  /* 0x00006100ff057424 */ /* 0x004fc800078e00ff */
[----:B------:R3:W-:Y:S08]  /*6620*/  SYNCS.ARRIVE.TRANS64 RZ, [R0+URZ+0x36410], R5 ;  /* 0x0364100500ff79a7 */ /* 0x0007f0000800003f */
[----:B------:R-:W-:Y:S05]  /*6630*/  @!P1 BRA `(.L_x_3871) ;  /* 0x0000000000049947 */ /* 0x000fea0003800000 */
[----:B------:R-:W-:Y:S01]  /*6640*/  BPT.TRAP 0x1 ;  /* 0x000000040000795c */ /* 0x000fe20000300000 */
.L_x_3871:
        /* <DEDUP_REMOVED lines=36> */
.L_x_3863:
[----:B------:R-:W-:Y:S01]  /*6890*/  ISETP.NE.AND P1, PT, R21, RZ, PT ;  /* 0x000000ff1500720c */ /* 0x000fe20003f25270 */
[----:B------:R-:W-:-:S12]  /*68a0*/  IMAD.MOV.U32 R4, RZ, RZ, 0x1 ;  /* 0x00000001ff047424 */ /* 0x000fd800078e00ff */
[----:B------:R-:W-:Y:S05]  /*68b0*/  @!P1 BRA `(.L_x_3862) ;  /* 0x0000000400649947 */ /* 0x000fea0003800000 */
[----:B------:R-:W2:Y:S02]  /*68c0*/  SYNCS.PHASECHK.TRANS64.TRYWAIT P1, [R0+URZ+0x36438], R10 ;  /* 0x0364380a000075a7 */ /* 0x000ea4000802017f */
[----:B--2---:R-:W-:Y:S05]  /*68d0*/  @!P1 BRA `(.L_x_3873) ;  /* 0x0000000c00809947 */ /* 0x004fea0003800000 */
.L_x_3895:
[----:B------:R-:W-:Y:S05]  /*68e0*/  @P0 BRA `(.L_x_3874) ;  /* 0x0000000000140947 */ /* 0x000fea0003800000 */
[----:B------:R-:W-:Y:S01]  /*68f0*/  ISETP.NE.AND P1, PT, R16, RZ, PT ;  /* 0x000000ff1000720c */ /* 0x000fe20003f25270 */
[----:B------:R-:W-:-:S04]  /*6900*/  IMAD.MOV.U32 R5, RZ, RZ, 0x6100 ;  /* 0x00006100ff057424 */ /* 0x000fc800078e00ff */
[----:B------:R3:W-:Y:S08]  /*6910*/  SYNCS.ARRIVE.TRANS64 RZ, [R0+URZ+0x36430], R5 ;  /* 0x0364300500ff79a7 */ /* 0x0007f0000800003f */
[----:B------:R-:W-:Y:S05]  /*6920*/  @!P1 BRA `(.L_x_3874) ;  /* 0x0000000000049947 */ /* 0x000fea0003800000 */
[----:B------:R-:W-:Y:S01]  /*6930*/  BPT.TRAP 0x1 ;  /* 0x000000040000795c */ /* 0x000fe20000300000 */
.L_x_3874:
        /* <DEDUP_REMOVED lines=41> */
.L_x_3896:
[----:B------:R-:W-:Y:S01]  /*6bd0*/  IMAD.MOV.U32 R4, RZ, RZ, RZ ;  /* 0x000000ffff047224 */ /* 0x000fe200078e00ff */
[----:B------:R-:W-:Y:S06]  /*6be0*/  @P0 BRA `(.L_x_3876) ;  /* 0x0000000000140947 */ /* 0x000fec0003800000 */
[----:B------:R-:W-:Y:S01]  /*6bf0*/  ISETP.NE.AND P1, PT, R16, RZ, PT ;  /* 0x000000ff1000720c */ /* 0x000fe20003f25270 */
[----:B---3--:R-:W-:-:S04]  /*6c00*/  IMAD.MOV.U32 R5, RZ, RZ, 0x6100 ;  /* 0x00006100ff057424 */ /* 0x008fc800078e00ff */
[----:B------:R4:W-:Y:S08]  /*6c10*/  SYNCS.ARRIVE.TRANS64 RZ, [R0+URZ+0x36418], R5 ;  /* 0x0364180500ff79a7 */ /* 0x0009f0000800003f */
[----:B------:R-:W-:Y:S05]  /*6c20*/  @!P1 BRA `(.L_x_3876) ;  /* 0x0000000000049947 */ /* 0x000fea0003800000 */
[----:B------:R-:W-:Y:S01]  /*6c30*/  BPT.TRAP 0x1 ;  /* 0x000000040000795c */ /* 0x000fe20000300000 */
.L_x_3876:
        /* <DEDUP_REMOVED lines=33> */
.L_x_3862:
[----:B------:R-:W-:-:S04]  /*6e50*/  SHF.L.U32 R3, R4, 0x1f, RZ ;  /* 0x0000001f04037819 */ /* 0x000fc800000006ff */
[----:B------:R-:W3:Y:S02]  /*6e60*/  SYNCS.PHASECHK.TRANS64.TRYWAIT P1, [R0+URZ+0x36438], R3 ;  /* 0x03643803000075a7 */ /* 0x000ee4000802017f */
[----:B---3--:R-:W-:Y:S05]  /*6e70*/  @!P1 BRA `(.L_x_3877) ;  /* 0x0000000800409947 */ /* 0x008fea0003800000 */
.L_x_3897:
[----:B------:R-:W-:Y:S05]  /*6e80*/  @P0 BRA `(.L_x_3878) ;  /* 0x0000000000180947 */ /* 0x000fea0003800000 */
[----:B------:R-:W4:Y:S01]  /*6e90*/  S2R R2, SR_TID.X ;  /* 0x0000000000027919 */ /* 0x000f220000002100 */
[----:B---3--:R-:W-:-:S04]  /*6ea0*/  IMAD.MOV.U32 R3, RZ, RZ, 0x6100 ;  /* 0x00006100ff037424 */ /* 0x008fc800078e00ff */
[----:B------:R5:W-:Y:S01]  /*6eb0*/  SYNCS.ARRIVE.TRANS64 RZ, [R0+URZ+0x36430], R3 ;  /* 0x0364300300ff79a7 */ /* 0x000be2000800003f */
[----:B----4-:R-:W-:-:S13]  /*6ec0*/  LOP3.LUT P0, RZ, R2, 0x1f, RZ, 0xc0, !PT ;  /* 0x0000001f02ff7812 */ /* 0x010fda000780c0ff */
[----:B-----5:R-:W-:Y:S05]  /*6ed0*/  @!P0 BRA `(.L_x_3878) ;  /* 0x0000000000048947 */ /* 0x020fea0003800000 */
[----:B------:R-:W-:Y:S01]  /*6ee0*/  BPT.TRAP 0x1 ;  /* 0x000000040000795c */ /* 0x000fe20000300000 */
.L_x_3878:
        /* <DEDUP_REMOVED lines=43> */
.L_x_3859:
[----:B------:R-:W-:Y:S05]  /*71a0*/  BSYNC B0 ;  /* 0x0000000000007941 */ /* 0x000fea0003800000 */
.L_x_3858:
[----:B------:R-:W-:-:S03]  /*71b0*/  UMOV UR6, 0xffffffff ;  /* 0xffffffff00067882 */ /* 0x000fc60000000000 */
[----:B------:R-:W-:Y:S05]  /*71c0*/  BRA.DIV UR6, `(.L_x_3879) ;  /* 0x0000000606807947 */ /* 0x000fea000b800000 */
[----:B------:R-:W-:-:S13]  /*71d0*/  ELECT P0, URZ, PT ;  /* 0x00000000003f782f */ /* 0x000fda0003800000 */
.L_x_3900:
[----:B------:R-:W-:Y:S04]  /*71e0*/  BSSY B0, `(.L_x_3880) ;  /* 0x000001e000007945 */ /* 0x000fe80003800000 */
[----:B------:R-:W-:Y:S05]  /*71f0*/  @!P0 BRA `(.L_x_3881) ;  /* 0x0000000000708947 */ /* 0x000fea0003800000 */
[----:B------:R-:W-:-:S04]  /*7200*/  LOP3.LUT R17, R17, 0x2, RZ, 0xfc, !PT ;  /* 0x0000000211117812 */ /* 0x000fc800078efcff */
[----:B------:R-:W-:-:S13]  /*7210*/  ISETP.NE.AND P0, PT, R17, 0x3, PT ;  /* 0x000000031100780c */ /* 0x000fda0003f05270 */
[----:B------:R-:W-:Y:S05]  /*7220*/  @!P0 BRA `(.L_x_3882) ;  /* 0x0000000000048947 */ /* 0x000fea0003800000 */
[----:B------:R-:W-:Y:S01]  /*7230*/  BPT.TRAP 0x1 ;  /* 0x000000040000795c */ /* 0x000fe20000300000 */
.L_x_3882:
        /* <DEDUP_REMOVED lines=15> */
.L_x_3901:
[----:B------:R-:W2:Y:S02]  /*7330*/  SYNCS.PHASECHK.TRANS64.TRYWAIT P1, [R3+URZ], R2 ;  /* 0x00000002030075a7 */ /* 0x000ea4000802017f */
[----:B--2---:R-:W-:Y:S05]  /*7340*/  @!P1 BRA `(.L_x_3884) ;  /* 0x0000000400589947 */ /* 0x004fea0003800000 */
.L_x_3902:
[----:B------:R-:W-:Y:S05]  /*7350*/  @!P0 BRA `(.L_x_3885) ;  /* 0x0000000000048947 */ /* 0x000fea0003800000 */
[----:B------:R-:W-:Y:S01]  /*7360*/  BPT.TRAP 0x1 ;  /* 0x000000040000795c */ /* 0x000fe20000300000 */
.L_x_3885:
[----:B------:R-:W-:-:S07]  /*7370*/  SHF.L.U32 R4, R4, 0x1f, RZ ;  /* 0x0000001f04047819 */ /* 0x000fce00000006ff */
.L_x_3886:
[----:B---3--:R3:W4:Y:S02]  /*7380*/  SYNCS.PHASECHK.TRANS64.TRYWAIT P0, [R9+URZ+0x36438], R4 ;  /* 0x03643804090075a7 */ /* 0x008724000800017f */
[----:B----4-:R-:W-:Y:S05]  /*7390*/  @!P0 NANOSLEEP.SYNCS 0x989680 ;  /* 0x009896800000895d */ /* 0x010fea0003900000 */
[----:B------:R-:W4:Y:S02]  /*73a0*/  @!P0 SYNCS.PHASECHK.TRANS64 P0, [R9+URZ+0x36438], R4 ;  /* 0x03643804090085a7 */ /* 0x000f24000800007f */
[----:B----4-:R-:W-:Y:S05]  /*73b0*/  @!P0 BRA `(.L_x_3886) ;  /* 0xfffffffc00f08947 */ /* 0x010fea000383ffff */
.L_x_3881:
[----:B------:R-:W-:Y:S05]  /*73c0*/  BSYNC B0 ;  /* 0x0000000000007941 */ /* 0x000fea0003800000 */
.L_x_3880:
[----:B------:R-:W-:Y:S05]  /*73d0*/  EXIT ;  /* 0x000000000000794d */ /* 0x000fea0003800000 */
.L_x_3804:
[----:B------:R-:W-:Y:S02]  /*73e0*/  IMAD.MOV.U32 R12, RZ, RZ, RZ ;  /* 0x000000ffff0c7224 */ /* 0x000fe400078e00ff */
[----:B------:R-:W-:Y:S02]  /*73f0*/  IMAD.MOV.U32 R11, RZ, RZ, 0x1f ;  /* 0x0000001fff0b7424 */ /* 0x000fe400078e00ff */
[----:B------:R-:W-:-:S07]  /*7400*/  IMAD.MOV.U32 R15, RZ, RZ, -0x1 ;  /* 0xffffffffff0f7424 */ /* 0x000fce00078e00ff */
[----:B------:R-:W-:Y:S05]  /*7410*/  WARPSYNC.COLLECTIVE R15, `(.L_x_3887) ;  /* 0x000000000f087348 */ /* 0x000fea0003c00000 */
[----:B------:R1:W2:Y:S02]  /*7420*/  SHFL.IDX P6, R14, R13, R12, R11 ;  /* 0x0000000c0d0e7389 */ /* 0x0002a400000c000b */
[----:B-12---:R-:W-:Y:S01]  /*7430*/  ENDCOLLECTIVE ;  /* 0x000000000000791b */ /* 0x006fe20003800000 */
.L_x_3887:
[----:B------:R-:W-:Y:S05]  /*7440*/  BRA `(.L_x_3888) ;  /* 0xffffff9400cc7947 */ /* 0x000fea000383ffff */
.L_x_3806:
[----:B--2---:R2:W3:Y:S02]  /*7450*/  SYNCS.PHASECHK.TRANS64.TRYWAIT P0, [R19+URZ+0x36400], R12 ;  /* 0x0364000c130075a7 */ /* 0x0044e4000800017f */
[----:B---3--:R-:W-:Y:S05]  /*7460*/  @!P0 NANOSLEEP.SYNCS 0x989680 ;  /* 0x009896800000895d */ /* 0x008fea0003900000 */
[----:B------:R-:W3:Y:S02]  /*7470*/  @!P0 SYNCS.PHASECHK.TRANS64 P0, [R19+URZ+0x36400], R12 ;  /* 0x0364000c130085a7 */ /* 0x000ee4000800007f */
[----:B---3--:R-:W-:Y:S05]  /*7480*/  @!P0 BRA `(.L_x_3806) ;  /* 0xfffffffc00f08947 */ /* 0x008fea000383ffff */
[----:B------:R-:W-:Y:S05]  /*7490*/  BRA `(.L_x_3805) ;  /* 0xffffff9800307947 */ /* 0x000fea000383ffff */
.L_x_3811:
[----:B--2---:R2:W3:Y:S02]  /*74a0*/  SYNCS.PHASECHK.TRANS64.TRYWAIT P1, [R4+URZ+0x36410], R9 ;  /* 0x03641009040075a7 */ /* 0x0044e4000802017f */
[----:B---3--:R-:W-:Y:S05]  /*74b0*/  @!P1 NANOSLEEP.SYNCS 0x989680 ;  /* 0x009896800000995d */ /* 0x008fea0003900000 */
[----:B------:R-:W3:Y:S02]  /*74c0*/  @!P1 SYNCS.PHASECHK.TRANS64 P1, [R4+URZ+0x36410], R9 ;  /* 0x03641009040095a7 */ /* 0x000ee4000802007f */
[----:B---3--:R-:W-:Y:S05]  /*74d0*/  @!P1 BRA `(.L_x_3811) ;  /* 0xfffffffc00f09947 */ /* 0x008fea000383ffff */
[----:B------:R-:W-:Y:S05]  /*74e0*/  BRA `(.L_x_3810) ;  /* 0xffffff9c00e87947 */ /* 0x000fea000383ffff */
.L_x_3815:
[----:B------:R1:W1:Y:S02]  /*74f0*/  SYNCS.PHASECHK.TRANS64.TRYWAIT P1, [R19+URZ+0x36430], R8 ;  /* 0x03643008130075a7 */ /* 0x000264000802017f */
[----:B-1----:R-:W-:Y:S05]  /*7500*/  @!P1 NANOSLEEP.SYNCS 0x989680 ;  /* 0x009896800000995d */ /* 0x002fea0003900000 */
[----:B------:R-:W1:Y:S02]  /*7510*/  @!P1 SYNCS.PHASECHK.TRANS64 P1, [R19+URZ+0x36430], R8 ;  /* 0x03643008130095a7 */ /* 0x000e64000802007f */
[----:B-1----:R-:W-:Y:S05]  /*7520*/  @!P1 BRA `(.L_x_3815) ;  /* 0xfffffffc00f09947 */ /* 0x002fea000383ffff */
[----:B------:R-:W-:Y:S05]  /*7530*/  BRA `(.L_x_3814) ;  /* 0xffffffa4008c7947 */ /* 0x000fea000383ffff */
.L_x_3860:
[----:B-1----:R1:W2:Y:S02]  /*7540*/  SYNCS.PHASECHK.TRANS64.TRYWAIT P1, [R0+URZ+0x36420], R10 ;  /* 0x0364200a000075a7 */ /* 0x0022a4000802017f */
[----:B--2---:R-:W-:Y:S05]  /*7550*/  @!P1 NANOSLEEP.SYNCS 0x989680 ;  /* 0x009896800000995d */ /* 0x004fea0003900000 */
[----:B------:R-:W2:Y:S02]  /*7560*/  @!P1 SYNCS.PHASECHK.TRANS64 P1, [R0+URZ+0x36420], R10 ;  /* 0x0364200a000095a7 */ /* 0x000ea4000802007f */
[----:B--2---:R-:W-:Y:S05]  /*7570*/  @!P1 BRA `(.L_x_3860) ;  /* 0xfffffffc00f09947 */ /* 0x004fea000383ffff */
[----:B------:R-:W-:Y:S05]  /*7580*/  BRA `(.L_x_3889) ;  /* 0xffffffe0001c7947 */ /* 0x000fea000383ffff */
.L_x_3864:
[----:B-1----:R1:W2:Y:S02]  /*7590*/  SYNCS.PHASECHK.TRANS64.TRYWAIT P1, [R0+URZ+0x36438], R10 ;  /* 0x0364380a000075a7 */ /* 0x0022a4000802017f */
[----:B--2---:R-:W-:Y:S05]  /*75a0*/  @!P1 NANOSLEEP.SYNCS 0x989680 ;  /* 0x009896800000995d */ /* 0x004fea0003900000 */
[----:B------:R-:W2:Y:S02]  /*75b0*/  @!P1 SYNCS.PHASECHK.TRANS64 P1, [R0+URZ+0x36438], R10 ;  /* 0x0364380a000095a7 */ /* 0x000ea4000802007f */
[----:B--2---:R-:W-:Y:S05]  /*75c0*/  @!P1 BRA `(.L_x_3864) ;  /* 0xfffffffc00f09947 */ /* 0x004fea000383ffff */
[----:B------:R-:W-:Y:S05]  /*75d0*/  BRA `(.L_x_3890) ;  /* 0xffffffe400d47947 */ /* 0x000fea000383ffff */
.L_x_3866:
[----:B--2---:R2:W3:Y:S02]  /*75e0*/  SYNCS.PHASECHK.TRANS64.TRYWAIT P1, [R0+URZ+0x36428], R3 ;  /* 0x03642803000075a7 */ /* 0x0044e4000802017f */
[----:B---3--:R-:W-:Y:S05]  /*75f0*/  @!P1 NANOSLEEP.SYNCS 0x989680 ;  /* 0x009896800000995d */ /* 0x008fea0003900000 */
[----:B------:R-:W3:Y:S02]  /*7600*/  @!P1 SYNCS.PHASECHK.TRANS64 P1, [R0+URZ+0x36428], R3 ;  /* 0x03642803000095a7 */ /* 0x000ee4000802007f */
[----:B---3--:R-:W-:Y:S05]  /*7610*/  @!P1 BRA `(.L_x_3866) ;  /* 0xfffffffc00f09947 */ /* 0x008fea000383ffff */
[----:B------:R-:W-:Y:S05]  /*7620*/  BRA `(.L_x_3891) ;  /* 0xffffffe800947947 */ /* 0x000fea000383ffff */
.L_x_3868:
[----:B--2---:R2:W3:Y:S02]  /*7630*/  SYNCS.PHASECHK.TRANS64.TRYWAIT P1, [R0+URZ+0x36438], R29 ;  /* 0x0364381d000075a7 */ /* 0x0044e4000802017f */
[----:B---3--:R-:W-:Y:S05]  /*7640*/  @!P1 NANOSLEEP.SYNCS 0x989680 ;  /* 0x009896800000995d */ /* 0x008fea0003900000 */
[----:B------:R-:W3:Y:S02]  /*7650*/  @!P1 SYNCS.PHASECHK.TRANS64 P1, [R0+URZ+0x36438], R29 ;  /* 0x0364381d000095a7 */ /* 0x000ee4000802007f */
[----:B---3--:R-:W-:Y:S05]  /*7660*/  @!P1 BRA `(.L_x_3868) ;  /* 0xfffffffc00f09947 */ /* 0x008fea000383ffff */
[----:B------:R-:W-:Y:S05]  /*7670*/  BRA `(.L_x_3892) ;  /* 0xffffffec00247947 */ /* 0x000fea000383ffff */
.L_x_3870:
[----:B------:R-:W-:-:S07]  /*7680*/  SHF.L.U32 R5, R12, 0x1f, RZ ;  /* 0x0000001f0c057819 */ /* 0x000fce00000006ff */
.L_x_3893:
[----:B--2---:R2:W3:Y:S02]  /*7690*/  SYNCS.PHASECHK.TRANS64.TRYWAIT P1, [R0+URZ+0x36420], R5 ;  /* 0x03642005000075a7 */ /* 0x0044e4000802017f */
[----:B---3--:R-:W-:Y:S05]  /*76a0*/  @!P1 NANOSLEEP.SYNCS 0x989680 ;  /* 0x009896800000995d */ /* 0x008fea0003900000 */
[----:B------:R-:W3:Y:S02]  /*76b0*/  @!P1 SYNCS.PHASECHK.TRANS64 P1, [R0+URZ+0x36420], R5 ;  /* 0x03642005000095a7 */ /* 0x000ee4000802007f */
[----:B---3--:R-:W-:Y:S05]  /*76c0*/  @!P1 BRA `(.L_x_3893) ;  /* 0xfffffffc00f09947 */ /* 0x008fea000383ffff */
[----:B------:R-:W-:Y:S05]  /*76d0*/  BRA `(.L_x_3894) ;  /* 0xffffffec00c47947 */ /* 0x000fea000383ffff */
.L_x_3873:
[----:B--2---:R2:W3:Y:S02]  /*76e0*/  SYNCS.PHASECHK.TRANS64.TRYWAIT P1, [R0+URZ+0x36438], R10 ;  /* 0x0364380a000075a7 */ /* 0x0044e4000802017f */
[----:B---3--:R-:W-:Y:S05]  /*76f0*/  @!P1 NANOSLEEP.SYNCS 0x989680 ;  /* 0x009896800000995d */ /* 0x008fea0003900000 */
[----:B------:R-:W3:Y:S02]  /*7700*/  @!P1 SYNCS.PHASECHK.TRANS64 P1, [R0+URZ+0x36438], R10 ;  /* 0x0364380a000095a7 */ /* 0x000ee4000802007f */
[----:B---3--:R-:W-:Y:S05]  /*7710*/  @!P1 BRA `(.L_x_3873) ;  /* 0xfffffffc00f09947 */ /* 0x008fea000383ffff */
[----:B------:R-:W-:Y:S05]  /*7720*/  BRA `(.L_x_3895) ;  /* 0xfffffff0006c7947 */ /* 0x000fea000383ffff */
.L_x_3875:
[----:B---3--:R3:W4:Y:S02]  /*7730*/  SYNCS.PHASECHK.TRANS64.TRYWAIT P1, [R0+URZ+0x36428], R5 ;  /* 0x03642805000075a7 */ /* 0x008724000802017f */
[----:B----4-:R-:W-:Y:S05]  /*7740*/  @!P1 NANOSLEEP.SYNCS 0x989680 ;  /* 0x009896800000995d */ /* 0x010fea0003900000 */
[----:B------:R-:W4:Y:S02]  /*7750*/  @!P1 SYNCS.PHASECHK.TRANS64 P1, [R0+URZ+0x36428], R5 ;  /* 0x03642805000095a7 */ /* 0x000f24000802007f */
[----:B----4-:R-:W-:Y:S05]  /*7760*/  @!P1 BRA `(.L_x_3875) ;  /* 0xfffffffc00f09947 */ /* 0x010fea000383ffff */
[----:B------:R-:W-:Y:S05]  /*7770*/  BRA `(.L_x_3896) ;  /* 0xfffffff400147947 */ /* 0x000fea000383ffff */
.L_x_3877:
[----:B---3--:R3:W4:Y:S02]  /*7780*/  SYNCS.PHASECHK.TRANS64.TRYWAIT P1, [R0+URZ+0x36438], R3 ;  /* 0x03643803000075a7 */ /* 0x008724000802017f */
[----:B----4-:R-:W-:Y:S05]  /*7790*/  @!P1 NANOSLEEP.SYNCS 0x989680 ;  /* 0x009896800000995d */ /* 0x010fea0003900000 */
[----:B------:R-:W4:Y:S02]  /*77a0*/  @!P1 SYNCS.PHASECHK.TRANS64 P1, [R0+URZ+0x36438], R3 ;  /* 0x03643803000095a7 */ /* 0x000f24000802007f */
[----:B----4-:R-:W-:Y:S05]  /*77b0*/  @!P1 BRA `(.L_x_3877) ;  /* 0xfffffffc00f09947 */ /* 0x010fea000383ffff */
[----:B------:R-:W-:Y:S05]  /*77c0*/  BRA `(.L_x_3897) ;  /* 0xfffffff400ac7947 */ /* 0x000fea000383ffff */
.L_x_3879:
[----:B------:R-:W-:Y:S01]  /*77d0*/  BSSY B0, `(.L_x_3898) ;  /* 0x0000006000007945 */ /* 0x000fe20003800000 */
[----:B------:R-:W-:-:S07]  /*77e0*/  IMAD.MOV.U32 R15, RZ, RZ, -0x1 ;  /* 0xffffffffff0f7424 */ /* 0x000fce00078e00ff */
[----:B-12---:R-:W-:Y:S05]  /*77f0*/  WARPSYNC.COLLECTIVE R15, `(.L_x_3899) ;  /* 0x000000000f0c7348 */ /* 0x006fea0003c00000 */
[----:B------:R-:W-:Y:S02]  /*7800*/  ELECT P6, UR62, PT ;  /* 0x00000000003e782f */ /* 0x000fe400038c0000 */
[----:B------:R-:W-:Y:S01]  /*7810*/  MOV R14, UR62 ;  /* 0x0000003e000e7c02 */ /* 0x000fe20008000f00 */
[----:B-12---:R-:W-:Y:S10]  /*7820*/  ENDCOLLECTIVE ;  /* 0x000000000000791b */ /* 0x006ff40003800000 */
.L_x_3899:
[----:B------:R-:W-:Y:S05]  /*7830*/  BSYNC B0 ;  /* 0x0000000000007941 */ /* 0x000fea0003800000 */
.L_x_3898:
[----:B------:R-:W-:Y:S01]  /*7840*/  PLOP3.LUT P0, PT, P6, PT, PT, 0x80, 0x0 ;  /* 0x000000000000781c */ /* 0x000fe2000370f070 */
[----:B------:R-:W-:-:S12]  /*7850*/  BRA `(.L_x_3900) ;  /* 0xfffffff800607947 */ /* 0x000fd8000383ffff */
.L_x_3883:
[----:B-1----:R1:W2:Y:S02]  /*7860*/  SYNCS.PHASECHK.TRANS64.TRYWAIT P1, [R7+URZ], R0 ;  /* 0x00000000070075a7 */ /* 0x0022a4000802017f */
[----:B--2---:R-:W-:Y:S05]  /*7870*/  @!P1 NANOSLEEP.SYNCS 0x989680 ;  /* 0x009896800000995d */ /* 0x004fea0003900000 */
[----:B------:R-:W2:Y:S02]  /*7880*/  @!P1 SYNCS.PHASECHK.TRANS64 P1, [R7+URZ], R0 ;  /* 0x00000000070095a7 */ /* 0x000ea4000802007f */
[----:B--2---:R-:W-:Y:S05]  /*7890*/  @!P1 BRA `(.L_x_3883) ;  /* 0xfffffffc00f09947 */ /* 0x004fea000383ffff */
[----:B------:R-:W-:Y:S05]  /*78a0*/  BRA `(.L_x_3901) ;  /* 0xfffffff800a07947 */ /* 0x000fea000383ffff */
.L_x_3884:
[----:B--2---:R2:W3:Y:S02]  /*78b0*/  SYNCS.PHASECHK.TRANS64.TRYWAIT P1, [R3+URZ], R2 ;  /* 0x00000002030075a7 */ /* 0x0044e4000802017f */
[----:B---3--:R-:W-:Y:S05]  /*78c0*/  @!P1 NANOSLEEP.SYNCS 0x989680 ;  /* 0x009896800000995d */ /* 0x008fea0003900000 */
[----:B------:R-:W3:Y:S02]  /*78d0*/  @!P1 SYNCS.PHASECHK.TRANS64 P1, [R3+URZ], R2 ;  /* 0x00000002030095a7 */ /* 0x000ee4000802007f */
[----:B---3--:R-:W-:Y:S05]  /*78e0*/  @!P1 BRA `(.L_x_3884) ;  /* 0xfffffffc00f09947 */ /* 0x008fea000383ffff */
[----:B------:R-:W-:Y:S05]  /*78f0*/  BRA `(.L_x_3902) ;  /* 0xfffffff800947947 */ /* 0x000fea000383ffff */
.L_x_3903:
        /* <DEDUP_REMOVED lines=16> */
.L_x_7673:


//--------------------- .text._ZN7cutlass13device_kernelIN5flash11enable_sm90INS1_16FlashAttnBwdSm90INS1_25CollectiveMainloopBwdSm90ILi2ELi1ELi1EN4cute5tupleIJNS5_1CILi1EEES8_S8_EEENS6_IJNS7_ILi64EEENS7_ILi96EEENS7_ILi192EEEEEENS_6half_tEfNS_4arch4Sm90ELb0ELb0ELb0ELb0ELb1ELb0ELb1ELb0ELi3ELi1ELi1ELi1ELb0EEENS1_21CollectiveEpilogueBwdISD_SE_SG_Li384ELb0ELb1ELi3EEENS1_19SingleTileSchedulerILb0ELb0ELb0ELi96EEEEEEEEEvNT_6ParamsE --------------------------
	.section	.text._ZN7cutlass13device_kernelIN5flash11enable_sm90INS1_16FlashAttnBwdSm90INS1_25CollectiveMainloopBwdSm90ILi2ELi1ELi1EN4cute5tupleIJNS5_1CILi1EEES8_S8_EEENS6_IJNS7_ILi64EEENS7_ILi96EEENS7_ILi192EEEEEENS_6half_tEfNS_4arch4Sm90ELb0ELb0ELb0ELb0ELb1ELb0ELb1ELb0ELi3ELi1ELi1ELi1ELb0EEENS1_21CollectiveEpilogueBwdISD_SE_SG_Li384ELb0ELb1ELi3EEENS1_19SingleTileSchedulerILb0ELb0ELb0ELi96EEEEEEEEEvNT_6ParamsE,"ax",@progbits
	.align	128
.text._ZN7cutlass13device_kernelIN5flash11enable_sm90INS1_16FlashAttnBwdSm90INS1_25CollectiveMainloopBwdSm90ILi2ELi1ELi1EN4cute5tupleIJNS5_1CILi1EEES8_S8_EEENS6_IJNS7_ILi64EEENS7_ILi96EEENS7_ILi192EEEEEENS_6half_tEfNS_4arch4Sm90ELb0ELb0ELb0ELb0ELb1ELb0ELb1ELb0ELi3ELi1ELi1ELi1ELb0EEENS1_21CollectiveEpilogueBwdISD_SE_SG_Li384ELb0ELb1ELi3EEENS1_19SingleTileSchedulerILb0ELb0ELb0ELi96EEEEEEEEEvNT_6ParamsE:
        .type           _ZN7cutlass13device_kernelIN5flash11enable_sm90INS1_16FlashAttnBwdSm90INS1_25CollectiveMainloopBwdSm90ILi2ELi1ELi1EN4cute5tupleIJNS5_1CILi1EEES8_S8_EEENS6_IJNS7_ILi64EEENS7_ILi96EEENS7_ILi192EEEEEENS_6half_tEfNS_4arch4Sm90ELb0ELb0ELb0ELb0ELb1ELb0ELb1ELb0ELi3ELi1ELi1ELi1ELb0EEENS1_21CollectiveEpilogueBwdISD_SE_SG_Li384ELb0ELb1ELi3EEENS1_19SingleTileSchedulerILb0ELb0ELb0ELi96EEEEEEEEEvNT_6ParamsE,@function
        .size           _ZN7cutlass13device_kernelIN5flash11enable_sm90INS1_16FlashAttnBwdSm90INS1_25CollectiveMainloopBwdSm90ILi2ELi1ELi1EN4cute5tupleIJNS5_1CILi1EEES8_S8_EEENS6_IJNS7_ILi64EEENS7_ILi96EEENS7_ILi192EEEEEENS_6half_tEfNS_4arch4Sm90ELb0ELb0ELb0ELb0ELb1ELb0ELb1ELb0ELi3ELi1ELi1ELi1ELb0EEENS1_21CollectiveEpilogueBwdISD_SE_SG_Li384ELb0ELb1ELi3EEENS1_19SingleTileSchedulerILb0ELb0ELb0ELi96EEEEEEEEEvNT_6ParamsE,(.L_x_7674 - _ZN7cutlass13device_kernelIN5flash11enable_sm90INS1_16FlashAttnBwdSm90INS1_25CollectiveMainloopBwdSm90ILi2ELi1ELi1EN4cute5tupleIJNS5_1CILi1EEES8_S8_EEENS6_IJNS7_ILi64EEENS7_ILi96EEENS7_ILi192EEEEEENS_6half_tEfNS_4arch4Sm90ELb0ELb0ELb0ELb0ELb1ELb0ELb1ELb0ELi3ELi1ELi1ELi1ELb0EEENS1_21CollectiveEpilogueBwdISD_SE_SG_Li384ELb0ELb1ELi3EEENS1_19SingleTileSchedulerILb0ELb0ELb0ELi96EEEEEEEEEvNT_6ParamsE)
        .other          _ZN7cutlass13device_kernelIN5flash11enable_sm90INS1_16FlashAttnBwdSm90INS1_25CollectiveMainloopBwdSm90ILi2ELi1ELi1EN4cute5tupleIJNS5_1CILi1EEES8_S8_EEENS6_IJNS7_ILi64EEENS7_ILi96EEENS7_ILi192EEEEEENS_6half_tEfNS_4arch4Sm90ELb0ELb0ELb0ELb0ELb1ELb0ELb1ELb0ELi3ELi1ELi1ELi1ELb0EEENS1_21CollectiveEpilogueBwdISD_SE_SG_Li384ELb0ELb1ELi3EEENS1_19SingleTileSchedulerILb0ELb0ELb0ELi96EEEEEEEEEvNT_6ParamsE,@"STO_CUDA_ENTRY STV_DEFAULT"
_ZN7cutlass13device_kernelIN5flash11enable_sm90INS1_16FlashAttnBwdSm90INS1_25CollectiveMainloopBwdSm90ILi2ELi1ELi1EN4cute5tupleIJNS5_1CILi1EEES8_S8_EEENS6_IJNS7_ILi64EEENS7_ILi96EEENS7_ILi192EEEEEENS_6half_tEfNS_4arch4Sm90ELb0ELb0ELb0ELb0ELb1ELb0ELb1ELb0ELi3ELi1ELi1ELi1ELb0EEENS1_21CollectiveEpilogueBwdISD_SE_SG_Li384ELb0ELb1ELi3EEENS1_19SingleTileSchedulerILb0ELb0ELb0ELi96EEEEEEEEEvNT_6ParamsE:
        /* <DEDUP_REMOVED lines=28> */
.L_x_3905:
[----:B------:R-:W-:Y:S05]  /*01c0*/  BSYNC B0 ;  /* 0x0000000000007941 */ /* 0x000fea0003800000 */
.L_x_3904:
        /* <DEDUP_REMOVED lines=34> */
.L_x_3906:
        /* <DEDUP_REMOVED lines=20> */
.L_x_3907:
[----:B---3--:R-:W-:Y:S01]  /*0530*/  ISETP.NE.AND P0, PT, R2, RZ, PT ;  /* 0x000000ff0200720c */ /* 0x008fe20003f05270 */
[----:B------:R-:W-:Y:S01]  /*0540*/  IMAD.MOV.U32 R17, RZ, RZ, 0x1 ;  /* 0x00000001ff117424 */ /* 0x000fe200078e00ff */
[----:B------:R-:W-:-:S04]  /*0550*/  NOP ;  /* 0x0000000000007918 */ /* 0x000fc80000000000 */
[----:B------:R-:W-:Y:S01]  /*0560*/  SEL R17, R17, 0x2, !P0 ;  /* 0x0000000211117807 */ /* 0x000fe20004000000 */
[----:B-12-4-:R-:W-:Y:S06]  /*0570*/  BAR.SYNC.DEFER_BLOCKING 0x0 ;  /* 0x0000000000007b1d */ /* 0x016fec0000010000 */
[----:B------:R-:W-:Y:S05]  /*0580*/  @!P0 BRA `(.L_x_3908) ;  /* 0x0000003c00648947 */ /* 0x000fea0003800000 */
.L_x_3909:
        /* <DEDUP_REMOVED lines=37> */
.L_x_3911:
        /* <DEDUP_REMOVED lines=15> */
.L_x_3910:
        /* <DEDUP_REMOVED lines=20> */
.L_x_3913:
        /* <DEDUP_REMOVED lines=15> */
.L_x_3912:
        /* <DEDUP_REMOVED lines=8> */
.L_x_4016:
        /* <DEDUP_REMOVED lines=30> */
.L_x_3915:
        /* <DEDUP_REMOVED lines=103> */
.L_x_3928:
[----:B------:R-:W-:Y:S01]  /*13d0*/  ISETP.NE.AND P0, PT, R13, 0x3, PT ;  /* 0x000000030d00780c */ /* 0x000fe20003f05270 */
[----:B------:R-:W-:-:S12]  /*13e0*/  YIELD ;  /* 0x0000000000007946 */ /* 0x000fd80003800000 */
[----:B--2---:R-:W-:Y:S05]  /*13f0*/  @!P0 BRA `(.L_x_3918) ;  /* 0x0000000000048947 */ /* 0x004fea0003800000 */
[----:B------:R-:W-:Y:S01]  /*1400*/  BPT.TRAP 0x1 ;  /* 0x000000040000795c */ /* 0x000fe20000300000 */
.L_x_3918:
[----:B------:R-:W-:Y:S02]  /*1410*/  LEA R4, R3, UR37, 0x3 ;  /* 0x0000002503047c11 */ /* 0x000fe4000f8e18ff */
[----:B------:R-:W-:-:S04]  /*1420*/  SHF.L.U32 R9, R12, 0x1f, RZ ;  /* 0x0000001f0c097819 */ /* 0x000fc800000006ff */
[----:B------:R1:W2:Y:S01]  /*1430*/  SYNCS.PHASECHK.TRANS64.TRYWAIT P1, [R4+URZ+0x36410], R9 ;  /* 0x03641009040075a7 */ /* 0x0002a2000802017f */
[----:B------:R-:W-:Y:S05]  /*1440*/  @!P0 BRA `(.L_x_3919) ;  /* 0x0000000000048947 */ /* 0x000fea0003800000 */
[----:B------:R-:W-:Y:S01]  /*1450*/  BPT.TRAP 0x1 ;  /* 0x000000040000795c */ /* 0x000fe20000300000 */
.L_x_3919:
[----:B--2---:R-:W-:Y:S05]  /*1460*/  @P1 BRA `(.L_x_3920) ;  /* 0x0000000000081947 */ /* 0x004fea0003800000 */
[----:B------:R-:W2:Y:S02]  /*1470*/  SYNCS.PHASECHK.TRANS64.TRYWAIT P1, [R4+URZ+0x36410], R9 ;  /* 0x03641009040075a7 */ /* 0x000ea4000802017f */
[----:B--2---:R-:W-:Y:S05]  /*1480*/  @!P1 BRA `(.L_x_3921) ;  /* 0x0000006800089947 */ /* 0x004fea0003800000 */
.L_x_3920:
        /* <DEDUP_REMOVED lines=103> */
.L_x_3922:
[----:B---3--:R-:W-:-:S04]  /*1b00*/  SHF.L.U32 R8, R7, 0x1f, RZ ;  /* 0x0000001f07087819 */ /* 0x008fc800000006ff */
[----:B------:R3:W1:Y:S01]  /*1b10*/  SYNCS.PHASECHK.TRANS64.TRYWAIT P1, [UR37+0x36430], R8 ;  /* 0x03643008ff0075a7 */ /* 0x0006620008020165 */
[----:B------:R-:W-:Y:S05]  /*1b20*/  @!P0 BRA `(.L_x_3923) ;  /* 0x0000000000048947 */ /* 0x000fea0003800000 */
[----:B------:R-:W-:Y:S01]  /*1b30*/  BPT.TRAP 0x1 ;  /* 0x000000040000795c */ /* 0x000fe20000300000 */
.L_x_3923:
[----:B-1----:R-:W-:Y:S05]  /*1b40*/  @P1 BRA `(.L_x_3924) ;  /* 0x0000000000081947 */ /* 0x002fea0003800000 */
[----:B------:R-:W1:Y:S02]  /*1b50*/  SYNCS.PHASECHK.TRANS64.TRYWAIT P1, [UR37+0x36430], R8 ;  /* 0x03643008ff0075a7 */ /* 0x000e640008020165 */
[----:B-1----:R-:W-:Y:S05]  /*1b60*/  @!P1 BRA `(.L_x_3925) ;  /* 0x0000006000649947 */ /* 0x002fea0003800000 */
.L_x_3924:
        /* <DEDUP_REMOVED lines=20> */
[--C-:B------:R-:W-:Y:S01]  /*1cb0*/  FFMA.FTZ R138, R9, UR7, -R20.reuse ;  /* 0x00000007098a7c23 */ /* 0x100fe20008010814 */
        /* <DEDUP_REMOVED lines=283> */
.L_x_3926:
        /* <DEDUP_REMOVED lines=60> */
.L_x_3927:
        /* <DEDUP_REMOVED lines=12> */
.L_x_3917:
        /* <DEDUP_REMOVED lines=68> */
.L_x_3929:
        /* <DEDUP_REMOVED lines=20> */
.L_x_3930:
        /* <DEDUP_REMOVED lines=18> */
.L_x_3931:
        /* <DEDUP_REMOVED lines=18> */
.L_x_3932:
        /* <DEDUP_REMOVED lines=132> */
.L_x_3934:
[----:B------:R-:W-:Y:S05]  /*42f0*/  BSYNC B0 ;  /* 0x0000000000007941 */ /* 0x000fea0003800000 */
.L_x_3933:
[----:B------:R-:W-:-:S04]  /*4300*/  DEPBAR.LE SB0, 0x0 ;  /* 0x000080000000791a */ /* 0x000fc80000000000 */
[----:B------:R-:W-:Y:S05]  /*4310*/  EXIT ;  /* 0x000000000000794d */ /* 0x000fea0003800000 */
.L_x_3908:
        /* <DEDUP_REMOVED lines=56> */
.L_x_3969:
        /* <DEDUP_REMOVED lines=13> */
.L_x_3939:
[----:B------:R-:W2:Y:S04]  /*4770*/  LDG.E.STRONG.GPU R6, desc[UR20][R2.64] ;  /* 0x0000001402067981 */ /* 0x000ea8000c1ef900 */
[----:B--2---:R-:W-:Y:S01]  /*4780*/  CCTL.IVALL ;  /* 0x00000000ff00798f */ /* 0x004fe20002000000 */
[----:B------:R-:W-:Y:S05]  /*4790*/  YIELD ;  /* 0x0000000000007946 */ /* 0x000fea0003800000 */
[----:B------:R-:W-:-:S13]  /*47a0*/  ISETP.NE.AND P3, PT, R6, UR24, PT ;  /* 0x0000001806007c0c */ /* 0x000fda000bf65270 */
[----:B------:R-:W-:Y:S05]  /*47b0*/  @P3 BRA `(.L_x_3939) ;  /* 0xfffffffc00ec3947 */ /* 0x000fea000383ffff */
.L_x_3938:
[----:B------:R-:W-:Y:S05]  /*47c0*/  BSYNC B0 ;  /* 0x0000000000007941 */ /* 0x000fea0003800000 */
.L_x_3937:
[----:B------:R-:W-:-:S03]  /*47d0*/  UMOV UR14, 0xffffffff ;  /* 0xffffffff000e7882 */ /* 0x000fc60000000000 */
[----:B------:R-:W-:Y:S05]  /*47e0*/  BRA.DIV UR14, `(.L_x_3940) ;  /* 0x000000360e587947 */ /* 0x000fea000b800000 */
[----:B------:R-:W-:Y:S01]  /*47f0*/  NOP ;  /* 0x0000000000007918 */ /* 0x000fe20000000000 */
.L_x_4019:
        /* <DEDUP_REMOVED lines=19> */
.L_x_3942:
[----:B------:R-:W-:Y:S05]  /*4930*/  BSYNC B0 ;  /* 0x0000000000007941 */ /* 0x000fea0003800000 */
.L_x_3941:
        /* <DEDUP_REMOVED lines=14> */
.L_x_3944:
[----:B------:R-:W-:Y:S05]  /*4a20*/  BSYNC B0 ;  /* 0x0000000000007941 */ /* 0x000fea0003800000 */
.L_x_3943:
        /* <DEDUP_REMOVED lines=15> */
.L_x_3946:
[----:B------:R-:W-:Y:S05]  /*4b20*/  BSYNC B0 ;  /* 0x0000000000007941 */ /* 0x000fea0003800000 */
.L_x_3945:
[----:B------:R-:W-:Y:S06]  /*4b30*/  BAR.ARV 0xa, 0xa0 ;  /* 0x0282800000007b1d */ /* 0x000fec0000002000 */
[----:B------:R-:W-:Y:S04]  /*4b40*/  BSSY B0, `(.L_x_3947) ;  /* 0x0000003000007945 */ /* 0x000fe80003800000 */
[----:B------:R-:W-:Y:S05]  /*4b50*/  @!P0 BRA `(.L_x_3948) ;  /* 0x0000000000048947 */ /* 0x000fea0003800000 */
[----:B------:R-:W-:-:S04]  /*4b60*/  DEPBAR.LE SB0, 0x1 ;  /* 0x000080400000791a */ /* 0x000fc80000000000 */
.L_x_3948:
[----:B------:R-:W-:Y:S05]  /*4b70*/  BSYNC B0 ;  /* 0x0000000000007941 */ /* 0x000fea0003800000 */
.L_x_3947:
[----:B------:R-:W-:Y:S06]  /*4b80*/  BAR.ARV 0xb, 0xa0 ;  /* 0x02c2800000007b1d */ /* 0x000fec0000002000 */
[----:B------:R-:W-:Y:S04]  /*4b90*/  BSSY B0, `(.L_x_3949) ;  /* 0x0000003000007945 */ /* 0x000fe80003800000 */
[----:B------:R-:W-:Y:S05]  /*4ba0*/  @!P0 BRA `(.L_x_3950) ;  /* 0x0000000000048947 */ /* 0x000fea0003800000 */
[----:B------:R-:W-:-:S04]  /*4bb0*/  DEPBAR.LE SB0, 0x0 ;  /* 0x000080000000791a */ /* 0x000fc80000000000 */
.L_x_3950:
[----:B------:R-:W-:Y:S05]  /*4bc0*/  BSYNC B0 ;  /* 0x0000000000007941 */ /* 0x000fea0003800000 */
.L_x_3949:
        /* <DEDUP_REMOVED lines=19> */
.L_x_3952:
[----:B------:R-:W-:Y:S05]  /*4d00*/  BSYNC B0 ;  /* 0x0000000000007941 */ /* 0x000fea0003800000 */
.L_x_3951:
        /* <DEDUP_REMOVED lines=9> */
.L_x_3955:
[----:B------:R-:W2:Y:S04]  /*4da0*/  LDG.E.STRONG.GPU R6, desc[UR20][R2.64] ;  /* 0x0000001402067981 */ /* 0x000ea8000c1ef900 */
[----:B--2---:R-:W-:Y:S01]  /*4db0*/  CCTL.IVALL ;  /* 0x00000000ff00798f */ /* 0x004fe20002000000 */
[----:B------:R-:W-:Y:S05]  /*4dc0*/  YIELD ;  /* 0x0000000000007946 */ /* 0x000fea0003800000 */
[----:B------:R-:W-:-:S13]  /*4dd0*/  ISETP.NE.AND P3, PT, R6, UR24, PT ;  /* 0x0000001806007c0c */ /* 0x000fda000bf65270 */
[----:B------:R-:W-:Y:S05]  /*4de0*/  @P3 BRA `(.L_x_3955) ;  /* 0xfffffffc00ec3947 */ /* 0x000fea000383ffff */
.L_x_3954:
[----:B------:R-:W-:Y:S05]  /*4df0*/  BSYNC B0 ;  /* 0x0000000000007941 */ /* 0x000fea0003800000 */
.L_x_3953:
[----:B------:R-:W-:-:S03]  /*4e00*/  UMOV UR10, 0xffffffff ;  /* 0xffffffff000a7882 */ /* 0x000fc60000000000 */
[----:B------:R-:W-:Y:S05]  /*4e10*/  BRA.DIV UR10, `(.L_x_3956) ;  /* 0x0000002e0ae87947 */ /* 0x000fea000b800000 */
[----:B------:R-:W-:Y:S01]  /*4e20*/  NOP ;  /* 0x0000000000007918 */ /* 0x000fe20000000000 */
.L_x_4022:
        /* <DEDUP_REMOVED lines=15> */
.L_x_3958:
[----:B------:R-:W-:Y:S05]  /*4f20*/  BSYNC B0 ;  /* 0x0000000000007941 */ /* 0x000fea0003800000 */
.L_x_3957:
        /* <DEDUP_REMOVED lines=14> */
.L_x_3960:
[----:B------:R-:W-:Y:S05]  /*5010*/  BSYNC B0 ;  /* 0x0000000000007941 */ /* 0x000fea0003800000 */
.L_x_3959:
        /* <DEDUP_REMOVED lines=15> */
.L_x_3962:
[----:B------:R-:W-:Y:S05]  /*5110*/  BSYNC B0 ;  /* 0x0000000000007941 */ /* 0x000fea0003800000 */
.L_x_3961:
[----:B------:R-:W-:Y:S06]  /*5120*/  BAR.ARV 0xa, 0xa0 ;  /* 0x0282800000007b1d */ /* 0x000fec0000002000 */
[----:B------:R-:W-:Y:S04]  /*5130*/  BSSY B0, `(.L_x_3963) ;  /* 0x0000003000007945 */ /* 0x000fe80003800000 */
[----:B------:R-:W-:Y:S05]  /*5140*/  @!P0 BRA `(.L_x_3964) ;  /* 0x0000000000048947 */ /* 0x000fea0003800000 */
[----:B------:R-:W-:-:S04]  /*5150*/  DEPBAR.LE SB0, 0x1 ;  /* 0x000080400000791a */ /* 0x000fc80000000000 */
.L_x_3964:
[----:B------:R-:W-:Y:S05]  /*5160*/  BSYNC B0 ;  /* 0x0000000000007941 */ /* 0x000fea0003800000 */
.L_x_3963:
[----:B------:R-:W-:Y:S06]  /*5170*/  BAR.ARV 0xb, 0xa0 ;  /* 0x02c2800000007b1d */ /* 0x000fec0000002000 */
[----:B------:R-:W-:Y:S04]  /*5180*/  BSSY B0, `(.L_x_3965) ;  /* 0x0000003000007945 */ /* 0x000fe80003800000 */
[----:B------:R-:W-:Y:S05]  /*5190*/  @!P0 BRA `(.L_x_3966) ;  /* 0x0000000000048947 */ /* 0x000fea0003800000 */
[----:B------:R-:W-:-:S04]  /*51a0*/  DEPBAR.LE SB0, 0x0 ;  /* 0x000080000000791a */ /* 0x000fc80000000000 */
.L_x_3966:
[----:B------:R-:W-:Y:S05]  /*51b0*/  BSYNC B0 ;  /* 0x0000000000007941 */ /* 0x000fea0003800000 */
.L_x_3965:
        /* <DEDUP_REMOVED lines=19> */
.L_x_3968:
[----:B------:R-:W-:Y:S05]  /*52f0*/  BSYNC B0 ;  /* 0x0000000000007941 */ /* 0x000fea0003800000 */
.L_x_3967:
[----:B------:R-:W-:Y:S02]  /*5300*/  UIADD3 UR4, UR4, 0x2, URZ ;  /* 0x0000000204047890 */ /* 0x000fe4000fffe03f */
[----:B------:R-:W-:Y:S01]  /*5310*/  UIADD3 UR5, UR5, 0x1, URZ ;  /* 0x0000000105057890 */ /* 0x000fe2000fffe03f */
[----:B------:R-:W-:Y:S11]  /*5320*/  @P2 BRA `(.L_x_3969) ;  /* 0xfffffff000dc2947 */ /* 0x000ff6000383ffff */
.L_x_3936:
        /* <DEDUP_REMOVED lines=13> */
.L_x_3972:
[----:B------:R-:W2:Y:S04]  /*5400*/  LDG.E.STRONG.GPU R0, desc[UR20][R2.64] ;  /* 0x0000001402007981 */ /* 0x000ea8000c1ef900 */
[----:B--2---:R-:W-:Y:S01]  /*5410*/  CCTL.IVALL ;  /* 0x00000000ff00798f */ /* 0x004fe20002000000 */
[----:B------:R-:W-:Y:S05]  /*5420*/  YIELD ;  /* 0x0000000000007946 */ /* 0x000fea0003800000 */
[----:B------:R-:W-:-:S13]  /*5430*/  ISETP.NE.AND P1, PT, R0, UR24, PT ;  /* 0x0000001800007c0c */ /* 0x000fda000bf25270 */
[----:B------:R-:W-:Y:S05]  /*5440*/  @P1 BRA `(.L_x_3972) ;  /* 0xfffffffc00ec1947 */ /* 0x000fea000383ffff */
.L_x_3971:
[----:B------:R-:W-:Y:S05]  /*5450*/  BSYNC B0 ;  /* 0x0000000000007941 */ /* 0x000fea0003800000 */
.L_x_3970:
[----:B------:R-:W-:-:S03]  /*5460*/  UMOV UR5, 0xffffffff ;  /* 0xffffffff00057882 */ /* 0x000fc60000000000 */
[----:B------:R-:W-:Y:S05]  /*5470*/  BRA.DIV UR5, `(.L_x_3973) ;  /* 0x0000002a056c7947 */ /* 0x000fea000b800000 */
[----:B------:R-:W-:Y:S01]  /*5480*/  NOP ;  /* 0x0000000000007918 */ /* 0x000fe20000000000 */
.L_x_4025:
        /* <DEDUP_REMOVED lines=22> */
.L_x_3975:
[----:B------:R-:W-:Y:S05]  /*55f0*/  BSYNC B0 ;  /* 0x0000000000007941 */ /* 0x000fea0003800000 */
.L_x_3974:
        /* <DEDUP_REMOVED lines=19> */
.L_x_3977:
[----:B------:R-:W-:Y:S05]  /*5730*/  BSYNC B0 ;  /* 0x0000000000007941 */ /* 0x000fea0003800000 */
.L_x_3976:
        /* <DEDUP_REMOVED lines=20> */
.L_x_3979:
[----:B------:R-:W-:Y:S05]  /*5880*/  BSYNC B0 ;  /* 0x0000000000007941 */ /* 0x000fea0003800000 */
.L_x_3978:
[----:B------:R-:W-:Y:S06]  /*5890*/  BAR.ARV 0xa, 0xa0 ;  /* 0x0282800000007b1d */ /* 0x000fec0000002000 */
[----:B------:R-:W-:Y:S04]  /*58a0*/  BSSY B0, `(.L_x_3980) ;  /* 0x0000003000007945 */ /* 0x000fe80003800000 */
[----:B------:R-:W-:Y:S05]  /*58b0*/  @!P0 BRA `(.L_x_3981) ;  /* 0x0000000000048947 */ /* 0x000fea0003800000 */
[----:B------:R-:W-:-:S04]  /*58c0*/  DEPBAR.LE SB0, 0x1 ;  /* 0x000080400000791a */ /* 0x000fc80000000000 */
.L_x_3981:
[----:B------:R-:W-:Y:S05]  /*58d0*/  BSYNC B0 ;  /* 0x0000000000007941 */ /* 0x000fea0003800000 */
.L_x_3980:
[----:B------:R-:W-:Y:S06]  /*58e0*/  BAR.ARV 0xb, 0xa0 ;  /* 0x02c2800000007b1d */ /* 0x000fec0000002000 */
[----:B------:R-:W-:Y:S04]  /*58f0*/  BSSY B0, `(.L_x_3982) ;  /* 0x0000003000007945 */ /* 0x000fe80003800000 */
[----:B------:R-:W-:Y:S05]  /*5900*/  @!P0 BRA `(.L_x_3983) ;  /* 0x0000000000048947 */ /* 0x000fea0003800000 */
[----:B------:R-:W-:-:S04]  /*5910*/  DEPBAR.LE SB0, 0x0 ;  /* 0x000080000000791a */ /* 0x000fc80000000000 */
.L_x_3983:
[----:B------:R-:W-:Y:S05]  /*5920*/  BSYNC B0 ;  /* 0x0000000000007941 */ /* 0x000fea0003800000 */
.L_x_3982:
        /* <DEDUP_REMOVED lines=19> */
.L_x_3985:
[----:B------:R-:W-:Y:S05]  /*5a60*/  BSYNC B0 ;  /* 0x0000000000007941 */ /* 0x000fea0003800000 */
.L_x_3984:
[----:B------:R-:W-:Y:S05]  /*5a70*/  EXIT ;  /* 0x000000000000794d */ /* 0x000fea0003800000 */
.L_x_3935:
        /* <DEDUP_REMOVED lines=57> */
.L_x_4026:
        /* <DEDUP_REMOVED lines=9> */
.L_x_3989:
        /* <DEDUP_REMOVED lines=102> */
.L_x_4000:
[----:B-1----:R-:W-:-:S05]  /*6500*/  IMAD.MOV.U32 R10, RZ, RZ, 0x1 ;  /* 0x00000001ff0a7424 */ /* 0x002fca00078e00ff */
[----:B------:R-:W-:-:S04]  /*6510*/  SHF.L.U32 R10, R10, 0x1f, RZ ;  /* 0x0000001f0a0a7819 */ /* 0x000fc800000006ff */
[----:B------:R-:W1:Y:S02]  /*6520*/  SYNCS.PHASECHK.TRANS64.TRYWAIT P1, [R0+URZ+0x36438], R10 ;  /* 0x0364380a000075a7 */ /* 0x000e64000802017f */
[----:B-123--:R-:W-:Y:S05]  /*6530*/  @!P1 BRA `(.L_x_3992) ;  /* 0x00000018006c9947 */ /* 0x00efea0003800000 */
.L_x_4027:
[----:B------:R-:W-:Y:S05]  /*6540*/  @P0 BRA `(.L_x_3993) ;  /* 0x0000000000140947 */ /* 0x000fea0003800000 */
[----:B------:R-:W-:Y:S01]  /*6550*/  ISETP.NE.AND P1, PT, R16, RZ, PT ;  /* 0x000000ff1000720c */ /* 0x000fe20003f25270 */
[----:B------:R-:W-:-:S04]  /*6560*/  IMAD.MOV.U32 R3, RZ, RZ, 0x6100 ;  /* 0x00006100ff037424 */ /* 0x000fc800078e00ff */
[----:B------:R2:W-:Y:S08]  /*6570*/  SYNCS.ARRIVE.TRANS64 RZ, [R0+URZ+0x36430], R3 ;  /* 0x0364300300ff79a7 */ /* 0x0005f0000800003f */
[----:B------:R-:W-:Y:S05]  /*6580*/  @!P1 BRA `(.L_x_3993) ;  /* 0x0000000000049947 */ /* 0x000fea0003800000 */
[----:B------:R-:W-:Y:S01]  /*6590*/  BPT.TRAP 0x1 ;  /* 0x000000040000795c */ /* 0x000fe20000300000 */
.L_x_3993:
        /* <DEDUP_REMOVED lines=47> */
.L_x_4028:
[----:B------:R-:W-:Y:S05]  /*6890*/  @P0 BRA `(.L_x_3995) ;  /* 0x0000000000140947 */ /* 0x000fea0003800000 */
[----:B------:R-:W-:Y:S01]  /*68a0*/  ISETP.NE.AND P1, PT, R16, RZ, PT ;  /* 0x000000ff1000720c */ /* 0x000fe20003f25270 */
[----:B--2---:R-:W-:-:S04]  /*68b0*/  IMAD.MOV.U32 R3, RZ, RZ, 0x6100 ;  /* 0x00006100ff037424 */ /* 0x004fc800078e00ff */
[----:B------:R3:W-:Y:S08]  /*68c0*/  SYNCS.ARRIVE.TRANS64 RZ, [R0+URZ+0x36418], R3 ;  /* 0x0364180300ff79a7 */ /* 0x0007f0000800003f */
[----:B------:R-:W-:Y:S05]  /*68d0*/  @!P1 BRA `(.L_x_3995) ;  /* 0x0000000000049947 */ /* 0x000fea0003800000 */
[----:B------:R-:W-:Y:S01]  /*68e0*/  BPT.TRAP 0x1 ;  /* 0x000000040000795c */ /* 0x000fe20000300000 */
.L_x_3995:
        /* <DEDUP_REMOVED lines=35> */
.L_x_4029:
        /* <DEDUP_REMOVED lines=9> */
.L_x_3997:
        /* <DEDUP_REMOVED lines=37> */
.L_x_4031:
[----:B------:R-:W-:Y:S05]  /*6e00*/  @P0 BRA `(.L_x_3999) ;  /* 0x0000000000140947 */ /* 0x000fea0003800000 */
[----:B------:R-:W-:Y:S01]  /*6e10*/  ISETP.NE.AND P1, PT, R16, RZ, PT ;  /* 0x000000ff1000720c */ /* 0x000fe20003f25270 */
[----:B--2---:R-:W-:-:S04]  /*6e20*/  IMAD.MOV.U32 R5, RZ, RZ, 0x6100 ;  /* 0x00006100ff057424 */ /* 0x004fc800078e00ff */
[----:B------:R3:W-:Y:S08]  /*6e30*/  SYNCS.ARRIVE.TRANS64 RZ, [R0+URZ+0x36410], R5 ;  /* 0x0364100500ff79a7 */ /* 0x0007f0000800003f */
[----:B------:R-:W-:Y:S05]  /*6e40*/  @!P1 BRA `(.L_x_3999) ;  /* 0x0000000000049947 */ /* 0x000fea0003800000 */
[----:B------:R-:W-:Y:S01]  /*6e50*/  BPT.TRAP 0x1 ;  /* 0x000000040000795c */ /* 0x000fe20000300000 */
.L_x_3999:
        /* <DEDUP_REMOVED lines=36> */
.L_x_3991:
[----:B------:R-:W-:Y:S01]  /*70a0*/  ISETP.NE.AND P1, PT, R21, RZ, PT ;  /* 0x000000ff1500720c */ /* 0x000fe20003f25270 */
[----:B------:R-:W-:-:S12]  /*70b0*/  IMAD.MOV.U32 R4, RZ, RZ, 0x1 ;  /* 0x00000001ff047424 */ /* 0x000fd800078e00ff */
[----:B------:R-:W-:Y:S05]  /*70c0*/  @!P1 BRA `(.L_x_3990) ;  /* 0x0000000400649947 */ /* 0x000fea0003800000 */
[----:B------:R-:W2:Y:S02]  /*70d0*/  SYNCS.PHASECHK.TRANS64.TRYWAIT P1, [R0+URZ+0x36438], R10 ;  /* 0x0364380a000075a7 */ /* 0x000ea4000802017f */
[----:B--2---:R-:W-:Y:S05]  /*70e0*/  @!P1 BRA `(.L_x_4001) ;  /* 0x0000000c00d49947 */ /* 0x004fea0003800000 */
.L_x_4032:
[----:B------:R-:W-:Y:S05]  /*70f0*/  @P0 BRA `(.L_x_4002) ;  /* 0x0000000000140947 */ /* 0x000fea0003800000 */
[----:B------:R-:W-:Y:S01]  /*7100*/  ISETP.NE.AND P1, PT, R16, RZ, PT ;  /* 0x000000ff1000720c */ /* 0x000fe20003f25270 */
[----:B------:R-:W-:-:S04]  /*7110*/  IMAD.MOV.U32 R5, RZ, RZ, 0x6100 ;  /* 0x00006100ff057424 */ /* 0x000fc800078e00ff */
[----:B------:R3:W-:Y:S08]  /*7120*/  SYNCS.ARRIVE.TRANS64 RZ, [R0+URZ+0x36430], R5 ;  /* 0x0364300500ff79a7 */ /* 0x0007f0000800003f */
[----:B------:R-:W-:Y:S05]  /*7130*/  @!P1 BRA `(.L_x_4002) ;  /* 0x0000000000049947 */ /* 0x000fea0003800000 */
[----:B------:R-:W-:Y:S01]  /*7140*/  BPT.TRAP 0x1 ;  /* 0x000000040000795c */ /* 0x000fe20000300000 */
.L_x_4002:
        /* <DEDUP_REMOVED lines=41> */
.L_x_4033:
[----:B------:R-:W-:Y:S01]  /*73e0*/  IMAD.MOV.U32 R4, RZ, RZ, RZ ;  /* 0x000000ffff047224 */ /* 0x000fe200078e00ff */
[----:B------:R-:W-:Y:S06]  /*73f0*/  @P0 BRA `(.L_x_4004) ;  /* 0x0000000000140947 */ /* 0x000fec0003800000 */
[----:B------:R-:W-:Y:S01]  /*7400*/  ISETP.NE.AND P1, PT, R16, RZ, PT ;  /* 0x000000ff1000720c */ /* 0x000fe20003f25270 */
[----:B---3--:R-:W-:-:S04]  /*7410*/  IMAD.MOV.U32 R5, RZ, RZ, 0x6100 ;  /* 0x00006100ff057424 */ /* 0x008fc800078e00ff */
[----:B------:R4:W-:Y:S08]  /*7420*/  SYNCS.ARRIVE.TRANS64 RZ, [R0+URZ+0x36418], R5 ;  /* 0x0364180500ff79a7 */ /* 0x0009f0000800003f */
[----:B------:R-:W-:Y:S05]  /*7430*/  @!P1 BRA `(.L_x_4004) ;  /* 0x0000000000049947 */ /* 0x000fea0003800000 */
[----:B------:R-:W-:Y:S01]  /*7440*/  BPT.TRAP 0x1 ;  /* 0x000000040000795c */ /* 0x000fe20000300000 */
.L_x_4004:
        /* <DEDUP_REMOVED lines=33> */
.L_x_3990:
[----:B------:R-:W-:-:S04]  /*7660*/  SHF.L.U32 R3, R4, 0x1f, RZ ;  /* 0x0000001f04037819 */ /* 0x000fc800000006ff */
[----:B------:R-:W3:Y:S02]  /*7670*/  SYNCS.PHASECHK.TRANS64.TRYWAIT P1, [R0+URZ+0x36438], R3 ;  /* 0x03643803000075a7 */ /* 0x000ee4000802017f */
[----:B---3--:R-:W-:Y:S05]  /*7680*/  @!P1 BRA `(.L_x_4005) ;  /* 0x0000000800949947 */ /* 0x008fea0003800000 */
.L_x_4034:
[----:B------:R-:W-:Y:S05]  /*7690*/  @P0 BRA `(.L_x_4006) ;  /* 0x0000000000180947 */ /* 0x000fea0003800000 */
[----:B------:R-:W4:Y:S01]  /*76a0*/  S2R R2, SR_TID.X ;  /* 0x0000000000027919 */ /* 0x000f220000002100 */
[----:B---3--:R-:W-:-:S04]  /*76b0*/  IMAD.MOV.U32 R3, RZ, RZ, 0x6100 ;  /* 0x00006100ff037424 */ /* 0x008fc800078e00ff */
[----:B------:R3:W-:Y:S01]  /*76c0*/  SYNCS.ARRIVE.TRANS64 RZ, [R0+URZ+0x36430], R3 ;  /* 0x0364300300ff79a7 */ /* 0x0007e2000800003f */
[----:B----4-:R-:W-:-:S13]  /*76d0*/  LOP3.LUT P0, RZ, R2, 0x1f, RZ, 0xc0, !PT ;  /* 0x0000001f02ff7812 */ /* 0x010fda000780c0ff */
[----:B---3--:R-:W-:Y:S05]  /*76e0*/  @!P0 BRA `(.L_x_4006) ;  /* 0x0000000000048947 */ /* 0x008fea0003800000 */
[----:B------:R-:W-:Y:S01]  /*76f0*/  BPT.TRAP 0x1 ;  /* 0x000000040000795c */ /* 0x000fe20000300000 */
.L_x_4006:
        /* <DEDUP_REMOVED lines=43> */
.L_x_3987:
[----:B------:R-:W-:Y:S05]  /*79b0*/  BSYNC B0 ;  /* 0x0000000000007941 */ /* 0x000fea0003800000 */
.L_x_3986:
[----:B------:R-:W-:-:S03]  /*79c0*/  UMOV UR6, 0xffffffff ;  /* 0xffffffff00067882 */ /* 0x000fc60000000000 */
[----:B------:R-:W-:Y:S05]  /*79d0*/  BRA.DIV UR6, `(.L_x_4007) ;  /* 0x0000000606d47947 */ /* 0x000fea000b800000 */
[----:B------:R-:W-:-:S13]  /*79e0*/  ELECT P0, URZ, PT ;  /* 0x00000000003f782f */ /* 0x000fda0003800000 */
.L_x_4037:
[----:B------:R-:W-:Y:S04]  /*79f0*/  BSSY B0, `(.L_x_4008) ;  /* 0x000001e000007945 */ /* 0x000fe80003800000 */
[----:B------:R-:W-:Y:S05]  /*7a00*/  @!P0 BRA `(.L_x_4009) ;  /* 0x0000000000708947 */ /* 0x000fea0003800000 */
[----:B------:R-:W-:-:S04]  /*7a10*/  LOP3.LUT R17, R17, 0x2, RZ, 0xfc, !PT ;  /* 0x0000000211117812 */ /* 0x000fc800078efcff */
[----:B------:R-:W-:-:S13]  /*7a20*/  ISETP.NE.AND P0, PT, R17, 0x3, PT ;  /* 0x000000031100780c */ /* 0x000fda0003f05270 */
[----:B------:R-:W-:Y:S05]  /*7a30*/  @!P0 BRA `(.L_x_4010) ;  /* 0x0000000000048947 */ /* 0x000fea0003800000 */
[----:B------:R-:W-:Y:S01]  /*7a40*/  BPT.TRAP 0x1 ;  /* 0x000000040000795c */ /* 0x000fe20000300000 */
.L_x_4010:
        /* <DEDUP_REMOVED lines=15> */
.L_x_4038:
[----:B------:R-:W2:Y:S02]  /*7b40*/  SYNCS.PHASECHK.TRANS64.TRYWAIT P1, [R3+URZ], R2 ;  /* 0x00000002030075a7 */ /* 0x000ea4000802017f */
[----:B--2---:R-:W-:Y:S05]  /*7b50*/  @!P1 BRA `(.L_x_4012) ;  /* 0x0000000400ac9947 */ /* 0x004fea0003800000 */
.L_x_4039:
[----:B------:R-:W-:Y:S05]  /*7b60*/  @!P0 BRA `(.L_x_4013) ;  /* 0x0000000000048947 */ /* 0x000fea0003800000 */
[----:B------:R-:W-:Y:S01]  /*7b70*/  BPT.TRAP 0x1 ;  /* 0x000000040000795c */ /* 0x000fe20000300000 */
.L_x_4013:
[----:B------:R-:W-:-:S07]  /*7b80*/  SHF.L.U32 R4, R4, 0x1f, RZ ;  /* 0x0000001f04047819 */ /* 0x000fce00000006ff */
.L_x_4014:
[----:B---3--:R3:W4:Y:S02]  /*7b90*/  SYNCS.PHASECHK.TRANS64.TRYWAIT P0, [R9+URZ+0x36438], R4 ;  /* 0x03643804090075a7 */ /* 0x008724000800017f */
[----:B----4-:R-:W-:Y:S05]  /*7ba0*/  @!P0 NANOSLEEP.SYNCS 0x989680 ;  /* 0x009896800000895d */ /* 0x010fea0003900000 */
[----:B------:R-:W4:Y:S02]  /*7bb0*/  @!P0 SYNCS.PHASECHK.TRANS64 P0, [R9+URZ+0x36438], R4 ;  /* 0x03643804090085a7 */ /* 0x000f24000800007f */
[----:B----4-:R-:W-:Y:S05]  /*7bc0*/  @!P0 BRA `(.L_x_4014) ;  /* 0xfffffffc00f08947 */ /* 0x010fea000383ffff */
.L_x_4009:
[----:B------:R-:W-:Y:S05]  /*7bd0*/  BSYNC B0 ;  /* 0x0000000000007941 */ /* 0x000fea0003800000 */
.L_x_4008:
[----:B------:R-:W-:Y:S05]  /*7be0*/  EXIT ;  /* 0x000000000000794d */ /* 0x000fea0003800000 */
.L_x_3914:
[----:B------:R-:W-:Y:S02]  /*7bf0*/  IMAD.MOV.U32 R12, RZ, RZ, RZ ;  /* 0x000000ffff0c7224 */ /* 0x000fe400078e00ff */
[----:B------:R-:W-:Y:S02]  /*7c00*/  IMAD.MOV.U32 R11, RZ, RZ, 0x1f ;  /* 0x0000001fff0b7424 */ /* 0x000fe400078e00ff */
[----:B------:R-:W-:-:S07]  /*7c10*/  IMAD.MOV.U32 R15, RZ, RZ, -0x1 ;  /* 0xffffffffff0f7424 */ /* 0x000fce00078e00ff */
[----:B------:R-:W-:Y:S05]  /*7c20*/  WARPSYNC.COLLECTIVE R15, `(.L_x_4015) ;  /* 0x000000000f087348 */ /* 0x000fea0003c00000 */
[----:B------:R1:W2:Y:S02]  /*7c30*/  SHFL.IDX P6, R14, R13, R12, R11 ;  /* 0x0000000c0d0e7389 */ /* 0x0002a400000c000b */
[----:B-12---:R-:W-:Y:S01]  /*7c40*/  ENDCOLLECTIVE ;  /* 0x000000000000791b */ /* 0x006fe20003800000 */
.L_x_4015:
[----:B------:R-:W-:Y:S05]  /*7c50*/  BRA `(.L_x_4016) ;  /* 0xffffff8c00c87947 */ /* 0x000fea000383ffff */
.L_x_3916:
[----:B--2---:R2:W3:Y:S02]  /*7c60*/  SYNCS.PHASECHK.TRANS64.TRYWAIT P0, [R19+URZ+0x36400], R12 ;  /* 0x0364000c130075a7 */ /* 0x0044e4000800017f */
[----:B---3--:R-:W-:Y:S05]  /*7c70*/  @!P0 NANOSLEEP.SYNCS 0x989680 ;  /* 0x009896800000895d */ /* 0x008fea0003900000 */
[----:B------:R-:W3:Y:S02]  /*7c80*/  @!P0 SYNCS.PHASECHK.TRANS64 P0, [R19+URZ+0x36400], R12 ;  /* 0x0364000c130085a7 */ /* 0x000ee4000800007f */
[----:B---3--:R-:W-:Y:S05]  /*7c90*/  @!P0 BRA `(.L_x_3916) ;  /* 0xfffffffc00f08947 */ /* 0x008fea000383ffff */
[----:B------:R-:W-:Y:S05]  /*7ca0*/  BRA `(.L_x_3915) ;  /* 0xffffff90002c7947 */ /* 0x000fea000383ffff */
.L_x_3921:
[----:B--2---:R2:W3:Y:S02]  /*7cb0*/  SYNCS.PHASECHK.TRANS64.TRYWAIT P1, [R4+URZ+0x36410], R9 ;  /* 0x03641009040075a7 */ /* 0x0044e4000802017f */
[----:B---3--:R-:W-:Y:S05]  /*7cc0*/  @!P1 NANOSLEEP.SYNCS 0x989680 ;  /* 0x009896800000995d */ /* 0x008fea0003900000 */
[----:B------:R-:W3:Y:S02]  /*7cd0*/  @!P1 SYNCS.PHASECHK.TRANS64 P1, [R4+URZ+0x36410], R9 ;  /* 0x03641009040095a7 */ /* 0x000ee4000802007f */
[----:B---3--:R-:W-:Y:S05]  /*7ce0*/  @!P1 BRA `(.L_x_3921) ;  /* 0xfffffffc00f09947 */ /* 0x008fea000383ffff */
[----:B------:R-:W-:Y:S05]  /*7cf0*/  BRA `(.L_x_3920) ;  /* 0xffffff9400e47947 */ /* 0x000fea000383ffff */
.L_x_3925:
[----:B------:R1:W1:Y:S02]  /*7d00*/  SYNCS.PHASECHK.TRANS64.TRYWAIT P1, [R19+URZ+0x36430], R8 ;  /* 0x03643008130075a7 */ /* 0x000264000802017f */
[----:B-1----:R-:W-:Y:S05]  /*7d10*/  @!P1 NANOSLEEP.SYNCS 0x989680 ;  /* 0x009896800000995d */ /* 0x002fea0003900000 */
[----:B------:R-:W1:Y:S02]  /*7d20*/  @!P1 SYNCS.PHASECHK.TRANS64 P1, [R19+URZ+0x36430], R8 ;  /* 0x03643008130095a7 */ /* 0x000e64000802007f */
[----:B-1----:R-:W-:Y:S05]  /*7d30*/  @!P1 BRA `(.L_x_3925) ;  /* 0xfffffffc00f09947 */ /* 0x002fea000383ffff */
[----:B------:R-:W-:Y:S05]  /*7d40*/  BRA `(.L_x_3924) ;  /* 0xffffff9c00887947 */ /* 0x000fea000383ffff */
.L_x_3940:
[----:B------:R-:W-:Y:S01]  /*7d50*/  BSSY B0, `(.L_x_4017) ;  /* 0x0000005000007945 */ /* 0x000fe20003800000 */
[----:B------:R-:W-:-:S07]  /*7d60*/  IMAD.MOV.U32 R15, RZ, RZ, -0x1 ;  /* 0xffffffffff0f7424 */ /* 0x000fce00078e00ff */
[----:B------:R-:W-:Y:S05]  /*7d70*/  WARPSYNC.COLLECTIVE R15, `(.L_x_4018) ;  /* 0x000000000f087348 */ /* 0x000fea0003c00000 */
[----:B------:R-:W-:Y:S01]  /*7d80*/  NOP ;  /* 0x0000000000007918 */ /* 0x000fe20000000000 */
[----:B------:R-:W-:Y:S01]  /*7d90*/  ENDCOLLECTIVE ;  /* 0x000000000000791b */ /* 0x000fe20003800000 */
.L_x_4018:
[----:B------:R-:W-:Y:S05]  /*7da0*/  BSYNC B0 ;  /* 0x0000000000007941 */ /* 0x000fea0003800000 */
.L_x_4017:
[----:B------:R-:W-:Y:S05]  /*7db0*/  BRA `(.L_x_4019) ;  /* 0xffffffc800907947 */ /* 0x000fea000383ffff */
.L_x_3956:
[----:B------:R-:W-:Y:S01]  /*7dc0*/  BSSY B0, `(.L_x_4020) ;  /* 0x0000005000007945 */ /* 0x000fe20003800000 */
[----:B------:R-:W-:-:S07]  /*7dd0*/  IMAD.MOV.U32 R15, RZ, RZ, -0x1 ;  /* 0xffffffffff0f7424 */ /* 0x000fce00078e00ff */
[----:B------:R-:W-:Y:S05]  /*7de0*/  WARPSYNC.COLLECTIVE R15, `(.L_x_4021) ;  /* 0x000000000f087348 */ /* 0x000fea0003c00000 */
[----:B------:R-:W-:Y:S01]  /*7df0*/  NOP ;  /* 0x0000000000007918 */ /* 0x000fe20000000000 */
[----:B------:R-:W-:Y:S01]  /*7e00*/  ENDCOLLECTIVE ;  /* 0x000000000000791b */ /* 0x000fe20003800000 */
.L_x_4021:
[----:B------:R-:W-:Y:S05]  /*7e10*/  BSYNC B0 ;  /* 0x0000000000007941 */ /* 0x000fea0003800000 */
.L_x_4020:
[----:B------:R-:W-:Y:S05]  /*7e20*/  BRA `(.L_x_4022) ;  /* 0xffffffd000007947 */ /* 0x000fea000383ffff */
.L_x_3973:
[----:B------:R-:W-:Y:S01]  /*7e30*/  BSSY B0, `(.L_x_4023) ;  /* 0x0000005000007945 */ /* 0x000fe20003800000 */
[----:B------:R-:W-:-:S07]  /*7e40*/  IMAD.MOV.U32 R15, RZ, RZ, -0x1 ;  /* 0xffffffffff0f7424 */ /* 0x000fce00078e00ff */
[----:B------:R-:W-:Y:S05]  /*7e50*/  WARPSYNC.COLLECTIVE R15, `(.L_x_4024) ;  /* 0x000000000f087348 */ /* 0x000fea0003c00000 */
[----:B------:R-:W-:Y:S01]  /*7e60*/  NOP ;  /* 0x0000000000007918 */ /* 0x000fe20000000000 */
[----:B------:R-:W-:Y:S01]  /*7e70*/  ENDCOLLECTIVE ;  /* 0x000000000000791b */ /* 0x000fe20003800000 */
.L_x_4024:
[----:B------:R-:W-:Y:S05]  /*7e80*/  BSYNC B0 ;  /* 0x0000000000007941 */ /* 0x000fea0003800000 */
.L_x_4023:
[----:B------:R-:W-:Y:S05]  /*7e90*/  BRA `(.L_x_4025) ;  /* 0xffffffd4007c7947 */ /* 0x000fea000383ffff */
.L_x_3988:
[----:B-1----:R1:W2:Y:S02]  /*7ea0*/  SYNCS.PHASECHK.TRANS64.TRYWAIT P1, [R0+URZ+0x36420], R10 ;  /* 0x0364200a000075a7 */ /* 0x0022a4000802017f */
[----:B--2---:R-:W-:Y:S05]  /*7eb0*/  @!P1 NANOSLEEP.SYNCS 0x989680 ;  /* 0x009896800000995d */ /* 0x004fea0003900000 */
[----:B------:R-:W2:Y:S02]  /*7ec0*/  @!P1 SYNCS.PHASECHK.TRANS64 P1, [R0+URZ+0x36420], R10 ;  /* 0x0364200a000095a7 */ /* 0x000ea4000802007f */
[----:B--2---:R-:W-:Y:S05]  /*7ed0*/  @!P1 BRA `(.L_x_3988) ;  /* 0xfffffffc00f09947 */ /* 0x004fea000383ffff */
[----:B------:R-:W-:Y:S05]  /*7ee0*/  BRA `(.L_x_4026) ;  /* 0xffffffdc00c87947 */ /* 0x000fea000383ffff */
.L_x_3992:
[----:B-1----:R1:W2:Y:S02]  /*7ef0*/  SYNCS.PHASECHK.TRANS64.TRYWAIT P1, [R0+URZ+0x36438], R10 ;  /* 0x0364380a000075a7 */ /* 0x0022a4000802017f */
[----:B--2---:R-:W-:Y:S05]  /*7f00*/  @!P1 NANOSLEEP.SYNCS 0x989680 ;  /* 0x009896800000995d */ /* 0x004fea0003900000 */
[----:B------:R-:W2:Y:S02]  /*7f10*/  @!P1 SYNCS.PHASECHK.TRANS64 P1, [R0+URZ+0x36438], R10 ;  /* 0x0364380a000095a7 */ /* 0x000ea4000802007f */
[----:B--2---:R-:W-:Y:S05]  /*7f20*/  @!P1 BRA `(.L_x_3992) ;  /* 0xfffffffc00f09947 */ /* 0x004fea000383ffff */
[----:B------:R-:W-:Y:S05]  /*7f30*/  BRA `(.L_x_4027) ;  /* 0xffffffe400807947 */ /* 0x000fea000383ffff */
.L_x_3994:
[----:B--2---:R2:W3:Y:S02]  /*7f40*/  SYNCS.PHASECHK.TRANS64.TRYWAIT P1, [R0+URZ+0x36428], R3 ;  /* 0x03642803000075a7 */ /* 0x0044e4000802017f */
[----:B---3--:R-:W-:Y:S05]  /*7f50*/  @!P1 NANOSLEEP.SYNCS 0x989680 ;  /* 0x009896800000995d */ /* 0x008fea0003900000 */
[----:B------:R-:W3:Y:S02]  /*7f60*/  @!P1 SYNCS.PHASECHK.TRANS64 P1, [R0+URZ+0x36428], R3 ;  /* 0x03642803000095a7 */ /* 0x000ee4000802007f */
[----:B---3--:R-:W-:Y:S05]  /*7f70*/  @!P1 BRA `(.L_x_3994) ;  /* 0xfffffffc00f09947 */ /* 0x008fea000383ffff */
[----:B------:R-:W-:Y:S05]  /*7f80*/  BRA `(.L_x_4028) ;  /* 0xffffffe800407947 */ /* 0x000fea000383ffff */
.L_x_3996:
[----:B--2---:R2:W3:Y:S02]  /*7f90*/  SYNCS.PHASECHK.TRANS64.TRYWAIT P1, [R0+URZ+0x36438], R29 ;  /* 0x0364381d000075a7 */ /* 0x0044e4000802017f */
[----:B---3--:R-:W-:Y:S05]  /*7fa0*/  @!P1 NANOSLEEP.SYNCS 0x989680 ;  /* 0x009896800000995d */ /* 0x008fea0003900000 */
[----:B------:R-:W3:Y:S02]  /*7fb0*/  @!P1 SYNCS.PHASECHK.TRANS64 P1, [R0+URZ+0x36438], R29 ;  /* 0x0364381d000095a7 */ /* 0x000ee4000802007f */
[----:B---3--:R-:W-:Y:S05]  /*7fc0*/  @!P1 BRA `(.L_x_3996) ;  /* 0xfffffffc00f09947 */ /* 0x008fea000383ffff */
[----:B------:R-:W-:Y:S05]  /*7fd0*/  BRA `(.L_x_4029) ;  /* 0xffffffe800d07947 */ /* 0x000fea000383ffff */
.L_x_3998:
[----:B------:R-:W-:-:S07]  /*7fe0*/  SHF.L.U32 R5, R12, 0x1f, RZ ;  /* 0x0000001f0c057819 */ /* 0x000fce00000006ff */
.L_x_4030:
[----:B--2---:R2:W3:Y:S02]  /*7ff0*/  SYNCS.PHASECHK.TRANS64.TRYWAIT P1, [R0+URZ+0x36420], R5 ;  /* 0x03642005000075a7 */ /* 0x0044e4000802017f */
[----:B---3--:R-:W-:Y:S05]  /*8000*/  @!P1 NANOSLEEP.SYNCS 0x989680 ;  /* 0x009896800000995d */ /* 0x008fea0003900000 */
[----:B------:R-:W3:Y:S02]  /*8010*/  @!P1 SYNCS.PHASECHK.TRANS64 P1, [R0+URZ+0x36420], R5 ;  /* 0x03642005000095a7 */ /* 0x000ee4000802007f */
[----:B---3--:R-:W-:Y:S05]  /*8020*/  @!P1 BRA `(.L_x_4030) ;  /* 0xfffffffc00f09947 */ /* 0x008fea000383ffff */
[----:B------:R-:W-:Y:S05]  /*8030*/  BRA `(.L_x_4031) ;  /* 0xffffffec00707947 */ /* 0x000fea000383ffff */
.L_x_4001:
[----:B--2---:R2:W3:Y:S02]  /*8040*/  SYNCS.PHASECHK.TRANS64.TRYWAIT P1, [R0+URZ+0x36438], R10 ;  /* 0x0364380a000075a7 */ /* 0x0044e4000802017f */
[----:B---3--:R-:W-:Y:S05]  /*8050*/  @!P1 NANOSLEEP.SYNCS 0x989680 ;  /* 0x009896800000995d */ /* 0x008fea0003900000 */
[----:B------:R-:W3:Y:S02]  /*8060*/  @!P1 SYNCS.PHASECHK.TRANS64 P1, [R0+URZ+0x36438], R10 ;  /* 0x0364380a000095a7 */ /* 0x000ee4000802007f */
[----:B---3--:R-:W-:Y:S05]  /*8070*/  @!P1 BRA `(.L_x_4001) ;  /* 0xfffffffc00f09947 */ /* 0x008fea000383ffff */
[----:B------:R-:W-:Y:S05]  /*8080*/  BRA `(.L_x_4032) ;  /* 0xfffffff000187947 */ /* 0x000fea000383ffff */
.L_x_4003:
[----:B---3--:R3:W4:Y:S02]  /*8090*/  SYNCS.PHASECHK.TRANS64.TRYWAIT P1, [R0+URZ+0x36428], R5 ;  /* 0x03642805000075a7 */ /* 0x008724000802017f */
[----:B----4-:R-:W-:Y:S05]  /*80a0*/  @!P1 NANOSLEEP.SYNCS 0x989680 ;  /* 0x009896800000995d */ /* 0x010fea0003900000 */
[----:B------:R-:W4:Y:S02]  /*80b0*/  @!P1 SYNCS.PHASECHK.TRANS64 P1, [R0+URZ+0x36428], R5 ;  /* 0x03642805000095a7 */ /* 0x000f24000802007f */
[----:B----4-:R-:W-:Y:S05]  /*80c0*/  @!P1 BRA `(.L_x_4003) ;  /* 0xfffffffc00f09947 */ /* 0x010fea000383ffff */
[----:B------:R-:W-:Y:S05]  /*80d0*/  BRA `(.L_x_4033) ;  /* 0xfffffff000c07947 */ /* 0x000fea000383ffff */
.L_x_4005:
[----:B---3--:R3:W4:Y:S02]  /*80e0*/  SYNCS.PHASECHK.TRANS64.TRYWAIT P1, [R0+URZ+0x36438], R3 ;  /* 0x03643803000075a7 */ /* 0x008724000802017f */
[----:B----4-:R-:W-:Y:S05]  /*80f0*/  @!P1 NANOSLEEP.SYNCS 0x989680 ;  /* 0x009896800000995d */ /* 0x010fea0003900000 */
[----:B------:R-:W4:Y:S02]  /*8100*/  @!P1 SYNCS.PHASECHK.TRANS64 P1, [R0+URZ+0x36438], R3 ;  /* 0x03643803000095a7 */ /* 0x000f24000802007f */
[----:B----4-:R-:W-:Y:S05]  /*8110*/  @!P1 BRA `(.L_x_4005) ;  /* 0xfffffffc00f09947 */ /* 0x010fea000383ffff */
[----:B------:R-:W-:Y:S05]  /*8120*/  BRA `(.L_x_4034) ;  /* 0xfffffff400587947 */ /* 0x000fea000383ffff */
.L_x_4007:
[----:B------:R-:W-:Y:S01]  /*8130*/  BSSY B0, `(.L_x_4035) ;  /* 0x0000006000007945 */ /* 0x000fe20003800000 */
[----:B------:R-:W-:-:S07]  /*8140*/  IMAD.MOV.U32 R15, RZ, RZ, -0x1 ;  /* 0xffffffffff0f7424 */ /* 0x000fce00078e00ff */
[----:B-12---:R-:W-:Y:S05]  /*8150*/  WARPSYNC.COLLECTIVE R15, `(.L_x_4036) ;  /* 0x000000000f0c7348 */ /* 0x006fea0003c00000 */
[----:B------:R-:W-:Y:S02]  /*8160*/  ELECT P6, UR62, PT ;  /* 0x00000000003e782f */ /* 0x000fe400038c0000 */
[----:B------:R-:W-:Y:S01]  /*8170*/  MOV R14, UR62 ;  /* 0x0000003e000e7c02 */ /* 0x000fe20008000f00 */
[----:B-12---:R-:W-:Y:S10]  /*8180*/  ENDCOLLECTIVE ;  /* 0x000000000000791b */ /* 0x006ff40003800000 */
.L_x_4036:
[----:B------:R-:W-:Y:S05]  /*8190*/  BSYNC B0 ;  /* 0x0000000000007941 */ /* 0x000fea0003800000 */
.L_x_4035:
[----:B------:R-:W-:Y:S01]  /*81a0*/  PLOP3.LUT P0, PT, P6, PT, PT, 0x80, 0x0 ;  /* 0x000000000000781c */ /* 0x000fe2000370f070 */
[----:B------:R-:W-:-:S12]  /*81b0*/  BRA `(.L_x_4037) ;  /* 0xfffffff8000c7947 */ /* 0x000fd8000383ffff */
.L_x_4011:
[----:B-1----:R1:W2:Y:S02]  /*81c0*/  SYNCS.PHASECHK.TRANS64.TRYWAIT P1, [R7+URZ], R0 ;  /* 0x00000000070075a7 */ /* 0x0022a4000802017f */
[----:B--2---:R-:W-:Y:S05]  /*81d0*/  @!P1 NANOSLEEP.SYNCS 0x989680 ;  /* 0x009896800000995d */ /* 0x004fea0003900000 */
[----:B------:R-:W2:Y:S02]  /*81e0*/  @!P1 SYNCS.PHASECHK.TRANS64 P1, [R7+URZ], R0 ;  /* 0x00000000070095a7 */ /* 0x000ea4000802007f */
[----:B--2---:R-:W-:Y:S05]  /*81f0*/  @!P1 BRA `(.L_x_4011) ;  /* 0xfffffffc00f09947 */ /* 0x004fea000383ffff */
[----:B------:R-:W-:Y:S05]  /*8200*/  BRA `(.L_x_4038) ;  /* 0xfffffff8004c7947 */ /* 0x000fea000383ffff */
.L_x_4012:
[----:B--2---:R2:W3:Y:S02]  /*8210*/  SYNCS.PHASECHK.TRANS64.TRYWAIT P1, [R3+URZ], R2 ;  /* 0x00000002030075a7 */ /* 0x0044e4000802017f */
[----:B---3--:R-:W-:Y:S05]  /*8220*/  @!P1 NANOSLEEP.SYNCS 0x989680 ;  /* 0x009896800000995d */ /* 0x008fea0003900000 */
[----:B------:R-:W3:Y:S02]  /*8230*/  @!P1 SYNCS.PHASECHK.TRANS64 P1, [R3+URZ], R2 ;  /* 0x00000002030095a7 */ /* 0x000ee4000802007f */
[----:B---3--:R-:W-:Y:S05]  /*8240*/  @!P1 BRA `(.L_x_4012) ;  /* 0xfffffffc00f09947 */ /* 0x008fea000383ffff */
[----:B------:R-:W-:Y:S05]  /*8250*/  BRA `(.L_x_4039) ;  /* 0xfffffff800407947 */ /* 0x000fea000383ffff */
.L_x_4040:
        /* <DEDUP_REMOVED lines=10> */
.L_x_7674:


//--------------------- .text._ZN7cutlass13device_kernelIN5flash11enable_sm90INS1_16FlashAttnBwdSm90INS1_25CollectiveMainloopBwdSm90ILi2ELi1ELi1EN4cute5tupleIJNS5_1CILi1EEES8_S8_EEENS6_IJNS7_ILi64EEENS7_ILi96EEENS7_ILi192EEEEEENS_6half_tEfNS_4arch4Sm90ELb0ELb0ELb0ELb0ELb0ELb0ELb1ELb0ELi3ELi1ELi1ELi1ELb0EEENS1_24CollectiveEpilogueBwdGQAISD_fSG_Li384ELb0ELb0EEENS1_19SingleTileSchedulerILb0ELb0ELb0ELi96EEEEEEEEEvNT_6ParamsE --------------------------
	.section	.text._ZN7cutlass13device_kernelIN5flash11enable_sm90INS1_16FlashAttnBwdSm90INS1_25CollectiveMainloopBwdSm90ILi2ELi1ELi1EN4cute5tupleIJNS5_1CILi1EEES8_S8_EEENS6_IJNS7_ILi64EEENS7_ILi96EEENS7_ILi192EEEEEENS_6half_tEfNS_4arch4Sm90ELb0ELb0ELb0ELb0ELb0ELb0ELb1ELb0ELi3ELi1ELi1ELi1ELb0EEENS1_24CollectiveEpilogueBwdGQAISD_fSG_Li384ELb0ELb0EEENS1_19SingleTileSchedulerILb0ELb0ELb0ELi96EEEEEEEEEvNT_6ParamsE,"ax",@progbits
	.align	128
.text._ZN7cutlass13device_kernelIN5flash11enable_sm90INS1_16FlashAttnBwdSm90INS1_25CollectiveMainloopBwdSm90ILi2ELi1ELi1EN4cute5tupleIJNS5_1CILi1EEES8_S8_EEENS6_IJNS7_ILi64EEENS7_ILi96EEENS7_ILi192EEEEEENS_6half_tEfNS_4arch4Sm90ELb0ELb0ELb0ELb0ELb0ELb0ELb1ELb0ELi3ELi1ELi1ELi1ELb0EEENS1_24CollectiveEpilogueBwdGQAISD_fSG_Li384ELb0ELb0EEENS1_19SingleTileSchedulerILb0ELb0ELb0ELi96EEEEEEEEEvNT_6ParamsE:
        .type           _ZN7cutlass13device_kernelIN5flash11enable_sm90INS1_16FlashAttnBwdSm90INS1_25CollectiveMainloopBwdSm90ILi2ELi1ELi1EN4cute5tupleIJNS5_1CILi1EEES8_S8_EEENS6_IJNS7_ILi64EEENS7_ILi96EEENS7_ILi192EEEEEENS_6half_tEfNS_4arch4Sm90ELb0ELb0ELb0ELb0ELb0ELb0ELb1ELb0ELi3ELi1ELi1ELi1ELb0EEENS1_24CollectiveEpilogueBwdGQAISD_fSG_Li384ELb0ELb0EEENS1_19SingleTileSchedulerILb0ELb0ELb0ELi96EEEEEEEEEvNT_6ParamsE,@function
        .size           _ZN7cutlass13device_kernelIN5flash11enable_sm90INS1_16FlashAttnBwdSm90INS1_25CollectiveMainloopBwdSm90ILi2ELi1ELi1EN4cute5tupleIJNS5_1CILi1EEES8_S8_EEENS6_IJNS7_ILi64EEENS7_ILi96EEENS7_ILi192EEEEEENS_6half_tEfNS_4arch4Sm90ELb0ELb0ELb0ELb0ELb0ELb0ELb1ELb0ELi3ELi1ELi1ELi1ELb0EEENS1_24CollectiveEpilogueBwdGQAISD_fSG_Li384ELb0ELb0EEENS1_19SingleTileSchedulerILb0ELb0ELb0ELi96EEEEEEEEEvNT_6ParamsE,(.L_x_7675 - _ZN7cutlass13device_kernelIN5flash11enable_sm90INS1_16FlashAttnBwdSm90INS1_25CollectiveMainloopBwdSm90ILi2ELi1ELi1EN4cute5tupleIJNS5_1CILi1EEES8_S8_EEENS6_IJNS7_ILi64EEENS7_ILi96EEENS7_ILi192EEEEEENS_6half_tEfNS_4arch4Sm90ELb0ELb0ELb0ELb0ELb0ELb0ELb1ELb0ELi3ELi1ELi1ELi1ELb0EEENS1_24CollectiveEpilogueBwdGQAISD_fSG_Li384ELb0ELb0EEENS1_19SingleTileSchedulerILb0ELb0ELb0ELi96EEEEEEEEEvNT_6ParamsE)
        .other          _ZN7cutlass13device_kernelIN5flash11enable_sm90INS1_16FlashAttnBwdSm90INS1_25CollectiveMainloopBwdSm90ILi2ELi1ELi1EN4cute5tupleIJNS5_1CILi1EEES8_S8_EEENS6_IJNS7_ILi64EEENS7_ILi96EEENS7_ILi192EEEEEENS_6half_tEfNS_4arch4Sm90ELb0ELb0ELb0ELb0ELb0ELb0ELb1ELb0ELi3ELi1ELi1ELi1ELb0EEENS1_24CollectiveEpilogueBwdGQAISD_fSG_Li384ELb0ELb0EEENS1_19SingleTileSchedulerILb0ELb0ELb0ELi96EEEEEEEEEvNT_6ParamsE,@"STO_CUDA_ENTRY STV_DEFAULT"
_ZN7cutlass13device_kernelIN5flash11enable_sm90INS1_16FlashAttnBwdSm90INS1_25CollectiveMainloopBwdSm90ILi2ELi1ELi1EN4cute5tupleIJNS5_1CILi1EEES8_S8_EEENS6_IJNS7_ILi64EEENS7_ILi96EEENS7_ILi192EEEEEENS_6half_tEfNS_4arch4Sm90ELb0ELb0ELb0ELb0ELb0ELb0ELb1ELb0ELi3ELi1ELi1ELi1ELb0EEENS1_24CollectiveEpilogueBwdGQAISD_fSG_Li384ELb0ELb0EEENS1_19SingleTileSchedulerILb0ELb0ELb0ELi96EEEEEEEEEvNT_6ParamsE:
        /* <DEDUP_REMOVED lines=22> */
.L_x_4042:
[----:B------:R-:W-:Y:S05]  /*0160*/  BSYNC B0 ;  /* 0x0000000000007941 */ /* 0x000fea0003800000 */
.L_x_4041:
        /* <DEDUP_REMOVED lines=34> */
.L_x_4043:
        /* <DEDUP_REMOVED lines=20> */
.L_x_4044:
[----:B------:R-:W-:Y:S01]  /*04d0*/  ISETP.NE.AND P0, PT, R2, RZ, PT ;  /* 0x000000ff0200720c */ /* 0x000fe20003f05270 */
[----:B------:R-:W-:Y:S01]  /*04e0*/  IMAD.MOV.U32 R18, RZ, RZ, 0x1 ;  /* 0x00000001ff127424 */ /* 0x000fe200078e00ff */
[----:B------:R-:W-:Y:S01]  /*04f0*/  NOP ;  /* 0x0000000000007918 */ /* 0x000fe20000000000 */
[----:B------:R-:W-:Y:S03]  /*0500*/  BSSY B6, `(.L_x_4045) ;  /* 0x00006b4000067945 */ /* 0x000fe60003800000 */
[----:B------:R-:W-:Y:S01]  /*0510*/  SEL R18, R18, 0x2, !P0 ;  /* 0x0000000212127807 */ /* 0x000fe20004000000 */
[----:B-12-45:R-:W-:Y:S06]  /*0520*/  BAR.SYNC.DEFER_BLOCKING 0x0 ;  /* 0x0000000000007b1d */ /* 0x036fec0000010000 */
[----:B------:R-:W-:Y:S05]  /*0530*/  @!P0 BRA `(.L_x_4046) ;  /* 0x00000038009c8947 */ /* 0x000fea0003800000 */
.L_x_4047:
[----:B------:R-:W-:-:S08]  /*0540*/  NOP ;  /* 0x0000000000007918 */ /* 0x000fd00000000000 */
[----:B------:R-:W1:Y:S02]  /*0550*/  USETMAXREG.TRY_ALLOC.CTAPOOL UP0, 0xa0 ;  /* 0x000000a0000079c8 */ /* 0x000e640008000600 */
[----:B-1----:R-:W-:-:S13]  /*0560*/  PLOP3.LUT P0, PT, PT, PT, UP0, 0x80, 0x0 ;  /* 0x000000000000781c */ /* 0x002fda0003f0f008 */
[----:B------:R-:W-:Y:S05]  /*0570*/  @!P0 BRA `(.L_x_4047) ;  /* 0xfffffffc00f08947 */ /* 0x000fea000383ffff */
[----:B------:R-:W-:Y:S01]  /*0580*/  LOP3.LUT R0, R0, 0x3, RZ, 0xc0, !PT ;  /* 0x0000000300007812 */ /* 0x000fe200078ec0ff */
[----:B------:R-:W1:Y:S05]  /*0590*/  S2UR UR4, SR_CTAID.Z ;  /* 0x00000000000479c3 */ /* 0x000e6a0000002700 */
[----:B------:R-:W2:Y:S02]  /*05a0*/  SHFL.IDX PT, R0, R0, RZ, 0x1f ;  /* 0x00001fff00007589 */ /* 0x000ea400000e0000 */
[----:B--2---:R-:W-:-:S13]  /*05b0*/  ISETP.NE.AND P0, PT, R0, RZ, PT ;  /* 0x000000ff0000720c */ /* 0x004fda0003f05270 */
[----:B------:R-:W-:-:S05]  /*05c0*/  @!P0 VIADD R2, R19, 0x9 ;  /* 0x0000000913028836 */ /* 0x000fca0000000000 */
[----:B------:R4:W-:Y:S06]  /*05d0*/  @!P0 BAR.ARV R2, 0xa0 ;  /* 0x000280020000851d */ /* 0x0009ec0000002000 */
[----:B-1----:R-:W-:-:S13]  /*05e0*/  ISETP.LE.AND P0, PT, RZ, UR4, PT ;  /* 0x00000004ff007c0c */ /* 0x002fda000bf03270 */
        /* <DEDUP_REMOVED lines=24> */
.L_x_4050:
        /* <DEDUP_REMOVED lines=15> */
.L_x_4049:
        /* <DEDUP_REMOVED lines=20> */
.L_x_4052:
        /* <DEDUP_REMOVED lines=15> */
.L_x_4051:
        /* <DEDUP_REMOVED lines=8> */
.L_x_4133:
        /* <DEDUP_REMOVED lines=19> */
.L_x_4054:
        /* <DEDUP_REMOVED lines=57> */
[----:B------:R-:W-:Y:S01]  /*0fd0*/  LOP3.LUT R5, R2, 0xfffffff0, RZ, 0xc0, !PT ;  /* 0xfffffff002057812 */ /* 0x000fe200078ec0ff */
[----:B------:R-:W-:Y:S01]  /*0fe0*/  IMAD.HI R12, R16, 0x55555556, RZ ;  /* 0x55555556100c7827 */ /* 0x000fe200078e02ff */
[----:B------:R-:W-:Y:S02]  /*0ff0*/  LOP3.LUT R9, R8, 0xfffffffc, RZ, 0xc0, !PT ;  /* 0xfffffffc08097812 */ /* 0x000fe400078ec0ff */
[----:B------:R-:W-:Y:S02]  /*1000*/  CS2R R118, SRZ ;  /* 0x0000000000767805 */ /* 0x000fe4000001ff00 */
[----:B------:R-:W-:Y:S01]  /*1010*/  SHF.R.S32.HI R2, RZ, 0x4, R2 ;  /* 0x00000004ff027819 */ /* 0x000fe20000011402 */
[----:B------:R-:W-:Y:S01]  /*1020*/  IMAD.IADD R5, R0, 0x1, -R5 ;  /* 0x0000000100057824 */ /* 0x000fe200078e0a05 */
[----:B------:R-:W-:Y:S01]  /*1030*/  CS2R R116, SRZ ;  /* 0x0000000000747805 */ /* 0x000fe2000001ff00 */
[----:B------:R-:W-:Y:S01]  /*1040*/  IMAD.IADD R11, R6, 0x1, -R9 ;  /* 0x00000001060b7824 */ /* 0x000fe200078e0a09 */
[----:B------:R-:W-:-:S02]  /*1050*/  SHF.R.S32.HI R6, RZ, 0x5, R7 ;  /* 0x00000005ff067819 */ /* 0x000fc40000011407 */
[----:B------:R-:W-:Y:S02]  /*1060*/  CS2R R114, SRZ ;  /* 0x0000000000727805 */ /* 0x000fe4000001ff00 */
[----:B------:R-:W-:Y:S02]  /*1070*/  LEA.HI R0, R5, R5, RZ, 0x1 ;  /* 0x0000000505007211 */ /* 0x000fe400078f08ff */
[----:B------:R-:W-:Y:S02]  /*1080*/  CS2R R112, SRZ ;  /* 0x0000000000707805 */ /* 0x000fe4000001ff00 */
[----:B--2---:R-:W-:Y:S02]  /*1090*/  SHF.R.S32.HI R10, RZ, 0x1f, R5 ;  /* 0x0000001fff0a7819 */ /* 0x004fe40000011405 */
[----:B------:R-:W-:Y:S02]  /*10a0*/  CS2R R110, SRZ ;  /* 0x00000000006e7805 */ /* 0x000fe4000001ff00 */
[----:B------:R-:W-:-:S02]  /*10b0*/  SHF.R.S32.HI R3, RZ, 0x1, R0 ;  /* 0x00000001ff037819 */ /* 0x000fc40000011400 */
[----:B------:R-:W-:Y:S02]  /*10c0*/  CS2R R108, SRZ ;  /* 0x00000000006c7805 */ /* 0x000fe4000001ff00 */
[----:B------:R-:W-:Y:S02]  /*10d0*/  SHF.R.S32.HI R8, RZ, 0x1f, R0 ;  /* 0x0000001fff087819 */ /* 0x000fe40000011400 */
[----:B------:R-:W-:Y:S02]  /*10e0*/  CS2R R106, SRZ ;  /* 0x00000000006a7805 */ /* 0x000fe4000001ff00 */
[----:B------:R-:W-:Y:S02]  /*10f0*/  LEA.HI R10, R10, R5, RZ, 0x3 ;  /* 0x000000050a0a7211 */ /* 0x000fe400078f18ff */
[----:B------:R-:W-:Y:S02]  /*1100*/  CS2R R104, SRZ ;  /* 0x0000000000687805 */ /* 0x000fe4000001ff00 */
[----:B------:R-:W-:-:S02]  /*1110*/  LEA.HI R8, R8, R3, RZ, 0x2 ;  /* 0x0000000308087211 */ /* 0x000fc400078f10ff */
[----:B------:R-:W-:Y:S02]  /*1120*/  CS2R R102, SRZ ;  /* 0x0000000000667805 */ /* 0x000fe4000001ff00 */
        /* <DEDUP_REMOVED lines=18> */
[----:B------:R-:W-:Y:S01]  /*1250*/  CS2R R96, SRZ ;  /* 0x0000000000607805 */ /* 0x000fe2000001ff00 */
[----:B------:R-:W-:Y:S01]  /*1260*/  IMAD R10, R5, 0x20, R10 ;  /* 0x00000020050a7824 */ /* 0x000fe200078e020a */
[----:B------:R-:W-:Y:S01]  /*1270*/  LOP3.LUT R3, R0, 0x8, R3, 0xf8, !PT ;  /* 0x0000000800037812 */ /* 0x000fe200078ef803 */
[----:B------:R-:W-:Y:S01]  /*1280*/  VIADD R6, R14, 0x3f ;  /* 0x0000003f0e067836 */ /* 0x000fe20000000000 */
[----:B------:R-:W-:Y:S01]  /*1290*/  SHF.R.U32.HI R0, RZ, 0x3, R0 ;  /* 0x00000003ff007819 */ /* 0x000fe20000011600 */
[----:B------:R-:W-:Y:S01]  /*12a0*/  IMAD R7, R7, 0x200, R10 ;  /* 0x0000020007077824 */ /* 0x000fe200078e020a */
[----:B------:R-:W-:Y:S01]  /*12b0*/  LEA.HI R5, R12, R12, RZ, 0x1 ;  /* 0x0000000c0c057211 */ /* 0x000fe200078f08ff */
[----:B------:R-:W-:Y:S01]  /*12c0*/  IMAD.MOV.U32 R14, RZ, RZ, 0x20 ;  /* 0x00000020ff0e7424 */ /* 0x000fe200078e00ff */
[----:B------:R-:W-:-:S02]  /*12d0*/  LOP3.LUT R0, R3, R0, RZ, 0x3c, !PT ;  /* 0x0000000003007212 */ /* 0x000fc400078e3cff */
[----:B------:R-:W-:Y:S02]  /*12e0*/  CS2R R94, SRZ ;  /* 0x00000000005e7805 */ /* 0x000fe4000001ff00 */
[----:B------:R-:W-:Y:S01]  /*12f0*/  SHF.R.S32.HI R9, RZ, 0x1f, R6 ;  /* 0x0000001fff097819 */ /* 0x000fe20000011406 */
[----:B------:R-:W-:Y:S01]  /*1300*/  IMAD R5, R5, -0x3, R16 ;  /* 0xfffffffd05057824 */ /* 0x000fe200078e0210 */
[----:B------:R-:W-:Y:S01]  /*1310*/  SEL R14, R14, 0xffffffe0, !P0 ;  /* 0xffffffe00e0e7807 */ /* 0x000fe20004000000 */
[----:B------:R-:W-:Y:S01]  /*1320*/  IMAD.IADD R13, R0, 0x1, R7 ;  /* 0x00000001000d7824 */ /* 0x000fe200078e0207 */
[----:B------:R-:W-:Y:S01]  /*1330*/  LEA.HI R9, R9, R6, RZ, 0x6 ;  /* 0x0000000609097211 */ /* 0x000fe200078f30ff */
[----:B------:R-:W-:Y:S01]  /*1340*/  IMAD R2, R5, -0x20, R2 ;  /* 0xffffffe005027824 */ /* 0x000fe200078e0202 */
[----:B------:R-:W-:Y:S01]  /*1350*/  LOP3.LUT R12, R18, 0x1, RZ, 0xfc, !PT ;  /* 0x00000001120c7812 */ /* 0x000fe200078efcff */
[----:B------:R-:W-:Y:S01]  /*1360*/  IMAD.MOV.U32 R5, RZ, RZ, RZ ;  /* 0x000000ffff057224 */ /* 0x000fe200078e00ff */
[----:B------:R-:W-:Y:S01]  /*1370*/  LEA R13, R13, UR36, 0x1 ;  /* 0x000000240d0d7c11 */ /* 0x000fe2000f8e08ff */
[----:B------:R-:W-:Y:S01]  /*1380*/  IMAD R0, R11, -0x2, R2 ;  /* 0xfffffffe0b007824 */ /* 0x000fe200078e0202 */
[----:B------:R-:W-:Y:S01]  /*1390*/  CS2R R6, SRZ ;  /* 0x0000000000067805 */ /* 0x000fe2000001ff00 */
[----:B------:R-:W-:Y:S01]  /*13a0*/  IMAD.MOV.U32 R2, RZ, RZ, RZ ;  /* 0x000000ffff027224 */ /* 0x000fe200078e00ff */
        /* <DEDUP_REMOVED lines=35> */
[----:B------:R-:W-:Y:S02]  /*15e0*/  SHF.R.S32.HI R18, RZ, 0x6, R9 ;  /* 0x00000006ff127819 */ /* 0x000fe40000011409 */
[----:B------:R-:W-:-:S07]  /*15f0*/  IADD3 R14, R14, 0x30400, R13 ;  /* 0x000304000e0e7810 */ /* 0x000fce0007ffe00d */
.L_x_4067:
[----:B------:R-:W-:-:S13]  /*1600*/  ISETP.NE.AND P0, PT, R12, 0x3, PT ;  /* 0x000000030c00780c */ /* 0x000fda0003f05270 */
[----:B---3--:R-:W-:Y:S05]  /*1610*/  @!P0 BRA `(.L_x_4057) ;  /* 0x0000000000048947 */ /* 0x008fea0003800000 */
[----:B------:R-:W-:Y:S01]  /*1620*/  BPT.TRAP 0x1 ;  /* 0x000000040000795c */ /* 0x000fe20000300000 */
.L_x_4057:
[----:B------:R-:W-:Y:S02]  /*1630*/  LEA R3, R2, UR36, 0x3 ;  /* 0x0000002402037c11 */ /* 0x000fe4000f8e18ff */
[----:B------:R-:W-:-:S04]  /*1640*/  SHF.L.U32 R8, R7, 0x1f, RZ ;  /* 0x0000001f07087819 */ /* 0x000fc800000006ff */
[----:B------:R2:W3:Y:S01]  /*1650*/  SYNCS.PHASECHK.TRANS64.TRYWAIT P1, [R3+URZ+0x36410], R8 ;  /* 0x03641008030075a7 */ /* 0x0004e2000802017f */
[----:B------:R-:W-:Y:S05]  /*1660*/  @!P0 BRA `(.L_x_4058) ;  /* 0x0000000000048947 */ /* 0x000fea0003800000 */
[----:B------:R-:W-:Y:S01]  /*1670*/  BPT.TRAP 0x1 ;  /* 0x000000040000795c */ /* 0x000fe20000300000 */
.L_x_4058:
[----:B---3--:R-:W-:Y:S05]  /*1680*/  @P1 BRA `(.L_x_4059) ;  /* 0x0000000000081947 */ /* 0x008fea0003800000 */
[----:B------:R-:W3:Y:S02]  /*1690*/  SYNCS.PHASECHK.TRANS64.TRYWAIT P1, [R3+URZ+0x36410], R8 ;  /* 0x03641008030075a7 */ /* 0x000ee4000802017f */
[----:B---3--:R-:W-:Y:S05]  /*16a0*/  @!P1 BRA `(.L_x_4060) ;  /* 0x0000005800a09947 */ /* 0x008fea0003800000 */
.L_x_4059:
        /* <DEDUP_REMOVED lines=103> */
.L_x_4061:
[----:B--2---:R-:W-:-:S04]  /*1d20*/  SHF.L.U32 R8, R6, 0x1f, RZ ;  /* 0x0000001f06087819 */ /* 0x004fc800000006ff */
[----:B------:R2:W5:Y:S01]  /*1d30*/  SYNCS.PHASECHK.TRANS64.TRYWAIT P1, [UR36+0x36430], R8 ;  /* 0x03643008ff0075a7 */ /* 0x0005620008020164 */
[----:B------:R-:W-:Y:S05]  /*1d40*/  @!P0 BRA `(.L_x_4062) ;  /* 0x0000000000048947 */ /* 0x000fea0003800000 */
[----:B------:R-:W-:Y:S01]  /*1d50*/  BPT.TRAP 0x1 ;  /* 0x000000040000795c */ /* 0x000fe20000300000 */
.L_x_4062:
[----:B-----5:R-:W-:Y:S05]  /*1d60*/  @P1 BRA `(.L_x_4063) ;  /* 0x0000000000081947 */ /* 0x020fea0003800000 */
[----:B------:R-:W5:Y:S02]  /*1d70*/  SYNCS.PHASECHK.TRANS64.TRYWAIT P1, [UR36+0x36430], R8 ;  /* 0x03643008ff0075a7 */ /* 0x000f640008020164 */
[----:B-----5:R-:W-:Y:S05]  /*1d80*/  @!P1 BRA `(.L_x_4064) ;  /* 0x0000005000fc9947 */ /* 0x020fea0003800000 */
.L_x_4063:
[----:B------:R-:W-:Y:S01]  /*1d90*/  UIADD3 UR5, UR36, 0x2a000, URZ ;  /* 0x0002a00024057890 */ /* 0x000fe2000fffe03f */
[----:B------:R-:W-:Y:S01]  /*1da0*/  WARPGROUP.ARRIVE ;  /* 0x00000000000079c5 */ /* 0x000fe20000000000 */
[----:B------:R-:W-:Y:S01]  /*1db0*/  UIADD3 UR4, UR4, 0x9000, URZ ;  /* 0x0000900004047890 */ /* 0x000fe2000fffe03f */
[C---:B------:R-:W-:Y:S01]  /*1dc0*/  ISETP.GT.AND P1, PT, R0.reuse, RZ, PT ;  /* 0x000000ff0000720c */ /* 0x040fe20003f24270 */
[----:B------:R-:W-:Y:S01]  /*1dd0*/  USHF.R.U32.HI UR6, URZ, 0x4, UR5 ;  /* 0x000000043f067899 */ /* 0x000fe20008011605 */
[----:B------:R-:W-:Y:S01]  /*1de0*/  ISETP.GT.AND P2, PT, R0, 0x1, PT ;  /* 0x000000010000780c */ /* 0x000fe20003f44270 */
[----:B------:R-:W-:Y:S01]  /*1df0*/  USHF.R.U32.HI UR4, URZ, 0x4, UR4 ;  /* 0x000000043f047899 */ /* 0x000fe20008011604 */
[----:B------:R-:W-:Y:S01]  /*1e00*/  FSEL R9, R138, -INF , P1 ;  /* 0xff8000008a097808 */ /* 0x000fe20000800000 */
[----:B------:R-:W-:Y:S01]  /*1e10*/  ULOP3.LUT UR7, UR6, 0x3fff, URZ, 0xc0, !UPT ;  /* 0x00003fff06077892 */ /* 0x000fe2000f8ec03f */
[----:B--2--5:R-:W-:Y:S01]  /*1e20*/  FSEL R8, R137, -INF , P2 ;  /* 0xff80000089087808 */ /* 0x024fe20001000000 */
        /* <DEDUP_REMOVED lines=10> */
[--C-:B----4-:R-:W-:Y:S01]  /*1ed0*/  FFMA.FTZ R138, R9, UR7, -R20.reuse ;  /* 0x00000007098a7c23 */ /* 0x110fe20008010814 */
        /* <DEDUP_REMOVED lines=10> */
[--C-:B---3--:R-:W-:Y:S01]  /*1f80*/  FFMA.FTZ R23, R8, UR7, -R21.reuse ;  /* 0x0000000708177c23 */ /* 0x108fe20008010815 */
        /* <DEDUP_REMOVED lines=13> */
[----:B------:R-:W2:Y:S01]  /*2060*/  MUFU.EX2 R23, R23 ;  /* 0x0000001700177308 */ /* 0x000ea20000000800 */
        /* <DEDUP_REMOVED lines=9> */
[----:B------:R2:W3:Y:S08]  /*2100*/  MUFU.EX2 R137, R8 ;  /* 0x0000000800897308 */ /* 0x0004f00000000800 */
[----:B------:R-:W-:Y:S01]  /*2110*/  MUFU.EX2 R138, R138 ;  /* 0x0000008a008a7308 */ /* 0x000fe20000000800 */
[----:B--2---:R-:W-:-:S07]  /*2120*/  F2FP.F16.F32.PACK_AB R8, R23, R22 ;  /* 0x000000161708723e */ /* 0x004fce00000000ff */
[----:B------:R-:W2:Y:S01]  /*2130*/  MUFU.EX2 R139, R139 ;  /* 0x0000008b008b7308 */ /* 0x000ea20000000800 */
[----:B---3--:R-:W-:Y:S01]  /*2140*/  F2FP.F16.F32.PACK_AB R10, R137, R136 ;  /* 0x00000088890a723e */ /* 0x008fe200000000ff */
        /* <DEDUP_REMOVED lines=8> */
[----:B------:R-:W3:Y:S01]  /*21d0*/  MUFU.EX2 R142, R142 ;  /* 0x0000008e008e7308 */ /* 0x000ee20000000800 */
[----:B--2---:R-:W-:-:S07]  /*21e0*/  F2FP.F16.F32.PACK_AB R9, R139, R138 ;  /* 0x0000008a8b09723e */ /* 0x004fce00000000ff */
[----:B------:R-:W-:Y:S01]  /*21f0*/  MUFU.EX2 R144, R144 ;  /* 0x0000009000907308 */ /* 0x000fe20000000800 */
[----:B---3--:R-:W-:Y:S01]  /*2200*/  F2FP.F16.F32.PACK_AB R11, R142, R143 ;  /* 0x0000008f8e0b723e */ /* 0x008fe200000000ff */
        /* <DEDUP_REMOVED lines=83> */
[----:B------:R-:W-:Y:S01]  /*2740*/  FADD.FTZ R125, R128, -R141 ;  /* 0x8000008d807d7221 */ /* 0x000fe20000010000 */
[--C-:B---3--:R-:W-:Y:S01]  /*2750*/  FADD.FTZ R126, R126, -R140.reuse ;  /* 0x8000008c7e7e7221 */ /* 0x108fe20000010000 */
[--C-:B------:R-:W-:Y:S01]  /*2760*/  FADD.FTZ R128, R131, -R140.reuse ;  /* 0x8000008c83807221 */ /* 0x100fe20000010000 */
[--C-:B------:R-:W-:Y:S01]  /*2770*/  FADD.FTZ R127, R127, -R140.reuse ;  /* 0x8000008c7f7f7221 */ /* 0x100fe20000010000 */
[----:B------:R-:W-:Y:S01]  /*2780*/  FADD.FTZ R131, R134, -R140 ;  /* 0x8000008c86837221 */ /* 0x000fe20000010000 */
        /* <DEDUP_REMOVED lines=13> */
[--C-:B------:R-:W-:Y:S01]  /*2860*/  FADD.FTZ R121, R132, -R141.reuse ;  /* 0x8000008d84797221 */ /* 0x100fe20000010000 */
[----:B------:R-:W3:Y:S01]  /*2870*/  MUFU.EX2 R10, R10 ;  /* 0x0000000a000a7308 */ /* 0x000ee20000000800 */
[--C-:B------:R-:W-:Y:S01]  /*2880*/  FADD.FTZ R122, R123, -R140.reuse ;  /* 0x8000008c7b7a7221 */ /* 0x100fe20000010000 */
[----:B------:R-:W-:Y:S01]  /*2890*/  FMUL.FTZ R143, R143, R126 ;  /* 0x0000007e8f8f7220 */ /* 0x000fe20000410000 */
[--C-:B------:R-:W-:Y:S01]  /*28a0*/  FADD.FTZ R149, R124, -R141.reuse ;  /* 0x8000008d7c957221 */ /* 0x100fe20000010000 */
[----:B------:R-:W-:Y:S01]  /*28b0*/  FADD.FTZ R124, R133, -R141 ;  /* 0x8000008d857c7221 */ /* 0x000fe20000010000 */
[----:B------:R-:W-:Y:S01]  /*28c0*/  FMUL.FTZ R139, R139, R122 ;  /* 0x0000007a8b8b7220 */ /* 0x000fe20000410000 */
[--C-:B------:R-:W-:Y:S01]  /*28d0*/  FADD.FTZ R133, R130, -R140.reuse ;  /* 0x8000008c82857221 */ /* 0x100fe20000010000 */
[----:B------:R-:W-:Y:S01]  /*28e0*/  FADD.FTZ R140, R135, -R140 ;  /* 0x8000008c878c7221 */ /* 0x000fe20000010000 */
[----:B------:R-:W4:Y:S01]  /*28f0*/  MUFU.EX2 R21, R21 ;  /* 0x0000001500157308 */ /* 0x000f220000000800 */
[C---:B--2---:R-:W-:Y:S01]  /*2900*/  FMUL.FTZ R126, R9.reuse, R120 ;  /* 0x00000078097e7220 */ /* 0x044fe20000410000 */
[----:B------:R-:W-:Y:S01]  /*2910*/  F2FP.F16.F32.PACK_AB R120, R9, R144 ;  /* 0x000000900978723e */ /* 0x000fe200000000ff */
[----:B------:R-:W-:Y:S01]  /*2920*/  FMUL.FTZ R22, R22, R147 ;  /* 0x0000009316167220 */ /* 0x000fe20000410000 */
[----:B------:R-:W-:Y:S01]  /*2930*/  FMUL.FTZ R23, R23, R148 ;  /* 0x0000009417177220 */ /* 0x000fe20000410000 */
[----:B------:R-:W-:Y:S01]  /*2940*/  FMUL.FTZ R136, R136, R149 ;  /* 0x0000009588887220 */ /* 0x000fe20000410000 */
[----:B------:R-:W-:Y:S01]  /*2950*/  FMUL.FTZ R137, R137, R150 ;  /* 0x0000009689897220 */ /* 0x000fe20000410000 */
[----:B------:R-:W-:Y:S01]  /*2960*/  FMUL.FTZ R138, R138, R129 ;  /* 0x000000818a8a7220 */ /* 0x000fe20000410000 */
[----:B------:R-:W2:Y:S01]  /*2970*/  MUFU.EX2 R8, R8 ;  /* 0x0000000800087308 */ /* 0x000ea20000000800 */
[----:B---3--:R-:W-:Y:S01]  /*2980*/  FMUL.FTZ R9, R10, R121 ;  /* 0x000000790a097220 */ /* 0x008fe20000410000 */
[----:B------:R-:W-:Y:S01]  /*2990*/  FMUL.FTZ R142, R142, R127 ;  /* 0x0000007f8e8e7220 */ /* 0x000fe20000410000 */
[----:B------:R-:W-:Y:S01]  /*29a0*/  FMUL.FTZ R125, R144, R125 ;  /* 0x0000007d907d7220 */ /* 0x000fe20000410000 */
[----:B------:R-:W-:-:S04]  /*29b0*/  UMOV UR7, 0x80000020 ;  /* 0x8000002000077882 */ /* 0x000fc80000000000 */
[----:B------:R-:W3:Y:S01]  /*29c0*/  MUFU.EX2 R11, R11 ;  /* 0x0000000b000b7308 */ /* 0x000ee20000000800 */
[C---:B----4-:R-:W-:Y:S01]  /*29d0*/  F2FP.F16.F32.PACK_AB R122, R21.reuse, R10 ;  /* 0x0000000a157a723e */ /* 0x050fe200000000ff */
[----:B------:R-:W-:Y:S01]  /*29e0*/  FMUL.FTZ R124, R21, R124 ;  /* 0x0000007c157c7220 */ /* 0x000fe20000410000 */
[----:B------:R-:W-:-:S05]  /*29f0*/  F2FP.F16.F32.PACK_AB R10, R137, R136 ;  /* 0x00000088890a723e */ /* 0x000fca00000000ff */
[----:B------:R-:W4:Y:S01]  /*2a00*/  MUFU.EX2 R20, R146 ;  /* 0x0000009200147308 */ /* 0x000f220000000800 */
[----:B--2---:R-:W-:-:S07]  /*2a10*/  FMUL.FTZ R21, R8, R133 ;  /* 0x0000008508157220 */ /* 0x004fce0000410000 */
[----:B------:R-:W2:Y:S01]  /*2a20*/  MUFU.EX2 R145, R145 ;  /* 0x0000009100917308 */ /* 0x000ea20000000800 */
[C---:B---3--:R-:W-:Y:S01]  /*2a30*/  F2FP.F16.F32.PACK_AB R121, R11.reuse, R8 ;  /* 0x000000080b79723e */ /* 0x048fe200000000ff */
[----:B------:R-:W-:Y:S01]  /*2a40*/  FMUL.FTZ R128, R11, R128 ;  /* 0x000000800b807220 */ /* 0x000fe20000410000 */
[----:B------:R-:W-:Y:S02]  /*2a50*/  F2FP.F16.F32.PACK_AB R8, R23, R22 ;  /* 0x000000161708723e */ /* 0x000fe400000000ff */
[----:B------:R-:W-:Y:S02]  /*2a60*/  F2FP.F16.F32.PACK_AB R22, R124, R9 ;  /* 0x000000097c16723e */ /* 0x000fe400000000ff */
[----:B------:R-:W-:Y:S01]  /*2a70*/  F2FP.F16.F32.PACK_AB R9, R139, R138 ;  /* 0x0000008a8b09723e */ /* 0x000fe200000000ff */
[----:B----4-:R-:W-:Y:S01]  /*2a80*/  FMUL.FTZ R131, R20, R131 ;  /* 0x0000008314837220 */ /* 0x010fe20000410000 */
[----:B------:R-:W-:Y:S02]  /*2a90*/  F2FP.F16.F32.PACK_AB R11, R142, R143 ;  /* 0x0000008f8e0b723e */ /* 0x000fe400000000ff */
[----:B------:R-:W-:-:S02]  /*2aa0*/  F2FP.F16.F32.PACK_AB R21, R128, R21 ;  /* 0x000000158015723e */ /* 0x000fc400000000ff */
[C---:B--2---:R-:W-:Y:S01]  /*2ab0*/  F2FP.F16.F32.PACK_AB R123, R145.reuse, R20 ;  /* 0x00000014917b723e */ /* 0x044fe200000000ff */
        /* <DEDUP_REMOVED lines=9> */
[----:B---3--:R-:W3:Y:S02]  /*2b50*/  FENCE.VIEW.ASYNC.S ;  /* 0x00000000000073c6 */ /* 0x008ee40000000000 */
[----:B---3--:R-:W-:Y:S06]  /*2b60*/  BAR.SYNC.DEFER_BLOCKING 0x9, 0x180 ;  /* 0x0246000000007b1d */ /* 0x008fec0000010000 */
        /* <DEDUP_REMOVED lines=44> */
[----:B----4-:R-:W4:Y:S02]  /*2e30*/  FENCE.VIEW.ASYNC.S ;  /* 0x00000000000073c6 */ /* 0x010f240000000000 */
[----:B----4-:R-:W-:Y:S06]  /*2e40*/  BAR.SYNC.DEFER_BLOCKING 0x9, 0x180 ;  /* 0x0246000000007b1d */ /* 0x010fec0000010000 */
[----:B--2---:R-:W-:-:S06]  /*2e50*/  WARPGROUP.ARRIVE ;  /* 0x00000000000079c5 */ /* 0x004fcc0000000000 */
        /* <DEDUP_REMOVED lines=33> */
[----:B---3--:R-:W-:Y:S05]  /*3070*/  @!P0 BRA `(.L_x_4065) ;  /* 0x0000000000048947 */ /* 0x008fea0003800000 */
[----:B------:R-:W-:Y:S01]  /*3080*/  BPT.TRAP 0x1 ;  /* 0x000000040000795c */ /* 0x000fe20000300000 */
.L_x_4065:
[----:B------:R-:W-:Y:S01]  /*3090*/  LEA R8, R4, UR36, 0xd ;  /* 0x0000002404087c11 */ /* 0x000fe2000f8e68ff */
[----:B------:R-:W-:Y:S01]  /*30a0*/  UIADD3 UR4, UR36, 0x36438, URZ ;  /* 0x0003643824047890 */ /* 0x000fe2000fffe03f */
[----:B------:R-:W-:Y:S01]  /*30b0*/  VIADD R10, R19, 0x9 ;  /* 0x00000009130a7836 */ /* 0x000fe20000000000 */
        /* <DEDUP_REMOVED lines=13> */
[----:B------:R-:W-:Y:S01]  /*3190*/  R2UR UR8, R9 ;  /* 0x00000000090872ca */ /* 0x000fe200000e0000 */
[----:B------:R-:W-:-:S12]  /*31a0*/  VIADD R9, R19, 0xc ;  /* 0x0000000c13097836 */ /* 0x000fd80000000000 */
[----:B------:R-:W-:Y:S02]  /*31b0*/  UMOV UR4, UR8 ;  /* 0x0000000800047c82 */ /* 0x000fe40008000000 */
        /* <DEDUP_REMOVED lines=41> */
.L_x_4066:
        /* <DEDUP_REMOVED lines=12> */
.L_x_4056:
        /* <DEDUP_REMOVED lines=127> */
.L_x_4070:
[----:B------:R-:W-:Y:S01]  /*3d00*/  @P0 ELECT P2, URZ, PT ;  /* 0x00000000003f082f */ /* 0x000fe20003840000 */
[----:B------:R1:W-:-:S12]  /*3d10*/  UBLKRED.G.S.ADD.F32.RN [UR4], [UR36], UR6, desc[UR8] ;  /* 0x00000804240073bb */ /* 0x0003d800080a1406 */
[----:B------:R-:W-:Y:S02]  /*3d20*/  @P2 PLOP3.LUT P0, PT, P2, PT, PT, 0x8, 0x0 ;  /* 0x000000000000281c */ /* 0x000fe4000170e170 */
[----:B------:R-:W-:-:S11]  /*3d30*/  PLOP3.LUT P2, PT, PT, PT, PT, 0x8, 0x0 ;  /* 0x000000000000781c */ /* 0x000fd60003f4e170 */
[----:B-1----:R-:W-:Y:S05]  /*3d40*/  @P0 BRA.U.ANY `(.L_x_4070) ;  /* 0xfffffffd00ec0947 */ /* 0x002fea000393ffff */
[----:B------:R0:W-:Y:S01]  /*3d50*/  UTMACMDFLUSH ;  /* 0x00000000000079b7 */ /* 0x0001e20000000000 */
[----:B------:R-:W-:-:S04]  /*3d60*/  DEPBAR.LE SB0, 0x0 ;  /* 0x000080000000791a */ /* 0x000fc80000000000 */
.L_x_4069:
[----:B------:R-:W-:Y:S05]  /*3d70*/  BSYNC B0 ;  /* 0x0000000000007941 */ /* 0x000fea0003800000 */
.L_x_4068:
        /* <DEDUP_REMOVED lines=27> */
.L_x_4071:
        /* <DEDUP_REMOVED lines=8> */
.L_x_4046:
        /* <DEDUP_REMOVED lines=55> */
.L_x_4094:
        /* <DEDUP_REMOVED lines=23> */
.L_x_4075:
[----:B------:R-:W-:Y:S05]  /*4490*/  BSYNC B0 ;  /* 0x0000000000007941 */ /* 0x000fea0003800000 */
.L_x_4074:
        /* <DEDUP_REMOVED lines=12> */
.L_x_4077:
[----:B------:R-:W-:Y:S05]  /*4560*/  BSYNC B0 ;  /* 0x0000000000007941 */ /* 0x000fea0003800000 */
.L_x_4076:
        /* <DEDUP_REMOVED lines=13> */
.L_x_4079:
[----:B------:R-:W-:Y:S05]  /*4640*/  BSYNC B0 ;  /* 0x0000000000007941 */ /* 0x000fea0003800000 */
.L_x_4078:
[----:B------:R-:W-:Y:S06]  /*4650*/  BAR.ARV 0xa, 0xa0 ;  /* 0x0282800000007b1d */ /* 0x000fec0000002000 */
[----:B------:R-:W-:Y:S04]  /*4660*/  BSSY B0, `(.L_x_4080) ;  /* 0x0000003000007945 */ /* 0x000fe80003800000 */
[----:B------:R-:W-:Y:S05]  /*4670*/  @!P0 BRA `(.L_x_4081) ;  /* 0x0000000000048947 */ /* 0x000fea0003800000 */
[----:B------:R-:W-:-:S04]  /*4680*/  DEPBAR.LE SB0, 0x1 ;  /* 0x000080400000791a */ /* 0x000fc80000000000 */
.L_x_4081:
[----:B------:R-:W-:Y:S05]  /*4690*/  BSYNC B0 ;  /* 0x0000000000007941 */ /* 0x000fea0003800000 */
.L_x_4080:
[----:B------:R-:W-:Y:S06]  /*46a0*/  BAR.ARV 0xb, 0xa0 ;  /* 0x02c2800000007b1d */ /* 0x000fec0000002000 */
[----:B------:R-:W-:Y:S04]  /*46b0*/  BSSY B0, `(.L_x_4082) ;  /* 0x0000003000007945 */ /* 0x000fe80003800000 */
[----:B------:R-:W-:Y:S05]  /*46c0*/  @!P0 BRA `(.L_x_4083) ;  /* 0x0000000000048947 */ /* 0x000fea0003800000 */
[----:B------:R-:W-:-:S04]  /*46d0*/  DEPBAR.LE SB0, 0x0 ;  /* 0x000080000000791a */ /* 0x000fc80000000000 */
.L_x_4083:
[----:B------:R-:W-:Y:S05]  /*46e0*/  BSYNC B0 ;  /* 0x0000000000007941 */ /* 0x000fea0003800000 */
.L_x_4082:
        /* <DEDUP_REMOVED lines=13> */
.L_x_4085:
[----:B------:R-:W-:Y:S05]  /*47c0*/  BSYNC B0 ;  /* 0x0000000000007941 */ /* 0x000fea0003800000 */
.L_x_4084:
        /* <DEDUP_REMOVED lines=12> */
.L_x_4087:
[----:B------:R-:W-:Y:S05]  /*4890*/  BSYNC B0 ;  /* 0x0000000000007941 */ /* 0x000fea0003800000 */
.L_x_4086:
        /* <DEDUP_REMOVED lines=13> */
.L_x_4089:
[----:B------:R-:W-:Y:S05]  /*4970*/  BSYNC B0 ;  /* 0x0000000000007941 */ /* 0x000fea0003800000 */
.L_x_4088:
[----:B------:R-:W-:Y:S06]  /*4980*/  BAR.ARV 0xa, 0xa0 ;  /* 0x0282800000007b1d */ /* 0x000fec0000002000 */
[----:B------:R-:W-:Y:S04]  /*4990*/  BSSY B0, `(.L_x_4090) ;  /* 0x0000003000007945 */ /* 0x000fe80003800000 */
[----:B------:R-:W-:Y:S05]  /*49a0*/  @!P0 BRA `(.L_x_4091) ;  /* 0x0000000000048947 */ /* 0x000fea0003800000 */
[----:B------:R-:W-:-:S04]  /*49b0*/  DEPBAR.LE SB0, 0x1 ;  /* 0x000080400000791a */ /* 0x000fc80000000000 */
.L_x_4091:
[----:B------:R-:W-:Y:S05]  /*49c0*/  BSYNC B0 ;  /* 0x0000000000007941 */ /* 0x000fea0003800000 */
.L_x_4090:
[----:B------:R-:W-:Y:S01]  /*49d0*/  VIADD R0, R0, 0xfffffffe ;  /* 0xfffffffe00007836 */ /* 0x000fe20000000000 */
[----:B------:R-:W-:Y:S06]  /*49e0*/  BAR.ARV 0xb, 0xa0 ;  /* 0x02c2800000007b1d */ /* 0x000fec0000002000 */
[----:B------:R-:W-:Y:S01]  /*49f0*/  BSSY B0, `(.L_x_4092) ;  /* 0x0000004000007945 */ /* 0x000fe20003800000 */
[----:B------:R-:W-:-:S03]  /*4a00*/  ISETP.NE.AND P1, PT, R0, RZ, PT ;  /* 0x000000ff0000720c */ /* 0x000fc60003f25270 */
[----:B------:R-:W-:Y:S10]  /*4a10*/  @!P0 BRA `(.L_x_4093) ;  /* 0x0000000000048947 */ /* 0x000ff40003800000 */
[----:B------:R-:W-:-:S04]  /*4a20*/  DEPBAR.LE SB0, 0x0 ;  /* 0x000080000000791a */ /* 0x000fc80000000000 */
.L_x_4093:
[----:B------:R-:W-:Y:S05]  /*4a30*/  BSYNC B0 ;  /* 0x0000000000007941 */ /* 0x000fea0003800000 */
.L_x_4092:
[----:B------:R-:W-:Y:S06]  /*4a40*/  BAR.ARV 0xc, 0xa0 ;  /* 0x0302800000007b1d */ /* 0x000fec0000002000 */
[----:B------:R-:W-:Y:S02]  /*4a50*/  UIADD3 UR5, UR5, 0x2, URZ ;  /* 0x0000000205057890 */ /* 0x000fe4000fffe03f */
[----:B------:R-:W-:Y:S01]  /*4a60*/  UIADD3 UR4, UR4, 0x1, URZ ;  /* 0x0000000104047890 */ /* 0x000fe2000fffe03f */
[----:B------:R-:W-:Y:S11]  /*4a70*/  @P1 BRA `(.L_x_4094) ;  /* 0xfffffff800281947 */ /* 0x000ff6000383ffff */
[----:B------:R-:W-:-:S12]  /*4a80*/  UIADD3 UR4, UR9, 0x6000, URZ ;  /* 0x0000600009047890 */ /* 0x000fd8000fffe03f */
.L_x_4073:
        /* <DEDUP_REMOVED lines=19> */
.L_x_4096:
[----:B------:R-:W-:Y:S05]  /*4bc0*/  BSYNC B0 ;  /* 0x0000000000007941 */ /* 0x000fea0003800000 */
.L_x_4095:
        /* <DEDUP_REMOVED lines=18> */
.L_x_4098:
[----:B------:R-:W-:Y:S05]  /*4cf0*/  BSYNC B0 ;  /* 0x0000000000007941 */ /* 0x000fea0003800000 */
.L_x_4097:
        /* <DEDUP_REMOVED lines=19> */
.L_x_4100:
[----:B------:R-:W-:Y:S05]  /*4e30*/  BSYNC B0 ;  /* 0x0000000000007941 */ /* 0x000fea0003800000 */
.L_x_4099:
[----:B------:R-:W-:Y:S06]  /*4e40*/  BAR.ARV 0xa, 0xa0 ;  /* 0x0282800000007b1d */ /* 0x000fec0000002000 */
[----:B------:R-:W-:Y:S04]  /*4e50*/  BSSY B0, `(.L_x_4101) ;  /* 0x0000003000007945 */ /* 0x000fe80003800000 */
[----:B------:R-:W-:Y:S05]  /*4e60*/  @!P0 BRA `(.L_x_4102) ;  /* 0x0000000000048947 */ /* 0x000fea0003800000 */
[----:B------:R-:W-:-:S04]  /*4e70*/  DEPBAR.LE SB0, 0x1 ;  /* 0x000080400000791a */ /* 0x000fc80000000000 */
.L_x_4102:
[----:B------:R-:W-:Y:S05]  /*4e80*/  BSYNC B0 ;  /* 0x0000000000007941 */ /* 0x000fea0003800000 */
.L_x_4101:
[----:B------:R-:W-:Y:S06]  /*4e90*/  BAR.ARV 0xb, 0xa0 ;  /* 0x02c2800000007b1d */ /* 0x000fec0000002000 */
[----:B------:R-:W-:Y:S04]  /*4ea0*/  BSSY B0, `(.L_x_4103) ;  /* 0x0000003000007945 */ /* 0x000fe80003800000 */
[----:B------:R-:W-:Y:S05]  /*4eb0*/  @!P0 BRA `(.L_x_4104) ;  /* 0x0000000000048947 */ /* 0x000fea0003800000 */
[----:B------:R-:W-:-:S04]  /*4ec0*/  DEPBAR.LE SB0, 0x0 ;  /* 0x000080000000791a */ /* 0x000fc80000000000 */
.L_x_4104:
[----:B------:R-:W-:Y:S05]  /*4ed0*/  BSYNC B0 ;  /* 0x0000000000007941 */ /* 0x000fea0003800000 */
.L_x_4103:
[----:B------:R-:W-:Y:S06]  /*4ee0*/  BAR.ARV 0xc, 0xa0 ;  /* 0x0302800000007b1d */ /* 0x000fec0000002000 */
[----:B------:R-:W-:Y:S05]  /*4ef0*/  BRA `(.L_x_4048) ;  /* 0x0000002000507947 */ /* 0x000fea0003800000 */
.L_x_4072:
        /* <DEDUP_REMOVED lines=57> */
.L_x_4134:
        /* <DEDUP_REMOVED lines=9> */
.L_x_4108:
        /* <DEDUP_REMOVED lines=102> */
.L_x_4119:
[----:B-1----:R-:W-:-:S05]  /*5980*/  IMAD.MOV.U32 R10, RZ, RZ, 0x1 ;  /* 0x00000001ff0a7424 */ /* 0x002fca00078e00ff */
[----:B------:R-:W-:-:S04]  /*5990*/  SHF.L.U32 R10, R10, 0x1f, RZ ;  /* 0x0000001f0a0a7819 */ /* 0x000fc800000006ff */
[----:B------:R-:W1:Y:S02]  /*59a0*/  SYNCS.PHASECHK.TRANS64.TRYWAIT P1, [R0+URZ+0x36438], R10 ;  /* 0x0364380a000075a7 */ /* 0x000e64000802017f */
[----:B-123--:R-:W-:Y:S05]  /*59b0*/  @!P1 BRA `(.L_x_4111) ;  /* 0x0000001800189947 */ /* 0x00efea0003800000 */
.L_x_4135:
[----:B------:R-:W-:Y:S05]  /*59c0*/  @P0 BRA `(.L_x_4112) ;  /* 0x0000000000140947 */ /* 0x000fea0003800000 */
[----:B------:R-:W-:Y:S01]  /*59d0*/  ISETP.NE.AND P1, PT, R16, RZ, PT ;  /* 0x000000ff1000720c */ /* 0x000fe20003f25270 */
[----:B------:R-:W-:-:S04]  /*59e0*/  IMAD.MOV.U32 R3, RZ, RZ, 0x6100 ;  /* 0x00006100ff037424 */ /* 0x000fc800078e00ff */
[----:B------:R2:W-:Y:S08]  /*59f0*/  SYNCS.ARRIVE.TRANS64 RZ, [R0+URZ+0x36430], R3 ;  /* 0x0364300300ff79a7 */ /* 0x0005f0000800003f */
[----:B------:R-:W-:Y:S05]  /*5a00*/  @!P1 BRA `(.L_x_4112) ;  /* 0x0000000000049947 */ /* 0x000fea0003800000 */
[----:B------:R-:W-:Y:S01]  /*5a10*/  BPT.TRAP 0x1 ;  /* 0x000000040000795c */ /* 0x000fe20000300000 */
.L_x_4112:
        /* <DEDUP_REMOVED lines=47> */
.L_x_4136:
[----:B------:R-:W-:Y:S05]  /*5d10*/  @P0 BRA `(.L_x_4114) ;  /* 0x0000000000140947 */ /* 0x000fea0003800000 */
[----:B------:R-:W-:Y:S01]  /*5d20*/  ISETP.NE.AND P1, PT, R16, RZ, PT ;  /* 0x000000ff1000720c */ /* 0x000fe20003f25270 */
[----:B--2---:R-:W-:-:S04]  /*5d30*/  IMAD.MOV.U32 R3, RZ, RZ, 0x6100 ;  /* 0x00006100ff037424 */ /* 0x004fc800078e00ff */
[----:B------:R3:W-:Y:S08]  /*5d40*/  SYNCS.ARRIVE.TRANS64 RZ, [R0+URZ+0x36418], R3 ;  /* 0x0364180300ff79a7 */ /* 0x0007f0000800003f */
[----:B------:R-:W-:Y:S05]  /*5d50*/  @!P1 BRA `(.L_x_4114) ;  /* 0x0000000000049947 */ /* 0x000fea0003800000 */
[----:B------:R-:W-:Y:S01]  /*5d60*/  BPT.TRAP 0x1 ;  /* 0x000000040000795c */ /* 0x000fe20000300000 */
.L_x_4114:
        /* <DEDUP_REMOVED lines=35> */
.L_x_4137:
        /* <DEDUP_REMOVED lines=9> */
.L_x_4116:
        /* <DEDUP_REMOVED lines=37> */
.L_x_4139:
[----:B------:R-:W-:Y:S05]  /*6280*/  @P0 BRA `(.L_x_4118) ;  /* 0x0000000000140947 */ /* 0x000fea0003800000 */
[----:B------:R-:W-:Y:S01]  /*6290*/  ISETP.NE.AND P1, PT, R16, RZ, PT ;  /* 0x000000ff1000720c */ /* 0x000fe20003f25270 */
[----:B--2---:R-:W-:-:S04]  /*62a0*/  IMAD.MOV.U32 R5, RZ, RZ, 0x6100 ;  /* 0x00006100ff057424 */ /* 0x004fc800078e00ff */
[----:B------:R3:W-:Y:S08]  /*62b0*/  SYNCS.ARRIVE.TRANS64 RZ, [R0+URZ+0x36410], R5 ;  /* 0x0364100500ff79a7 */ /* 0x0007f0000800003f */
[----:B------:R-:W-:Y:S05]  /*62c0*/  @!P1 BRA `(.L_x_4118) ;  /* 0x0000000000049947 */ /* 0x000fea0003800000 */
[----:B------:R-:W-:Y:S01]  /*62d0*/  BPT.TRAP 0x1 ;  /* 0x000000040000795c */ /* 0x000fe20000300000 */
.L_x_4118:
        /* <DEDUP_REMOVED lines=36> */
.L_x_4110:
[----:B------:R-:W-:Y:S01]  /*6520*/  ISETP.NE.AND P1, PT, R19, RZ, PT ;  /* 0x000000ff1300720c */ /* 0x000fe20003f25270 */
[----:B------:R-:W-:-:S12]  /*6530*/  IMAD.MOV.U32 R4, RZ, RZ, 0x1 ;  /* 0x00000001ff047424 */ /* 0x000fd800078e00ff */
[----:B------:R-:W-:Y:S05]  /*6540*/  @!P1 BRA `(.L_x_4109) ;  /* 0x0000000400649947 */ /* 0x000fea0003800000 */
[----:B------:R-:W2:Y:S02]  /*6550*/  SYNCS.PHASECHK.TRANS64.TRYWAIT P1, [R0+URZ+0x36438], R10 ;  /* 0x0364380a000075a7 */ /* 0x000ea4000802017f */
[----:B--2---:R-:W-:Y:S05]  /*6560*/  @!P1 BRA `(.L_x_4120) ;  /* 0x0000000c00809947 */ /* 0x004fea0003800000 */
.L_x_4140:
[----:B------:R-:W-:Y:S05]  /*6570*/  @P0 BRA `(.L_x_4121) ;  /* 0x0000000000140947 */ /* 0x000fea0003800000 */
[----:B------:R-:W-:Y:S01]  /*6580*/  ISETP.NE.AND P1, PT, R16, RZ, PT ;  /* 0x000000ff1000720c */ /* 0x000fe20003f25270 */
[----:B------:R-:W-:-:S04]  /*6590*/  IMAD.MOV.U32 R5, RZ, RZ, 0x6100 ;  /* 0x00006100ff057424 */ /* 0x000fc800078e00ff */
[----:B------:R3:W-:Y:S08]  /*65a0*/  SYNCS.ARRIVE.TRANS64 RZ, [R0+URZ+0x36430], R5 ;  /* 0x0364300500ff79a7 */ /* 0x0007f0000800003f */
[----:B------:R-:W-:Y:S05]  /*65b0*/  @!P1 BRA `(.L_x_4121) ;  /* 0x0000000000049947 */ /* 0x000fea0003800000 */
[----:B------:R-:W-:Y:S01]  /*65c0*/  BPT.TRAP 0x1 ;  /* 0x000000040000795c */ /* 0x000fe20000300000 */
.L_x_4121:
        /* <DEDUP_REMOVED lines=41> */
.L_x_4141:
[----:B------:R-:W-:Y:S01]  /*6860*/  IMAD.MOV.U32 R4, RZ, RZ, RZ ;  /* 0x000000ffff047224 */ /* 0x000fe200078e00ff */
[----:B------:R-:W-:Y:S06]  /*6870*/  @P0 BRA `(.L_x_4123) ;  /* 0x0000000000140947 */ /* 0x000fec0003800000 */
[----:B------:R-:W-:Y:S01]  /*6880*/  ISETP.NE.AND P1, PT, R16, RZ, PT ;  /* 0x000000ff1000720c */ /* 0x000fe20003f25270 */
[----:B---3--:R-:W-:-:S04]  /*6890*/  IMAD.MOV.U32 R5, RZ, RZ, 0x6100 ;  /* 0x00006100ff057424 */ /* 0x008fc800078e00ff */
[----:B------:R4:W-:Y:S08]  /*68a0*/  SYNCS.ARRIVE.TRANS64 RZ, [R0+URZ+0x36418], R5 ;  /* 0x0364180500ff79a7 */ /* 0x0009f0000800003f */
[----:B------:R-:W-:Y:S05]  /*68b0*/  @!P1 BRA `(.L_x_4123) ;  /* 0x0000000000049947 */ /* 0x000fea0003800000 */
[----:B------:R-:W-:Y:S01]  /*68c0*/  BPT.TRAP 0x1 ;  /* 0x000000040000795c */ /* 0x000fe20000300000 */
.L_x_4123:
        /* <DEDUP_REMOVED lines=33> */
.L_x_4109:
[----:B------:R-:W-:-:S04]  /*6ae0*/  SHF.L.U32 R3, R4, 0x1f, RZ ;  /* 0x0000001f04037819 */ /* 0x000fc800000006ff */
[----:B------:R-:W3:Y:S02]  /*6af0*/  SYNCS.PHASECHK.TRANS64.TRYWAIT P1, [R0+URZ+0x36438], R3 ;  /* 0x03643803000075a7 */ /* 0x000ee4000802017f */
[----:B---3--:R-:W-:Y:S05]  /*6b00*/  @!P1 BRA `(.L_x_4124) ;  /* 0x0000000800409947 */ /* 0x008fea0003800000 */
.L_x_4142:
[----:B------:R-:W-:Y:S05]  /*6b10*/  @P0 BRA `(.L_x_4125) ;  /* 0x0000000000180947 */ /* 0x000fea0003800000 */
[----:B------:R-:W4:Y:S01]  /*6b20*/  S2R R2, SR_TID.X ;  /* 0x0000000000027919 */ /* 0x000f220000002100 */
[----:B---3--:R-:W-:-:S04]  /*6b30*/  IMAD.MOV.U32 R3, RZ, RZ, 0x6100 ;  /* 0x00006100ff037424 */ /* 0x008fc800078e00ff */
[----:B------:R5:W-:Y:S01]  /*6b40*/  SYNCS.ARRIVE.TRANS64 RZ, [R0+URZ+0x36430], R3 ;  /* 0x0364300300ff79a7 */ /* 0x000be2000800003f */
[----:B----4-:R-:W-:-:S13]  /*6b50*/  LOP3.LUT P0, RZ, R2, 0x1f, RZ, 0xc0, !PT ;  /* 0x0000001f02ff7812 */ /* 0x010fda000780c0ff */
[----:B-----5:R-:W-:Y:S05]  /*6b60*/  @!P0 BRA `(.L_x_4125) ;  /* 0x0000000000048947 */ /* 0x020fea0003800000 */
[----:B------:R-:W-:Y:S01]  /*6b70*/  BPT.TRAP 0x1 ;  /* 0x000000040000795c */ /* 0x000fe20000300000 */
.L_x_4125:
        /* <DEDUP_REMOVED lines=43> */
.L_x_4106:
[----:B------:R-:W-:Y:S05]  /*6e30*/  BSYNC B0 ;  /* 0x0000000000007941 */ /* 0x000fea0003800000 */
.L_x_4105:
[----:B------:R-:W-:-:S03]  /*6e40*/  UMOV UR6, 0xffffffff ;  /* 0xffffffff00067882 */ /* 0x000fc60000000000 */
[----:B------:R-:W-:Y:S05]  /*6e50*/  BRA.DIV UR6, `(.L_x_4126) ;  /* 0x0000000606807947 */ /* 0x000fea000b800000 */
[----:B------:R-:W-:-:S13]  /*6e60*/  ELECT P0, URZ, PT ;  /* 0x00000000003f782f */ /* 0x000fda0003800000 */
.L_x_4145:
[----:B------:R-:W-:Y:S05]  /*6e70*/  @!P0 BRA `(.L_x_4048) ;  /* 0x0000000000708947 */ /* 0x000fea0003800000 */
[----:B------:R-:W-:-:S04]  /*6e80*/  LOP3.LUT R18, R18, 0x2, RZ, 0xfc, !PT ;  /* 0x0000000212127812 */ /* 0x000fc800078efcff */
[----:B------:R-:W-:-:S13]  /*6e90*/  ISETP.NE.AND P0, PT, R18, 0x3, PT ;  /* 0x000000031200780c */ /* 0x000fda0003f05270 */
[----:B------:R-:W-:Y:S05]  /*6ea0*/  @!P0 BRA `(.L_x_4127) ;  /* 0x0000000000048947 */ /* 0x000fea0003800000 */
[----:B------:R-:W-:Y:S01]  /*6eb0*/  BPT.TRAP 0x1 ;  /* 0x000000040000795c */ /* 0x000fe20000300000 */
.L_x_4127:
        /* <DEDUP_REMOVED lines=15> */
.L_x_4146:
[----:B------:R-:W2:Y:S02]  /*6fb0*/  SYNCS.PHASECHK.TRANS64.TRYWAIT P1, [R3+URZ], R2 ;  /* 0x00000002030075a7 */ /* 0x000ea4000802017f */
[----:B--2---:R-:W-:Y:S05]  /*6fc0*/  @!P1 BRA `(.L_x_4129) ;  /* 0x00000004005c9947 */ /* 0x004fea0003800000 */
.L_x_4147:
[----:B------:R-:W-:Y:S05]  /*6fd0*/  @!P0 BRA `(.L_x_4130) ;  /* 0x0000000000048947 */ /* 0x000fea0003800000 */
[----:B------:R-:W-:Y:S01]  /*6fe0*/  BPT.TRAP 0x1 ;  /* 0x000000040000795c */ /* 0x000fe20000300000 */
.L_x_4130:
[----:B------:R-:W-:-:S07]  /*6ff0*/  SHF.L.U32 R4, R4, 0x1f, RZ ;  /* 0x0000001f04047819 */ /* 0x000fce00000006ff */
.L_x_4131:
[----:B---3--:R3:W4:Y:S02]  /*7000*/  SYNCS.PHASECHK.TRANS64.TRYWAIT P0, [R9+URZ+0x36438], R4 ;  /* 0x03643804090075a7 */ /* 0x008724000800017f */
[----:B----4-:R-:W-:Y:S05]  /*7010*/  @!P0 NANOSLEEP.SYNCS 0x989680 ;  /* 0x009896800000895d */ /* 0x010fea0003900000 */
[----:B------:R-:W4:Y:S02]  /*7020*/  @!P0 SYNCS.PHASECHK.TRANS64 P0, [R9+URZ+0x36438], R4 ;  /* 0x03643804090085a7 */ /* 0x000f24000800007f */
[----:B----4-:R-:W-:Y:S05]  /*7030*/  @!P0 BRA `(.L_x_4131) ;  /* 0xfffffffc00f08947 */ /* 0x010fea000383ffff */
.L_x_4048:
[----:B------:R-:W-:Y:S05]  /*7040*/  BSYNC B6 ;  /* 0x0000000000067941 */ /* 0x000fea0003800000 */
.L_x_4045:
[----:B------:R-:W-:Y:S05]  /*7050*/  EXIT ;  /* 0x000000000000794d */ /* 0x000fea0003800000 */
.L_x_4053:
[----:B------:R-:W-:Y:S02]  /*7060*/  IMAD.MOV.U32 R13, RZ, RZ, R16 ;  /* 0x000000ffff0d7224 */ /* 0x000fe400078e0010 */
[----:B------:R-:W-:Y:S02]  /*7070*/  IMAD.MOV.U32 R12, RZ, RZ, RZ ;  /* 0x000000ffff0c7224 */ /* 0x000fe400078e00ff */
[----:B------:R-:W-:Y:S02]  /*7080*/  IMAD.MOV.U32 R11, RZ, RZ, 0x1f ;  /* 0x0000001fff0b7424 */ /* 0x000fe400078e00ff */
[----:B------:R-:W-:-:S07]  /*7090*/  IMAD.MOV.U32 R15, RZ, RZ, -0x1 ;  /* 0xffffffffff0f7424 */ /* 0x000fce00078e00ff */
[----:B------:R-:W-:Y:S05]  /*70a0*/  WARPSYNC.COLLECTIVE R15, `(.L_x_4132) ;  /* 0x000000000f087348 */ /* 0x000fea0003c00000 */
[----:B------:R1:W2:Y:S02]  /*70b0*/  SHFL.IDX P6, R14, R13, R12, R11 ;  /* 0x0000000c0d0e7389 */ /* 0x0002a400000c000b */
[----:B-12---:R-:W-:Y:S01]  /*70c0*/  ENDCOLLECTIVE ;  /* 0x000000000000791b */ /* 0x006fe20003800000 */
.L_x_4132:
[----:B------:R-:W-:Y:S05]  /*70d0*/  BRA `(.L_x_4133) ;  /* 0xffffff98008c7947 */ /* 0x000fea000383ffff */
.L_x_4055:
[----:B--2---:R2:W3:Y:S02]  /*70e0*/  SYNCS.PHASECHK.TRANS64.TRYWAIT P0, [R153+URZ+0x36400], R10 ;  /* 0x0364000a990075a7 */ /* 0x0044e4000800017f */
[----:B---3--:R-:W-:Y:S05]  /*70f0*/  @!P0 NANOSLEEP.SYNCS 0x989680 ;  /* 0x009896800000895d */ /* 0x008fea0003900000 */
[----:B------:R-:W3:Y:S02]  /*7100*/  @!P0 SYNCS.PHASECHK.TRANS64 P0, [R153+URZ+0x36400], R10 ;  /* 0x0364000a990085a7 */ /* 0x000ee4000800007f */
[----:B---3--:R-:W-:Y:S05]  /*7110*/  @!P0 BRA `(.L_x_4055) ;  /* 0xfffffffc00f08947 */ /* 0x008fea000383ffff */
[----:B------:R-:W-:Y:S05]  /*7120*/  BRA `(.L_x_4054) ;  /* 0xffffff9800c47947 */ /* 0x000fea000383ffff */
.L_x_4060:
[----:B---3--:R3:W4:Y:S02]  /*7130*/  SYNCS.PHASECHK.TRANS64.TRYWAIT P1, [R3+URZ+0x36410], R8 ;  /* 0x03641008030075a7 */ /* 0x008724000802017f */
[----:B----4-:R-:W-:Y:S05]  /*7140*/  @!P1 NANOSLEEP.SYNCS 0x989680 ;  /* 0x009896800000995d */ /* 0x010fea0003900000 */
[----:B------:R-:W4:Y:S02]  /*7150*/  @!P1 SYNCS.PHASECHK.TRANS64 P1, [R3+URZ+0x36410], R8 ;  /* 0x03641008030095a7 */ /* 0x000f24000802007f */
[----:B----4-:R-:W-:Y:S05]  /*7160*/  @!P1 BRA `(.L_x_4060) ;  /* 0xfffffffc00f09947 */ /* 0x010fea000383ffff */
[----:B------:R-:W-:Y:S05]  /*7170*/  BRA `(.L_x_4059) ;  /* 0xffffffa4004c7947 */ /* 0x000fea000383ffff */
.L_x_4064:
[----:B-----5:R5:W1:Y:S02]  /*7180*/  SYNCS.PHASECHK.TRANS64.TRYWAIT P1, [R153+URZ+0x36430], R8 ;  /* 0x03643008990075a7 */ /* 0x020a64000802017f */
[----:B-1----:R-:W-:Y:S05]  /*7190*/  @!P1 NANOSLEEP.SYNCS 0x989680 ;  /* 0x009896800000995d */ /* 0x002fea0003900000 */
[----:B------:R-:W1:Y:S02]  /*71a0*/  @!P1 SYNCS.PHASECHK.TRANS64 P1, [R153+URZ+0x36430], R8 ;  /* 0x03643008990095a7 */ /* 0x000e64000802007f */
[----:B-1----:R-:W-:Y:S05]  /*71b0*/  @!P1 BRA `(.L_x_4064) ;  /* 0xfffffffc00f09947 */ /* 0x002fea000383ffff */
[----:B------:R-:W-:Y:S05]  /*71c0*/  BRA `(.L_x_4063) ;  /* 0xffffffa800f07947 */ /* 0x000fea000383ffff */
.L_x_4107:
[----:B-1----:R1:W2:Y:S02]  /*71d0*/  SYNCS.PHASECHK.TRANS64.TRYWAIT P1, [R0+URZ+0x36420], R10 ;  /* 0x0364200a000075a7 */ /* 0x0022a4000802017f */
[----:B--2---:R-:W-:Y:S05]  /*71e0*/  @!P1 NANOSLEEP.SYNCS 0x989680 ;  /* 0x009896800000995d */ /* 0x004fea0003900000 */
[----:B------:R-:W2:Y:S02]  /*71f0*/  @!P1 SYNCS.PHASECHK.TRANS64 P1, [R0+URZ+0x36420], R10 ;  /* 0x0364200a000095a7 */ /* 0x000ea4000802007f */
[----:B--2---:R-:W-:Y:S05]  /*7200*/  @!P1 BRA `(.L_x_4107) ;  /* 0xfffffffc00f09947 */ /* 0x004fea000383ffff */
[----:B------:R-:W-:Y:S05]  /*7210*/  BRA `(.L_x_4134) ;  /* 0xffffffe0001c7947 */ /* 0x000fea000383ffff */
.L_x_4111:
[----:B-1----:R1:W2:Y:S02]  /*7220*/  SYNCS.PHASECHK.TRANS64.TRYWAIT P1, [R0+URZ+0x36438], R10 ;  /* 0x0364380a000075a7 */ /* 0x0022a4000802017f */
[----:B--2---:R-:W-:Y:S05]  /*7230*/  @!P1 NANOSLEEP.SYNCS 0x989680 ;  /* 0x009896800000995d */ /* 0x004fea0003900000 */
[----:B------:R-:W2:Y:S02]  /*7240*/  @!P1 SYNCS.PHASECHK.TRANS64 P1, [R0+URZ+0x36438], R10 ;  /* 0x0364380a000095a7 */ /* 0x000ea4000802007f */
[----:B--2---:R-:W-:Y:S05]  /*7250*/  @!P1 BRA `(.L_x_4111) ;  /* 0xfffffffc00f09947 */ /* 0x004fea000383ffff */
[----:B------:R-:W-:Y:S05]  /*7260*/  BRA `(.L_x_4135) ;  /* 0xffffffe400d47947 */ /* 0x000fea000383ffff */
.L_x_4113:
[----:B--2---:R2:W3:Y:S02]  /*7270*/  SYNCS.PHASECHK.TRANS64.TRYWAIT P1, [R0+URZ+0x36428], R3 ;  /* 0x03642803000075a7 */ /* 0x0044e4000802017f */
[----:B---3--:R-:W-:Y:S05]  /*7280*/  @!P1 NANOSLEEP.SYNCS 0x989680 ;  /* 0x009896800000995d */ /* 0x008fea0003900000 */
[----:B------:R-:W3:Y:S02]  /*7290*/  @!P1 SYNCS.PHASECHK.TRANS64 P1, [R0+URZ+0x36428], R3 ;  /* 0x03642803000095a7 */ /* 0x000ee4000802007f */
[----:B---3--:R-:W-:Y:S05]  /*72a0*/  @!P1 BRA `(.L_x_4113) ;  /* 0xfffffffc00f09947 */ /* 0x008fea000383ffff */
[----:B------:R-:W-:Y:S05]  /*72b0*/  BRA `(.L_x_4136) ;  /* 0xffffffe800947947 */ /* 0x000fea000383ffff */
.L_x_4115:
[----:B--2---:R2:W3:Y:S02]  /*72c0*/  SYNCS.PHASECHK.TRANS64.TRYWAIT P1, [R0+URZ+0x36438], R29 ;  /* 0x0364381d000075a7 */ /* 0x0044e4000802017f */
[----:B---3--:R-:W-:Y:S05]  /*72d0*/  @!P1 NANOSLEEP.SYNCS 0x989680 ;  /* 0x009896800000995d */ /* 0x008fea0003900000 */
[----:B------:R-:W3:Y:S02]  /*72e0*/  @!P1 SYNCS.PHASECHK.TRANS64 P1, [R0+URZ+0x36438], R29 ;  /* 0x0364381d000095a7 */ /* 0x000ee4000802007f */
[----:B---3--:R-:W-:Y:S05]  /*72f0*/  @!P1 BRA `(.L_x_4115) ;  /* 0xfffffffc00f09947 */ /* 0x008fea000383ffff */
[----:B------:R-:W-:Y:S05]  /*7300*/  BRA `(.L_x_4137) ;  /* 0xffffffec00247947 */ /* 0x000fea000383ffff */
.L_x_4117:
[----:B------:R-:W-:-:S07]  /*7310*/  SHF.L.U32 R5, R12, 0x1f, RZ ;  /* 0x0000001f0c057819 */ /* 0x000fce00000006ff */
.L_x_4138:
[----:B--2---:R2:W3:Y:S02]  /*7320*/  SYNCS.PHASECHK.TRANS64.TRYWAIT P1, [R0+URZ+0x36420], R5 ;  /* 0x03642005000075a7 */ /* 0x0044e4000802017f */
[----:B---3--:R-:W-:Y:S05]  /*7330*/  @!P1 NANOSLEEP.SYNCS 0x989680 ;  /* 0x009896800000995d */ /* 0x008fea0003900000 */
[----:B------:R-:W3:Y:S02]  /*7340*/  @!P1 SYNCS.PHASECHK.TRANS64 P1, [R0+URZ+0x36420], R5 ;  /* 0x03642005000095a7 */ /* 0x000ee4000802007f */
[----:B---3--:R-:W-:Y:S05]  /*7350*/  @!P1 BRA `(.L_x_4138) ;  /* 0xfffffffc00f09947 */ /* 0x008fea000383ffff */
[----:B------:R-:W-:Y:S05]  /*7360*/  BRA `(.L_x_4139) ;  /* 0xffffffec00c47947 */ /* 0x000fea000383ffff */
.L_x_4120:
[----:B--2---:R2:W3:Y:S02]  /*7370*/  SYNCS.PHASECHK.TRANS64.TRYWAIT P1, [R0+URZ+0x36438], R10 ;  /* 0x0364380a000075a7 */ /* 0x0044e4000802017f */
[----:B---3--:R-:W-:Y:S05]  /*7380*/  @!P1 NANOSLEEP.SYNCS 0x989680 ;  /* 0x009896800000995d */ /* 0x008fea0003900000 */
[----:B------:R-:W3:Y:S02]  /*7390*/  @!P1 SYNCS.PHASECHK.TRANS64 P1, [R0+URZ+0x36438], R10 ;  /* 0x0364380a000095a7 */ /* 0x000ee4000802007f */
[----:B---3--:R-:W-:Y:S05]  /*73a0*/  @!P1 BRA `(.L_x_4120) ;  /* 0xfffffffc00f09947 */ /* 0x008fea000383ffff */
[----:B------:R-:W-:Y:S05]  /*73b0*/  BRA `(.L_x_4140) ;  /* 0xfffffff0006c7947 */ /* 0x000fea000383ffff */
.L_x_4122:
[----:B---3--:R3:W4:Y:S02]  /*73c0*/  SYNCS.PHASECHK.TRANS64.TRYWAIT P1, [R0+URZ+0x36428], R5 ;  /* 0x03642805000075a7 */ /* 0x008724000802017f */
[----:B----4-:R-:W-:Y:S05]  /*73d0*/  @!P1 NANOSLEEP.SYNCS 0x989680 ;  /* 0x009896800000995d */ /* 0x010fea0003900000 */
[----:B------:R-:W4:Y:S02]  /*73e0*/  @!P1 SYNCS.PHASECHK.TRANS64 P1, [R0+URZ+0x36428], R5 ;  /* 0x03642805000095a7 */ /* 0x000f24000802007f */
[----:B----4-:R-:W-:Y:S05]  /*73f0*/  @!P1 BRA `(.L_x_4122) ;  /* 0xfffffffc00f09947 */ /* 0x010fea000383ffff */
[----:B------:R-:W-:Y:S05]  /*7400*/  BRA `(.L_x_4141) ;  /* 0xfffffff400147947 */ /* 0x000fea000383ffff */
.L_x_4124:
[----:B---3--:R3:W4:Y:S02]  /*7410*/  SYNCS.PHASECHK.TRANS64.TRYWAIT P1, [R0+URZ+0x36438], R3 ;  /* 0x03643803000075a7 */ /* 0x008724000802017f */
[----:B----4-:R-:W-:Y:S05]  /*7420*/  @!P1 NANOSLEEP.SYNCS 0x989680 ;  /* 0x009896800000995d */ /* 0x010fea0003900000 */
[----:B------:R-:W4:Y:S02]  /*7430*/  @!P1 SYNCS.PHASECHK.TRANS64 P1, [R0+URZ+0x36438], R3 ;  /* 0x03643803000095a7 */ /* 0x000f24000802007f */
[----:B----4-:R-:W-:Y:S05]  /*7440*/  @!P1 BRA `(.L_x_4124) ;  /* 0xfffffffc00f09947 */ /* 0x010fea000383ffff */
[----:B------:R-:W-:Y:S05]  /*7450*/  BRA `(.L_x_4142) ;  /* 0xfffffff400ac7947 */ /* 0x000fea000383ffff */
.L_x_4126:
[----:B------:R-:W-:Y:S01]  /*7460*/  BSSY B0, `(.L_x_4143) ;  /* 0x0000006000007945 */ /* 0x000fe20003800000 */
[----:B------:R-:W-:-:S07]  /*7470*/  IMAD.MOV.U32 R15, RZ, RZ, -0x1 ;  /* 0xffffffffff0f7424 */ /* 0x000fce00078e00ff */
[----:B-12---:R-:W-:Y:S05]  /*7480*/  WARPSYNC.COLLECTIVE R15, `(.L_x_4144) ;  /* 0x000000000f0c7348 */ /* 0x006fea0003c00000 */
[----:B------:R-:W-:Y:S02]  /*7490*/  ELECT P6, UR62, PT ;  /* 0x00000000003e782f */ /* 0x000fe400038c0000 */
[----:B------:R-:W-:Y:S01]  /*74a0*/  MOV R14, UR62 ;  /* 0x0000003e000e7c02 */ /* 0x000fe20008000f00 */
[----:B-12---:R-:W-:Y:S10]  /*74b0*/  ENDCOLLECTIVE ;  /* 0x000000000000791b */ /* 0x006ff40003800000 */
.L_x_4144:
[----:B------:R-:W-:Y:S05]  /*74c0*/  BSYNC B0 ;  /* 0x0000000000007941 */ /* 0x000fea0003800000 */
.L_x_4143:
[----:B------:R-:W-:Y:S01]  /*74d0*/  PLOP3.LUT P0, PT, P6, PT, PT, 0x80, 0x0 ;  /* 0x000000000000781c */ /* 0x000fe2000370f070 */
[----:B------:R-:W-:-:S12]  /*74e0*/  BRA `(.L_x_4145) ;  /* 0xfffffff800607947 */ /* 0x000fd8000383ffff */
.L_x_4128:
[----:B-1----:R1:W2:Y:S02]  /*74f0*/  SYNCS.PHASECHK.TRANS64.TRYWAIT P1, [R7+URZ], R0 ;  /* 0x00000000070075a7 */ /* 0x0022a4000802017f */
[----:B--2---:R-:W-:Y:S05]  /*7500*/  @!P1 NANOSLEEP.SYNCS 0x989680 ;  /* 0x009896800000995d */ /* 0x004fea0003900000 */
[----:B------:R-:W2:Y:S02]  /*7510*/  @!P1 SYNCS.PHASECHK.TRANS64 P1, [R7+URZ], R0 ;  /* 0x00000000070095a7 */ /* 0x000ea4000802007f */
[----:B--2---:R-:W-:Y:S05]  /*7520*/  @!P1 BRA `(.L_x_4128) ;  /* 0xfffffffc00f09947 */ /* 0x004fea000383ffff */
[----:B------:R-:W-:Y:S05]  /*7530*/  BRA `(.L_x_4146) ;  /* 0xfffffff8009c7947 */ /* 0x000fea000383ffff */
.L_x_4129:
[----:B--2---:R2:W3:Y:S02]  /*7540*/  SYNCS.PHASECHK.TRANS64.TRYWAIT P1, [R3+URZ], R2 ;  /* 0x00000002030075a7 */ /* 0x0044e4000802017f */
[----:B---3--:R-:W-:Y:S05]  /*7550*/  @!P1 NANOSLEEP.SYNCS 0x989680 ;  /* 0x009896800000995d */ /* 0x008fea0003900000 */
[----:B------:R-:W3:Y:S02]  /*7560*/  @!P1 SYNCS.PHASECHK.TRANS64 P1, [R3+URZ], R2 ;  /* 0x00000002030095a7 */ /* 0x000ee4000802007f */
[----:B---3--:R-:W-:Y:S05]  /*7570*/  @!P1 BRA `(.L_x_4129) ;  /* 0xfffffffc00f09947 */ /* 0x008fea000383ffff */
[----:B------:R-:W-:Y:S05]  /*7580*/  BRA `(.L_x_4147) ;  /* 0xfffffff800907947 */ /* 0x000fea000383ffff */
.L_x_4148:
        /* <DEDUP_REMOVED lines=15> */
.L_x_7675:


//--------------------- .text._ZN7cutlass13device_kernelIN5flash11enable_sm90INS1_16FlashAttnBwdSm90INS1_25CollectiveMainloopBwdSm90ILi2ELi1ELi1EN4cute5tupleIJNS5_1CILi1EEES8_S8_EEENS6_IJNS7_ILi64EEENS7_ILi96EEENS7_ILi192EEEEEENS_6half_tEfNS_4arch4Sm90ELb0ELb0ELb0ELb0ELb1ELb0ELb1ELb0ELi3ELi1ELi1ELi1ELb0EEENS1_24CollectiveEpilogueBwdGQAISD_fSG_Li384ELb0ELb1EEENS1_19SingleTileSchedulerILb0ELb0ELb0ELi96EEEEEEEEEvNT_6ParamsE --------------------------
	.section	.text._ZN7cutlass13device_kernelIN5flash11enable_sm90INS1_16FlashAttnBwdSm90INS1_25CollectiveMainloopBwdSm90ILi2ELi1ELi1EN4cute5tupleIJNS5_1CILi1EEES8_S8_EEENS6_IJNS7_ILi64EEENS7_ILi96EEENS7_ILi192EEEEEENS_6half_tEfNS_4arch4Sm90ELb0ELb0ELb0ELb0ELb1ELb0ELb1ELb0ELi3ELi1ELi1ELi1ELb0EEENS1_24CollectiveEpilogueBwdGQAISD_fSG_Li384ELb0ELb1EEENS1_19SingleTileSchedulerILb0ELb0ELb0ELi96EEEEEEEEEvNT_6ParamsE,"ax",@progbits
	.align	128
.text._ZN7cutlass13device_kernelIN5flash11enable_sm90INS1_16FlashAttnBwdSm90INS1_25CollectiveMainloopBwdSm90ILi2ELi1ELi1EN4cute5tupleIJNS5_1CILi1EEES8_S8_EEENS6_IJNS7_ILi64EEENS7_ILi96EEENS7_ILi192EEEEEENS_6half_tEfNS_4arch4Sm90ELb0ELb0ELb0ELb0ELb1ELb0ELb1ELb0ELi3ELi1ELi1ELi1ELb0EEENS1_24CollectiveEpilogueBwdGQAISD_fSG_Li384ELb0ELb1EEENS1_19SingleTileSchedulerILb0ELb0ELb0ELi96EEEEEEEEEvNT_6ParamsE:
        .type           _ZN7cutlass13device_kernelIN5flash11enable_sm90INS1_16FlashAttnBwdSm90INS1_25CollectiveMainloopBwdSm90ILi2ELi1ELi1EN4cute5tupleIJNS5_1CILi1EEES8_S8_EEENS6_IJNS7_ILi64EEENS7_ILi96EEENS7_ILi192EEEEEENS_6half_tEfNS_4arch4Sm90ELb0ELb0ELb0ELb0ELb1ELb0ELb1ELb0ELi3ELi1ELi1ELi1ELb0EEENS1_24CollectiveEpilogueBwdGQAISD_fSG_Li384ELb0ELb1EEENS1_19SingleTileSchedulerILb0ELb0ELb0ELi96EEEEEEEEEvNT_6ParamsE,@function
        .size           _ZN7cutlass13device_kernelIN5flash11enable_sm90INS1_16FlashAttnBwdSm90INS1_25CollectiveMainloopBwdSm90ILi2ELi1ELi1EN4cute5tupleIJNS5_1CILi1EEES8_S8_EEENS6_IJNS7_ILi64EEENS7_ILi96EEENS7_ILi192EEEEEENS_6half_tEfNS_4arch4Sm90ELb0ELb0ELb0ELb0ELb1ELb0ELb1ELb0ELi3ELi1ELi1ELi1ELb0EEENS1_24CollectiveEpilogueBwdGQAISD_fSG_Li384ELb0ELb1EEENS1_19SingleTileSchedulerILb0ELb0ELb0ELi96EEEEEEEEEvNT_6ParamsE,(.L_x_7676 - _ZN7cutlass13device_kernelIN5flash11enable_sm90INS1_16FlashAttnBwdSm90INS1_25CollectiveMainloopBwdSm90ILi2ELi1ELi1EN4cute5tupleIJNS5_1CILi1EEES8_S8_EEENS6_IJNS7_ILi64EEENS7_ILi96EEENS7_ILi192EEEEEENS_6half_tEfNS_4arch4Sm90ELb0ELb0ELb0ELb0ELb1ELb0ELb1ELb0ELi3ELi1ELi1ELi1ELb0EEENS1_24CollectiveEpilogueBwdGQAISD_fSG_Li384ELb0ELb1EEENS1_19SingleTileSchedulerILb0ELb0ELb0ELi96EEEEEEEEEvNT_6ParamsE)
        .other          _ZN7cutlass13device_kernelIN5flash11enable_sm90INS1_16FlashAttnBwdSm90INS1_25CollectiveMainloopBwdSm90ILi2ELi1ELi1EN4cute5tupleIJNS5_1CILi1EEES8_S8_EEENS6_IJNS7_ILi64EEENS7_ILi96EEENS7_ILi192EEEEEENS_6half_tEfNS_4arch4Sm90ELb0ELb0ELb0ELb0ELb1ELb0ELb1ELb0ELi3ELi1ELi1ELi1ELb0EEENS1_24CollectiveEpilogueBwdGQAISD_fSG_Li384ELb0ELb1EEENS1_19SingleTileSchedulerILb0ELb0ELb0ELi96EEEEEEEEEvNT_6ParamsE,@"STO_CUDA_ENTRY STV_DEFAULT"
_ZN7cutlass13device_kernelIN5flash11enable_sm90INS1_16FlashAttnBwdSm90INS1_25CollectiveMainloopBwdSm90ILi2ELi1ELi1EN4cute5tupleIJNS5_1CILi1EEES8_S8_EEENS6_IJNS7_ILi64EEENS7_ILi96EEENS7_ILi192EEEEEENS_6half_tEfNS_4arch4Sm90ELb0ELb0ELb0ELb0ELb1ELb0ELb1ELb0ELi3ELi1ELi1ELi1ELb0EEENS1_24CollectiveEpilogueBwdGQAISD_fSG_Li384ELb0ELb1EEENS1_19SingleTileSchedulerILb0ELb0ELb0ELi96EEEEEEEEEvNT_6ParamsE:
        /* <DEDUP_REMOVED lines=22> */
.L_x_4150:
[----:B------:R-:W-:Y:S05]  /*0160*/  BSYNC B0 ;  /* 0x0000000000007941 */ /* 0x000fea0003800000 */
.L_x_4149:
        /* <DEDUP_REMOVED lines=34> */
.L_x_4151:
        /* <DEDUP_REMOVED lines=20> */
.L_x_4152:
        /* <DEDUP_REMOVED lines=8> */
.L_x_4155:
        /* <DEDUP_REMOVED lines=37> */
.L_x_4158:
        /* <DEDUP_REMOVED lines=15> */
.L_x_4157:
        /* <DEDUP_REMOVED lines=20> */
.L_x_4160:
        /* <DEDUP_REMOVED lines=15> */
.L_x_4159:
        /* <DEDUP_REMOVED lines=8> */
.L_x_4269:
        /* <DEDUP_REMOVED lines=19> */
.L_x_4162:
        /* <DEDUP_REMOVED lines=64> */
[----:B--2---:R-:W-:Y:S01]  /*1070*/  IMAD.IADD R11, R6, 0x1, -R9 ;  /* 0x00000001060b7824 */ /* 0x004fe200078e0a09 */
[----:B------:R-:W-:-:S02]  /*1080*/  SHF.R.S32.HI R6, RZ, 0x5, R7 ;  /* 0x00000005ff067819 */ /* 0x000fc40000011407 */
[----:B------:R-:W-:Y:S02]  /*1090*/  CS2R R114, SRZ ;  /* 0x0000000000727805 */ /* 0x000fe4000001ff00 */
[----:B------:R-:W-:Y:S02]  /*10a0*/  LEA.HI R0, R5, R5, RZ, 0x1 ;  /* 0x0000000505007211 */ /* 0x000fe400078f08ff */
[----:B------:R-:W-:Y:S02]  /*10b0*/  CS2R R112, SRZ ;  /* 0x0000000000707805 */ /* 0x000fe4000001ff00 */
[----:B------:R-:W-:Y:S02]  /*10c0*/  SHF.R.S32.HI R10, RZ, 0x1f, R5 ;  /* 0x0000001fff0a7819 */ /* 0x000fe40000011405 */
        /* <DEDUP_REMOVED lines=86> */
.L_x_4175:
[----:B------:R-:W-:-:S13]  /*1630*/  ISETP.NE.AND P0, PT, R12, 0x3, PT ;  /* 0x000000030c00780c */ /* 0x000fda0003f05270 */
[----:B---3--:R-:W-:Y:S05]  /*1640*/  @!P0 BRA `(.L_x_4165) ;  /* 0x0000000000048947 */ /* 0x008fea0003800000 */
[----:B------:R-:W-:Y:S01]  /*1650*/  BPT.TRAP 0x1 ;  /* 0x000000040000795c */ /* 0x000fe20000300000 */
.L_x_4165:
[----:B------:R-:W-:Y:S02]  /*1660*/  LEA R3, R2, UR36, 0x3 ;  /* 0x0000002402037c11 */ /* 0x000fe4000f8e18ff */
[----:B------:R-:W-:-:S04]  /*1670*/  SHF.L.U32 R8, R7, 0x1f, RZ ;  /* 0x0000001f07087819 */ /* 0x000fc800000006ff */
[----:B------:R2:W3:Y:S01]  /*1680*/  SYNCS.PHASECHK.TRANS64.TRYWAIT P1, [R3+URZ+0x36410], R8 ;  /* 0x03641008030075a7 */ /* 0x0004e2000802017f */
[----:B------:R-:W-:Y:S05]  /*1690*/  @!P0 BRA `(.L_x_4166) ;  /* 0x0000000000048947 */ /* 0x000fea0003800000 */
[----:B------:R-:W-:Y:S01]  /*16a0*/  BPT.TRAP 0x1 ;  /* 0x000000040000795c */ /* 0x000fe20000300000 */
.L_x_4166:
[----:B---3--:R-:W-:Y:S05]  /*16b0*/  @P1 BRA `(.L_x_4167) ;  /* 0x0000000000081947 */ /* 0x008fea0003800000 */
[----:B------:R-:W3:Y:S02]  /*16c0*/  SYNCS.PHASECHK.TRANS64.TRYWAIT P1, [R3+URZ+0x36410], R8 ;  /* 0x03641008030075a7 */ /* 0x000ee4000802017f */
[----:B---3--:R-:W-:Y:S05]  /*16d0*/  @!P1 BRA `(.L_x_4168) ;  /* 0x0000006400b49947 */ /* 0x008fea0003800000 */
.L_x_4167:
        /* <DEDUP_REMOVED lines=103> */
.L_x_4169:
[----:B------:R-:W-:-:S04]  /*1d50*/  SHF.L.U32 R9, R6, 0x1f, RZ ;  /* 0x0000001f06097819 */ /* 0x000fc800000006ff */
[----:B------:R1:W1:Y:S01]  /*1d60*/  SYNCS.PHASECHK.TRANS64.TRYWAIT P1, [UR36+0x36430], R9 ;  /* 0x03643009ff0075a7 */ /* 0x0002620008020164 */
[----:B------:R-:W-:Y:S05]  /*1d70*/  @!P0 BRA `(.L_x_4170) ;  /* 0x0000000000048947 */ /* 0x000fea0003800000 */
[----:B------:R-:W-:Y:S01]  /*1d80*/  BPT.TRAP 0x1 ;  /* 0x000000040000795c */ /* 0x000fe20000300000 */
.L_x_4170:
[----:B-1----:R-:W-:Y:S05]  /*1d90*/  @P1 BRA `(.L_x_4171) ;  /* 0x0000000000081947 */ /* 0x002fea0003800000 */
[----:B------:R-:W1:Y:S02]  /*1da0*/  SYNCS.PHASECHK.TRANS64.TRYWAIT P1, [UR36+0x36430], R9 ;  /* 0x03643009ff0075a7 */ /* 0x000e640008020164 */
[----:B-1----:R-:W-:Y:S05]  /*1db0*/  @!P1 BRA `(.L_x_4172) ;  /* 0x0000006000109947 */ /* 0x002fea0003800000 */
.L_x_4171:
        /* <DEDUP_REMOVED lines=9> */
[----:B--2---:R-:W-:Y:S01]  /*1e50*/  FSEL R8, R137, -INF , P2 ;  /* 0xff80000089087808 */ /* 0x004fe20001000000 */
        /* <DEDUP_REMOVED lines=60> */
[----:B------:R-:W-:Y:S01]  /*2220*/  MUFU.EX2 R144, R144 ;  /* 0x0000009000907308 */ /* 0x000fe20000000800 */
        /* <DEDUP_REMOVED lines=79> */
[----:B------:R-:W1:Y:S04]  /*2720*/  LDS R141, [R153+0x30200] ;  /* 0x03020000998d7984 */ /* 0x000e680000000800 */
[----:B------:R-:W2:Y:S01]  /*2730*/  LDS R140, [R153+0x30220] ;  /* 0x03022000998c7984 */ /* 0x000ea20000000800 */
[----:B------:R-:W-:Y:S06]  /*2740*/  BAR.SYNC.DEFER_BLOCKING 0x9, 0x180 ;  /* 0x0246000000007b1d */ /* 0x000fec0000010000 */
[----:B------:R3:W-:Y:S01]  /*2750*/  STSM.16.M88.4 [R13+0x30400], R8 ;  /* 0x030400080d007844 */ /* 0x0007e20000000200 */
[--C-:B-1----:R-:W-:Y:S01]  /*2760*/  FADD.FTZ R150, R125, -R141.reuse ;  /* 0x8000008d7d967221 */ /* 0x102fe20000010000 */
[----:B------:R-:W-:Y:S01]  /*2770*/  FADD.FTZ R125, R128, -R141 ;  /* 0x8000008d807d7221 */ /* 0x000fe20000010000 */
[--C-:B--2---:R-:W-:Y:S01]  /*2780*/  FADD.FTZ R126, R126, -R140.reuse ;  /* 0x8000008c7e7e7221 */ /* 0x104fe20000010000 */
[--C-:B------:R-:W-:Y:S01]  /*2790*/  FADD.FTZ R128, R131, -R140.reuse ;  /* 0x8000008c83807221 */ /* 0x100fe20000010000 */
[--C-:B------:R-:W-:Y:S01]  /*27a0*/  FADD.FTZ R127, R127, -R140.reuse ;  /* 0x8000008c7f7f7221 */ /* 0x100fe20000010000 */
[----:B------:R-:W-:Y:S01]  /*27b0*/  FADD.FTZ R131, R134, -R140 ;  /* 0x8000008c86837221 */ /* 0x000fe20000010000 */
[----:B---3--:R-:W-:Y:S01]  /*27c0*/  FSEL R8, R149, -INF , P4 ;  /* 0xff80000095087808 */ /* 0x008fe20002000000 */
[--C-:B------:R-:W-:Y:S01]  /*27d0*/  FFMA.FTZ R10, R148, UR7, -R21.reuse ;  /* 0x00000007940a7c23 */ /* 0x100fe20008010815 */
[----:B------:R-:W-:Y:S01]  /*27e0*/  FSEL R11, R146, -INF , P1 ;  /* 0xff800000920b7808 */ /* 0x000fe20000800000 */
[--C-:B------:R-:W-:Y:S01]  /*27f0*/  FFMA.FTZ R146, R145, UR7, -R20.reuse ;  /* 0x0000000791927c23 */ /* 0x100fe20008010814 */
[--C-:B------:R-:W-:Y:S01]  /*2800*/  FFMA.FTZ R145, R151, UR7, -R20.reuse ;  /* 0x0000000797917c23 */ /* 0x100fe20008010814 */
[----:B------:R-:W-:Y:S01]  /*2810*/  FFMA.FTZ R21, R8, UR7, -R21 ;  /* 0x0000000708157c23 */ /* 0x000fe20008010815 */
[----:B------:R-:W1:Y:S01]  /*2820*/  MUFU.EX2 R9, R154 ;  /* 0x0000009a00097308 */ /* 0x000e620000000800 */
[--C-:B------:R-:W-:Y:S01]  /*2830*/  FFMA.FTZ R8, R11, UR7, -R20.reuse ;  /* 0x000000070b087c23 */ /* 0x100fe20008010814 */
[----:B------:R-:W-:Y:S01]  /*2840*/  FFMA.FTZ R11, R147, UR7, -R20 ;  /* 0x00000007930b7c23 */ /* 0x000fe20008010814 */
[--C-:B------:R-:W-:Y:S01]  /*2850*/  FADD.FTZ R147, R120, -R141.reuse ;  /* 0x8000008d78937221 */ /* 0x100fe20000010000 */
[--C-:B------:R-:W-:Y:S01]  /*2860*/  FADD.FTZ R120, R129, -R141.reuse ;  /* 0x8000008d81787221 */ /* 0x100fe20000010000 */
[--C-:B------:R-:W-:Y:S01]  /*2870*/  FADD.FTZ R148, R121, -R141.reuse ;  /* 0x8000008d79947221 */ /* 0x100fe20000010000 */
[--C-:B------:R-:W-:Y:S01]  /*2880*/  FADD.FTZ R129, R122, -R140.reuse ;  /* 0x8000008c7a817221 */ /* 0x100fe20000010000 */
[--C-:B------:R-:W-:Y:S01]  /*2890*/  FADD.FTZ R121, R132, -R141.reuse ;  /* 0x8000008d84797221 */ /* 0x100fe20000010000 */
[----:B------:R-:W2:Y:S01]  /*28a0*/  MUFU.EX2 R10, R10 ;  /* 0x0000000a000a7308 */ /* 0x000ea20000000800 */
[--C-:B------:R-:W-:Y:S01]  /*28b0*/  FADD.FTZ R122, R123, -R140.reuse ;  /* 0x8000008c7b7a7221 */ /* 0x100fe20000010000 */
[----:B------:R-:W-:Y:S01]  /*28c0*/  FMUL.FTZ R143, R143, R126 ;  /* 0x0000007e8f8f7220 */ /* 0x000fe20000410000 */
[--C-:B------:R-:W-:Y:S01]  /*28d0*/  FADD.FTZ R149, R124, -R141.reuse ;  /* 0x8000008d7c957221 */ /* 0x100fe20000010000 */
[----:B------:R-:W-:Y:S01]  /*28e0*/  FADD.FTZ R124, R133, -R141 ;  /* 0x8000008d857c7221 */ /* 0x000fe20000010000 */
[----:B------:R-:W-:Y:S01]  /*28f0*/  FMUL.FTZ R139, R139, R122 ;  /* 0x0000007a8b8b7220 */ /* 0x000fe20000410000 */
[--C-:B------:R-:W-:Y:S01]  /*2900*/  FADD.FTZ R133, R130, -R140.reuse ;  /* 0x8000008c82857221 */ /* 0x100fe20000010000 */
[----:B------:R-:W-:Y:S01]  /*2910*/  FADD.FTZ R140, R135, -R140 ;  /* 0x8000008c878c7221 */ /* 0x000fe20000010000 */
[----:B------:R-:W3:Y:S01]  /*2920*/  MUFU.EX2 R21, R21 ;  /* 0x0000001500157308 */ /* 0x000ee20000000800 */
[C---:B-1----:R-:W-:Y:S01]  /*2930*/  FMUL.FTZ R126, R9.reuse, R120 ;  /* 0x00000078097e7220 */ /* 0x042fe20000410000 */
[----:B------:R-:W-:Y:S01]  /*2940*/  F2FP.F16.F32.PACK_AB R120, R9, R144 ;  /* 0x000000900978723e */ /* 0x000fe200000000ff */
[----:B------:R-:W-:Y:S01]  /*2950*/  FMUL.FTZ R22, R22, R147 ;  /* 0x0000009316167220 */ /* 0x000fe20000410000 */
[----:B------:R-:W-:Y:S01]  /*2960*/  FMUL.FTZ R23, R23, R148 ;  /* 0x0000009417177220 */ /* 0x000fe20000410000 */
[----:B------:R-:W-:Y:S01]  /*2970*/  FMUL.FTZ R136, R136, R149 ;  /* 0x0000009588887220 */ /* 0x000fe20000410000 */
[----:B------:R-:W-:Y:S01]  /*2980*/  FMUL.FTZ R137, R137, R150 ;  /* 0x0000009689897220 */ /* 0x000fe20000410000 */
[----:B------:R-:W-:Y:S01]  /*2990*/  FMUL.FTZ R138, R138, R129 ;  /* 0x000000818a8a7220 */ /* 0x000fe20000410000 */
[----:B------:R-:W1:Y:S01]  /*29a0*/  MUFU.EX2 R8, R8 ;  /* 0x0000000800087308 */ /* 0x000e620000000800 */
[----:B--2---:R-:W-:Y:S01]  /*29b0*/  FMUL.FTZ R9, R10, R121 ;  /* 0x000000790a097220 */ /* 0x004fe20000410000 */
[----:B------:R-:W-:Y:S01]  /*29c0*/  FMUL.FTZ R142, R142, R127 ;  /* 0x0000007f8e8e7220 */ /* 0x000fe20000410000 */
[----:B------:R-:W-:Y:S01]  /*29d0*/  FMUL.FTZ R125, R144, R125 ;  /* 0x0000007d907d7220 */ /* 0x000fe20000410000 */
[----:B------:R-:W-:-:S04]  /*29e0*/  UMOV UR7, 0x80000020 ;  /* 0x8000002000077882 */ /* 0x000fc80000000000 */
[----:B------:R-:W2:Y:S01]  /*29f0*/  MUFU.EX2 R11, R11 ;  /* 0x0000000b000b7308 */ /* 0x000ea20000000800 */
[C---:B---3--:R-:W-:Y:S01]  /*2a00*/  F2FP.F16.F32.PACK_AB R122, R21.reuse, R10 ;  /* 0x0000000a157a723e */ /* 0x048fe200000000ff */
[----:B------:R-:W-:Y:S01]  /*2a10*/  FMUL.FTZ R124, R21, R124 ;  /* 0x0000007c157c7220 */ /* 0x000fe20000410000 */
[----:B------:R-:W-:-:S05]  /*2a20*/  F2FP.F16.F32.PACK_AB R10, R137, R136 ;  /* 0x00000088890a723e */ /* 0x000fca00000000ff */
        /* <DEDUP_REMOVED lines=10> */
[----:B------:R-:W-:-:S02]  /*2ad0*/  F2FP.F16.F32.PACK_AB R21, R128, R21 ;  /* 0x000000158015723e */ /* 0x000fc400000000ff */
        /* <DEDUP_REMOVED lines=94> */
.L_x_4173:
        /* <DEDUP_REMOVED lines=62> */
.L_x_4174:
        /* <DEDUP_REMOVED lines=12> */
.L_x_4164:
[----:B------:R-:W4:Y:S01]  /*3560*/  LDC R10, c[0x0][0x850] ;  /* 0x00021400ff0a7b82 */ /* 0x000f220000000800 */
[----:B------:R-:W5:Y:S01]  /*3570*/  S2R R9, SR_CTAID.Y ;  /* 0x0000000000097919 */ /* 0x000f620000002600 */
[----:B------:R-:W-:Y:S01]  /*3580*/  ULDC.64 UR4, c[0x0][0x818] ;  /* 0x0002060000047ab9 */ /* 0x000fe20000000a00 */
[----:B------:R-:W-:Y:S01]  /*3590*/  ULDC.64 UR6, c[0x0][0x840] ;  /* 0x0002100000067ab9 */ /* 0x000fe20000000a00 */
[----:B-1----:R-:W-:Y:S01]  /*35a0*/  IMAD R16, R16, 0x1800, R17 ;  /* 0x0000180010107824 */ /* 0x002fe200078e0211 */
[----:B------:R-:W1:Y:S01]  /*35b0*/  S2R R8, SR_CTAID.X ;  /* 0x0000000000087919 */ /* 0x000e620000002500 */
[----:B------:R-:W2:Y:S03]  /*35c0*/  S2R R7, SR_CTAID.Z ;  /* 0x0000000000077919 */ /* 0x000ea60000002700 */
[----:B------:R-:W-:Y:S02]  /*35d0*/  LEA R16, R16, UR36, 0x2 ;  /* 0x0000002410107c11 */ /* 0x000fe4000f8e10ff */
[----:B----4-:R-:W-:Y:S01]  /*35e0*/  ISETP.NE.AND P0, PT, R10, 0x1, PT ;  /* 0x000000010a00780c */ /* 0x010fe20003f05270 */
[----:B-----5:R-:W-:-:S12]  /*35f0*/  IMAD.MOV.U32 R6, RZ, RZ, R9 ;  /* 0x000000ffff067224 */ /* 0x020fd800078e0009 */
[----:B------:R-:W4:Y:S01]  /*3600*/  @P0 LDC R0, c[0x0][0x854] ;  /* 0x00021500ff000b82 */ /* 0x000f220000000800 */
[----:B-1----:R-:W-:-:S05]  /*3610*/  IMAD R4, R8, 0x4800, RZ ;  /* 0x0000480008047824 */ /* 0x002fca00078e02ff */
[----:B------:R-:W-:Y:S02]  /*3620*/  SHF.R.S32.HI R5, RZ, 0x1f, R4 ;  /* 0x0000001fff057819 */ /* 0x000fe40000011404 */
[----:B---3--:R-:W1:Y:S01]  /*3630*/  @P0 LDC R3, c[0x0][0x858] ;  /* 0x00021600ff030b82 */ /* 0x008e620000000800 */
[----:B----4-:R-:W-:-:S05]  /*3640*/  @P0 IMAD.HI.U32 R0, R9, R0, RZ ;  /* 0x0000000009000227 */ /* 0x010fca00078e00ff */
[----:B-1----:R-:W-:-:S04]  /*3650*/  @P0 SHF.R.U32.HI R6, RZ, R3, R0 ;  /* 0x00000003ff060219 */ /* 0x002fc80000011600 */
[----:B------:R-:W-:Y:S01]  /*3660*/  SHF.R.S32.HI R0, RZ, 0x1f, R6 ;  /* 0x0000001fff007819 */ /* 0x000fe20000011406 */
[----:B------:R-:W-:-:S04]  /*3670*/  IMAD.WIDE.U32 R2, R6, UR4, R4 ;  /* 0x0000000406027c25 */ /* 0x000fc8000f8e0004 */
[C---:B--2---:R-:W-:Y:S02]  /*3680*/  IMAD R11, R0.reuse, UR4, RZ ;  /* 0x00000004000b7c24 */ /* 0x044fe4000f8e02ff */
[----:B------:R-:W-:Y:S02]  /*3690*/  IMAD R15, R0, UR6, RZ ;  /* 0x00000006000f7c24 */ /* 0x000fe4000f8e02ff */
[C---:B------:R-:W-:Y:S01]  /*36a0*/  IMAD R13, R6.reuse, UR5, R11 ;  /* 0x00000005060d7c24 */ /* 0x040fe2000f8e020b */
[----:B------:R-:W-:Y:S01]  /*36b0*/  SHF.R.S32.HI R11, RZ, 0x1f, R7 ;  /* 0x0000001fff0b7819 */ /* 0x000fe20000011407 */
        /* <DEDUP_REMOVED lines=102> */
.L_x_4178:
[----:B------:R-:W2:Y:S04]  /*3d20*/  LDG.E.STRONG.GPU R0, desc[UR38][R12.64] ;  /* 0x000000260c007981 */ /* 0x000ea8000c1ef900 */
[----:B--2---:R-:W-:Y:S01]  /*3d30*/  CCTL.IVALL ;  /* 0x00000000ff00798f */ /* 0x004fe20002000000 */
[----:B------:R-:W-:Y:S05]  /*3d40*/  YIELD ;  /* 0x0000000000007946 */ /* 0x000fea0003800000 */
[----:B------:R-:W-:-:S13]  /*3d50*/  ISETP.NE.AND P0, PT, R0, R9, PT ;  /* 0x000000090000720c */ /* 0x000fda0003f05270 */
[----:B------:R-:W-:Y:S05]  /*3d60*/  @P0 BRA `(.L_x_4178) ;  /* 0xfffffffc00ec0947 */ /* 0x000fea000383ffff */
.L_x_4177:
[----:B------:R-:W-:Y:S05]  /*3d70*/  BSYNC B0 ;  /* 0x0000000000007941 */ /* 0x000fea0003800000 */
.L_x_4176:
[----:B------:R-:W-:Y:S01]  /*3d80*/  UMOV UR4, 0xffffffff ;  /* 0xffffffff00047882 */ /* 0x000fe20000000000 */
[----:B------:R-:W-:Y:S02]  /*3d90*/  LEA.HI.X R19, R4, R19, R15, 0x2, P2 ;  /* 0x0000001304137211 */ /* 0x000fe400010f140f */
[----:B------:R-:W-:Y:S01]  /*3da0*/  LEA.HI.X R14, R2, R21, R14, 0x2, P3 ;  /* 0x00000015020e7211 */ /* 0x000fe200018f140e */
[----:B------:R-:W-:Y:S06]  /*3db0*/  BRA.DIV UR4, `(.L_x_4179) ;  /* 0x0000004204247947 */ /* 0x000fec000b800000 */
[----:B------:R-:W-:Y:S01]  /*3dc0*/  NOP ;  /* 0x0000000000007918 */ /* 0x000fe20000000000 */
.L_x_4272:
        /* <DEDUP_REMOVED lines=16> */
.L_x_4182:
[----:B------:R-:W-:Y:S01]  /*3ed0*/  @P0 ELECT P2, URZ, PT ;  /* 0x00000000003f082f */ /* 0x000fe20003840000 */
[----:B------:R1:W-:-:S12]  /*3ee0*/  UBLKRED.G.S.ADD.F32.RN [UR4], [UR36], UR6, desc[UR8] ;  /* 0x00000804240073bb */ /* 0x0003d800080a1406 */
[----:B------:R-:W-:Y:S02]  /*3ef0*/  @P2 PLOP3.LUT P0, PT, P2, PT, PT, 0x8, 0x0 ;  /* 0x000000000000281c */ /* 0x000fe4000170e170 */
[----:B------:R-:W-:-:S11]  /*3f00*/  PLOP3.LUT P2, PT, PT, PT, PT, 0x8, 0x0 ;  /* 0x000000000000781c */ /* 0x000fd60003f4e170 */
[----:B-1----:R-:W-:Y:S05]  /*3f10*/  @P0 BRA.U.ANY `(.L_x_4182) ;  /* 0xfffffffd00ec0947 */ /* 0x002fea000393ffff */
[----:B------:R0:W-:Y:S01]  /*3f20*/  UTMACMDFLUSH ;  /* 0x00000000000079b7 */ /* 0x0001e20000000000 */
[----:B------:R-:W-:-:S04]  /*3f30*/  DEPBAR.LE SB0, 0x0 ;  /* 0x000080000000791a */ /* 0x000fc80000000000 */
.L_x_4181:
[----:B------:R-:W-:Y:S05]  /*3f40*/  BSYNC B0 ;  /* 0x0000000000007941 */ /* 0x000fea0003800000 */
.L_x_4180:
        /* <DEDUP_REMOVED lines=14> */
.L_x_4184:
[----:B------:R-:W-:Y:S05]  /*4030*/  BSYNC B0 ;  /* 0x0000000000007941 */ /* 0x000fea0003800000 */
.L_x_4183:
        /* <DEDUP_REMOVED lines=18> */
.L_x_4187:
[----:B------:R-:W2:Y:S04]  /*4160*/  LDG.E.STRONG.GPU R0, desc[UR38][R2.64] ;  /* 0x0000002602007981 */ /* 0x000ea8000c1ef900 */
[----:B--2---:R-:W-:Y:S01]  /*4170*/  CCTL.IVALL ;  /* 0x00000000ff00798f */ /* 0x004fe20002000000 */
[----:B------:R-:W-:Y:S05]  /*4180*/  YIELD ;  /* 0x0000000000007946 */ /* 0x000fea0003800000 */
[----:B------:R-:W-:-:S13]  /*4190*/  ISETP.NE.AND P0, PT, R0, R9, PT ;  /* 0x000000090000720c */ /* 0x000fda0003f05270 */
[----:B------:R-:W-:Y:S05]  /*41a0*/  @P0 BRA `(.L_x_4187) ;  /* 0xfffffffc00ec0947 */ /* 0x000fea000383ffff */
.L_x_4186:
[----:B------:R-:W-:Y:S05]  /*41b0*/  BSYNC B0 ;  /* 0x0000000000007941 */ /* 0x000fea0003800000 */
.L_x_4185:
[----:B------:R-:W-:-:S03]  /*41c0*/  UMOV UR4, 0xffffffff ;  /* 0xffffffff00047882 */ /* 0x000fc60000000000 */
[----:B------:R-:W-:Y:S05]  /*41d0*/  BRA.DIV UR4, `(.L_x_4188) ;  /* 0x0000003e04387947 */ /* 0x000fea000b800000 */
[----:B------:R-:W-:Y:S01]  /*41e0*/  NOP ;  /* 0x0000000000007918 */ /* 0x000fe20000000000 */
.L_x_4275:
        /* <DEDUP_REMOVED lines=16> */
.L_x_4191:
[----:B------:R-:W-:Y:S01]  /*42f0*/  @P0 ELECT P2, URZ, PT ;  /* 0x00000000003f082f */ /* 0x000fe20003840000 */
[----:B------:R2:W-:-:S12]  /*4300*/  UBLKRED.G.S.ADD.F32.RN [UR4], [UR36], UR6, desc[UR8] ;  /* 0x00000804240073bb */ /* 0x0005d800080a1406 */
[----:B------:R-:W-:Y:S02]  /*4310*/  @P2 PLOP3.LUT P0, PT, P2, PT, PT, 0x8, 0x0 ;  /* 0x000000000000281c */ /* 0x000fe4000170e170 */
[----:B------:R-:W-:-:S11]  /*4320*/  PLOP3.LUT P2, PT, PT, PT, PT, 0x8, 0x0 ;  /* 0x000000000000781c */ /* 0x000fd60003f4e170 */
[----:B--2---:R-:W-:Y:S05]  /*4330*/  @P0 BRA.U.ANY `(.L_x_4191) ;  /* 0xfffffffd00ec0947 */ /* 0x004fea000393ffff */
[----:B------:R0:W-:Y:S01]  /*4340*/  UTMACMDFLUSH ;  /* 0x00000000000079b7 */ /* 0x0001e20000000000 */
[----:B------:R-:W-:-:S04]  /*4350*/  DEPBAR.LE SB0, 0x0 ;  /* 0x000080000000791a */ /* 0x000fc80000000000 */
.L_x_4190:
[----:B------:R-:W-:Y:S05]  /*4360*/  BSYNC B0 ;  /* 0x0000000000007941 */ /* 0x000fea0003800000 */
.L_x_4189:
        /* <DEDUP_REMOVED lines=14> */
.L_x_4154:
        /* <DEDUP_REMOVED lines=55> */
.L_x_4226:
        /* <DEDUP_REMOVED lines=13> */
.L_x_4196:
[----:B------:R-:W2:Y:S04]  /*4890*/  LDG.E.STRONG.GPU R6, desc[UR38][R2.64] ;  /* 0x0000002602067981 */ /* 0x000ea8000c1ef900 */
[----:B--2---:R-:W-:Y:S01]  /*48a0*/  CCTL.IVALL ;  /* 0x00000000ff00798f */ /* 0x004fe20002000000 */
[----:B------:R-:W-:Y:S05]  /*48b0*/  YIELD ;  /* 0x0000000000007946 */ /* 0x000fea0003800000 */
[----:B------:R-:W-:-:S13]  /*48c0*/  ISETP.NE.AND P3, PT, R6, UR22, PT ;  /* 0x0000001606007c0c */ /* 0x000fda000bf65270 */
[----:B------:R-:W-:Y:S05]  /*48d0*/  @P3 BRA `(.L_x_4196) ;  /* 0xfffffffc00ec3947 */ /* 0x000fea000383ffff */
.L_x_4195:
[----:B------:R-:W-:Y:S05]  /*48e0*/  BSYNC B0 ;  /* 0x0000000000007941 */ /* 0x000fea0003800000 */
.L_x_4194:
[----:B------:R-:W-:-:S03]  /*48f0*/  UMOV UR14, 0xffffffff ;  /* 0xffffffff000e7882 */ /* 0x000fc60000000000 */
[----:B------:R-:W-:Y:S05]  /*4900*/  BRA.DIV UR14, `(.L_x_4197) ;  /* 0x000000360e887947 */ /* 0x000fea000b800000 */
[----:B------:R-:W-:Y:S01]  /*4910*/  NOP ;  /* 0x0000000000007918 */ /* 0x000fe20000000000 */
.L_x_4278:
        /* <DEDUP_REMOVED lines=19> */
.L_x_4199:
[----:B------:R-:W-:Y:S05]  /*4a50*/  BSYNC B0 ;  /* 0x0000000000007941 */ /* 0x000fea0003800000 */
.L_x_4198:
        /* <DEDUP_REMOVED lines=14> */
.L_x_4201:
[----:B------:R-:W-:Y:S05]  /*4b40*/  BSYNC B0 ;  /* 0x0000000000007941 */ /* 0x000fea0003800000 */
.L_x_4200:
        /* <DEDUP_REMOVED lines=15> */
.L_x_4203:
[----:B------:R-:W-:Y:S05]  /*4c40*/  BSYNC B0 ;  /* 0x0000000000007941 */ /* 0x000fea0003800000 */
.L_x_4202:
[----:B------:R-:W-:Y:S06]  /*4c50*/  BAR.ARV 0xa, 0xa0 ;  /* 0x0282800000007b1d */ /* 0x000fec0000002000 */
[----:B------:R-:W-:Y:S04]  /*4c60*/  BSSY B0, `(.L_x_4204) ;  /* 0x0000003000007945 */ /* 0x000fe80003800000 */
[----:B------:R-:W-:Y:S05]  /*4c70*/  @!P0 BRA `(.L_x_4205) ;  /* 0x0000000000048947 */ /* 0x000fea0003800000 */
[----:B------:R-:W-:-:S04]  /*4c80*/  DEPBAR.LE SB0, 0x1 ;  /* 0x000080400000791a */ /* 0x000fc80000000000 */
.L_x_4205:
[----:B------:R-:W-:Y:S05]  /*4c90*/  BSYNC B0 ;  /* 0x0000000000007941 */ /* 0x000fea0003800000 */
.L_x_4204:
[----:B------:R-:W-:Y:S06]  /*4ca0*/  BAR.ARV 0xb, 0xa0 ;  /* 0x02c2800000007b1d */ /* 0x000fec0000002000 */
[----:B------:R-:W-:Y:S04]  /*4cb0*/  BSSY B0, `(.L_x_4206) ;  /* 0x0000003000007945 */ /* 0x000fe80003800000 */
[----:B------:R-:W-:Y:S05]  /*4cc0*/  @!P0 BRA `(.L_x_4207) ;  /* 0x0000000000048947 */ /* 0x000fea0003800000 */
[----:B------:R-:W-:-:S04]  /*4cd0*/  DEPBAR.LE SB0, 0x0 ;  /* 0x000080000000791a */ /* 0x000fc80000000000 */
.L_x_4207:
[----:B------:R-:W-:Y:S05]  /*4ce0*/  BSYNC B0 ;  /* 0x0000000000007941 */ /* 0x000fea0003800000 */
.L_x_4206:
        /* <DEDUP_REMOVED lines=19> */
.L_x_4209:
[----:B------:R-:W-:Y:S05]  /*4e20*/  BSYNC B0 ;  /* 0x0000000000007941 */ /* 0x000fea0003800000 */
.L_x_4208:
        /* <DEDUP_REMOVED lines=9> */
.L_x_4212:
[----:B------:R-:W2:Y:S04]  /*4ec0*/  LDG.E.STRONG.GPU R6, desc[UR38][R2.64] ;  /* 0x0000002602067981 */ /* 0x000ea8000c1ef900 */
[----:B--2---:R-:W-:Y:S01]  /*4ed0*/  CCTL.IVALL ;  /* 0x00000000ff00798f */ /* 0x004fe20002000000 */
[----:B------:R-:W-:Y:S05]  /*4ee0*/  YIELD ;  /* 0x0000000000007946 */ /* 0x000fea0003800000 */
[----:B------:R-:W-:-:S13]  /*4ef0*/  ISETP.NE.AND P3, PT, R6, UR22, PT ;  /* 0x0000001606007c0c */ /* 0x000fda000bf65270 */
[----:B------:R-:W-:Y:S05]  /*4f00*/  @P3 BRA `(.L_x_4212) ;  /* 0xfffffffc00ec3947 */ /* 0x000fea000383ffff */
.L_x_4211:
[----:B------:R-:W-:Y:S05]  /*4f10*/  BSYNC B0 ;  /* 0x0000000000007941 */ /* 0x000fea0003800000 */
.L_x_4210:
[----:B------:R-:W-:-:S03]  /*4f20*/  UMOV UR10, 0xffffffff ;  /* 0xffffffff000a7882 */ /* 0x000fc60000000000 */
[----:B------:R-:W-:Y:S05]  /*4f30*/  BRA.DIV UR10, `(.L_x_4213) ;  /* 0x000000320a187947 */ /* 0x000fea000b800000 */
[----:B------:R-:W-:Y:S01]  /*4f40*/  NOP ;  /* 0x0000000000007918 */ /* 0x000fe20000000000 */
.L_x_4281:
        /* <DEDUP_REMOVED lines=15> */
.L_x_4215:
[----:B------:R-:W-:Y:S05]  /*5040*/  BSYNC B0 ;  /* 0x0000000000007941 */ /* 0x000fea0003800000 */
.L_x_4214:
        /* <DEDUP_REMOVED lines=14> */
.L_x_4217:
[----:B------:R-:W-:Y:S05]  /*5130*/  BSYNC B0 ;  /* 0x0000000000007941 */ /* 0x000fea0003800000 */
.L_x_4216:
        /* <DEDUP_REMOVED lines=15> */
.L_x_4219:
[----:B------:R-:W-:Y:S05]  /*5230*/  BSYNC B0 ;  /* 0x0000000000007941 */ /* 0x000fea0003800000 */
.L_x_4218:
[----:B------:R-:W-:Y:S06]  /*5240*/  BAR.ARV 0xa, 0xa0 ;  /* 0x0282800000007b1d */ /* 0x000fec0000002000 */
[----:B------:R-:W-:Y:S04]  /*5250*/  BSSY B0, `(.L_x_4220) ;  /* 0x0000003000007945 */ /* 0x000fe80003800000 */
[----:B------:R-:W-:Y:S05]  /*5260*/  @!P0 BRA `(.L_x_4221) ;  /* 0x0000000000048947 */ /* 0x000fea0003800000 */
[----:B------:R-:W-:-:S04]  /*5270*/  DEPBAR.LE SB0, 0x1 ;  /* 0x000080400000791a */ /* 0x000fc80000000000 */
.L_x_4221:
[----:B------:R-:W-:Y:S05]  /*5280*/  BSYNC B0 ;  /* 0x0000000000007941 */ /* 0x000fea0003800000 */
.L_x_4220:
[----:B------:R-:W-:Y:S06]  /*5290*/  BAR.ARV 0xb, 0xa0 ;  /* 0x02c2800000007b1d */ /* 0x000fec0000002000 */
[----:B------:R-:W-:Y:S04]  /*52a0*/  BSSY B0, `(.L_x_4222) ;  /* 0x0000003000007945 */ /* 0x000fe80003800000 */
[----:B------:R-:W-:Y:S05]  /*52b0*/  @!P0 BRA `(.L_x_4223) ;  /* 0x0000000000048947 */ /* 0x000fea0003800000 */
[----:B------:R-:W-:-:S04]  /*52c0*/  DEPBAR.LE SB0, 0x0 ;  /* 0x000080000000791a */ /* 0x000fc80000000000 */
.L_x_4223:
[----:B------:R-:W-:Y:S05]  /*52d0*/  BSYNC B0 ;  /* 0x0000000000007941 */ /* 0x000fea0003800000 */
.L_x_4222:
        /* <DEDUP_REMOVED lines=19> */
.L_x_4225:
[----:B------:R-:W-:Y:S05]  /*5410*/  BSYNC B0 ;  /* 0x0000000000007941 */ /* 0x000fea0003800000 */
.L_x_4224:
[----:B------:R-:W-:Y:S02]  /*5420*/  UIADD3 UR4, UR4, 0x2, URZ ;  /* 0x0000000204047890 */ /* 0x000fe4000fffe03f */
[----:B------:R-:W-:Y:S01]  /*5430*/  UIADD3 UR5, UR5, 0x1, URZ ;  /* 0x0000000105057890 */ /* 0x000fe2000fffe03f */
[----:B------:R-:W-:Y:S11]  /*5440*/  @P2 BRA `(.L_x_4226) ;  /* 0xfffffff000dc2947 */ /* 0x000ff6000383ffff */
.L_x_4193:
        /* <DEDUP_REMOVED lines=13> */
.L_x_4229:
[----:B------:R-:W2:Y:S04]  /*5520*/  LDG.E.STRONG.GPU R0, desc[UR38][R2.64] ;  /* 0x0000002602007981 */ /* 0x000ea8000c1ef900 */
[----:B--2---:R-:W-:Y:S01]  /*5530*/  CCTL.IVALL ;  /* 0x00000000ff00798f */ /* 0x004fe20002000000 */
[----:B------:R-:W-:Y:S05]  /*5540*/  YIELD ;  /* 0x0000000000007946 */ /* 0x000fea0003800000 */
[----:B------:R-:W-:-:S13]  /*5550*/  ISETP.NE.AND P1, PT, R0, UR22, PT ;  /* 0x0000001600007c0c */ /* 0x000fda000bf25270 */
[----:B------:R-:W-:Y:S05]  /*5560*/  @P1 BRA `(.L_x_4229) ;  /* 0xfffffffc00ec1947 */ /* 0x000fea000383ffff */
.L_x_4228:
[----:B------:R-:W-:Y:S05]  /*5570*/  BSYNC B0 ;  /* 0x0000000000007941 */ /* 0x000fea0003800000 */
.L_x_4227:
[----:B------:R-:W-:-:S03]  /*5580*/  UMOV UR5, 0xffffffff ;  /* 0xffffffff00057882 */ /* 0x000fc60000000000 */
[----:B------:R-:W-:Y:S05]  /*5590*/  BRA.DIV UR5, `(.L_x_4230) ;  /* 0x0000002a059c7947 */ /* 0x000fea000b800000 */
[----:B------:R-:W-:Y:S01]  /*55a0*/  NOP ;  /* 0x0000000000007918 */ /* 0x000fe20000000000 */
.L_x_4284:
        /* <DEDUP_REMOVED lines=22> */
.L_x_4232:
[----:B------:R-:W-:Y:S05]  /*5710*/  BSYNC B0 ;  /* 0x0000000000007941 */ /* 0x000fea0003800000 */
.L_x_4231:
        /* <DEDUP_REMOVED lines=19> */
.L_x_4234:
[----:B------:R-:W-:Y:S05]  /*5850*/  BSYNC B0 ;  /* 0x0000000000007941 */ /* 0x000fea0003800000 */
.L_x_4233:
        /* <DEDUP_REMOVED lines=20> */
.L_x_4236:
[----:B------:R-:W-:Y:S05]  /*59a0*/  BSYNC B0 ;  /* 0x0000000000007941 */ /* 0x000fea0003800000 */
.L_x_4235:
[----:B------:R-:W-:Y:S06]  /*59b0*/  BAR.ARV 0xa, 0xa0 ;  /* 0x0282800000007b1d */ /* 0x000fec0000002000 */
[----:B------:R-:W-:Y:S04]  /*59c0*/  BSSY B0, `(.L_x_4237) ;  /* 0x0000003000007945 */ /* 0x000fe80003800000 */
[----:B------:R-:W-:Y:S05]  /*59d0*/  @!P0 BRA `(.L_x_4238) ;  /* 0x0000000000048947 */ /* 0x000fea0003800000 */
[----:B------:R-:W-:-:S04]  /*59e0*/  DEPBAR.LE SB0, 0x1 ;  /* 0x000080400000791a */ /* 0x000fc80000000000 */
.L_x_4238:
[----:B------:R-:W-:Y:S05]  /*59f0*/  BSYNC B0 ;  /* 0x0000000000007941 */ /* 0x000fea0003800000 */
.L_x_4237:
[----:B------:R-:W-:Y:S06]  /*5a00*/  BAR.ARV 0xb, 0xa0 ;  /* 0x02c2800000007b1d */ /* 0x000fec0000002000 */
[----:B------:R-:W-:Y:S04]  /*5a10*/  BSSY B0, `(.L_x_4239) ;  /* 0x0000003000007945 */ /* 0x000fe80003800000 */
[----:B------:R-:W-:Y:S05]  /*5a20*/  @!P0 BRA `(.L_x_4240) ;  /* 0x0000000000048947 */ /* 0x000fea0003800000 */
[----:B------:R-:W-:-:S04]  /*5a30*/  DEPBAR.LE SB0, 0x0 ;  /* 0x000080000000791a */ /* 0x000fc80000000000 */
.L_x_4240:
[----:B------:R-:W-:Y:S05]  /*5a40*/  BSYNC B0 ;  /* 0x0000000000007941 */ /* 0x000fea0003800000 */
.L_x_4239:
        /* <DEDUP_REMOVED lines=19> */
.L_x_4192:
        /* <DEDUP_REMOVED lines=57> */
.L_x_4285:
        /* <DEDUP_REMOVED lines=9> */
.L_x_4244:
        /* <DEDUP_REMOVED lines=102> */
.L_x_4255:
[----:B-1----:R-:W-:-:S05]  /*6600*/  IMAD.MOV.U32 R10, RZ, RZ, 0x1 ;  /* 0x00000001ff0a7424 */ /* 0x002fca00078e00ff */
[----:B------:R-:W-:-:S04]  /*6610*/  SHF.L.U32 R10, R10, 0x1f, RZ ;  /* 0x0000001f0a0a7819 */ /* 0x000fc800000006ff */
[----:B------:R-:W1:Y:S02]  /*6620*/  SYNCS.PHASECHK.TRANS64.TRYWAIT P1, [R0+URZ+0x36438], R10 ;  /* 0x0364380a000075a7 */ /* 0x000e64000802017f */
[----:B-123--:R-:W-:Y:S05]  /*6630*/  @!P1 BRA `(.L_x_4247) ;  /* 0x0000001800a49947 */ /* 0x00efea0003800000 */
.L_x_4286:
[----:B------:R-:W-:Y:S05]  /*6640*/  @P0 BRA `(.L_x_4248) ;  /* 0x0000000000140947 */ /* 0x000fea0003800000 */
[----:B------:R-:W-:Y:S01]  /*6650*/  ISETP.NE.AND P1, PT, R16, RZ, PT ;  /* 0x000000ff1000720c */ /* 0x000fe20003f25270 */
[----:B------:R-:W-:-:S04]  /*6660*/  IMAD.MOV.U32 R3, RZ, RZ, 0x6100 ;  /* 0x00006100ff037424 */ /* 0x000fc800078e00ff */
[----:B------:R2:W-:Y:S08]  /*6670*/  SYNCS.ARRIVE.TRANS64 RZ, [R0+URZ+0x36430], R3 ;  /* 0x0364300300ff79a7 */ /* 0x0005f0000800003f */
[----:B------:R-:W-:Y:S05]  /*6680*/  @!P1 BRA `(.L_x_4248) ;  /* 0x0000000000049947 */ /* 0x000fea0003800000 */
[----:B------:R-:W-:Y:S01]  /*6690*/  BPT.TRAP 0x1 ;  /* 0x000000040000795c */ /* 0x000fe20000300000 */
.L_x_4248:
        /* <DEDUP_REMOVED lines=47> */
.L_x_4287:
[----:B------:R-:W-:Y:S05]  /*6990*/  @P0 BRA `(.L_x_4250) ;  /* 0x0000000000140947 */ /* 0x000fea0003800000 */
[----:B------:R-:W-:Y:S01]  /*69a0*/  ISETP.NE.AND P1, PT, R16, RZ, PT ;  /* 0x000000ff1000720c */ /* 0x000fe20003f25270 */
[----:B--2---:R-:W-:-:S04]  /*69b0*/  IMAD.MOV.U32 R3, RZ, RZ, 0x6100 ;  /* 0x00006100ff037424 */ /* 0x004fc800078e00ff */
[----:B------:R3:W-:Y:S08]  /*69c0*/  SYNCS.ARRIVE.TRANS64 RZ, [R0+URZ+0x36418], R3 ;  /* 0x0364180300ff79a7 */ /* 0x0007f0000800003f */
[----:B------:R-:W-:Y:S05]  /*69d0*/  @!P1 BRA `(.L_x_4250) ;  /* 0x0000000000049947 */ /* 0x000fea0003800000 */
[----:B------:R-:W-:Y:S01]  /*69e0*/  BPT.TRAP 0x1 ;  /* 0x000000040000795c */ /* 0x000fe20000300000 */
.L_x_4250:
        /* <DEDUP_REMOVED lines=35> */
.L_x_4288:
        /* <DEDUP_REMOVED lines=9> */
.L_x_4252:
        /* <DEDUP_REMOVED lines=37> */
.L_x_4290:
[----:B------:R-:W-:Y:S05]  /*6f00*/  @P0 BRA `(.L_x_4254) ;  /* 0x0000000000140947 */ /* 0x000fea0003800000 */
[----:B------:R-:W-:Y:S01]  /*6f10*/  ISETP.NE.AND P1, PT, R16, RZ, PT ;  /* 0x000000ff1000720c */ /* 0x000fe20003f25270 */
[----:B--2---:R-:W-:-:S04]  /*6f20*/  IMAD.MOV.U32 R5, RZ, RZ, 0x6100 ;  /* 0x00006100ff057424 */ /* 0x004fc800078e00ff */
[----:B------:R3:W-:Y:S08]  /*6f30*/  SYNCS.ARRIVE.TRANS64 RZ, [R0+URZ+0x36410], R5 ;  /* 0x0364100500ff79a7 */ /* 0x0007f0000800003f */
[----:B------:R-:W-:Y:S05]  /*6f40*/  @!P1 BRA `(.L_x_4254) ;  /* 0x0000000000049947 */ /* 0x000fea0003800000 */
[----:B------:R-:W-:Y:S01]  /*6f50*/  BPT.TRAP 0x1 ;  /* 0x000000040000795c */ /* 0x000fe20000300000 */
.L_x_4254:
        /* <DEDUP_REMOVED lines=36> */
.L_x_4246:
[----:B------:R-:W-:Y:S01]  /*71a0*/  ISETP.NE.AND P1, PT, R19, RZ, PT ;  /* 0x000000ff1300720c */ /* 0x000fe20003f25270 */
[----:B------:R-:W-:-:S12]  /*71b0*/  IMAD.MOV.U32 R4, RZ, RZ, 0x1 ;  /* 0x00000001ff047424 */ /* 0x000fd800078e00ff */
[----:B------:R-:W-:Y:S05]  /*71c0*/  @!P1 BRA `(.L_x_4245) ;  /* 0x0000000400649947 */ /* 0x000fea0003800000 */
[----:B------:R-:W2:Y:S02]  /*71d0*/  SYNCS.PHASECHK.TRANS64.TRYWAIT P1, [R0+URZ+0x36438], R10 ;  /* 0x0364380a000075a7 */ /* 0x000ea4000802017f */
[----:B--2---:R-:W-:Y:S05]  /*71e0*/  @!P1 BRA `(.L_x_4256) ;  /* 0x00000010000c9947 */ /* 0x004fea0003800000 */
.L_x_4291:
[----:B------:R-:W-:Y:S05]  /*71f0*/  @P0 BRA `(.L_x_4257) ;  /* 0x0000000000140947 */ /* 0x000fea0003800000 */
[----:B------:R-:W-:Y:S01]  /*7200*/  ISETP.NE.AND P1, PT, R16, RZ, PT ;  /* 0x000000ff1000720c */ /* 0x000fe20003f25270 */
[----:B------:R-:W-:-:S04]  /*7210*/  IMAD.MOV.U32 R5, RZ, RZ, 0x6100 ;  /* 0x00006100ff057424 */ /* 0x000fc800078e00ff */
[----:B------:R3:W-:Y:S08]  /*7220*/  SYNCS.ARRIVE.TRANS64 RZ, [R0+URZ+0x36430], R5 ;  /* 0x0364300500ff79a7 */ /* 0x0007f0000800003f */
[----:B------:R-:W-:Y:S05]  /*7230*/  @!P1 BRA `(.L_x_4257) ;  /* 0x0000000000049947 */ /* 0x000fea0003800000 */
[----:B------:R-:W-:Y:S01]  /*7240*/  BPT.TRAP 0x1 ;  /* 0x000000040000795c */ /* 0x000fe20000300000 */
.L_x_4257:
        /* <DEDUP_REMOVED lines=41> */
.L_x_4292:
[----:B------:R-:W-:Y:S01]  /*74e0*/  IMAD.MOV.U32 R4, RZ, RZ, RZ ;  /* 0x000000ffff047224 */ /* 0x000fe200078e00ff */
[----:B------:R-:W-:Y:S06]  /*74f0*/  @P0 BRA `(.L_x_4259) ;  /* 0x0000000000140947 */ /* 0x000fec0003800000 */
[----:B------:R-:W-:Y:S01]  /*7500*/  ISETP.NE.AND P1, PT, R16, RZ, PT ;  /* 0x000000ff1000720c */ /* 0x000fe20003f25270 */
[----:B---3--:R-:W-:-:S04]  /*7510*/  IMAD.MOV.U32 R5, RZ, RZ, 0x6100 ;  /* 0x00006100ff057424 */ /* 0x008fc800078e00ff */
[----:B------:R4:W-:Y:S08]  /*7520*/  SYNCS.ARRIVE.TRANS64 RZ, [R0+URZ+0x36418], R5 ;  /* 0x0364180500ff79a7 */ /* 0x0009f0000800003f */
[----:B------:R-:W-:Y:S05]  /*7530*/  @!P1 BRA `(.L_x_4259) ;  /* 0x0000000000049947 */ /* 0x000fea0003800000 */
[----:B------:R-:W-:Y:S01]  /*7540*/  BPT.TRAP 0x1 ;  /* 0x000000040000795c */ /* 0x000fe20000300000 */
.L_x_4259:
        /* <DEDUP_REMOVED lines=33> */
.L_x_4245:
[----:B------:R-:W-:-:S04]  /*7760*/  SHF.L.U32 R3, R4, 0x1f, RZ ;  /* 0x0000001f04037819 */ /* 0x000fc800000006ff */
[----:B------:R-:W3:Y:S02]  /*7770*/  SYNCS.PHASECHK.TRANS64.TRYWAIT P1, [R0+URZ+0x36438], R3 ;  /* 0x03643803000075a7 */ /* 0x000ee4000802017f */
[----:B---3--:R-:W-:Y:S05]  /*7780*/  @!P1 BRA `(.L_x_4260) ;  /* 0x0000000800cc9947 */ /* 0x008fea0003800000 */
.L_x_4293:
[----:B------:R-:W-:Y:S05]  /*7790*/  @P0 BRA `(.L_x_4261) ;  /* 0x0000000000180947 */ /* 0x000fea0003800000 */
[----:B------:R-:W4:Y:S01]  /*77a0*/  S2R R2, SR_TID.X ;  /* 0x0000000000027919 */ /* 0x000f220000002100 */
[----:B---3--:R-:W-:-:S04]  /*77b0*/  IMAD.MOV.U32 R3, RZ, RZ, 0x6100 ;  /* 0x00006100ff037424 */ /* 0x008fc800078e00ff */
[----:B------:R3:W-:Y:S01]  /*77c0*/  SYNCS.ARRIVE.TRANS64 RZ, [R0+URZ+0x36430], R3 ;  /* 0x0364300300ff79a7 */ /* 0x0007e2000800003f */
[----:B----4-:R-:W-:-:S13]  /*77d0*/  LOP3.LUT P0, RZ, R2, 0x1f, RZ, 0xc0, !PT ;  /* 0x0000001f02ff7812 */ /* 0x010fda000780c0ff */
[----:B---3--:R-:W-:Y:S05]  /*77e0*/  @!P0 BRA `(.L_x_4261) ;  /* 0x0000000000048947 */ /* 0x008fea0003800000 */
[----:B------:R-:W-:Y:S01]  /*77f0*/  BPT.TRAP 0x1 ;  /* 0x000000040000795c */ /* 0x000fe20000300000 */
.L_x_4261:
        /* <DEDUP_REMOVED lines=43> */
.L_x_4242:
[----:B------:R-:W-:Y:S05]  /*7ab0*/  BSYNC B0 ;  /* 0x0000000000007941 */ /* 0x000fea0003800000 */
.L_x_4241:
[----:B------:R-:W-:-:S03]  /*7ac0*/  UMOV UR6, 0xffffffff ;  /* 0xffffffff00067882 */ /* 0x000fc60000000000 */
[----:B------:R-:W-:Y:S05]  /*7ad0*/  BRA.DIV UR6, `(.L_x_4262) ;  /* 0x0000000a060c7947 */ /* 0x000fea000b800000 */
[----:B------:R-:W-:-:S13]  /*7ae0*/  ELECT P0, URZ, PT ;  /* 0x00000000003f782f */ /* 0x000fda0003800000 */
.L_x_4296:
[----:B------:R-:W-:Y:S05]  /*7af0*/  @!P0 BRA `(.L_x_4156) ;  /* 0x0000000000708947 */ /* 0x000fea0003800000 */
[----:B------:R-:W-:-:S04]  /*7b00*/  LOP3.LUT R18, R18, 0x2, RZ, 0xfc, !PT ;  /* 0x0000000212127812 */ /* 0x000fc800078efcff */
[----:B------:R-:W-:-:S13]  /*7b10*/  ISETP.NE.AND P0, PT, R18, 0x3, PT ;  /* 0x000000031200780c */ /* 0x000fda0003f05270 */
[----:B------:R-:W-:Y:S05]  /*7b20*/  @!P0 BRA `(.L_x_4263) ;  /* 0x0000000000048947 */ /* 0x000fea0003800000 */
[----:B------:R-:W-:Y:S01]  /*7b30*/  BPT.TRAP 0x1 ;  /* 0x000000040000795c */ /* 0x000fe20000300000 */
.L_x_4263:
        /* <DEDUP_REMOVED lines=15> */
.L_x_4297:
[----:B------:R-:W2:Y:S02]  /*7c30*/  SYNCS.PHASECHK.TRANS64.TRYWAIT P1, [R3+URZ], R2 ;  /* 0x00000002030075a7 */ /* 0x000ea4000802017f */
[----:B--2---:R-:W-:Y:S05]  /*7c40*/  @!P1 BRA `(.L_x_4265) ;  /* 0x0000000400e89947 */ /* 0x004fea0003800000 */
.L_x_4298:
[----:B------:R-:W-:Y:S05]  /*7c50*/  @!P0 BRA `(.L_x_4266) ;  /* 0x0000000000048947 */ /* 0x000fea0003800000 */
[----:B------:R-:W-:Y:S01]  /*7c60*/  BPT.TRAP 0x1 ;  /* 0x000000040000795c */ /* 0x000fe20000300000 */
.L_x_4266:
[----:B------:R-:W-:-:S07]  /*7c70*/  SHF.L.U32 R4, R4, 0x1f, RZ ;  /* 0x0000001f04047819 */ /* 0x000fce00000006ff */
.L_x_4267:
[----:B---3--:R3:W4:Y:S02]  /*7c80*/  SYNCS.PHASECHK.TRANS64.TRYWAIT P0, [R9+URZ+0x36438], R4 ;  /* 0x03643804090075a7 */ /* 0x008724000800017f */
[----:B----4-:R-:W-:Y:S05]  /*7c90*/  @!P0 NANOSLEEP.SYNCS 0x989680 ;  /* 0x009896800000895d */ /* 0x010fea0003900000 */
[----:B------:R-:W4:Y:S02]  /*7ca0*/  @!P0 SYNCS.PHASECHK.TRANS64 P0, [R9+URZ+0x36438], R4 ;  /* 0x03643804090085a7 */ /* 0x000f24000800007f */
[----:B----4-:R-:W-:Y:S05]  /*7cb0*/  @!P0 BRA `(.L_x_4267) ;  /* 0xfffffffc00f08947 */ /* 0x010fea000383ffff */
.L_x_4156:
[----:B------:R-:W-:Y:S05]  /*7cc0*/  BSYNC B6 ;  /* 0x0000000000067941 */ /* 0x000fea0003800000 */
.L_x_4153:
[----:B------:R-:W-:Y:S05]  /*7cd0*/  EXIT ;  /* 0x000000000000794d */ /* 0x000fea0003800000 */
.L_x_4161:
[----:B------:R-:W-:Y:S02]  /*7ce0*/  IMAD.MOV.U32 R13, RZ, RZ, R16 ;  /* 0x000000ffff0d7224 */ /* 0x000fe400078e0010 */
[----:B------:R-:W-:Y:S02]  /*7cf0*/  IMAD.MOV.U32 R12, RZ, RZ, RZ ;  /* 0x000000ffff0c7224 */ /* 0x000fe400078e00ff */
[----:B------:R-:W-:Y:S02]  /*7d00*/  IMAD.MOV.U32 R11, RZ, RZ, 0x1f ;  /* 0x0000001fff0b7424 */ /* 0x000fe400078e00ff */
[----:B------:R-:W-:-:S07]  /*7d10*/  IMAD.MOV.U32 R15, RZ, RZ, -0x1 ;  /* 0xffffffffff0f7424 */ /* 0x000fce00078e00ff */
[----:B------:R-:W-:Y:S05]  /*7d20*/  WARPSYNC.COLLECTIVE R15, `(.L_x_4268) ;  /* 0x000000000f087348 */ /* 0x000fea0003c00000 */
[----:B------:R1:W2:Y:S02]  /*7d30*/  SHFL.IDX P6, R14, R13, R12, R11 ;  /* 0x0000000c0d0e7389 */ /* 0x0002a400000c000b */
[----:B-12---:R-:W-:Y:S01]  /*7d40*/  ENDCOLLECTIVE ;  /* 0x000000000000791b */ /* 0x006fe20003800000 */
.L_x_4268:
[----:B------:R-:W-:Y:S05]  /*7d50*/  BRA `(.L_x_4269) ;  /* 0xffffff8c00787947 */ /* 0x000fea000383ffff */
.L_x_4163:
[----:B--2---:R2:W3:Y:S02]  /*7d60*/  SYNCS.PHASECHK.TRANS64.TRYWAIT P0, [R152+URZ+0x36400], R11 ;  /* 0x0364000b980075a7 */ /* 0x0044e4000800017f */
[----:B---3--:R-:W-:Y:S05]  /*7d70*/  @!P0 NANOSLEEP.SYNCS 0x989680 ;  /* 0x009896800000895d */ /* 0x008fea0003900000 */
[----:B------:R-:W3:Y:S02]  /*7d80*/  @!P0 SYNCS.PHASECHK.TRANS64 P0, [R152+URZ+0x36400], R11 ;  /* 0x0364000b980085a7 */ /* 0x000ee4000800007f */
[----:B---3--:R-:W-:Y:S05]  /*7d90*/  @!P0 BRA `(.L_x_4163) ;  /* 0xfffffffc00f08947 */ /* 0x008fea000383ffff */
[----:B------:R-:W-:Y:S05]  /*7da0*/  BRA `(.L_x_4162) ;  /* 0xffffff8c00b07947 */ /* 0x000fea000383ffff */
.L_x_4168:
[----:B---3--:R3:W4:Y:S02]  /*7db0*/  SYNCS.PHASECHK.TRANS64.TRYWAIT P1, [R3+URZ+0x36410], R8 ;  /* 0x03641008030075a7 */ /* 0x008724000802017f */
[----:B----4-:R-:W-:Y:S05]  /*7dc0*/  @!P1 NANOSLEEP.SYNCS 0x989680 ;  /* 0x009896800000995d */ /* 0x010fea0003900000 */
[----:B------:R-:W4:Y:S02]  /*7dd0*/  @!P1 SYNCS.PHASECHK.TRANS64 P1, [R3+URZ+0x36410], R8 ;  /* 0x03641008030095a7 */ /* 0x000f24000802007f */
[----:B----4-:R-:W-:Y:S05]  /*7de0*/  @!P1 BRA `(.L_x_4168) ;  /* 0xfffffffc00f09947 */ /* 0x010fea000383ffff */
[----:B------:R-:W-:Y:S05]  /*7df0*/  BRA `(.L_x_4167) ;  /* 0xffffff9800387947 */ /* 0x000fea000383ffff */
.L_x_4172:
[----:B------:R1:W1:Y:S02]  /*7e00*/  SYNCS.PHASECHK.TRANS64.TRYWAIT P1, [R152+URZ+0x36430], R9 ;  /* 0x03643009980075a7 */ /* 0x000264000802017f */
[----:B-1----:R-:W-:Y:S05]  /*7e10*/  @!P1 NANOSLEEP.SYNCS 0x989680 ;  /* 0x009896800000995d */ /* 0x002fea0003900000 */
[----:B------:R-:W1:Y:S02]  /*7e20*/  @!P1 SYNCS.PHASECHK.TRANS64 P1, [R152+URZ+0x36430], R9 ;  /* 0x03643009980095a7 */ /* 0x000e64000802007f */
[----:B-1----:R-:W-:Y:S05]  /*7e30*/  @!P1 BRA `(.L_x_4172) ;  /* 0xfffffffc00f09947 */ /* 0x002fea000383ffff */
[----:B------:R-:W-:Y:S05]  /*7e40*/  BRA `(.L_x_4171) ;  /* 0xffffff9c00dc7947 */ /* 0x000fea000383ffff */
.L_x_4179:
[----:B------:R-:W-:Y:S01]  /*7e50*/  BSSY B0, `(.L_x_4270) ;  /* 0x0000005000007945 */ /* 0x000fe20003800000 */
[----:B------:R-:W-:-:S07]  /*7e60*/  IMAD.MOV.U32 R15, RZ, RZ, -0x1 ;  /* 0xffffffffff0f7424 */ /* 0x000fce00078e00ff */
[----:B---3--:R-:W-:Y:S05]  /*7e70*/  WARPSYNC.COLLECTIVE R15, `(.L_x_4271) ;  /* 0x000000000f087348 */ /* 0x008fea0003c00000 */
[----:B------:R-:W-:Y:S01]  /*7e80*/  NOP ;  /* 0x0000000000007918 */ /* 0x000fe20000000000 */
[----:B---3--:R-:W-:Y:S01]  /*7e90*/  ENDCOLLECTIVE ;  /* 0x000000000000791b */ /* 0x008fe20003800000 */
.L_x_4271:
[----:B------:R-:W-:Y:S05]  /*7ea0*/  BSYNC B0 ;  /* 0x0000000000007941 */ /* 0x000fea0003800000 */
.L_x_4270:
[----:B------:R-:W-:Y:S05]  /*7eb0*/  BRA `(.L_x_4272) ;  /* 0xffffffbc00c47947 */ /* 0x000fea000383ffff */
.L_x_4188:
[----:B------:R-:W-:Y:S01]  /*7ec0*/  BSSY B0, `(.L_x_4273) ;  /* 0x0000005000007945 */ /* 0x000fe20003800000 */
[----:B------:R-:W-:-:S07]  /*7ed0*/  IMAD.MOV.U32 R15, RZ, RZ, -0x1 ;  /* 0xffffffffff0f7424 */ /* 0x000fce00078e00ff */
[----:B-1-3--:R-:W-:Y:S05]  /*7ee0*/  WARPSYNC.COLLECTIVE R15, `(.L_x_4274) ;  /* 0x000000000f087348 */ /* 0x00afea0003c00000 */
[----:B------:R-:W-:Y:S01]  /*7ef0*/  NOP ;  /* 0x0000000000007918 */ /* 0x000fe20000000000 */
[----:B-1-3--:R-:W-:Y:S01]  /*7f00*/  ENDCOLLECTIVE ;  /* 0x000000000000791b */ /* 0x00afe20003800000 */
.L_x_4274:
[----:B------:R-:W-:Y:S05]  /*7f10*/  BSYNC B0 ;  /* 0x0000000000007941 */ /* 0x000fea0003800000 */
.L_x_4273:
[----:B------:R-:W-:Y:S05]  /*7f20*/  BRA `(.L_x_4275) ;  /* 0xffffffc000b07947 */ /* 0x000fea000383ffff */
.L_x_4197:
[----:B------:R-:W-:Y:S01]  /*7f30*/  BSSY B0, `(.L_x_4276) ;  /* 0x0000005000007945 */ /* 0x000fe20003800000 */
[----:B------:R-:W-:-:S07]  /*7f40*/  IMAD.MOV.U32 R15, RZ, RZ, -0x1 ;  /* 0xffffffffff0f7424 */ /* 0x000fce00078e00ff */
[----:B------:R-:W-:Y:S05]  /*7f50*/  WARPSYNC.COLLECTIVE R15, `(.L_x_4277) ;  /* 0x000000000f087348 */ /* 0x000fea0003c00000 */
[----:B------:R-:W-:Y:S01]  /*7f60*/  NOP ;  /* 0x0000000000007918 */ /* 0x000fe20000000000 */
[----:B------:R-:W-:Y:S01]  /*7f70*/  ENDCOLLECTIVE ;  /* 0x000000000000791b */ /* 0x000fe20003800000 */
.L_x_4277:
[----:B------:R-:W-:Y:S05]  /*7f80*/  BSYNC B0 ;  /* 0x0000000000007941 */ /* 0x000fea0003800000 */
.L_x_4276:
[----:B------:R-:W-:Y:S05]  /*7f90*/  BRA `(.L_x_4278) ;  /* 0xffffffc800607947 */ /* 0x000fea000383ffff */
.L_x_4213:
[----:B------:R-:W-:Y:S01]  /*7fa0*/  BSSY B0, `(.L_x_4279) ;  /* 0x0000005000007945 */ /* 0x000fe20003800000 */
[----:B------:R-:W-:-:S07]  /*7fb0*/  IMAD.MOV.U32 R15, RZ, RZ, -0x1 ;  /* 0xffffffffff0f7424 */ /* 0x000fce00078e00ff */
[----:B------:R-:W-:Y:S05]  /*7fc0*/  WARPSYNC.COLLECTIVE R15, `(.L_x_4280) ;  /* 0x000000000f087348 */ /* 0x000fea0003c00000 */
[----:B------:R-:W-:Y:S01]  /*7fd0*/  NOP ;  /* 0x0000000000007918 */ /* 0x000fe20000000000 */
[----:B------:R-:W-:Y:S01]  /*7fe0*/  ENDCOLLECTIVE ;  /* 0x000000000000791b */ /* 0x000fe20003800000 */
.L_x_4280:
[----:B------:R-:W-:Y:S05]  /*7ff0*/  BSYNC B0 ;  /* 0x0000000000007941 */ /* 0x000fea0003800000 */
.L_x_4279:
[----:B------:R-:W-:Y:S05]  /*8000*/  BRA `(.L_x_4281) ;  /* 0xffffffcc00d07947 */ /* 0x000fea000383ffff */
.L_x_4230:
[----:B------:R-:W-:Y:S01]  /*8010*/  BSSY B0, `(.L_x_4282) ;  /* 0x0000005000007945 */ /* 0x000fe20003800000 */
[----:B------:R-:W-:-:S07]  /*8020*/  IMAD.MOV.U32 R15, RZ, RZ, -0x1 ;  /* 0xffffffffff0f7424 */ /* 0x000fce00078e00ff */
[----:B------:R-:W-:Y:S05]  /*8030*/  WARPSYNC.COLLECTIVE R15, `(.L_x_4283) ;  /* 0x000000000f087348 */ /* 0x000fea0003c00000 */
[----:B------:R-:W-:Y:S01]  /*8040*/  NOP ;  /* 0x0000000000007918 */ /* 0x000fe20000000000 */
[----:B------:R-:W-:Y:S01]  /*8050*/  ENDCOLLECTIVE ;  /* 0x000000000000791b */ /* 0x000fe20003800000 */
.L_x_4283:
[----:B------:R-:W-:Y:S05]  /*8060*/  BSYNC B0 ;  /* 0x0000000000007941 */ /* 0x000fea0003800000 */
.L_x_4282:
[----:B------:R-:W-:Y:S05]  /*8070*/  BRA `(.L_x_4284) ;  /* 0xffffffd4004c7947 */ /* 0x000fea000383ffff */
.L_x_4243:
[----:B-1----:R1:W2:Y:S02]  /*8080*/  SYNCS.PHASECHK.TRANS64.TRYWAIT P1, [R0+URZ+0x36420], R10 ;  /* 0x0364200a000075a7 */ /* 0x0022a4000802017f */
[----:B--2---:R-:W-:Y:S05]  /*8090*/  @!P1 NANOSLEEP.SYNCS 0x989680 ;  /* 0x009896800000995d */ /* 0x004fea0003900000 */
[----:B------:R-:W2:Y:S02]  /*80a0*/  @!P1 SYNCS.PHASECHK.TRANS64 P1, [R0+URZ+0x36420], R10 ;  /* 0x0364200a000095a7 */ /* 0x000ea4000802007f */
[----:B--2---:R-:W-:Y:S05]  /*80b0*/  @!P1 BRA `(.L_x_4243) ;  /* 0xfffffffc00f09947 */ /* 0x004fea000383ffff */
[----:B------:R-:W-:Y:S05]  /*80c0*/  BRA `(.L_x_4285) ;  /* 0xffffffdc00907947 */ /* 0x000fea000383ffff */
.L_x_4247:
[----:B-1----:R1:W2:Y:S02]  /*80d0*/  SYNCS.PHASECHK.TRANS64.TRYWAIT P1, [R0+URZ+0x36438], R10 ;  /* 0x0364380a000075a7 */ /* 0x0022a4000802017f */
[----:B--2---:R-:W-:Y:S05]  /*80e0*/  @!P1 NANOSLEEP.SYNCS 0x989680 ;  /* 0x009896800000995d */ /* 0x004fea0003900000 */
[----:B------:R-:W2:Y:S02]  /*80f0*/  @!P1 SYNCS.PHASECHK.TRANS64 P1, [R0+URZ+0x36438], R10 ;  /* 0x0364380a000095a7 */ /* 0x000ea4000802007f */
[----:B--2---:R-:W-:Y:S05]  /*8100*/  @!P1 BRA `(.L_x_4247) ;  /* 0xfffffffc00f09947 */ /* 0x004fea000383ffff */
[----:B------:R-:W-:Y:S05]  /*8110*/  BRA `(.L_x_4286) ;  /* 0xffffffe400487947 */ /* 0x000fea000383ffff */
.L_x_4249:
[----:B--2---:R2:W3:Y:S02]  /*8120*/  SYNCS.PHASECHK.TRANS64.TRYWAIT P1, [R0+URZ+0x36428], R3 ;  /* 0x03642803000075a7 */ /* 0x0044e4000802017f */
[----:B---3--:R-:W-:Y:S05]  /*8130*/  @!P1 NANOSLEEP.SYNCS 0x989680 ;  /* 0x009896800000995d */ /* 0x008fea0003900000 */
[----:B------:R-:W3:Y:S02]  /*8140*/  @!P1 SYNCS.PHASECHK.TRANS64 P1, [R0+URZ+0x36428], R3 ;  /* 0x03642803000095a7 */ /* 0x000ee4000802007f */
[----:B---3--:R-:W-:Y:S05]  /*8150*/  @!P1 BRA `(.L_x_4249) ;  /* 0xfffffffc00f09947 */ /* 0x008fea000383ffff */
[----:B------:R-:W-:Y:S05]  /*8160*/  BRA `(.L_x_4287) ;  /* 0xffffffe800087947 */ /* 0x000fea000383ffff */
.L_x_4251:
[----:B--2---:R2:W3:Y:S02]  /*8170*/  SYNCS.PHASECHK.TRANS64.TRYWAIT P1, [R0+URZ+0x36438], R29 ;  /* 0x0364381d000075a7 */ /* 0x0044e4000802017f */
[----:B---3--:R-:W-:Y:S05]  /*8180*/  @!P1 NANOSLEEP.SYNCS 0x989680 ;  /* 0x009896800000995d */ /* 0x008fea0003900000 */
[----:B------:R-:W3:Y:S02]  /*8190*/  @!P1 SYNCS.PHASECHK.TRANS64 P1, [R0+URZ+0x36438], R29 ;  /* 0x0364381d000095a7 */ /* 0x000ee4000802007f */
[----:B---3--:R-:W-:Y:S05]  /*81a0*/  @!P1 BRA `(.L_x_4251) ;  /* 0xfffffffc00f09947 */ /* 0x008fea000383ffff */
[----:B------:R-:W-:Y:S05]  /*81b0*/  BRA `(.L_x_4288) ;  /* 0xffffffe800987947 */ /* 0x000fea000383ffff */
.L_x_4253:
[----:B------:R-:W-:-:S07]  /*81c0*/  SHF.L.U32 R5, R12, 0x1f, RZ ;  /* 0x0000001f0c057819 */ /* 0x000fce00000006ff */
.L_x_4289:
[----:B--2---:R2:W3:Y:S02]  /*81d0*/  SYNCS.PHASECHK.TRANS64.TRYWAIT P1, [R0+URZ+0x36420], R5 ;  /* 0x03642005000075a7 */ /* 0x0044e4000802017f */
[----:B---3--:R-:W-:Y:S05]  /*81e0*/  @!P1 NANOSLEEP.SYNCS 0x989680 ;  /* 0x009896800000995d */ /* 0x008fea0003900000 */
[----:B------:R-:W3:Y:S02]  /*81f0*/  @!P1 SYNCS.PHASECHK.TRANS64 P1, [R0+URZ+0x36420], R5 ;  /* 0x03642005000095a7 */ /* 0x000ee4000802007f */
[----:B---3--:R-:W-:Y:S05]  /*8200*/  @!P1 BRA `(.L_x_4289) ;  /* 0xfffffffc00f09947 */ /* 0x008fea000383ffff */
[----:B------:R-:W-:Y:S05]  /*8210*/  BRA `(.L_x_4290) ;  /* 0xffffffec00387947 */ /* 0x000fea000383ffff */
.L_x_4256:
[----:B--2---:R2:W3:Y:S02]  /*8220*/  SYNCS.PHASECHK.TRANS64.TRYWAIT P1, [R0+URZ+0x36438], R10 ;  /* 0x0364380a000075a7 */ /* 0x0044e4000802017f */
[----:B---3--:R-:W-:Y:S05]  /*8230*/  @!P1 NANOSLEEP.SYNCS 0x989680 ;  /* 0x009896800000995d */ /* 0x008fea0003900000 */
[----:B------:R-:W3:Y:S02]  /*8240*/  @!P1 SYNCS.PHASECHK.TRANS64 P1, [R0+URZ+0x36438], R10 ;  /* 0x0364380a000095a7 */ /* 0x000ee4000802007f */
[----:B---3--:R-:W-:Y:S05]  /*8250*/  @!P1 BRA `(.L_x_4256) ;  /* 0xfffffffc00f09947 */ /* 0x008fea000383ffff */
[----:B------:R-:W-:Y:S05]  /*8260*/  BRA `(.L_x_4291) ;  /* 0xffffffec00e07947 */ /* 0x000fea000383ffff */
.L_x_4258:
[----:B---3--:R3:W4:Y:S02]  /*8270*/  SYNCS.PHASECHK.TRANS64.TRYWAIT P1, [R0+URZ+0x36428], R5 ;  /* 0x03642805000075a7 */ /* 0x008724000802017f */
[----:B----4-:R-:W-:Y:S05]  /*8280*/  @!P1 NANOSLEEP.SYNCS 0x989680 ;  /* 0x009896800000995d */ /* 0x010fea0003900000 */
[----:B------:R-:W4:Y:S02]  /*8290*/  @!P1 SYNCS.PHASECHK.TRANS64 P1, [R0+URZ+0x36428], R5 ;  /* 0x03642805000095a7 */ /* 0x000f24000802007f */
[----:B----4-:R-:W-:Y:S05]  /*82a0*/  @!P1 BRA `(.L_x_4258) ;  /* 0xfffffffc00f09947 */ /* 0x010fea000383ffff */
[----:B------:R-:W-:Y:S05]  /*82b0*/  BRA `(.L_x_4292) ;  /* 0xfffffff000887947 */ /* 0x000fea000383ffff */
.L_x_4260:
[----:B---3--:R3:W4:Y:S02]  /*82c0*/  SYNCS.PHASECHK.TRANS64.TRYWAIT P1, [R0+URZ+0x36438], R3 ;  /* 0x03643803000075a7 */ /* 0x008724000802017f */
[----:B----4-:R-:W-:Y:S05]  /*82d0*/  @!P1 NANOSLEEP.SYNCS 0x989680 ;  /* 0x009896800000995d */ /* 0x010fea0003900000 */
[----:B------:R-:W4:Y:S02]  /*82e0*/  @!P1 SYNCS.PHASECHK.TRANS64 P1, [R0+URZ+0x36438], R3 ;  /* 0x03643803000095a7 */ /* 0x000f24000802007f */
[----:B----4-:R-:W-:Y:S05]  /*82f0*/  @!P1 BRA `(.L_x_4260) ;  /* 0xfffffffc00f09947 */ /* 0x010fea000383ffff */
[----:B------:R-:W-:Y:S05]  /*8300*/  BRA `(.L_x_4293) ;  /* 0xfffffff400207947 */ /* 0x000fea000383ffff */
.L_x_4262:
[----:B------:R-:W-:Y:S01]  /*8310*/  BSSY B0, `(.L_x_4294) ;  /* 0x0000006000007945 */ /* 0x000fe20003800000 */
[----:B------:R-:W-:-:S07]  /*8320*/  IMAD.MOV.U32 R15, RZ, RZ, -0x1 ;  /* 0xffffffffff0f7424 */ /* 0x000fce00078e00ff */
[----:B-12---:R-:W-:Y:S05]  /*8330*/  WARPSYNC.COLLECTIVE R15, `(.L_x_4295) ;  /* 0x000000000f0c7348 */ /* 0x006fea0003c00000 */
[----:B------:R-:W-:Y:S02]  /*8340*/  ELECT P6, UR62, PT ;  /* 0x00000000003e782f */ /* 0x000fe400038c0000 */
[----:B------:R-:W-:Y:S01]  /*8350*/  MOV R14, UR62 ;  /* 0x0000003e000e7c02 */ /* 0x000fe20008000f00 */
[----:B-12---:R-:W-:Y:S10]  /*8360*/  ENDCOLLECTIVE ;  /* 0x000000000000791b */ /* 0x006ff40003800000 */
.L_x_4295:
[----:B------:R-:W-:Y:S05]  /*8370*/  BSYNC B0 ;  /* 0x0000000000007941 */ /* 0x000fea0003800000 */
.L_x_4294:
[----:B------:R-:W-:Y:S01]  /*8380*/  PLOP3.LUT P0, PT, P6, PT, PT, 0x80, 0x0 ;  /* 0x000000000000781c */ /* 0x000fe2000370f070 */
[----:B------:R-:W-:-:S12]  /*8390*/  BRA `(.L_x_4296) ;  /* 0xfffffff400d47947 */ /* 0x000fd8000383ffff */
.L_x_4264:
[----:B-1----:R1:W2:Y:S02]  /*83a0*/  SYNCS.PHASECHK.TRANS64.TRYWAIT P1, [R7+URZ], R0 ;  /* 0x00000000070075a7 */ /* 0x0022a4000802017f */
[----:B--2---:R-:W-:Y:S05]  /*83b0*/  @!P1 NANOSLEEP.SYNCS 0x989680 ;  /* 0x009896800000995d */ /* 0x004fea0003900000 */
[----:B------:R-:W2:Y:S02]  /*83c0*/  @!P1 SYNCS.PHASECHK.TRANS64 P1, [R7+URZ], R0 ;  /* 0x00000000070095a7 */ /* 0x000ea4000802007f */
[----:B--2---:R-:W-:Y:S05]  /*83d0*/  @!P1 BRA `(.L_x_4264) ;  /* 0xfffffffc00f09947 */ /* 0x004fea000383ffff */
[----:B------:R-:W-:Y:S05]  /*83e0*/  BRA `(.L_x_4297) ;  /* 0xfffffff800107947 */ /* 0x000fea000383ffff */
.L_x_4265:
[----:B--2---:R2:W3:Y:S02]  /*83f0*/  SYNCS.PHASECHK.TRANS64.TRYWAIT P1, [R3+URZ], R2 ;  /* 0x00000002030075a7 */ /* 0x0044e4000802017f */
[----:B---3--:R-:W-:Y:S05]  /*8400*/  @!P1 NANOSLEEP.SYNCS 0x989680 ;  /* 0x009896800000995d */ /* 0x008fea0003900000 */
[----:B------:R-:W3:Y:S02]  /*8410*/  @!P1 SYNCS.PHASECHK.TRANS64 P1, [R3+URZ], R2 ;  /* 0x00000002030095a7 */ /* 0x000ee4000802007f */
[----:B---3--:R-:W-:Y:S05]  /*8420*/  @!P1 BRA `(.L_x_4265) ;  /* 0xfffffffc00f09947 */ /* 0x008fea000383ffff */
[----:B------:R-:W-:Y:S05]  /*8430*/  BRA `(.L_x_4298) ;  /* 0xfffffff800047947 */ /* 0x000fea000383ffff */
.L_x_4299:
        /* <DEDUP_REMOVED lines=12> */
.L_x_7676:


//--------------------- .text._ZN7cutlass13device_kernelIN5flash11enable_sm90INS1_16FlashAttnBwdSm90INS1_25CollectiveMainloopBwdSm90ILi2ELi1ELi1EN4cute5tupleIJNS5_1CILi1EEES8_S8_EEENS6_IJNS7_ILi64EEENS7_ILi96EEENS7_ILi192EEEEEENS_6half_tEfNS_4arch4Sm90ELb0ELb0ELb0ELb1ELb0ELb0ELb1ELb0ELi3ELi1ELi1ELi1ELb0EEENS1_21CollectiveEpilogueBwdISD_SE_SG_Li384ELb1ELb1ELi3EEENS1_19SingleTileSchedulerILb1ELb0ELb0ELi96EEEEEEEEEvNT_6ParamsE --------------------------
	.section	.text._ZN7cutlass13device_kernelIN5flash11enable_sm90INS1_16FlashAttnBwdSm90INS1_25CollectiveMainloopBwdSm90ILi2ELi1ELi1EN4cute5tupleIJNS5_1CILi1EEES8_S8_EEENS6_IJNS7_ILi64EEENS7_ILi96EEENS7_ILi192EEEEEENS_6half_tEfNS_4arch4Sm90ELb0ELb0ELb0ELb1ELb0ELb0ELb1ELb0ELi3ELi1ELi1ELi1ELb0EEENS1_21CollectiveEpilogueBwdISD_SE_SG_Li384ELb1ELb1ELi3EEENS1_19SingleTileSchedulerILb1ELb0ELb0ELi96EEEEEEEEEvNT_6ParamsE,"ax",@progbits
	.align	128
.text._ZN7cutlass13device_kernelIN5flash11enable_sm90INS1_16FlashAttnBwdSm90INS1_25CollectiveMainloopBwdSm90ILi2ELi1ELi1EN4cute5tupleIJNS5_1CILi1EEES8_S8_EEENS6_IJNS7_ILi64EEENS7_ILi96EEENS7_ILi192EEEEEENS_6half_tEfNS_4arch4Sm90ELb0ELb0ELb0ELb1ELb0ELb0ELb1ELb0ELi3ELi1ELi1ELi1ELb0EEENS1_21CollectiveEpilogueBwdISD_SE_SG_Li384ELb1ELb1ELi3EEENS1_19SingleTileSchedulerILb1ELb0ELb0ELi96EEEEEEEEEvNT_6ParamsE:
        .type           _ZN7cutlass13device_kernelIN5flash11enable_sm90INS1_16FlashAttnBwdSm90INS1_25CollectiveMainloopBwdSm90ILi2ELi1ELi1EN4cute5tupleIJNS5_1CILi1EEES8_S8_EEENS6_IJNS7_ILi64EEENS7_ILi96EEENS7_ILi192EEEEEENS_6half_tEfNS_4arch4Sm90ELb0ELb0ELb0ELb1ELb0ELb0ELb1ELb0ELi3ELi1ELi1ELi1ELb0EEENS1_21CollectiveEpilogueBwdISD_SE_SG_Li384ELb1ELb1ELi3EEENS1_19SingleTileSchedulerILb1ELb0ELb0ELi96EEEEEEEEEvNT_6ParamsE,@function
        .size           _ZN7cutlass13device_kernelIN5flash11enable_sm90INS1_16FlashAttnBwdSm90INS1_25CollectiveMainloopBwdSm90ILi2ELi1ELi1EN4cute5tupleIJNS5_1CILi1EEES8_S8_EEENS6_IJNS7_ILi64EEENS7_ILi96EEENS7_ILi192EEEEEENS_6half_tEfNS_4arch4Sm90ELb0ELb0ELb0ELb1ELb0ELb0ELb1ELb0ELi3ELi1ELi1ELi1ELb0EEENS1_21CollectiveEpilogueBwdISD_SE_SG_Li384ELb1ELb1ELi3EEENS1_19SingleTileSchedulerILb1ELb0ELb0ELi96EEEEEEEEEvNT_6ParamsE,(.L_x_7677 - _ZN7cutlass13device_kernelIN5flash11enable_sm90INS1_16FlashAttnBwdSm90INS1_25CollectiveMainloopBwdSm90ILi2ELi1ELi1EN4cute5tupleIJNS5_1CILi1EEES8_S8_EEENS6_IJNS7_ILi64EEENS7_ILi96EEENS7_ILi192EEEEEENS_6half_tEfNS_4arch4Sm90ELb0ELb0ELb0ELb1ELb0ELb0ELb1ELb0ELi3ELi1ELi1ELi1ELb0EEENS1_21CollectiveEpilogueBwdISD_SE_SG_Li384ELb1ELb1ELi3EEENS1_19SingleTileSchedulerILb1ELb0ELb0ELi96EEEEEEEEEvNT_6ParamsE)
        .other          _ZN7cutlass13device_kernelIN5flash11enable_sm90INS1_16FlashAttnBwdSm90INS1_25CollectiveMainloopBwdSm90ILi2ELi1ELi1EN4cute5tupleIJNS5_1CILi1EEES8_S8_EEENS6_IJNS7_ILi64EEENS7_ILi96EEENS7_ILi192EEEEEENS_6half_tEfNS_4arch4Sm90ELb0ELb0ELb0ELb1ELb0ELb0ELb1ELb0ELi3ELi1ELi1ELi1ELb0EEENS1_21CollectiveEpilogueBwdISD_SE_SG_Li384ELb1ELb1ELi3EEENS1_19SingleTileSchedulerILb1ELb0ELb0ELi96EEEEEEEEEvNT_6ParamsE,@"STO_CUDA_ENTRY STV_DEFAULT"
_ZN7cutlass13device_kernelIN5flash11enable_sm90INS1_16FlashAttnBwdSm90INS1_25CollectiveMainloopBwdSm90ILi2ELi1ELi1EN4cute5tupleIJNS5_1CILi1EEES8_S8_EEENS6_IJNS7_ILi64EEENS7_ILi96EEENS7_ILi192EEEEEENS_6half_tEfNS_4arch4Sm90ELb0ELb0ELb0ELb1ELb0ELb0ELb1ELb0ELi3ELi1ELi1ELi1ELb0EEENS1_21CollectiveEpilogueBwdISD_SE_SG_Li384ELb1ELb1ELi3EEENS1_19SingleTileSchedulerILb1ELb0ELb0ELi96EEEEEEEEEvNT_6ParamsE:
        /* <DEDUP_REMOVED lines=22> */
.L_x_4301:
[----:B------:R-:W-:Y:S05]  /*0160*/  BSYNC B0 ;  /* 0x0000000000007941 */ /* 0x000fea0003800000 */
.L_x_4300:
        /* <DEDUP_REMOVED lines=34> */
.L_x_4302:
        /* <DEDUP_REMOVED lines=20> */
.L_x_4303:
        /* <DEDUP_REMOVED lines=8> */
.L_x_4306:
        /* <DEDUP_REMOVED lines=21> */
.L_x_4307:
        /* <DEDUP_REMOVED lines=10> */
.L_x_4309:
[----:B------:R-:W2:Y:S02]  /*0740*/  LDC R0, c[0x0][0x8bc] ;  /* 0x00022f00ff007b82 */ /* 0x000ea40000000800 */
.L_x_4308:
[----:B-1----:R-:W-:-:S05]  /*0750*/  IMAD R3, R16, 0x60, RZ ;  /* 0x0000006010037824 */ /* 0x002fca00078e02ff */
[----:B--2--5:R-:W-:-:S04]  /*0760*/  ISETP.GE.AND P0, PT, R3, R0, PT ;  /* 0x000000000300720c */ /* 0x024fc80003f06270 */
[----:B------:R-:W-:-:S04]  /*0770*/  SEL R18, R7, 0xffffffff, !P0 ;  /* 0xffffffff07127807 */ /* 0x000fc80004000000 */
[----:B------:R-:W-:-:S13]  /*0780*/  ISETP.GE.AND P0, PT, R18, RZ, PT ;  /* 0x000000ff1200720c */ /* 0x000fda0003f06270 */
[----:B------:R-:W-:Y:S05]  /*0790*/  @!P0 BRA `(.L_x_4310) ;  /* 0x0000009400c48947 */ /* 0x000fea0003800000 */
        /* <DEDUP_REMOVED lines=9> */
.L_x_4311:
        /* <DEDUP_REMOVED lines=10> */
.L_x_4312:
        /* <DEDUP_REMOVED lines=8> */
.L_x_4313:
        /* <DEDUP_REMOVED lines=9> */
.L_x_4314:
        /* <DEDUP_REMOVED lines=75> */
.L_x_4317:
        /* <DEDUP_REMOVED lines=15> */
.L_x_4316:
        /* <DEDUP_REMOVED lines=20> */
.L_x_4319:
        /* <DEDUP_REMOVED lines=15> */
.L_x_4318:
        /* <DEDUP_REMOVED lines=8> */
.L_x_4450:
        /* <DEDUP_REMOVED lines=13> */
[----:B------:R-:W-:Y:S01]  /*1300*/  SHF.R.S32.HI R9, RZ, 0x5, R2 ;  /* 0x00000005ff097819 */ /* 0x000fe20000011402 */
        /* <DEDUP_REMOVED lines=12> */
.L_x_4321:
[----:B------:R-:W-:Y:S01]  /*13d0*/  LOP3.LUT R12, R8, 0x3ffffc, RZ, 0xc0, !PT ;  /* 0x003ffffc080c7812 */ /* 0x000fe200078ec0ff */
[----:B------:R-:W-:Y:S01]  /*13e0*/  IMAD R14, R13, 0x400, R4 ;  /* 0x000004000d0e7824 */ /* 0x000fe200078e0204 */
[--C-:B------:R-:W-:Y:S02]  /*13f0*/  SHF.R.S32.HI R7, RZ, 0x1, R0.reuse ;  /* 0x00000001ff077819 */ /* 0x100fe40000011400 */
[----:B------:R-:W-:Y:S02]  /*1400*/  CS2R R70, SRZ ;  /* 0x0000000000467805 */ /* 0x000fe4000001ff00 */
[----:B------:R-:W-:Y:S01]  /*1410*/  SHF.R.S32.HI R8, RZ, 0x1f, R0 ;  /* 0x0000001fff087819 */ /* 0x000fe20000011400 */
[----:B--2---:R-:W-:Y:S01]  /*1420*/  IMAD.IADD R15, R9, 0x1, -R12 ;  /* 0x00000001090f7824 */ /* 0x004fe200078e0a0c */
[----:B------:R-:W-:Y:S02]  /*1430*/  SHF.R.S32.HI R10, RZ, 0x1f, R3 ;  /* 0x0000001fff0a7819 */ /* 0x000fe40000011403 */
[----:B------:R-:W-:-:S02]  /*1440*/  CS2R R68, SRZ ;  /* 0x0000000000447805 */ /* 0x000fc4000001ff00 */
[----:B------:R-:W-:Y:S02]  /*1450*/  LEA.HI R8, R8, R7, RZ, 0x2 ;  /* 0x0000000708087211 */ /* 0x000fe400078f10ff */
[----:B------:R-:W-:Y:S02]  /*1460*/  CS2R R66, SRZ ;  /* 0x0000000000427805 */ /* 0x000fe4000001ff00 */
[----:B------:R-:W-:Y:S02]  /*1470*/  LEA.HI R10, R10, R3, RZ, 0x3 ;  /* 0x000000030a0a7211 */ /* 0x000fe400078f18ff */
[----:B------:R-:W-:Y:S02]  /*1480*/  CS2R R64, SRZ ;  /* 0x0000000000407805 */ /* 0x000fe4000001ff00 */
[----:B------:R-:W-:Y:S02]  /*1490*/  LOP3.LUT R8, R8, 0xfffffffc, RZ, 0xc0, !PT ;  /* 0xfffffffc08087812 */ /* 0x000fe400078ec0ff */
[----:B------:R-:W-:-:S02]  /*14a0*/  CS2R R62, SRZ ;  /* 0x00000000003e7805 */ /* 0x000fc4000001ff00 */
        /* <DEDUP_REMOVED lines=14> */
[----:B------:R-:W-:Y:S02]  /*1590*/  SHF.R.S32.HI R6, RZ, 0x2, R0 ;  /* 0x00000002ff067819 */ /* 0x000fe40000011400 */
[----:B------:R-:W-:Y:S02]  /*15a0*/  CS2R R56, SRZ ;  /* 0x0000000000387805 */ /* 0x000fe4000001ff00 */
[----:B------:R-:W-:Y:S01]  /*15b0*/  LOP3.LUT R12, R9, 0x8, R12, 0xf8, !PT ;  /* 0x00000008090c7812 */ /* 0x000fe200078ef80c */
[----:B------:R-:W-:Y:S01]  /*15c0*/  IMAD R10, R11, 0x20, R10 ;  /* 0x000000200b0a7824 */ /* 0x000fe200078e020a */
[----:B------:R-:W-:-:S02]  /*15d0*/  SHF.R.S32.HI R7, RZ, 0x1f, R0 ;  /* 0x0000001fff077819 */ /* 0x000fc40000011400 */
[----:B------:R-:W-:Y:S02]  /*15e0*/  CS2R R54, SRZ ;  /* 0x0000000000367805 */ /* 0x000fe4000001ff00 */
[----:B------:R-:W-:Y:S01]  /*15f0*/  SHF.R.U32.HI R9, RZ, 0x3, R9 ;  /* 0x00000003ff097819 */ /* 0x000fe20000011609 */
[----:B------:R-:W-:Y:S01]  /*1600*/  IMAD R10, R15, 0x200, R10 ;  /* 0x000002000f0a7824 */ /* 0x000fe200078e020a */
[----:B------:R-:W-:Y:S01]  /*1610*/  LEA.HI R7, R7, R6, RZ, 0x3 ;  /* 0x0000000607077211 */ /* 0x000fe200078f18ff */
[----:B------:R-:W-:Y:S01]  /*1620*/  IMAD.MOV.U32 R15, RZ, RZ, 0x20 ;  /* 0x00000020ff0f7424 */ /* 0x000fe200078e00ff */
[----:B------:R-:W-:Y:S01]  /*1630*/  LOP3.LUT R9, R12, R9, RZ, 0x3c, !PT ;  /* 0x000000090c097212 */ /* 0x000fe200078e3cff */
[----:B------:R-:W-:Y:S01]  /*1640*/  IMAD.MOV.U32 R12, RZ, RZ, RZ ;  /* 0x000000ffff0c7224 */ /* 0x000fe200078e00ff */
[----:B-1----:R-:W-:Y:S02]  /*1650*/  LOP3.LUT R13, R0, 0xfffffffc, RZ, 0xc0, !PT ;  /* 0xfffffffc000d7812 */ /* 0x002fe400078ec0ff */
[----:B------:R-:W-:-:S02]  /*1660*/  CS2R R52, SRZ ;  /* 0x0000000000347805 */ /* 0x000fc4000001ff00 */
[----:B------:R-:W-:Y:S01]  /*1670*/  LEA.HI R3, R3, R4, RZ, 0x5 ;  /* 0x0000000403037211 */ /* 0x000fe200078f28ff */
[----:B------:R-:W-:Y:S01]  /*1680*/  IMAD.IADD R9, R10, 0x1, R9 ;  /* 0x000000010a097824 */ /* 0x000fe200078e0209 */
[----:B------:R-:W-:Y:S01]  /*1690*/  LOP3.LUT R7, R7, 0xfffffff8, RZ, 0xc0, !PT ;  /* 0xfffffff807077812 */ /* 0x000fe200078ec0ff */
[----:B------:R-:W-:Y:S01]  /*16a0*/  IMAD.IADD R0, R4, 0x1, -R13 ;  /* 0x0000000104007824 */ /* 0x000fe200078e0a0d */
[----:B------:R-:W-:Y:S01]  /*16b0*/  LOP3.LUT P0, RZ, R8, 0x2, RZ, 0xc0, !PT ;  /* 0x0000000208ff7812 */ /* 0x000fe2000780c0ff */
[----:B------:R-:W-:Y:S01]  /*16c0*/  IMAD.SHL.U32 R4, R14, 0x4, RZ ;  /* 0x000000040e047824 */ /* 0x000fe200078e00ff */
[----:B------:R-:W-:Y:S01]  /*16d0*/  SHF.R.S32.HI R3, RZ, 0x5, R3 ;  /* 0x00000005ff037819 */ /* 0x000fe20000011403 */
[----:B------:R-:W-:Y:S01]  /*16e0*/  IMAD.IADD R16, R6, 0x1, -R7 ;  /* 0x0000000106107824 */ /* 0x000fe200078e0a07 */
[----:B------:R-:W-:Y:S01]  /*16f0*/  SEL R15, R15, 0xffffffe0, !P0 ;  /* 0xffffffe00f0f7807 */ /* 0x000fe20004000000 */
[----:B------:R-:W-:Y:S01]  /*1700*/  IMAD R0, R0, -0x2, R21 ;  /* 0xfffffffe00007824 */ /* 0x000fe200078e0215 */
[----:B------:R-:W-:Y:S01]  /*1710*/  LEA R14, R9, UR36, 0x1 ;  /* 0x00000024090e7c11 */ /* 0x000fe2000f8e08ff */
[----:B------:R-:W-:Y:S01]  /*1720*/  IMAD R16, R3, 0x10, R16 ;  /* 0x0000001003107824 */ /* 0x000fe200078e0210 */
[----:B------:R-:W-:-:S02]  /*1730*/  LOP3.LUT R13, R17, 0x1, RZ, 0xfc, !PT ;  /* 0x00000001110d7812 */ /* 0x000fc400078efcff */
[----:B------:R-:W-:Y:S02]  /*1740*/  CS2R R6, SRZ ;  /* 0x0000000000067805 */ /* 0x000fe4000001ff00 */
[----:B------:R-:W-:Y:S01]  /*1750*/  SHF.R.S32.HI R17, RZ, 0x6, R2 ;  /* 0x00000006ff117819 */ /* 0x000fe20000011402 */
[----:B------:R-:W-:Y:S01]  /*1760*/  IMAD.MOV.U32 R3, RZ, RZ, RZ ;  /* 0x000000ffff037224 */ /* 0x000fe200078e00ff */
        /* <DEDUP_REMOVED lines=39> */
[----:B------:R-:W-:-:S07]  /*19e0*/  IADD3 R15, R15, 0x30400, R14 ;  /* 0x000304000f0f7810 */ /* 0x000fce0007ffe00e */
.L_x_4333:
[----:B------:R-:W-:-:S13]  /*19f0*/  ISETP.NE.AND P0, PT, R13, 0x3, PT ;  /* 0x000000030d00780c */ /* 0x000fda0003f05270 */
[----:B-1----:R-:W-:Y:S05]  /*1a00*/  @!P0 BRA `(.L_x_4323) ;  /* 0x0000000000048947 */ /* 0x002fea0003800000 */
[----:B------:R-:W-:Y:S01]  /*1a10*/  BPT.TRAP 0x1 ;  /* 0x000000040000795c */ /* 0x000fe20000300000 */
.L_x_4323:
[----:B------:R-:W-:Y:S02]  /*1a20*/  LEA R4, R3, UR36, 0x3 ;  /* 0x0000002403047c11 */ /* 0x000fe4000f8e18ff */
[----:B------:R-:W-:-:S04]  /*1a30*/  SHF.L.U32 R9, R7, 0x1f, RZ ;  /* 0x0000001f07097819 */ /* 0x000fc800000006ff */
[----:B------:R1:W2:Y:S01]  /*1a40*/  SYNCS.PHASECHK.TRANS64.TRYWAIT P1, [R4+URZ+0x36410], R9 ;  /* 0x03641009040075a7 */ /* 0x0002a2000802017f */
[----:B------:R-:W-:Y:S05]  /*1a50*/  @!P0 BRA `(.L_x_4324) ;  /* 0x0000000000048947 */ /* 0x000fea0003800000 */
[----:B------:R-:W-:Y:S01]  /*1a60*/  BPT.TRAP 0x1 ;  /* 0x000000040000795c */ /* 0x000fe20000300000 */
.L_x_4324:
[----:B--2---:R-:W-:Y:S05]  /*1a70*/  @P1 BRA `(.L_x_4325) ;  /* 0x0000000000081947 */ /* 0x004fea0003800000 */
[----:B------:R-:W2:Y:S02]  /*1a80*/  SYNCS.PHASECHK.TRANS64.TRYWAIT P1, [R4+URZ+0x36410], R9 ;  /* 0x03641009040075a7 */ /* 0x000ea4000802017f */
[----:B--2---:R-:W-:Y:S05]  /*1a90*/  @!P1 BRA `(.L_x_4326) ;  /* 0x00000084003c9947 */ /* 0x004fea0003800000 */
.L_x_4325:
        /* <DEDUP_REMOVED lines=103> */
.L_x_4327:
[----:B-12---:R-:W-:-:S04]  /*2110*/  SHF.L.U32 R9, R6, 0x1f, RZ ;  /* 0x0000001f06097819 */ /* 0x006fc800000006ff */
[----:B------:R1:W2:Y:S01]  /*2120*/  SYNCS.PHASECHK.TRANS64.TRYWAIT P1, [UR36+0x36430], R9 ;  /* 0x03643009ff0075a7 */ /* 0x0002a20008020164 */
[----:B------:R-:W-:Y:S05]  /*2130*/  @!P0 BRA `(.L_x_4328) ;  /* 0x0000000000048947 */ /* 0x000fea0003800000 */
[----:B------:R-:W-:Y:S01]  /*2140*/  BPT.TRAP 0x1 ;  /* 0x000000040000795c */ /* 0x000fe20000300000 */
.L_x_4328:
[----:B--2---:R-:W-:Y:S05]  /*2150*/  @P1 BRA `(.L_x_4329) ;  /* 0x0000000000081947 */ /* 0x004fea0003800000 */
[----:B------:R-:W2:Y:S02]  /*2160*/  SYNCS.PHASECHK.TRANS64.TRYWAIT P1, [UR36+0x36430], R9 ;  /* 0x03643009ff0075a7 */ /* 0x000ea40008020164 */
[----:B--2---:R-:W-:Y:S05]  /*2170*/  @!P1 BRA `(.L_x_4330) ;  /* 0x0000007c00989947 */ /* 0x004fea0003800000 */
.L_x_4329:
[----:B------:R-:W-:Y:S01]  /*2180*/  UIADD3 UR5, UR36, 0x2a000, URZ ;  /* 0x0002a00024057890 */ /* 0x000fe2000fffe03f */
[----:B------:R-:W-:Y:S01]  /*2190*/  WARPGROUP.ARRIVE ;  /* 0x00000000000079c5 */ /* 0x000fe20000000000 */
[----:B------:R-:W-:Y:S01]  /*21a0*/  UIADD3 UR4, UR4, 0x9000, URZ ;  /* 0x0000900004047890 */ /* 0x000fe2000fffe03f */
[C---:B------:R-:W-:Y:S01]  /*21b0*/  ISETP.GT.AND P1, PT, R0.reuse, RZ, PT ;  /* 0x000000ff0000720c */ /* 0x040fe20003f24270 */
[----:B------:R-:W-:Y:S01]  /*21c0*/  USHF.R.U32.HI UR6, URZ, 0x4, UR5 ;  /* 0x000000043f067899 */ /* 0x000fe20008011605 */
[----:B------:R-:W-:Y:S01]  /*21d0*/  ISETP.GT.AND P2, PT, R0, 0x1, PT ;  /* 0x000000010000780c */ /* 0x000fe20003f44270 */
[----:B------:R-:W-:Y:S01]  /*21e0*/  USHF.R.U32.HI UR4, URZ, 0x4, UR4 ;  /* 0x000000043f047899 */ /* 0x000fe20008011604 */
[----:B-12---:R-:W-:Y:S01]  /*21f0*/  FSEL R9, R138, -INF , P1 ;  /* 0xff8000008a097808 */ /* 0x006fe20000800000 */
        /* <DEDUP_REMOVED lines=10> */
[--C-:B------:R-:W-:Y:S01]  /*22a0*/  FFMA.FTZ R138, R9, UR40, -R20.reuse ;  /* 0x00000028098a7c23 */ /* 0x100fe20008010814 */
[----:B------:R-:W-:Y:S01]  /*22b0*/  UMOV UR8, UR4 ;  /* 0x0000000400087c82 */ /* 0x000fe20008000000 */
[----:B------:R-:W-:Y:S01]  /*22c0*/  FSEL R140, R140, -INF , P3 ;  /* 0xff8000008c8c7808 */ /* 0x000fe20001800000 */
        /* <DEDUP_REMOVED lines=19> */
[C---:B------:R-:W-:Y:S01]  /*2400*/  ISETP.GT.AND P1, PT, R0.reuse, 0x10, PT ;  /* 0x000000100000780c */ /* 0x040fe20003f24270 */
[----:B------:R-:W-:Y:S01]  /*2410*/  UMOV UR7, 0x80000020 ;  /* 0x8000002000077882 */ /* 0x000fe20000000000 */
[----:B------:R-:W-:-:S02]  /*2420*/  ISETP.GT.AND P2, PT, R0, 0x11, PT ;  /* 0x000000110000780c */ /* 0x000fc40003f44270 */
        /* <DEDUP_REMOVED lines=22> */
[----:B------:R-:W-:-:S03]  /*2590*/  UIADD3 UR8, UR4, 0x4, URZ ;  /* 0x0000000404087890 */ /* 0x000fc6000fffe03f */
[----:B------:R-:W2:Y:S01]  /*25a0*/  MUFU.EX2 R142, R142 ;  /* 0x0000008e008e7308 */ /* 0x000ea20000000800 */
[----:B------:R-:W-:Y:S01]  /*25b0*/  UMOV UR11, 0x40000040 ;  /* 0x40000040000b7882 */ /* 0x000fe20000000000 */
[----:B------:R-:W-:Y:S01]  /*25c0*/  UMOV UR9, 0x40000040 ;  /* 0x4000004000097882 */ /* 0x000fe20000000000 */
[----:B-1----:R-:W-:-:S05]  /*25d0*/  F2FP.F16.F32.PACK_AB R9, R139, R138 ;  /* 0x0000008a8b09723e */ /* 0x002fca00000000ff */
        /* <DEDUP_REMOVED lines=123> */
[----:B------:R-:W-:-:S05]  /*2d90*/  FMUL.FTZ R125, R144, R125 ;  /* 0x0000007d907d7220 */ /* 0x000fca0000410000 */
        /* <DEDUP_REMOVED lines=109> */
.L_x_4331:
        /* <DEDUP_REMOVED lines=60> */
.L_x_4332:
[----:B------:R-:W-:Y:S01]  /*3830*/  VIADD R12, R12, 0x1 ;  /* 0x000000010c0c7836 */ /* 0x000fe20000000000 */
[----:B------:R-:W-:Y:S01]  /*3840*/  LOP3.LUT R6, R6, 0x1, RZ, 0x3c, !PT ;  /* 0x0000000106067812 */ /* 0x000fe200078e3cff */
[----:B------:R-:W-:Y:S02]  /*3850*/  VIADD R4, R4, 0x36420 ;  /* 0x0003642004047836 */ /* 0x000fe40000000000 */
[----:B------:R-:W-:Y:S01]  /*3860*/  VIADD R3, R3, 0x1 ;  /* 0x0000000103037836 */ /* 0x000fe20000000000 */
[----:B------:R-:W-:Y:S02]  /*3870*/  ISETP.GE.AND P1, PT, R12, R17, PT ;  /* 0x000000110c00720c */ /* 0x000fe40003f26270 */
[----:B------:R-:W-:Y:S02]  /*3880*/  PRMT R4, RZ, 0x654, R4 ;  /* 0x00000654ff047816 */ /* 0x000fe40000000004 */
[C---:B------:R-:W-:Y:S02]  /*3890*/  ISETP.NE.AND P0, PT, R3.reuse, 0x2, PT ;  /* 0x000000020300780c */ /* 0x040fe40003f05270 */
[----:B------:R2:W-:Y:S02]  /*38a0*/  SYNCS.ARRIVE.TRANS64.RED.A1T0 RZ, [R4+URZ], RZ ;  /* 0x000000ff04ff79a7 */ /* 0x0005e4000810043f */
[----:B------:R-:W-:-:S02]  /*38b0*/  SEL R3, R3, RZ, P0 ;  /* 0x000000ff03037207 */ /* 0x000fc40000000000 */
[----:B--2---:R-:W-:-:S04]  /*38c0*/  SEL R4, RZ, 0x1, P0 ;  /* 0x00000001ff047807 */ /* 0x004fc80000000000 */
[----:B------:R-:W-:Y:S01]  /*38d0*/  LOP3.LUT R7, R7, R4, RZ, 0x3c, !PT ;  /* 0x0000000407077212 */ /* 0x000fe200078e3cff */
[----:B------:R-:W-:Y:S06]  /*38e0*/  @!P1 BRA `(.L_x_4333) ;  /* 0xffffffe000409947 */ /* 0x000fec000383ffff */
        /* <DEDUP_REMOVED lines=50> */
.L_x_4315:
[----:B------:R-:W-:Y:S05]  /*3c10*/  @P0 BRA `(.L_x_4334) ;  /* 0x0000001400f00947 */ /* 0x000fea0003800000 */
[----:B------:R-:W3:Y:S01]  /*3c20*/  S2R R0, SR_TID.X ;  /* 0x0000000000007919 */ /* 0x000ee20000002100 */
[----:B------:R-:W4:Y:S01]  /*3c30*/  S2UR UR5, SR_CgaCtaId ;  /* 0x00000000000579c3 */ /* 0x000f220000008800 */
[----:B------:R-:W-:Y:S01]  /*3c40*/  UMOV UR4, 0x400 ;  /* 0x0000040000047882 */ /* 0x000fe20000000000 */
[----:B------:R-:W-:-:S06]  /*3c50*/  F2FP.F16.F32.PACK_AB R72, R73, R72 ;  /* 0x000000484948723e */ /* 0x000fcc00000000ff */
[----:B------:R-:W-:Y:S01]  /*3c60*/  BAR.SYNC.DEFER_BLOCKING 0x1, 0x180 ;  /* 0x0046000000007b1d */ /* 0x000fe20000010000 */
        /* <DEDUP_REMOVED lines=10> */
[----:B----4-:R-:W-:Y:S01]  /*3d10*/  ULEA UR4, UR5, UR4, 0x18 ;  /* 0x0000000405047291 */ /* 0x010fe2000f8ec03f */
[----:B------:R-:W-:Y:S02]  /*3d20*/  F2FP.F16.F32.PACK_AB R90, R93, R92 ;  /* 0x0000005c5d5a723e */ /* 0x000fe400000000ff */
[----:B------:R-:W-:-:S02]  /*3d30*/  F2FP.F16.F32.PACK_AB R91, R95, R94 ;  /* 0x0000005e5f5b723e */ /* 0x000fc400000000ff */
[----:B------:R-:W-:Y:S01]  /*3d40*/  F2FP.F16.F32.PACK_AB R97, R99, R98 ;  /* 0x000000626361723e */ /* 0x000fe200000000ff */
[----:B---3--:R-:W-:Y:S01]  /*3d50*/  VIADD R0, R0, 0xffffff80 ;  /* 0xffffff8000007836 */ /* 0x008fe20000000000 */
[----:B------:R-:W-:Y:S02]  /*3d60*/  F2FP.F16.F32.PACK_AB R104, R105, R104 ;  /* 0x000000686968723e */ /* 0x000fe400000000ff */
[----:B------:R-:W-:Y:S01]  /*3d70*/  F2FP.F16.F32.PACK_AB R98, R101, R100 ;  /* 0x000000646562723e */ /* 0x000fe200000000ff */
[----:B-12---:R-:W-:Y:S01]  /*3d80*/  IMAD.SHL.U32 R2, R0, 0x40, RZ ;  /* 0x0000004000027824 */ /* 0x006fe200078e00ff */
[----:B------:R-:W-:Y:S02]  /*3d90*/  SHF.R.S32.HI R7, RZ, 0x1f, R0 ;  /* 0x0000001fff077819 */ /* 0x000fe40000011400 */
[----:B------:R-:W-:Y:S02]  /*3da0*/  F2FP.F16.F32.PACK_AB R99, R103, R102 ;  /* 0x000000666763723e */ /* 0x000fe400000000ff */
[----:B------:R-:W-:-:S02]  /*3db0*/  LEA.HI R4, R7, R0, RZ, 0x4 ;  /* 0x0000000007047211 */ /* 0x000fc400078f20ff */
[CC--:B------:R-:W-:Y:S02]  /*3dc0*/  LEA.HI R5, R7.reuse, R0.reuse, RZ, 0x5 ;  /* 0x0000000007057211 */ /* 0x0c0fe400078f28ff */
[----:B------:R-:W-:Y:S02]  /*3dd0*/  SHF.R.S32.HI R9, RZ, 0x4, R4 ;  /* 0x00000004ff097819 */ /* 0x000fe40000011404 */
[----:B------:R-:W-:Y:S02]  /*3de0*/  LOP3.LUT R2, R2, 0x1c0, RZ, 0xc0, !PT ;  /* 0x000001c002027812 */ /* 0x000fe400078ec0ff */
[----:B------:R-:W-:Y:S02]  /*3df0*/  LEA.HI R4, R4, R9, RZ, 0x1 ;  /* 0x0000000904047211 */ /* 0x000fe400078f08ff */
[----:B------:R-:W-:Y:S02]  /*3e00*/  SHF.R.U32.HI R5, RZ, 0x1, R5 ;  /* 0x00000001ff057819 */ /* 0x000fe40000011605 */
[----:B------:R-:W-:-:S02]  /*3e10*/  LEA.HI R3, R7, R0, RZ, 0x3 ;  /* 0x0000000007037211 */ /* 0x000fc400078f18ff */
[----:B------:R-:W-:Y:S02]  /*3e20*/  LOP3.LUT R6, R4, 0x7ffffe, RZ, 0xc0, !PT ;  /* 0x007ffffe04067812 */ /* 0x000fe400078ec0ff */
[----:B------:R-:W-:Y:S02]  /*3e30*/  LEA.HI R7, R7, R0, RZ, 0x7 ;  /* 0x0000000007077211 */ /* 0x000fe400078f38ff */
[----:B------:R-:W-:Y:S01]  /*3e40*/  LOP3.LUT R4, R2, 0x30, R5, 0xf8, !PT ;  /* 0x0000003002047812 */ /* 0x000fe200078ef805 */
[----:B------:R-:W-:Y:S01]  /*3e50*/  IMAD.IADD R6, R9, 0x1, -R6 ;  /* 0x0000000109067824 */ /* 0x000fe200078e0a06 */
[----:B------:R-:W-:Y:S02]  /*3e60*/  SHF.R.S32.HI R5, RZ, 0x7, R7 ;  /* 0x00000007ff057819 */ /* 0x000fe40000011407 */
[----:B------:R-:W-:Y:S02]  /*3e70*/  LOP3.LUT R3, R4, 0x8, R3, 0xf8, !PT ;  /* 0x0000000804037812 */ /* 0x000fe400078ef803 */
[----:B------:R-:W-:Y:S01]  /*3e80*/  SHF.R.U32.HI R2, RZ, 0x3, R2 ;  /* 0x00000003ff027819 */ /* 0x000fe20000011602 */
[----:B------:R-:W-:Y:S01]  /*3e90*/  IMAD R5, R5, 0xc, R6 ;  /* 0x0000000c05057824 */ /* 0x000fe200078e0206 */
[----:B------:R-:W-:-:S02]  /*3ea0*/  F2FP.F16.F32.PACK_AB R105, R107, R106 ;  /* 0x0000006a6b69723e */ /* 0x000fc400000000ff */
[----:B------:R-:W-:Y:S02]  /*3eb0*/  LOP3.LUT R2, R3, R2, RZ, 0x3c, !PT ;  /* 0x0000000203027212 */ /* 0x000fe400078e3cff */
[----:B------:R-:W-:Y:S02]  /*3ec0*/  F2FP.F16.F32.PACK_AB R112, R113, R112 ;  /* 0x000000707170723e */ /* 0x000fe400000000ff */
[----:B------:R-:W-:Y:S01]  /*3ed0*/  F2FP.F16.F32.PACK_AB R106, R109, R108 ;  /* 0x0000006c6d6a723e */ /* 0x000fe200000000ff */
[----:B------:R-:W-:Y:S01]  /*3ee0*/  IMAD.U32 R4, R5, 0x200, R2 ;  /* 0x0000020005047824 */ /* 0x000fe200078e0002 */
[----:B------:R-:W-:Y:S01]  /*3ef0*/  F2FP.F16.F32.PACK_AB R107, R111, R110 ;  /* 0x0000006e6f6b723e */ /* 0x000fe200000000ff */
[----:B------:R-:W1:Y:S01]  /*3f00*/  LDC.64 R2, c[0x0][0x870] ;  /* 0x00021c00ff027b82 */ /* 0x000e620000000a00 */
[----:B------:R-:W-:Y:S02]  /*3f10*/  F2FP.F16.F32.PACK_AB R113, R115, R114 ;  /* 0x000000727371723e */ /* 0x000fe400000000ff */
[----:B------:R-:W-:-:S02]  /*3f20*/  LEA R6, R4, UR4, 0x1 ;  /* 0x0000000404067c11 */ /* 0x000fc4000f8e08ff */
[----:B------:R-:W-:Y:S02]  /*3f30*/  F2FP.F16.F32.PACK_AB R24, R25, R24 ;  /* 0x000000181918723e */ /* 0x000fe400000000ff */
[----:B------:R-:W-:Y:S01]  /*3f40*/  F2FP.F16.F32.PACK_AB R114, R117, R116 ;  /* 0x000000747572723e */ /* 0x000fe200000000ff */
[----:B------:R-:W-:Y:S01]  /*3f50*/  STSM.16.MT88.4 [R6+0x9000], R72 ;  /* 0x0090004806007844 */ /* 0x000fe20000004200 */
[----:B------:R-:W-:Y:S01]  /*3f60*/  F2FP.F16.F32.PACK_AB R115, R119, R118 ;  /* 0x000000767773723e */ /* 0x000fe200000000ff */
[----:B------:R-:W2:Y:S01]  /*3f70*/  LDC.64 R4, c[0x0][0x870] ;  /* 0x00021c00ff047b82 */ /* 0x000ea20000000a00 */
        /* <DEDUP_REMOVED lines=17> */
[----:B------:R-:W-:Y:S01]  /*4090*/  F2FP.F16.F32.PACK_AB R42, R45, R44 ;  /* 0x0000002c2d2a723e */ /* 0x000fe200000000ff */
[----:B--2---:R-:W-:Y:S01]  /*40a0*/  IMAD.WIDE R4, R18, 0x4, R4 ;  /* 0x0000000412047825 */ /* 0x004fe200078e0204 */
[----:B------:R-:W-:Y:S01]  /*40b0*/  F2FP.F16.F32.PACK_AB R43, R47, R46 ;  /* 0x0000002e2f2b723e */ /* 0x000fe200000000ff */
[----:B------:R-:W-:Y:S01]  /*40c0*/  STSM.16.MT88.4 [R6+0x800], R32 ;  /* 0x0008002006007844 */ /* 0x000fe20000004200 */
[----:B------:R-:W-:Y:S02]  /*40d0*/  F2FP.F16.F32.PACK_AB R49, R51, R50 ;  /* 0x000000323331723e */ /* 0x000fe400000000ff */
[----:B------:R-:W-:Y:S01]  /*40e0*/  F2FP.F16.F32.PACK_AB R64, R65, R64 ;  /* 0x000000404140723e */ /* 0x000fe200000000ff */
[----:B------:R-:W-:Y:S01]  /*40f0*/  STSM.16.MT88.4 [R6+0x1000], R40 ;  /* 0x0010002806007844 */ /* 0x000fe20000004200 */
[----:B------:R-:W-:Y:S01]  /*4100*/  F2FP.F16.F32.PACK_AB R50, R53, R52 ;  /* 0x000000343532723e */ /* 0x000fe200000000ff */
[----:B------:R-:W-:Y:S01]  /*4110*/  ULDC UR5, c[0x0][0x808] ;  /* 0x0002020000057ab9 */ /* 0x000fe20000000800 */
[----:B------:R-:W-:Y:S01]  /*4120*/  F2FP.F16.F32.PACK_AB R51, R55, R54 ;  /* 0x000000363733723e */ /* 0x000fe200000000ff */
[----:B------:R-:W2:Y:S01]  /*4130*/  LDC.64 R36, c[0x0][0x850] ;  /* 0x00021400ff247b82 */ /* 0x000ea20000000a00 */
[----:B------:R-:W-:-:S02]  /*4140*/  F2FP.F16.F32.PACK_AB R57, R59, R58 ;  /* 0x0000003a3b39723e */ /* 0x000fc400000000ff */
[----:B------:R-:W-:Y:S01]  /*4150*/  F2FP.F16.F32.PACK_AB R58, R61, R60 ;  /* 0x0000003c3d3a723e */ /* 0x000fe200000000ff */
[----:B------:R-:W-:Y:S01]  /*4160*/  STSM.16.MT88.4 [R6+0x1800], R48 ;  /* 0x0018003006007844 */ /* 0x000fe20000004200 */
[----:B------:R-:W-:Y:S02]  /*4170*/  F2FP.F16.F32.PACK_AB R59, R63, R62 ;  /* 0x0000003e3f3b723e */ /* 0x000fe400000000ff */
[----:B------:R-:W-:Y:S02]  /*4180*/  F2FP.F16.F32.PACK_AB R65, R67, R66 ;  /* 0x000000424341723e */ /* 0x000fe400000000ff */
[----:B------:R-:W-:Y:S01]  /*4190*/  F2FP.F16.F32.PACK_AB R66, R69, R68 ;  /* 0x000000444542723e */ /* 0x000fe200000000ff */
[----:B------:R-:W-:Y:S01]  /*41a0*/  STSM.16.MT88.4 [R6+0x2000], R56 ;  /* 0x0020003806007844 */ /* 0x000fe20000004200 */
[----:B------:R-:W-:Y:S02]  /*41b0*/  F2FP.F16.F32.PACK_AB R67, R71, R70 ;  /* 0x000000464743723e */ /* 0x000fe400000000ff */
[----:B-1----:R-:W-:-:S03]  /*41c0*/  ISETP.NE.U32.AND P0, PT, R2, RZ, PT ;  /* 0x000000ff0200720c */ /* 0x002fc60003f05070 */
[----:B------:R1:W-:Y:S01]  /*41d0*/  STSM.16.MT88.4 [R6+0x2800], R64 ;  /* 0x0028004006007844 */ /* 0x0003e20000004200 */
[----:B------:R-:W-:Y:S01]  /*41e0*/  BAR.SYNC.DEFER_BLOCKING 0x1, 0x180 ;  /* 0x0046000000007b1d */ /* 0x000fe20000010000 */
[----:B------:R-:W-:-:S07]  /*41f0*/  ISETP.NE.AND.EX P0, PT, R3, RZ, PT, P0 ;  /* 0x000000ff0300720c */ /* 0x000fce0003f05300 */
[----:B------:R-:W3:Y:S06]  /*4200*/  LDC.64 R2, c[0x0][0x878] ;  /* 0x00021e00ff027b82 */ /* 0x000eec0000000a00 */
[----:B------:R-:W4:Y:S01]  /*4210*/  @P0 LDG.E R8, desc[UR38][R4.64] ;  /* 0x0000002604080981 */ /* 0x000f22000c1e1900 */
[----:B------:R-:W-:Y:S01]  /*4220*/  IMAD.U32 R7, RZ, RZ, UR5 ;  /* 0x00000005ff077e24 */ /* 0x000fe2000f8e00ff */
[----:B---3--:R-:W-:-:S04]  /*4230*/  ISETP.NE.U32.AND P1, PT, R2, RZ, PT ;  /* 0x000000ff0200720c */ /* 0x008fc80003f25070 */
[----:B------:R-:W-:Y:S01]  /*4240*/  ISETP.NE.AND.EX P1, PT, R3, RZ, PT, P1 ;  /* 0x000000ff0300720c */ /* 0x000fe20003f25310 */
[----:B-1----:R-:W-:-:S12]  /*4250*/  IMAD.HI R6, R0, 0x2aaaaaab, RZ ;  /* 0x2aaaaaab00067827 */ /* 0x002fd800078e02ff */
[----:B------:R-:W1:Y:S01]  /*4260*/  @P1 LDC.64 R2, c[0x0][0x878] ;  /* 0x00021e00ff021b82 */ /* 0x000e620000000a00 */
[----:B------:R-:W-:-:S04]  /*4270*/  SHF.R.U32.HI R9, RZ, 0x1f, R6 ;  /* 0x0000001fff097819 */ /* 0x000fc80000011606 */
[----:B------:R-:W-:-:S05]  /*4280*/  LEA.HI.SX32 R45, R6, R9, 0x1e ;  /* 0x00000009062d7211 */ /* 0x000fca00078ff2ff */
[C---:B------:R-:W-:Y:S01]  /*4290*/  IMAD R0, R45.reuse, -0x18, R0 ;  /* 0xffffffe82d007824 */ /* 0x040fe200078e0200 */
[----:B------:R-:W3:Y:S01]  /*42a0*/  S2R R38, SR_CTAID.X ;  /* 0x0000000000267919 */ /* 0x000ee20000002500 */
        /* <DEDUP_REMOVED lines=16> */
[----:B----4-:R-:W-:Y:S01]  /*43b0*/  @P0 SHF.R.S32.HI R9, RZ, 0x1f, R8 ;  /* 0x0000001fff090819 */ /* 0x010fe20000011408 */
[----:B--23--:R-:W-:Y:S06]  /*43c0*/  @P1 BRA `(.L_x_4335) ;  /* 0x0000000000101947 */ /* 0x00cfec0003800000 */
[----:B------:R-:W-:Y:S05]  /*43d0*/  @!P0 BRA `(.L_x_4335) ;  /* 0x00000000000c8947 */ /* 0x000fea0003800000 */
[----:B------:R-:W2:Y:S04]  /*43e0*/  LDG.E R6, desc[UR38][R4.64] ;  /* 0x0000002604067981 */ /* 0x000ea8000c1e1900 */
[----:B-----5:R-:W2:Y:S02]  /*43f0*/  LDG.E R7, desc[UR38][R4.64+0x4] ;  /* 0x0000042604077981 */ /* 0x020ea4000c1e1900 */
[----:B--2---:R-:W-:-:S07]  /*4400*/  IMAD.IADD R7, R7, 0x1, -R6 ;  /* 0x0000000107077824 */ /* 0x004fce00078e0a06 */
.L_x_4335:
        /* <DEDUP_REMOVED lines=8> */
[----:B------:R-:W-:Y:S01]  /*4490*/  ULDC UR8, c[0x0][0x83c] ;  /* 0x00020f0000087ab9 */ /* 0x000fe20000000800 */
[----:B------:R-:W-:Y:S01]  /*44a0*/  VIADD R32, R45, 0x30 ;  /* 0x000000302d207836 */ /* 0x000fe20000000000 */
[----:B------:R1:W3:Y:S01]  /*44b0*/  LDS.128 R4, [R0+0x800] ;  /* 0x0008000000047984 */ /* 0x0002e20000000c00 */
[----:B------:R-:W-:Y:S01]  /*44c0*/  IMAD R34, R36, UR4, RZ ;  /* 0x0000000424227c24 */ /* 0x000fe2000f8e02ff */
[-C--:B------:R-:W-:Y:S01]  /*44d0*/  ISETP.GE.AND P4, PT, R3, R46.reuse, PT ;  /* 0x0000002e0300720c */ /* 0x080fe20003f86270 */
[----:B------:R-:W-:Y:S01]  /*44e0*/  VIADD R19, R45, 0x20 ;  /* 0x000000202d137836 */ /* 0x000fe20000000000 */
[----:B------:R1:W4:Y:S01]  /*44f0*/  LDS.128 R8, [R0+0x1000] ;  /* 0x0010000000087984 */ /* 0x0003220000000c00 */
[----:B------:R-:W-:Y:S01]  /*4500*/  SHF.R.S32.HI R3, RZ, 0x1f, R2 ;  /* 0x0000001fff037819 */ /* 0x000fe20000011402 */
[----:B------:R-:W-:Y:S01]  /*4510*/  IMAD R37, R37, UR5, R34 ;  /* 0x0000000525257c24 */ /* 0x000fe2000f8e0222 */
[-C--:B------:R-:W-:Y:S01]  /*4520*/  ISETP.GE.AND P2, PT, R32, R46.reuse, PT ;  /* 0x0000002e2000720c */ /* 0x080fe20003f46270 */
[----:B------:R1:W1:Y:S01]  /*4530*/  LDS.128 R12, [R0+0x1800] ;  /* 0x00180000000c7984 */ /* 0x0002620000000c00 */
[----:B------:R-:W1:Y:S01]  /*4540*/  LDC.64 R32, c[0x0][0x820] ;  /* 0x00020800ff207b82 */ /* 0x000e620000000a00 */
[----:B------:R-:W-:Y:S01]  /*4550*/  IMAD.WIDE.U32 R34, R36, UR5, R2 ;  /* 0x0000000524227c25 */ /* 0x000fe2000f8e0002 */
[-C--:B------:R-:W-:Y:S01]  /*4560*/  ISETP.GE.AND P3, PT, R45, R46.reuse, PT ;  /* 0x0000002e2d00720c */ /* 0x080fe20003f66270 */
[----:B------:R1:W1:Y:S01]  /*4570*/  LDS.128 R20, [R0+0x2000] ;  /* 0x0020000000147984 */ /* 0x0002620000000c00 */
[----:B------:R-:W-:Y:S01]  /*4580*/  SHF.R.S32.HI R36, RZ, 0x1f, R18 ;  /* 0x0000001fff247819 */ /* 0x000fe20000011412 */
[----:B------:R-:W-:Y:S01]  /*4590*/  ULDC.64 UR6, c[0x0][0x858] ;  /* 0x0002160000067ab9 */ /* 0x000fe20000000a00 */
[----:B------:R-:W-:Y:S01]  /*45a0*/  ISETP.GE.OR P6, PT, R2, UR8, P3 ;  /* 0x0000000802007c0c */ /* 0x000fe20009fc6670 */
[----:B------:R1:W1:Y:S01]  /*45b0*/  LDS.128 R24, [R0+0x2800] ;  /* 0x0028000000187984 */ /* 0x0002620000000c00 */
[----:B------:R-:W-:Y:S01]  /*45c0*/  SEL R44, R36, RZ, !P0 ;  /* 0x000000ff242c7207 */ /* 0x000fe20004000000 */
[----:B------:R-:W-:Y:S01]  /*45d0*/  IMAD.IADD R35, R35, 0x1, R37 ;  /* 0x0000000123237824 */ /* 0x000fe200078e0225 */
[----:B------:R-:W-:Y:S01]  /*45e0*/  ISETP.GE.AND P5, PT, R19, R46, PT ;  /* 0x0000002e1300720c */ /* 0x000fe20003fa6270 */
[C---:B------:R-:W-:Y:S01]  /*45f0*/  VIADD R19, R45.reuse, 0x40 ;  /* 0x000000402d137836 */ /* 0x040fe20000000000 */
[C---:B------:R-:W-:Y:S01]  /*4600*/  IADD3 R16, P1, R45.reuse, R16, RZ ;  /* 0x000000102d107210 */ /* 0x040fe20007f3e0ff */
[----:B------:R-:W-:Y:S01]  /*4610*/  BSSY B0, `(.L_x_4336) ;  /* 0x0000016000007945 */ /* 0x000fe20003800000 */
[----:B------:R-:W-:Y:S01]  /*4620*/  SEL R47, R18, RZ, !P0 ;  /* 0x000000ff122f7207 */ /* 0x000fe20004000000 */
[----:B------:R-:W-:Y:S01]  /*4630*/  IMAD R18, R44, UR6, RZ ;  /* 0x000000062c127c24 */ /* 0x000fe2000f8e02ff */
[----:B------:R-:W-:-:S02]  /*4640*/  LEA.HI.X.SX32 R17, R45, R17, 0x1, P1 ;  /* 0x000000112d117211 */ /* 0x000fc400008f0eff */
[----:B------:R-:W-:Y:S01]  /*4650*/  ISETP.GE.AND P1, PT, R19, R46, PT ;  /* 0x0000002e1300720c */ /* 0x000fe20003f26270 */
[C---:B------:R-:W-:Y:S01]  /*4660*/  IMAD R41, R47.reuse, UR7, R18 ;  /* 0x000000072f297c24 */ /* 0x040fe2000f8e0212 */
[----:B------:R-:W-:Y:S01]  /*4670*/  ISETP.GE.OR P0, PT, R2, UR8, P4 ;  /* 0x0000000802007c0c */ /* 0x000fe2000a706670 */
[----:B------:R-:W-:-:S04]  /*4680*/  IMAD.WIDE.U32 R18, R47, UR6, R34 ;  /* 0x000000062f127c25 */ /* 0x000fc8000f8e0022 */
[----:B------:R-:W-:-:S04]  /*4690*/  IMAD.WIDE R16, R38, 0x60, R16 ;  /* 0x0000006026107825 */ /* 0x000fc800078e0210 */
        /* <DEDUP_REMOVED lines=13> */
.L_x_4337:
[----:B------:R-:W-:Y:S05]  /*4770*/  BSYNC B0 ;  /* 0x0000000000007941 */ /* 0x000fea0003800000 */
.L_x_4336:
        /* <DEDUP_REMOVED lines=15> */
.L_x_4339:
[----:B------:R-:W-:Y:S05]  /*4870*/  BSYNC B0 ;  /* 0x0000000000007941 */ /* 0x000fea0003800000 */
.L_x_4338:
        /* <DEDUP_REMOVED lines=18> */
.L_x_4341:
[----:B------:R-:W-:Y:S05]  /*49a0*/  BSYNC B0 ;  /* 0x0000000000007941 */ /* 0x000fea0003800000 */
.L_x_4340:
        /* <DEDUP_REMOVED lines=17> */
.L_x_4343:
[----:B------:R-:W-:Y:S05]  /*4ac0*/  BSYNC B0 ;  /* 0x0000000000007941 */ /* 0x000fea0003800000 */
.L_x_4342:
        /* <DEDUP_REMOVED lines=18> */
.L_x_4345:
[----:B------:R-:W-:Y:S05]  /*4bf0*/  BSYNC B0 ;  /* 0x0000000000007941 */ /* 0x000fea0003800000 */
.L_x_4344:
        /* <DEDUP_REMOVED lines=8> */
[----:B------:R-:W-:-:S04]  /*4c80*/  ULDC.64 UR6, c[0x0][0x848] ;  /* 0x0002120000067ab9 */ /* 0x000fc80000000a00 */
[----:B------:R-:W-:-:S04]  /*4c90*/  IMAD.X R19, RZ, RZ, R17, P6 ;  /* 0x000000ffff137224 */ /* 0x000fc800030e0611 */
[----:B------:R-:W-:Y:S02]  /*4ca0*/  IMAD R32, R19, UR6, RZ ;  /* 0x0000000613207c24 */ /* 0x000fe4000f8e02ff */
[----:B------:R-:W-:Y:S02]  /*4cb0*/  IMAD.MOV.U32 R19, RZ, RZ, R41 ;  /* 0x000000ffff137224 */ /* 0x000fe400078e0029 */
[----:B------:R-:W-:-:S04]  /*4cc0*/  IMAD.WIDE.U32 R18, R33, UR6, R18 ;  /* 0x0000000621127c25 */ /* 0x000fc8000f8e0012 */
[----:B------:R-:W-:Y:S01]  /*4cd0*/  IMAD R33, R33, UR7, R32 ;  /* 0x0000000721217c24 */ /* 0x000fe2000f8e0220 */
[----:B------:R-:W-:Y:S02]  /*4ce0*/  ULDC.64 UR6, c[0x0][0x830] ;  /* 0x00020c0000067ab9 */ /* 0x000fe40000000a00 */
[----:B------:R-:W-:Y:S01]  /*4cf0*/  LEA R32, P6, R18, UR6, 0x1 ;  /* 0x0000000612207c11 */ /* 0x000fe2000f8c08ff */
[----:B------:R-:W-:-:S05]  /*4d00*/  IMAD.IADD R19, R19, 0x1, R33 ;  /* 0x0000000113137824 */ /* 0x000fca00078e0221 */
[----:B------:R-:W-:-:S05]  /*4d10*/  LEA.HI.X R33, R18, UR7, R19, 0x1, P6 ;  /* 0x0000000712217c11 */ /* 0x000fca000b0f0c13 */
[----:B-1----:R1:W-:Y:S02]  /*4d20*/  STG.E.128 desc[UR38][R32.64], R28 ;  /* 0x0000001c20007986 */ /* 0x0023e4000c101d26 */
.L_x_4347:
[----:B------:R-:W-:Y:S05]  /*4d30*/  BSYNC B0 ;  /* 0x0000000000007941 */ /* 0x000fea0003800000 */
.L_x_4346:
        /* <DEDUP_REMOVED lines=26> */
.L_x_4349:
[----:B------:R-:W-:Y:S05]  /*4ee0*/  BSYNC B0 ;  /* 0x0000000000007941 */ /* 0x000fea0003800000 */
.L_x_4348:
        /* <DEDUP_REMOVED lines=15> */
.L_x_4351:
[----:B------:R-:W-:Y:S05]  /*4fe0*/  BSYNC B0 ;  /* 0x0000000000007941 */ /* 0x000fea0003800000 */
.L_x_4350:
        /* <DEDUP_REMOVED lines=15> */
.L_x_4353:
[----:B------:R-:W-:Y:S05]  /*50e0*/  BSYNC B0 ;  /* 0x0000000000007941 */ /* 0x000fea0003800000 */
.L_x_4352:
        /* <DEDUP_REMOVED lines=15> */
.L_x_4355:
[----:B------:R-:W-:Y:S05]  /*51e0*/  BSYNC B0 ;  /* 0x0000000000007941 */ /* 0x000fea0003800000 */
.L_x_4354:
        /* <DEDUP_REMOVED lines=15> */
.L_x_4357:
[----:B------:R-:W-:Y:S05]  /*52e0*/  BSYNC B0 ;  /* 0x0000000000007941 */ /* 0x000fea0003800000 */
.L_x_4356:
        /* <DEDUP_REMOVED lines=15> */
.L_x_4334:
[----:B------:R-:W3:Y:S08]  /*53e0*/  LDC.64 R4, c[0x0][0x870] ;  /* 0x00021c00ff047b82 */ /* 0x000ef00000000a00 */
[----:B-12---:R-:W1:Y:S01]  /*53f0*/  LDC.64 R2, c[0x0][0x870] ;  /* 0x00021c00ff027b82 */ /* 0x006e620000000a00 */
[----:B------:R-:W-:Y:S01]  /*5400*/  ULDC UR4, c[0x0][0x808] ;  /* 0x0002020000047ab9 */ /* 0x000fe20000000800 */
[----:B------:R-:W2:Y:S06]  /*5410*/  S2R R13, SR_CTAID.X ;  /* 0x00000000000d7919 */ /* 0x000eac0000002500 */
[----:B------:R-:W4:Y:S01]  /*5420*/  LDC.64 R14, c[0x0][0x820] ;  /* 0x00020800ff0e7b82 */ /* 0x000f220000000a00 */
[----:B---3--:R-:W-:-:S04]  /*5430*/  ISETP.NE.U32.AND P0, PT, R4, RZ, PT ;  /* 0x000000ff0400720c */ /* 0x008fc80003f05070 */
[----:B------:R-:W-:Y:S01]  /*5440*/  ISETP.NE.AND.EX P0, PT, R5, RZ, PT, P0 ;  /* 0x000000ff0500720c */ /* 0x000fe20003f05300 */
[----:B-1----:R-:W-:Y:S02]  /*5450*/  IMAD.WIDE R4, R18, 0x4, R2 ;  /* 0x0000000412047825 */ /* 0x002fe400078e0202 */
[----:B------:R-:W1:Y:S02]  /*5460*/  LDC.64 R2, c[0x0][0x878] ;  /* 0x00021e00ff027b82 */ /* 0x000e640000000a00 */
[----:B------:R-:W-:-:S08]  /*5470*/  IMAD.U32 R0, RZ, RZ, UR4 ;  /* 0x00000004ff007e24 */ /* 0x000fd0000f8e00ff */
        /* <DEDUP_REMOVED lines=20> */
.L_x_4358:
        /* <DEDUP_REMOVED lines=45> */
.L_x_4360:
[----:B------:R-:W-:Y:S05]  /*5890*/  BSYNC B0 ;  /* 0x0000000000007941 */ /* 0x000fea0003800000 */
.L_x_4359:
        /* <DEDUP_REMOVED lines=16> */
.L_x_4362:
[----:B------:R-:W-:Y:S05]  /*59a0*/  BSYNC B0 ;  /* 0x0000000000007941 */ /* 0x000fea0003800000 */
.L_x_4361:
        /* <DEDUP_REMOVED lines=16> */
.L_x_4364:
[----:B------:R-:W-:Y:S05]  /*5ab0*/  BSYNC B0 ;  /* 0x0000000000007941 */ /* 0x000fea0003800000 */
.L_x_4363:
        /* <DEDUP_REMOVED lines=17> */
.L_x_4366:
[----:B------:R-:W-:Y:S05]  /*5bd0*/  BSYNC B0 ;  /* 0x0000000000007941 */ /* 0x000fea0003800000 */
.L_x_4365:
        /* <DEDUP_REMOVED lines=16> */
.L_x_4368:
[----:B------:R-:W-:Y:S05]  /*5ce0*/  BSYNC B0 ;  /* 0x0000000000007941 */ /* 0x000fea0003800000 */
.L_x_4367:
        /* <DEDUP_REMOVED lines=20> */
.L_x_4370:
[----:B------:R-:W-:Y:S05]  /*5e30*/  BSYNC B0 ;  /* 0x0000000000007941 */ /* 0x000fea0003800000 */
.L_x_4369:
        /* <DEDUP_REMOVED lines=24> */
.L_x_4372:
[----:B------:R-:W-:Y:S05]  /*5fc0*/  BSYNC B0 ;  /* 0x0000000000007941 */ /* 0x000fea0003800000 */
.L_x_4371:
        /* <DEDUP_REMOVED lines=15> */
.L_x_4374:
[----:B------:R-:W-:Y:S05]  /*60c0*/  BSYNC B0 ;  /* 0x0000000000007941 */ /* 0x000fea0003800000 */
.L_x_4373:
        /* <DEDUP_REMOVED lines=15> */
.L_x_4376:
[----:B------:R-:W-:Y:S05]  /*61c0*/  BSYNC B0 ;  /* 0x0000000000007941 */ /* 0x000fea0003800000 */
.L_x_4375:
        /* <DEDUP_REMOVED lines=15> */
.L_x_4378:
[----:B------:R-:W-:Y:S05]  /*62c0*/  BSYNC B0 ;  /* 0x0000000000007941 */ /* 0x000fea0003800000 */
.L_x_4377:
        /* <DEDUP_REMOVED lines=15> */
.L_x_4380:
[----:B------:R-:W-:Y:S05]  /*63c0*/  BSYNC B0 ;  /* 0x0000000000007941 */ /* 0x000fea0003800000 */
.L_x_4379:
        /* <DEDUP_REMOVED lines=15> */
.L_x_4305:
        /* <DEDUP_REMOVED lines=20> */
.L_x_4382:
        /* <DEDUP_REMOVED lines=13> */
.L_x_4384:
[----:B------:R-:W-:-:S05]  /*66d0*/  ULDC UR5, c[0x0][0x8bc] ;  /* 0x00022f0000057ab9 */ /* 0x000fca0000000800 */
.L_x_4383:
        /* <DEDUP_REMOVED lines=40> */
.L_x_4385:
        /* <DEDUP_REMOVED lines=53> */
.L_x_4407:
        /* <DEDUP_REMOVED lines=23> */
.L_x_4388:
[----:B------:R-:W-:Y:S05]  /*6e20*/  BSYNC B0 ;  /* 0x0000000000007941 */ /* 0x000fea0003800000 */
.L_x_4387:
        /* <DEDUP_REMOVED lines=12> */
.L_x_4390:
[----:B------:R-:W-:Y:S05]  /*6ef0*/  BSYNC B0 ;  /* 0x0000000000007941 */ /* 0x000fea0003800000 */
.L_x_4389:
        /* <DEDUP_REMOVED lines=13> */
.L_x_4392:
[----:B------:R-:W-:Y:S05]  /*6fd0*/  BSYNC B0 ;  /* 0x0000000000007941 */ /* 0x000fea0003800000 */
.L_x_4391:
[----:B------:R-:W-:Y:S06]  /*6fe0*/  BAR.ARV 0xa, 0xa0 ;  /* 0x0282800000007b1d */ /* 0x000fec0000002000 */
[----:B------:R-:W-:Y:S04]  /*6ff0*/  BSSY B0, `(.L_x_4393) ;  /* 0x0000003000007945 */ /* 0x000fe80003800000 */
[----:B------:R-:W-:Y:S05]  /*7000*/  @!P0 BRA `(.L_x_4394) ;  /* 0x0000000000048947 */ /* 0x000fea0003800000 */
[----:B------:R-:W-:-:S04]  /*7010*/  DEPBAR.LE SB0, 0x1 ;  /* 0x000080400000791a */ /* 0x000fc80000000000 */
.L_x_4394:
[----:B------:R-:W-:Y:S05]  /*7020*/  BSYNC B0 ;  /* 0x0000000000007941 */ /* 0x000fea0003800000 */
.L_x_4393:
[----:B------:R-:W-:Y:S06]  /*7030*/  BAR.ARV 0xb, 0xa0 ;  /* 0x02c2800000007b1d */ /* 0x000fec0000002000 */
[----:B------:R-:W-:Y:S04]  /*7040*/  BSSY B0, `(.L_x_4395) ;  /* 0x0000003000007945 */ /* 0x000fe80003800000 */
[----:B------:R-:W-:Y:S05]  /*7050*/  @!P0 BRA `(.L_x_4396) ;  /* 0x0000000000048947 */ /* 0x000fea0003800000 */
[----:B------:R-:W-:-:S04]  /*7060*/  DEPBAR.LE SB0, 0x0 ;  /* 0x000080000000791a */ /* 0x000fc80000000000 */
.L_x_4396:
[----:B------:R-:W-:Y:S05]  /*7070*/  BSYNC B0 ;  /* 0x0000000000007941 */ /* 0x000fea0003800000 */
.L_x_4395:
        /* <DEDUP_REMOVED lines=13> */
.L_x_4398:
[----:B------:R-:W-:Y:S05]  /*7150*/  BSYNC B0 ;  /* 0x0000000000007941 */ /* 0x000fea0003800000 */
.L_x_4397:
        /* <DEDUP_REMOVED lines=12> */
.L_x_4400:
[----:B------:R-:W-:Y:S05]  /*7220*/  BSYNC B0 ;  /* 0x0000000000007941 */ /* 0x000fea0003800000 */
.L_x_4399:
        /* <DEDUP_REMOVED lines=13> */
.L_x_4402:
[----:B------:R-:W-:Y:S05]  /*7300*/  BSYNC B0 ;  /* 0x0000000000007941 */ /* 0x000fea0003800000 */
.L_x_4401:
[----:B------:R-:W-:Y:S06]  /*7310*/  BAR.ARV 0xa, 0xa0 ;  /* 0x0282800000007b1d */ /* 0x000fec0000002000 */
[----:B------:R-:W-:Y:S04]  /*7320*/  BSSY B0, `(.L_x_4403) ;  /* 0x0000003000007945 */ /* 0x000fe80003800000 */
[----:B------:R-:W-:Y:S05]  /*7330*/  @!P0 BRA `(.L_x_4404) ;  /* 0x0000000000048947 */ /* 0x000fea0003800000 */
[----:B------:R-:W-:-:S04]  /*7340*/  DEPBAR.LE SB0, 0x1 ;  /* 0x000080400000791a */ /* 0x000fc80000000000 */
.L_x_4404:
[----:B------:R-:W-:Y:S05]  /*7350*/  BSYNC B0 ;  /* 0x0000000000007941 */ /* 0x000fea0003800000 */
.L_x_4403:
[----:B------:R-:W-:Y:S01]  /*7360*/  VIADD R0, R0, 0xfffffffe ;  /* 0xfffffffe00007836 */ /* 0x000fe20000000000 */
[----:B------:R-:W-:Y:S06]  /*7370*/  BAR.ARV 0xb, 0xa0 ;  /* 0x02c2800000007b1d */ /* 0x000fec0000002000 */
[----:B------:R-:W-:Y:S01]  /*7380*/  BSSY B0, `(.L_x_4405) ;  /* 0x0000004000007945 */ /* 0x000fe20003800000 */
[----:B------:R-:W-:-:S03]  /*7390*/  ISETP.NE.AND P1, PT, R0, RZ, PT ;  /* 0x000000ff0000720c */ /* 0x000fc60003f25270 */
[----:B------:R-:W-:Y:S10]  /*73a0*/  @!P0 BRA `(.L_x_4406) ;  /* 0x0000000000048947 */ /* 0x000ff40003800000 */
[----:B------:R-:W-:-:S04]  /*73b0*/  DEPBAR.LE SB0, 0x0 ;  /* 0x000080000000791a */ /* 0x000fc80000000000 */
.L_x_4406:
[----:B------:R-:W-:Y:S05]  /*73c0*/  BSYNC B0 ;  /* 0x0000000000007941 */ /* 0x000fea0003800000 */
.L_x_4405:
[----:B------:R-:W-:Y:S06]  /*73d0*/  BAR.ARV 0xc, 0xa0 ;  /* 0x0302800000007b1d */ /* 0x000fec0000002000 */
[----:B------:R-:W-:Y:S02]  /*73e0*/  UIADD3 UR5, UR5, 0x2, URZ ;  /* 0x0000000205057890 */ /* 0x000fe4000fffe03f */
[----:B------:R-:W-:Y:S01]  /*73f0*/  UIADD3 UR4, UR4, 0x1, URZ ;  /* 0x0000000104047890 */ /* 0x000fe2000fffe03f */
[----:B------:R-:W-:Y:S11]  /*7400*/  @P1 BRA `(.L_x_4407) ;  /* 0xfffffff800281947 */ /* 0x000ff6000383ffff */
[----:B------:R-:W-:-:S12]  /*7410*/  UIADD3 UR6, UR20, 0x6000, URZ ;  /* 0x0000600014067890 */ /* 0x000fd8000fffe03f */
.L_x_4386:
        /* <DEDUP_REMOVED lines=19> */
.L_x_4409:
[----:B------:R-:W-:Y:S05]  /*7550*/  BSYNC B0 ;  /* 0x0000000000007941 */ /* 0x000fea0003800000 */
.L_x_4408:
        /* <DEDUP_REMOVED lines=18> */
.L_x_4411:
[----:B------:R-:W-:Y:S05]  /*7680*/  BSYNC B0 ;  /* 0x0000000000007941 */ /* 0x000fea0003800000 */
.L_x_4410:
        /* <DEDUP_REMOVED lines=19> */
.L_x_4413:
[----:B------:R-:W-:Y:S05]  /*77c0*/  BSYNC B0 ;  /* 0x0000000000007941 */ /* 0x000fea0003800000 */
.L_x_4412:
[----:B------:R-:W-:Y:S06]  /*77d0*/  BAR.ARV 0xa, 0xa0 ;  /* 0x0282800000007b1d */ /* 0x000fec0000002000 */
[----:B------:R-:W-:Y:S04]  /*77e0*/  BSSY B0, `(.L_x_4414) ;  /* 0x0000003000007945 */ /* 0x000fe80003800000 */
[----:B------:R-:W-:Y:S05]  /*77f0*/  @!P0 BRA `(.L_x_4415) ;  /* 0x0000000000048947 */ /* 0x000fea0003800000 */
[----:B------:R-:W-:-:S04]  /*7800*/  DEPBAR.LE SB0, 0x1 ;  /* 0x000080400000791a */ /* 0x000fc80000000000 */
.L_x_4415:
[----:B------:R-:W-:Y:S05]  /*7810*/  BSYNC B0 ;  /* 0x0000000000007941 */ /* 0x000fea0003800000 */
.L_x_4414:
[----:B------:R-:W-:Y:S06]  /*7820*/  BAR.ARV 0xb, 0xa0 ;  /* 0x02c2800000007b1d */ /* 0x000fec0000002000 */
[----:B------:R-:W-:Y:S04]  /*7830*/  BSSY B0, `(.L_x_4416) ;  /* 0x0000003000007945 */ /* 0x000fe80003800000 */
[----:B------:R-:W-:Y:S05]  /*7840*/  @!P0 BRA `(.L_x_4417) ;  /* 0x0000000000048947 */ /* 0x000fea0003800000 */
[----:B------:R-:W-:-:S04]  /*7850*/  DEPBAR.LE SB0, 0x0 ;  /* 0x000080000000791a */ /* 0x000fc80000000000 */
.L_x_4417:
[----:B------:R-:W-:Y:S05]  /*7860*/  BSYNC B0 ;  /* 0x0000000000007941 */ /* 0x000fea0003800000 */
.L_x_4416:
[----:B------:R-:W-:Y:S06]  /*7870*/  BAR.ARV 0xc, 0xa0 ;  /* 0x0302800000007b1d */ /* 0x000fec0000002000 */
[----:B------:R-:W-:Y:S05]  /*7880*/  BRA `(.L_x_4310) ;  /* 0x0000002400887947 */ /* 0x000fea0003800000 */
.L_x_4381:
        /* <DEDUP_REMOVED lines=10> */
.L_x_4418:
        /* <DEDUP_REMOVED lines=10> */
.L_x_4420:
[----:B------:R-:W3:Y:S02]  /*79d0*/  LDC R0, c[0x0][0x8bc] ;  /* 0x00022f00ff007b82 */ /* 0x000ee40000000800 */
.L_x_4419:
        /* <DEDUP_REMOVED lines=42> */
.L_x_4422:
        /* <DEDUP_REMOVED lines=36> */
[----:B--2---:R-:W-:-:S03]  /*7ec0*/  IMAD R6, R15, R18, RZ ;  /* 0x000000120f067224 */ /* 0x004fc600078e02ff */
[----:B------:R-:W-:Y:S01]  /*7ed0*/  @UP0 USHF.R.U32.HI UR36, URZ, UR8, UR7 ;  /* 0x000000083f240299 */ /* 0x000fe20008011607 */
[----:B------:R-:W-:Y:S02]  /*7ee0*/  IMAD R19, R19, UR28, R6 ;  /* 0x0000001c13137c24 */ /* 0x000fe4000f8e0206 */
[----:B------:R-:W-:-:S04]  /*7ef0*/  IMAD.MOV.U32 R6, RZ, RZ, R2 ;  /* 0x000000ffff067224 */ /* 0x000fc800078e0002 */
[----:B------:R-:W-:-:S04]  /*7f00*/  IMAD.WIDE.U32 R2, R18, UR28, R6 ;  /* 0x0000001c12027c25 */ /* 0x000fc8000f8e0006 */
[----:B------:R-:W-:Y:S02]  /*7f10*/  IMAD.IADD R3, R3, 0x1, R19 ;  /* 0x0000000103037824 */ /* 0x000fe400078e0213 */
[----:B------:R-:W-:Y:S02]  /*7f20*/  IMAD R19, R5, UR29, R14 ;  /* 0x0000001d05137c24 */ /* 0x000fe4000f8e020e */
        /* <DEDUP_REMOVED lines=27> */
.L_x_4451:
        /* <DEDUP_REMOVED lines=9> */
.L_x_4425:
        /* <DEDUP_REMOVED lines=98> */
.L_x_4436:
[----:B-1----:R-:W-:-:S05]  /*8790*/  IMAD.MOV.U32 R11, RZ, RZ, 0x1 ;  /* 0x00000001ff0b7424 */ /* 0x002fca00078e00ff */
[----:B------:R-:W-:-:S04]  /*87a0*/  SHF.L.U32 R11, R11, 0x1f, RZ ;  /* 0x0000001f0b0b7819 */ /* 0x000fc800000006ff */
[----:B------:R-:W1:Y:S02]  /*87b0*/  SYNCS.PHASECHK.TRANS64.TRYWAIT P1, [R12+URZ+0x36438], R11 ;  /* 0x0364380b0c0075a7 */ /* 0x000e64000802017f */
[----:B-1234-:R-:W-:Y:S05]  /*87c0*/  @!P1 BRA `(.L_x_4428) ;  /* 0x00000018002c9947 */ /* 0x01efea0003800000 */
.L_x_4452:
[----:B------:R-:W-:Y:S05]  /*87d0*/  @P0 BRA `(.L_x_4429) ;  /* 0x0000000000140947 */ /* 0x000fea0003800000 */
[----:B------:R-:W-:Y:S01]  /*87e0*/  ISETP.NE.AND P1, PT, R8, RZ, PT ;  /* 0x000000ff0800720c */ /* 0x000fe20003f25270 */
[----:B------:R-:W-:-:S04]  /*87f0*/  IMAD.MOV.U32 R3, RZ, RZ, 0x6100 ;  /* 0x00006100ff037424 */ /* 0x000fc800078e00ff */
[----:B------:R2:W-:Y:S08]  /*8800*/  SYNCS.ARRIVE.TRANS64 RZ, [R12+URZ+0x36430], R3 ;  /* 0x036430030cff79a7 */ /* 0x0005f0000800003f */
[----:B------:R-:W-:Y:S05]  /*8810*/  @!P1 BRA `(.L_x_4429) ;  /* 0x0000000000049947 */ /* 0x000fea0003800000 */
[----:B------:R-:W-:Y:S01]  /*8820*/  BPT.TRAP 0x1 ;  /* 0x000000040000795c */ /* 0x000fe20000300000 */
.L_x_4429:
        /* <DEDUP_REMOVED lines=49> */
.L_x_4453:
[----:B------:R-:W-:Y:S05]  /*8b40*/  @P0 BRA `(.L_x_4431) ;  /* 0x0000000000140947 */ /* 0x000fea0003800000 */
[----:B------:R-:W-:Y:S01]  /*8b50*/  ISETP.NE.AND P1, PT, R8, RZ, PT ;  /* 0x000000ff0800720c */ /* 0x000fe20003f25270 */
[----:B--2---:R-:W-:-:S04]  /*8b60*/  IMAD.MOV.U32 R27, RZ, RZ, 0x6100 ;  /* 0x00006100ff1b7424 */ /* 0x004fc800078e00ff */
[----:B------:R3:W-:Y:S08]  /*8b70*/  SYNCS.ARRIVE.TRANS64 RZ, [R12+URZ+0x36418], R27 ;  /* 0x0364181b0cff79a7 */ /* 0x0007f0000800003f */
[----:B------:R-:W-:Y:S05]  /*8b80*/  @!P1 BRA `(.L_x_4431) ;  /* 0x0000000000049947 */ /* 0x000fea0003800000 */
[----:B------:R-:W-:Y:S01]  /*8b90*/  BPT.TRAP 0x1 ;  /* 0x000000040000795c */ /* 0x000fe20000300000 */
.L_x_4431:
        /* <DEDUP_REMOVED lines=37> */
.L_x_4454:
[----:B--2---:R-:W-:Y:S01]  /*8df0*/  SHF.R.S32.HI R28, RZ, 0x1f, R26 ;  /* 0x0000001fff1c7819 */ /* 0x004fe2000001141a */
[----:B------:R-:W-:Y:S06]  /*8e00*/  @P0 BRA `(.L_x_4433) ;  /* 0x0000000000140947 */ /* 0x000fec0003800000 */
[----:B------:R-:W-:Y:S01]  /*8e10*/  ISETP.NE.AND P1, PT, R8, RZ, PT ;  /* 0x000000ff0800720c */ /* 0x000fe20003f25270 */
[----:B------:R-:W-:-:S04]  /*8e20*/  IMAD.MOV.U32 R29, RZ, RZ, 0x6100 ;  /* 0x00006100ff1d7424 */ /* 0x000fc800078e00ff */
[----:B------:R2:W-:Y:S08]  /*8e30*/  SYNCS.ARRIVE.TRANS64 RZ, [R12+URZ+0x36430], R29 ;  /* 0x0364301d0cff79a7 */ /* 0x0005f0000800003f */
[----:B------:R-:W-:Y:S05]  /*8e40*/  @!P1 BRA `(.L_x_4433) ;  /* 0x0000000000049947 */ /* 0x000fea0003800000 */
[----:B------:R-:W-:Y:S01]  /*8e50*/  BPT.TRAP 0x1 ;  /* 0x000000040000795c */ /* 0x000fe20000300000 */
.L_x_4433:
        /* <DEDUP_REMOVED lines=37> */
.L_x_4456:
[----:B------:R-:W-:Y:S05]  /*90b0*/  @P0 BRA `(.L_x_4435) ;  /* 0x0000000000140947 */ /* 0x000fea0003800000 */
[----:B------:R-:W-:Y:S01]  /*90c0*/  ISETP.NE.AND P1, PT, R8, RZ, PT ;  /* 0x000000ff0800720c */ /* 0x000fe20003f25270 */
[----:B---3--:R-:W-:-:S04]  /*90d0*/  IMAD.MOV.U32 R5, RZ, RZ, 0x6100 ;  /* 0x00006100ff057424 */ /* 0x008fc800078e00ff */
[----:B------:R4:W-:Y:S08]  /*90e0*/  SYNCS.ARRIVE.TRANS64 RZ, [R12+URZ+0x36410], R5 ;  /* 0x036410050cff79a7 */ /* 0x0009f0000800003f */
[----:B------:R-:W-:Y:S05]  /*90f0*/  @!P1 BRA `(.L_x_4435) ;  /* 0x0000000000049947 */ /* 0x000fea0003800000 */
[----:B------:R-:W-:Y:S01]  /*9100*/  BPT.TRAP 0x1 ;  /* 0x000000040000795c */ /* 0x000fe20000300000 */
.L_x_4435:
        /* <DEDUP_REMOVED lines=37> */
.L_x_4427:
[----:B------:R-:W-:Y:S01]  /*9360*/  ISETP.NE.AND P1, PT, R16, RZ, PT ;  /* 0x000000ff1000720c */ /* 0x000fe20003f25270 */
[----:B------:R-:W-:-:S12]  /*9370*/  IMAD.MOV.U32 R4, RZ, RZ, 0x1 ;  /* 0x00000001ff047424 */ /* 0x000fd800078e00ff */
[----:B------:R-:W-:Y:S05]  /*9380*/  @!P1 BRA `(.L_x_4426) ;  /* 0x00000004006c9947 */ /* 0x000fea0003800000 */
[----:B------:R-:W3:Y:S02]  /*9390*/  SYNCS.PHASECHK.TRANS64.TRYWAIT P1, [R12+URZ+0x36438], R11 ;  /* 0x0364380b0c0075a7 */ /* 0x000ee4000802017f */
[----:B---3--:R-:W-:Y:S05]  /*93a0*/  @!P1 BRA `(.L_x_4437) ;  /* 0x0000000c00889947 */ /* 0x008fea0003800000 */
.L_x_4457:
[----:B------:R-:W-:Y:S05]  /*93b0*/  @P0 BRA `(.L_x_4438) ;  /* 0x0000000000140947 */ /* 0x000fea0003800000 */
[----:B------:R-:W-:Y:S01]  /*93c0*/  ISETP.NE.AND P1, PT, R8, RZ, PT ;  /* 0x000000ff0800720c */ /* 0x000fe20003f25270 */
[----:B------:R-:W-:-:S04]  /*93d0*/  IMAD.MOV.U32 R5, RZ, RZ, 0x6100 ;  /* 0x00006100ff057424 */ /* 0x000fc800078e00ff */
[----:B------:R4:W-:Y:S08]  /*93e0*/  SYNCS.ARRIVE.TRANS64 RZ, [R12+URZ+0x36430], R5 ;  /* 0x036430050cff79a7 */ /* 0x0009f0000800003f */
[----:B------:R-:W-:Y:S05]  /*93f0*/  @!P1 BRA `(.L_x_4438) ;  /* 0x0000000000049947 */ /* 0x000fea0003800000 */
[----:B------:R-:W-:Y:S01]  /*9400*/  BPT.TRAP 0x1 ;  /* 0x000000040000795c */ /* 0x000fe20000300000 */
.L_x_4438:
        /* <DEDUP_REMOVED lines=42> */
.L_x_4458:
[----:B------:R-:W-:Y:S01]  /*96b0*/  IMAD.MOV.U32 R4, RZ, RZ, RZ ;  /* 0x000000ffff047224 */ /* 0x000fe200078e00ff */
[----:B------:R-:W-:Y:S06]  /*96c0*/  @P0 BRA `(.L_x_4440) ;  /* 0x0000000000140947 */ /* 0x000fec0003800000 */
[----:B------:R-:W-:Y:S01]  /*96d0*/  ISETP.NE.AND P1, PT, R8, RZ, PT ;  /* 0x000000ff0800720c */ /* 0x000fe20003f25270 */
[----:B----4-:R-:W-:-:S04]  /*96e0*/  IMAD.MOV.U32 R5, RZ, RZ, 0x6100 ;  /* 0x00006100ff057424 */ /* 0x010fc800078e00ff */
[----:B------:R4:W-:Y:S08]  /*96f0*/  SYNCS.ARRIVE.TRANS64 RZ, [R12+URZ+0x36418], R5 ;  /* 0x036418050cff79a7 */ /* 0x0009f0000800003f */
[----:B------:R-:W-:Y:S05]  /*9700*/  @!P1 BRA `(.L_x_4440) ;  /* 0x0000000000049947 */ /* 0x000fea0003800000 */
[----:B------:R-:W-:Y:S01]  /*9710*/  BPT.TRAP 0x1 ;  /* 0x000000040000795c */ /* 0x000fe20000300000 */
.L_x_4440:
        /* <DEDUP_REMOVED lines=34> */
.L_x_4426:
[----:B------:R-:W-:-:S04]  /*9940*/  SHF.L.U32 R3, R4, 0x1f, RZ ;  /* 0x0000001f04037819 */ /* 0x000fc800000006ff */
[----:B------:R-:W4:Y:S02]  /*9950*/  SYNCS.PHASECHK.TRANS64.TRYWAIT P1, [R12+URZ+0x36438], R3 ;  /* 0x036438030c0075a7 */ /* 0x000f24000802017f */
[----:B----4-:R-:W-:Y:S05]  /*9960*/  @!P1 BRA `(.L_x_4441) ;  /* 0x0000000800409947 */ /* 0x010fea0003800000 */
.L_x_4459:
[----:B------:R-:W-:Y:S05]  /*9970*/  @P0 BRA `(.L_x_4442) ;  /* 0x0000000000180947 */ /* 0x000fea0003800000 */
[----:B------:R-:W5:Y:S01]  /*9980*/  S2R R2, SR_TID.X ;  /* 0x0000000000027919 */ /* 0x000f620000002100 */
[----:B----4-:R-:W-:-:S04]  /*9990*/  IMAD.MOV.U32 R3, RZ, RZ, 0x6100 ;  /* 0x00006100ff037424 */ /* 0x010fc800078e00ff */
[----:B------:R4:W-:Y:S01]  /*99a0*/  SYNCS.ARRIVE.TRANS64 RZ, [R12+URZ+0x36430], R3 ;  /* 0x036430030cff79a7 */ /* 0x0009e2000800003f */
[----:B-----5:R-:W-:-:S13]  /*99b0*/  LOP3.LUT P0, RZ, R2, 0x1f, RZ, 0xc0, !PT ;  /* 0x0000001f02ff7812 */ /* 0x020fda000780c0ff */
[----:B----4-:R-:W-:Y:S05]  /*99c0*/  @!P0 BRA `(.L_x_4442) ;  /* 0x0000000000048947 */ /* 0x010fea0003800000 */
[----:B------:R-:W-:Y:S01]  /*99d0*/  BPT.TRAP 0x1 ;  /* 0x000000040000795c */ /* 0x000fe20000300000 */
.L_x_4442:
        /* <DEDUP_REMOVED lines=44> */
.L_x_4423:
[----:B------:R-:W-:Y:S05]  /*9ca0*/  BSYNC B0 ;  /* 0x0000000000007941 */ /* 0x000fea0003800000 */
.L_x_4421:
[----:B------:R-:W-:-:S03]  /*9cb0*/  UMOV UR6, 0xffffffff ;  /* 0xffffffff00067882 */ /* 0x000fc60000000000 */
[----:B------:R-:W-:Y:S05]  /*9cc0*/  BRA.DIV UR6, `(.L_x_4443) ;  /* 0x00000006067c7947 */ /* 0x000fea000b800000 */
[----:B------:R-:W-:-:S13]  /*9cd0*/  ELECT P6, URZ, PT ;  /* 0x00000000003f782f */ /* 0x000fda00038c0000 */
.L_x_4462:
[----:B------:R-:W-:Y:S05]  /*9ce0*/  @!P6 BRA `(.L_x_4310) ;  /* 0x000000000070e947 */ /* 0x000fea0003800000 */
[----:B------:R-:W-:-:S04]  /*9cf0*/  LOP3.LUT R17, R17, 0x2, RZ, 0xfc, !PT ;  /* 0x0000000211117812 */ /* 0x000fc800078efcff */
[----:B------:R-:W-:-:S13]  /*9d00*/  ISETP.NE.AND P2, PT, R17, 0x3, PT ;  /* 0x000000031100780c */ /* 0x000fda0003f45270 */
[----:B------:R-:W-:Y:S05]  /*9d10*/  @!P2 BRA `(.L_x_4444) ;  /* 0x000000000004a947 */ /* 0x000fea0003800000 */
[----:B--2---:R-:W-:Y:S01]  /*9d20*/  BPT.TRAP 0x1 ;  /* 0x000000040000795c */ /* 0x004fe20000300000 */
.L_x_4444:
        /* <DEDUP_REMOVED lines=15> */
.L_x_4463:
[----:B------:R-:W5:Y:S02]  /*9e20*/  SYNCS.PHASECHK.TRANS64.TRYWAIT P0, [R5+URZ], R0 ;  /* 0x00000000050075a7 */ /* 0x000f64000800017f */
[----:B-----5:R-:W-:Y:S05]  /*9e30*/  @!P0 BRA `(.L_x_4446) ;  /* 0x0000000400548947 */ /* 0x020fea0003800000 */
.L_x_4464:
[----:B------:R-:W-:Y:S05]  /*9e40*/  @!P2 BRA `(.L_x_4447) ;  /* 0x000000000004a947 */ /* 0x000fea0003800000 */
[----:B--2---:R-:W-:Y:S01]  /*9e50*/  BPT.TRAP 0x1 ;  /* 0x000000040000795c */ /* 0x004fe20000300000 */
.L_x_4447:
[----:B------:R-:W-:-:S07]  /*9e60*/  SHF.L.U32 R4, R4, 0x1f, RZ ;  /* 0x0000001f04047819 */ /* 0x000fce00000006ff */
.L_x_4448:
[----:B------:R1:W1:Y:S02]  /*9e70*/  SYNCS.PHASECHK.TRANS64.TRYWAIT P0, [R9+URZ+0x36438], R4 ;  /* 0x03643804090075a7 */ /* 0x000264000800017f */
[----:B-1----:R-:W-:Y:S05]  /*9e80*/  @!P0 NANOSLEEP.SYNCS 0x989680 ;  /* 0x009896800000895d */ /* 0x002fea0003900000 */
[----:B------:R-:W1:Y:S02]  /*9e90*/  @!P0 SYNCS.PHASECHK.TRANS64 P0, [R9+URZ+0x36438], R4 ;  /* 0x03643804090085a7 */ /* 0x000e64000800007f */
[----:B-1----:R-:W-:Y:S05]  /*9ea0*/  @!P0 BRA `(.L_x_4448) ;  /* 0xfffffffc00f08947 */ /* 0x002fea000383ffff */
.L_x_4310:
[----:B--2---:R-:W-:Y:S05]  /*9eb0*/  BSYNC B6 ;  /* 0x0000000000067941 */ /* 0x004fea0003800000 */
.L_x_4304:
[----:B------:R-:W-:Y:S05]  /*9ec0*/  EXIT ;  /* 0x000000000000794d */ /* 0x000fea0003800000 */
.L_x_4320:
[----:B------:R-:W-:Y:S02]  /*9ed0*/  IMAD.MOV.U32 R12, RZ, RZ, RZ ;  /* 0x000000ffff0c7224 */ /* 0x000fe400078e00ff */
[----:B------:R-:W-:Y:S02]  /*9ee0*/  IMAD.MOV.U32 R11, RZ, RZ, 0x1f ;  /* 0x0000001fff0b7424 */ /* 0x000fe400078e00ff */
[----:B------:R-:W-:-:S07]  /*9ef0*/  IMAD.MOV.U32 R15, RZ, RZ, -0x1 ;  /* 0xffffffffff0f7424 */ /* 0x000fce00078e00ff */
[----:B------:R-:W-:Y:S05]  /*9f00*/  WARPSYNC.COLLECTIVE R15, `(.L_x_4449) ;  /* 0x000000000f087348 */ /* 0x000fea0003c00000 */
[----:B------:R1:W2:Y:S02]  /*9f10*/  SHFL.IDX P6, R14, R13, R12, R11 ;  /* 0x0000000c0d0e7389 */ /* 0x0002a400000c000b */
[----:B-12---:R-:W-:Y:S01]  /*9f20*/  ENDCOLLECTIVE ;  /* 0x000000000000791b */ /* 0x006fe20003800000 */
.L_x_4449:
[----:B------:R-:W-:Y:S05]  /*9f30*/  BRA `(.L_x_4450) ;  /* 0xffffff7000bc7947 */ /* 0x000fea000383ffff */
.L_x_4322:
[----:B--2---:R2:W3:Y:S02]  /*9f40*/  SYNCS.PHASECHK.TRANS64.TRYWAIT P0, [R152+URZ+0x36400], R15 ;  /* 0x0364000f980075a7 */ /* 0x0044e4000800017f */
[----:B---3--:R-:W-:Y:S05]  /*9f50*/  @!P0 NANOSLEEP.SYNCS 0x989680 ;  /* 0x009896800000895d */ /* 0x008fea0003900000 */
[----:B------:R-:W3:Y:S02]  /*9f60*/  @!P0 SYNCS.PHASECHK.TRANS64 P0, [R152+URZ+0x36400], R15 ;  /* 0x0364000f980085a7 */ /* 0x000ee4000800007f */
[----:B---3--:R-:W-:Y:S05]  /*9f70*/  @!P0 BRA `(.L_x_4322) ;  /* 0xfffffffc00f08947 */ /* 0x008fea000383ffff */
[----:B------:R-:W-:Y:S05]  /*9f80*/  BRA `(.L_x_4321) ;  /* 0xffffff7400107947 */ /* 0x000fea000383ffff */
.L_x_4326:
[----:B--2---:R2:W3:Y:S02]  /*9f90*/  SYNCS.PHASECHK.TRANS64.TRYWAIT P1, [R4+URZ+0x36410], R9 ;  /* 0x03641009040075a7 */ /* 0x0044e4000802017f */
[----:B---3--:R-:W-:Y:S05]  /*9fa0*/  @!P1 NANOSLEEP.SYNCS 0x989680 ;  /* 0x009896800000995d */ /* 0x008fea0003900000 */
[----:B------:R-:W3:Y:S02]  /*9fb0*/  @!P1 SYNCS.PHASECHK.TRANS64 P1, [R4+URZ+0x36410], R9 ;  /* 0x03641009040095a7 */ /* 0x000ee4000802007f */
[----:B---3--:R-:W-:Y:S05]  /*9fc0*/  @!P1 BRA `(.L_x_4326) ;  /* 0xfffffffc00f09947 */ /* 0x008fea000383ffff */
[----:B------:R-:W-:Y:S05]  /*9fd0*/  BRA `(.L_x_4325) ;  /* 0xffffff7800b07947 */ /* 0x000fea000383ffff */
.L_x_4330:
[----:B--2---:R2:W1:Y:S02]  /*9fe0*/  SYNCS.PHASECHK.TRANS64.TRYWAIT P1, [R152+URZ+0x36430], R9 ;  /* 0x03643009980075a7 */ /* 0x004464000802017f */
[----:B-1----:R-:W-:Y:S05]  /*9ff0*/  @!P1 NANOSLEEP.SYNCS 0x989680 ;  /* 0x009896800000995d */ /* 0x002fea0003900000 */
[----:B------:R-:W1:Y:S02]  /*a000*/  @!P1 SYNCS.PHASECHK.TRANS64 P1, [R152+URZ+0x36430], R9 ;  /* 0x03643009980095a7 */ /* 0x000e64000802007f */
[----:B-1----:R-:W-:Y:S05]  /*a010*/  @!P1 BRA `(.L_x_4330) ;  /* 0xfffffffc00f09947 */ /* 0x002fea000383ffff */
[----:B------:R-:W-:Y:S05]  /*a020*/  BRA `(.L_x_4329) ;  /* 0xffffff8000547947 */ /* 0x000fea000383ffff */
.L_x_4424:
[----:B-1----:R1:W2:Y:S02]  /*a030*/  SYNCS.PHASECHK.TRANS64.TRYWAIT P1, [R12+URZ+0x36420], R11 ;  /* 0x0364200b0c0075a7 */ /* 0x0022a4000802017f */
[----:B--2---:R-:W-:Y:S05]  /*a040*/  @!P1 NANOSLEEP.SYNCS 0x989680 ;  /* 0x009896800000995d */ /* 0x004fea0003900000 */
[----:B------:R-:W2:Y:S02]  /*a050*/  @!P1 SYNCS.PHASECHK.TRANS64 P1, [R12+URZ+0x36420], R11 ;  /* 0x0364200b0c0095a7 */ /* 0x000ea4000802007f */
[----:B--2---:R-:W-:Y:S05]  /*a060*/  @!P1 BRA `(.L_x_4424) ;  /* 0xfffffffc00f09947 */ /* 0x004fea000383ffff */
[----:B------:R-:W-:Y:S05]  /*a070*/  BRA `(.L_x_4451) ;  /* 0xffffffe000187947 */ /* 0x000fea000383ffff */
.L_x_4428:
[----:B-1----:R1:W2:Y:S02]  /*a080*/  SYNCS.PHASECHK.TRANS64.TRYWAIT P1, [R12+URZ+0x36438], R11 ;  /* 0x0364380b0c0075a7 */ /* 0x0022a4000802017f */
[----:B--2---:R-:W-:Y:S05]  /*a090*/  @!P1 NANOSLEEP.SYNCS 0x989680 ;  /* 0x009896800000995d */ /* 0x004fea0003900000 */
[----:B------:R-:W2:Y:S02]  /*a0a0*/  @!P1 SYNCS.PHASECHK.TRANS64 P1, [R12+URZ+0x36438], R11 ;  /* 0x0364380b0c0095a7 */ /* 0x000ea4000802007f */
[----:B--2---:R-:W-:Y:S05]  /*a0b0*/  @!P1 BRA `(.L_x_4428) ;  /* 0xfffffffc00f09947 */ /* 0x004fea000383ffff */
[----:B------:R-:W-:Y:S05]  /*a0c0*/  BRA `(.L_x_4452) ;  /* 0xffffffe400c07947 */ /* 0x000fea000383ffff */
.L_x_4430:
[----:B--2---:R2:W3:Y:S02]  /*a0d0*/  SYNCS.PHASECHK.TRANS64.TRYWAIT P1, [R12+URZ+0x36428], R27 ;  /* 0x0364281b0c0075a7 */ /* 0x0044e4000802017f */
[----:B---3--:R-:W-:Y:S05]  /*a0e0*/  @!P1 NANOSLEEP.SYNCS 0x989680 ;  /* 0x009896800000995d */ /* 0x008fea0003900000 */
[----:B------:R-:W3:Y:S02]  /*a0f0*/  @!P1 SYNCS.PHASECHK.TRANS64 P1, [R12+URZ+0x36428], R27 ;  /* 0x0364281b0c0095a7 */ /* 0x000ee4000802007f */
[----:B---3--:R-:W-:Y:S05]  /*a100*/  @!P1 BRA `(.L_x_4430) ;  /* 0xfffffffc00f09947 */ /* 0x008fea000383ffff */
[----:B------:R-:W-:Y:S05]  /*a110*/  BRA `(.L_x_4453) ;  /* 0xffffffe800887947 */ /* 0x000fea000383ffff */
.L_x_4432:
[----:B--2---:R2:W3:Y:S02]  /*a120*/  SYNCS.PHASECHK.TRANS64.TRYWAIT P1, [R12+URZ+0x36438], R28 ;  /* 0x0364381c0c0075a7 */ /* 0x0044e4000802017f */
[----:B---3--:R-:W-:Y:S05]  /*a130*/  @!P1 NANOSLEEP.SYNCS 0x989680 ;  /* 0x009896800000995d */ /* 0x008fea0003900000 */
[----:B------:R-:W3:Y:S02]  /*a140*/  @!P1 SYNCS.PHASECHK.TRANS64 P1, [R12+URZ+0x36438], R28 ;  /* 0x0364381c0c0095a7 */ /* 0x000ee4000802007f */
[----:B---3--:R-:W-:Y:S05]  /*a150*/  @!P1 BRA `(.L_x_4432) ;  /* 0xfffffffc00f09947 */ /* 0x008fea000383ffff */
[----:B------:R-:W-:Y:S05]  /*a160*/  BRA `(.L_x_4454) ;  /* 0xffffffec00207947 */ /* 0x000fea000383ffff */
.L_x_4434:
[----:B------:R-:W-:-:S07]  /*a170*/  SHF.L.U32 R5, R0, 0x1f, RZ ;  /* 0x0000001f00057819 */ /* 0x000fce00000006ff */
.L_x_4455:
[----:B---3--:R3:W4:Y:S02]  /*a180*/  SYNCS.PHASECHK.TRANS64.TRYWAIT P1, [R12+URZ+0x36420], R5 ;  /* 0x036420050c0075a7 */ /* 0x008724000802017f */
[----:B----4-:R-:W-:Y:S05]  /*a190*/  @!P1 NANOSLEEP.SYNCS 0x989680 ;  /* 0x009896800000995d */ /* 0x010fea0003900000 */
[----:B------:R-:W4:Y:S02]  /*a1a0*/  @!P1 SYNCS.PHASECHK.TRANS64 P1, [R12+URZ+0x36420], R5 ;  /* 0x036420050c0095a7 */ /* 0x000f24000802007f */
[----:B----4-:R-:W-:Y:S05]  /*a1b0*/  @!P1 BRA `(.L_x_4455) ;  /* 0xfffffffc00f09947 */ /* 0x010fea000383ffff */
[----:B------:R-:W-:Y:S05]  /*a1c0*/  BRA `(.L_x_4456) ;  /* 0xffffffec00b87947 */ /* 0x000fea000383ffff */
.L_x_4437:
[----:B---3--:R3:W4:Y:S02]  /*a1d0*/  SYNCS.PHASECHK.TRANS64.TRYWAIT P1, [R12+URZ+0x36438], R11 ;  /* 0x0364380b0c0075a7 */ /* 0x008724000802017f */
[----:B----4-:R-:W-:Y:S05]  /*a1e0*/  @!P1 NANOSLEEP.SYNCS 0x989680 ;  /* 0x009896800000995d */ /* 0x010fea0003900000 */
[----:B------:R-:W4:Y:S02]  /*a1f0*/  @!P1 SYNCS.PHASECHK.TRANS64 P1, [R12+URZ+0x36438], R11 ;  /* 0x0364380b0c0095a7 */ /* 0x000f24000802007f */
[----:B----4-:R-:W-:Y:S05]  /*a200*/  @!P1 BRA `(.L_x_4437) ;  /* 0xfffffffc00f09947 */ /* 0x010fea000383ffff */
[----:B------:R-:W-:Y:S05]  /*a210*/  BRA `(.L_x_4457) ;  /* 0xfffffff000647947 */ /* 0x000fea000383ffff */
.L_x_4439:
[----:B----4-:R4:W1:Y:S02]  /*a220*/  SYNCS.PHASECHK.TRANS64.TRYWAIT P1, [R12+URZ+0x36428], R5 ;  /* 0x036428050c0075a7 */ /* 0x010864000802017f */
[----:B-1----:R-:W-:Y:S05]  /*a230*/  @!P1 NANOSLEEP.SYNCS 0x989680 ;  /* 0x009896800000995d */ /* 0x002fea0003900000 */
[----:B------:R-:W1:Y:S02]  /*a240*/  @!P1 SYNCS.PHASECHK.TRANS64 P1, [R12+URZ+0x36428], R5 ;  /* 0x036428050c0095a7 */ /* 0x000e64000802007f */
[----:B-1----:R-:W-:Y:S05]  /*a250*/  @!P1 BRA `(.L_x_4439) ;  /* 0xfffffffc00f09947 */ /* 0x002fea000383ffff */
[----:B------:R-:W-:Y:S05]  /*a260*/  BRA `(.L_x_4458) ;  /* 0xfffffff400107947 */ /* 0x000fea000383ffff */
.L_x_4441:
[----:B----4-:R4:W1:Y:S02]  /*a270*/  SYNCS.PHASECHK.TRANS64.TRYWAIT P1, [R12+URZ+0x36438], R3 ;  /* 0x036438030c0075a7 */ /* 0x010864000802017f */
[----:B-1----:R-:W-:Y:S05]  /*a280*/  @!P1 NANOSLEEP.SYNCS 0x989680 ;  /* 0x009896800000995d */ /* 0x002fea0003900000 */
[----:B------:R-:W1:Y:S02]  /*a290*/  @!P1 SYNCS.PHASECHK.TRANS64 P1, [R12+URZ+0x36438], R3 ;  /* 0x036438030c0095a7 */ /* 0x000e64000802007f */
[----:B-1----:R-:W-:Y:S05]  /*a2a0*/  @!P1 BRA `(.L_x_4441) ;  /* 0xfffffffc00f09947 */ /* 0x002fea000383ffff */
[----:B------:R-:W-:Y:S05]  /*a2b0*/  BRA `(.L_x_4459) ;  /* 0xfffffff400ac7947 */ /* 0x000fea000383ffff */
.L_x_4443:
[----:B------:R-:W-:Y:S01]  /*a2c0*/  BSSY B0, `(.L_x_4460) ;  /* 0x0000006000007945 */ /* 0x000fe20003800000 */
[----:B------:R-:W-:-:S07]  /*a2d0*/  IMAD.MOV.U32 R15, RZ, RZ, -0x1 ;  /* 0xffffffffff0f7424 */ /* 0x000fce00078e00ff */
[----:B-123--:R-:W-:Y:S05]  /*a2e0*/  WARPSYNC.COLLECTIVE R15, `(.L_x_4461) ;  /* 0x000000000f0c7348 */ /* 0x00efea0003c00000 */
[----:B------:R-:W-:Y:S02]  /*a2f0*/  ELECT P6, UR62, PT ;  /* 0x00000000003e782f */ /* 0x000fe400038c0000 */
[----:B------:R-:W-:Y:S01]  /*a300*/  MOV R14, UR62 ;  /* 0x0000003e000e7c02 */ /* 0x000fe20008000f00 */
[----:B-123--:R-:W-:Y:S10]  /*a310*/  ENDCOLLECTIVE ;  /* 0x000000000000791b */ /* 0x00eff40003800000 */
.L_x_4461:
[----:B------:R-:W-:Y:S05]  /*a320*/  BSYNC B0 ;  /* 0x0000000000007941 */ /* 0x000fea0003800000 */
.L_x_4460:
[----:B------:R-:W-:Y:S05]  /*a330*/  BRA `(.L_x_4462) ;  /* 0xfffffff800687947 */ /* 0x000fea000383ffff */
.L_x_4445:
[----:B----4-:R4:W1:Y:S02]  /*a340*/  SYNCS.PHASECHK.TRANS64.TRYWAIT P0, [R7+URZ], R6 ;  /* 0x00000006070075a7 */ /* 0x010864000800017f */
[----:B-1----:R-:W-:Y:S05]  /*a350*/  @!P0 NANOSLEEP.SYNCS 0x989680 ;  /* 0x009896800000895d */ /* 0x002fea0003900000 */
[----:B------:R-:W1:Y:S02]  /*a360*/  @!P0 SYNCS.PHASECHK.TRANS64 P0, [R7+URZ], R6 ;  /* 0x00000006070085a7 */ /* 0x000e64000800007f */
[----:B-1----:R-:W-:Y:S05]  /*a370*/  @!P0 BRA `(.L_x_4445) ;  /* 0xfffffffc00f08947 */ /* 0x002fea000383ffff */
[----:B------:R-:W-:Y:S05]  /*a380*/  BRA `(.L_x_4463) ;  /* 0xfffffff800a47947 */ /* 0x000fea000383ffff */
.L_x_4446:
[----:B------:R1:W1:Y:S02]  /*a390*/  SYNCS.PHASECHK.TRANS64.TRYWAIT P0, [R5+URZ], R0 ;  /* 0x00000000050075a7 */ /* 0x000264000800017f */
[----:B-1----:R-:W-:Y:S05]  /*a3a0*/  @!P0 NANOSLEEP.SYNCS 0x989680 ;  /* 0x009896800000895d */ /* 0x002fea0003900000 */
[----:B------:R-:W1:Y:S02]  /*a3b0*/  @!P0 SYNCS.PHASECHK.TRANS64 P0, [R5+URZ], R0 ;  /* 0x00000000050085a7 */ /* 0x000e64000800007f */
[----:B-1----:R-:W-:Y:S05]  /*a3c0*/  @!P0 BRA `(.L_x_4446) ;  /* 0xfffffffc00f08947 */ /* 0x002fea000383ffff */
[----:B------:R-:W-:Y:S05]  /*a3d0*/  BRA `(.L_x_4464) ;  /* 0xfffffff800987947 */ /* 0x000fea000383ffff */
.L_x_4465:
        /* <DEDUP_REMOVED lines=10> */
.L_x_7677:


//--------------------- .text._ZN7cutlass13device_kernelIN5flash11enable_sm90INS1_16FlashAttnBwdSm90INS1_25CollectiveMainloopBwdSm90ILi2ELi1ELi1EN4cute5tupleIJNS5_1CILi1EEES8_S8_EEENS6_IJNS7_ILi64EEENS7_ILi96EEENS7_ILi192EEEEEENS_6half_tEfNS_4arch4Sm90ELb0ELb0ELb0ELb1ELb1ELb0ELb1ELb0ELi3ELi1ELi1ELi1ELb0EEENS1_21CollectiveEpilogueBwdISD_SE_SG_Li384ELb1ELb1ELi3EEENS1_19SingleTileSchedulerILb1ELb0ELb0ELi96EEEEEEEEEvNT_6ParamsE --------------------------
	.section	.text._ZN7cutlass13device_kernelIN5flash11enable_sm90INS1_16FlashAttnBwdSm90INS1_25CollectiveMainloopBwdSm90ILi2ELi1ELi1EN4cute5tupleIJNS5_1CILi1EEES8_S8_EEENS6_IJNS7_ILi64EEENS7_ILi96EEENS7_ILi192EEEEEENS_6half_tEfNS_4arch4Sm90ELb0ELb0ELb0ELb1ELb1ELb0ELb1ELb0ELi3ELi1ELi1ELi1ELb0EEENS1_21CollectiveEpilogueBwdISD_SE_SG_Li384ELb1ELb1ELi3EEENS1_19SingleTileSchedulerILb1ELb0ELb0ELi96EEEEEEEEEvNT_6ParamsE,"ax",@progbits
	.align	128
.text._ZN7cutlass13device_kernelIN5flash11enable_sm90INS1_16FlashAttnBwdSm90INS1_25CollectiveMainloopBwdSm90ILi2ELi1ELi1EN4cute5tupleIJNS5_1CILi1EEES8_S8_EEENS6_IJNS7_ILi64EEENS7_ILi96EEENS7_ILi192EEEEEENS_6half_tEfNS_4arch4Sm90ELb0ELb0ELb0ELb1ELb1ELb0ELb1ELb0ELi3ELi1ELi1ELi1ELb0EEENS1_21CollectiveEpilogueBwdISD_SE_SG_Li384ELb1ELb1ELi3EEENS1_19SingleTileSchedulerILb1ELb0ELb0ELi96EEEEEEEEEvNT_6ParamsE:
        .type           _ZN7cutlass13device_kernelIN5flash11enable_sm90INS1_16FlashAttnBwdSm90INS1_25CollectiveMainloopBwdSm90ILi2ELi1ELi1EN4cute5tupleIJNS5_1CILi1EEES8_S8_EEENS6_IJNS7_ILi64EEENS7_ILi96EEENS7_ILi192EEEEEENS_6half_tEfNS_4arch4Sm90ELb0ELb0ELb0ELb1ELb1ELb0ELb1ELb0ELi3ELi1ELi1ELi1ELb0EEENS1_21CollectiveEpilogueBwdISD_SE_SG_Li384ELb1ELb1ELi3EEENS1_19SingleTileSchedulerILb1ELb0ELb0ELi96EEEEEEEEEvNT_6ParamsE,@function
        .size           _ZN7cutlass13device_kernelIN5flash11enable_sm90INS1_16FlashAttnBwdSm90INS1_25CollectiveMainloopBwdSm90ILi2ELi1ELi1EN4cute5tupleIJNS5_1CILi1EEES8_S8_EEENS6_IJNS7_ILi64EEENS7_ILi96EEENS7_ILi192EEEEEENS_6half_tEfNS_4arch4Sm90ELb0ELb0ELb0ELb1ELb1ELb0ELb1ELb0ELi3ELi1ELi1ELi1ELb0EEENS1_21CollectiveEpilogueBwdISD_SE_SG_Li384ELb1ELb1ELi3EEENS1_19SingleTileSchedulerILb1ELb0ELb0ELi96EEEEEEEEEvNT_6ParamsE,(.L_x_7678 - _ZN7cutlass13device_kernelIN5flash11enable_sm90INS1_16FlashAttnBwdSm90INS1_25CollectiveMainloopBwdSm90ILi2ELi1ELi1EN4cute5tupleIJNS5_1CILi1EEES8_S8_EEENS6_IJNS7_ILi64EEENS7_ILi96EEENS7_ILi192EEEEEENS_6half_tEfNS_4arch4Sm90ELb0ELb0ELb0ELb1ELb1ELb0ELb1ELb0ELi3ELi1ELi1ELi1ELb0EEENS1_21CollectiveEpilogueBwdISD_SE_SG_Li384ELb1ELb1ELi3EEENS1_19SingleTileSchedulerILb1ELb0ELb0ELi96EEEEEEEEEvNT_6ParamsE)
        .other          _ZN7cutlass13device_kernelIN5flash11enable_sm90INS1_16FlashAttnBwdSm90INS1_25CollectiveMainloopBwdSm90ILi2ELi1ELi1EN4cute5tupleIJNS5_1CILi1EEES8_S8_EEENS6_IJNS7_ILi64EEENS7_ILi96EEENS7_ILi192EEEEEENS_6half_tEfNS_4arch4Sm90ELb0ELb0ELb0ELb1ELb1ELb0ELb1ELb0ELi3ELi1ELi1ELi1ELb0EEENS1_21CollectiveEpilogueBwdISD_SE_SG_Li384ELb1ELb1ELi3EEENS1_19SingleTileSchedulerILb1ELb0ELb0ELi96EEEEEEEEEvNT_6ParamsE,@"STO_CUDA_ENTRY STV_DEFAULT"
_ZN7cutlass13device_kernelIN5flash11enable_sm90INS1_16FlashAttnBwdSm90INS1_25CollectiveMainloopBwdSm90ILi2ELi1ELi1EN4cute5tupleIJNS5_1CILi1EEES8_S8_EEENS6_IJNS7_ILi64EEENS7_ILi96EEENS7_ILi192EEEEEENS_6half_tEfNS_4arch4Sm90ELb0ELb0ELb0ELb1ELb1ELb0ELb1ELb0ELi3ELi1ELi1ELi1ELb0EEENS1_21CollectiveEpilogueBwdISD_SE_SG_Li384ELb1ELb1ELi3EEENS1_19SingleTileSchedulerILb1ELb0ELb0ELi96EEEEEEEEEvNT_6ParamsE:
        /* <DEDUP_REMOVED lines=22> */
.L_x_4467:
[----:B------:R-:W-:Y:S05]  /*0160*/  BSYNC B0 ;  /* 0x0000000000007941 */ /* 0x000fea0003800000 */
.L_x_4466:
        /* <DEDUP_REMOVED lines=34> */
.L_x_4468:
        /* <DEDUP_REMOVED lines=20> */
.L_x_4469:
        /* <DEDUP_REMOVED lines=8> */
.L_x_4472:
        /* <DEDUP_REMOVED lines=21> */
.L_x_4473:
        /* <DEDUP_REMOVED lines=10> */
.L_x_4475:
[----:B------:R-:W2:Y:S02]  /*0740*/  LDC R0, c[0x0][0x8bc] ;  /* 0x00022f00ff007b82 */ /* 0x000ea40000000800 */
.L_x_4474:
        /* <DEDUP_REMOVED lines=14> */
.L_x_4477:
        /* <DEDUP_REMOVED lines=10> */
.L_x_4478:
        /* <DEDUP_REMOVED lines=8> */
.L_x_4479:
        /* <DEDUP_REMOVED lines=9> */
.L_x_4480:
        /* <DEDUP_REMOVED lines=75> */
.L_x_4483:
        /* <DEDUP_REMOVED lines=15> */
.L_x_4482:
        /* <DEDUP_REMOVED lines=20> */
.L_x_4485:
        /* <DEDUP_REMOVED lines=15> */
.L_x_4484:
        /* <DEDUP_REMOVED lines=8> */
.L_x_4632:
        /* <DEDUP_REMOVED lines=26> */
.L_x_4487:
        /* <DEDUP_REMOVED lines=98> */
.L_x_4499:
[----:B------:R-:W-:-:S13]  /*19f0*/  ISETP.NE.AND P0, PT, R13, 0x3, PT ;  /* 0x000000030d00780c */ /* 0x000fda0003f05270 */
[----:B-1----:R-:W-:Y:S05]  /*1a00*/  @!P0 BRA `(.L_x_4489) ;  /* 0x0000000000048947 */ /* 0x002fea0003800000 */
[----:B------:R-:W-:Y:S01]  /*1a10*/  BPT.TRAP 0x1 ;  /* 0x000000040000795c */ /* 0x000fe20000300000 */
.L_x_4489:
[----:B------:R-:W-:Y:S02]  /*1a20*/  LEA R4, R3, UR36, 0x3 ;  /* 0x0000002403047c11 */ /* 0x000fe4000f8e18ff */
[----:B------:R-:W-:-:S04]  /*1a30*/  SHF.L.U32 R9, R7, 0x1f, RZ ;  /* 0x0000001f07097819 */ /* 0x000fc800000006ff */
[----:B------:R1:W2:Y:S01]  /*1a40*/  SYNCS.PHASECHK.TRANS64.TRYWAIT P1, [R4+URZ+0x36410], R9 ;  /* 0x03641009040075a7 */ /* 0x0002a2000802017f */
[----:B------:R-:W-:Y:S05]  /*1a50*/  @!P0 BRA `(.L_x_4490) ;  /* 0x0000000000048947 */ /* 0x000fea0003800000 */
[----:B------:R-:W-:Y:S01]  /*1a60*/  BPT.TRAP 0x1 ;  /* 0x000000040000795c */ /* 0x000fe20000300000 */
.L_x_4490:
[----:B--2---:R-:W-:Y:S05]  /*1a70*/  @P1 BRA `(.L_x_4491) ;  /* 0x0000000000081947 */ /* 0x004fea0003800000 */
[----:B------:R-:W2:Y:S02]  /*1a80*/  SYNCS.PHASECHK.TRANS64.TRYWAIT P1, [R4+URZ+0x36410], R9 ;  /* 0x03641009040075a7 */ /* 0x000ea4000802017f */
[----:B--2---:R-:W-:Y:S05]  /*1a90*/  @!P1 BRA `(.L_x_4492) ;  /* 0x0000008c00309947 */ /* 0x004fea0003800000 */
.L_x_4491:
        /* <DEDUP_REMOVED lines=103> */
.L_x_4493:
[----:B-12---:R-:W-:-:S04]  /*2110*/  SHF.L.U32 R9, R6, 0x1f, RZ ;  /* 0x0000001f06097819 */ /* 0x006fc800000006ff */
[----:B------:R1:W2:Y:S01]  /*2120*/  SYNCS.PHASECHK.TRANS64.TRYWAIT P1, [UR36+0x36430], R9 ;  /* 0x03643009ff0075a7 */ /* 0x0002a20008020164 */
[----:B------:R-:W-:Y:S05]  /*2130*/  @!P0 BRA `(.L_x_4494) ;  /* 0x0000000000048947 */ /* 0x000fea0003800000 */
[----:B------:R-:W-:Y:S01]  /*2140*/  BPT.TRAP 0x1 ;  /* 0x000000040000795c */ /* 0x000fe20000300000 */
.L_x_4494:
[----:B--2---:R-:W-:Y:S05]  /*2150*/  @P1 BRA `(.L_x_4495) ;  /* 0x0000000000081947 */ /* 0x004fea0003800000 */
[----:B------:R-:W2:Y:S02]  /*2160*/  SYNCS.PHASECHK.TRANS64.TRYWAIT P1, [UR36+0x36430], R9 ;  /* 0x03643009ff0075a7 */ /* 0x000ea40008020164 */
[----:B--2---:R-:W-:Y:S05]  /*2170*/  @!P1 BRA `(.L_x_4496) ;  /* 0x00000084008c9947 */ /* 0x004fea0003800000 */
.L_x_4495:
        /* <DEDUP_REMOVED lines=303> */
.L_x_4497:
        /* <DEDUP_REMOVED lines=60> */
.L_x_4498:
        /* <DEDUP_REMOVED lines=62> */
.L_x_4481:
        /* <DEDUP_REMOVED lines=128> */
.L_x_4501:
        /* <DEDUP_REMOVED lines=54> */
.L_x_4503:
[----:B------:R-:W-:Y:S05]  /*4770*/  BSYNC B0 ;  /* 0x0000000000007941 */ /* 0x000fea0003800000 */
.L_x_4502:
        /* <DEDUP_REMOVED lines=15> */
.L_x_4505:
[----:B------:R-:W-:Y:S05]  /*4870*/  BSYNC B0 ;  /* 0x0000000000007941 */ /* 0x000fea0003800000 */
.L_x_4504:
        /* <DEDUP_REMOVED lines=18> */
.L_x_4507:
[----:B------:R-:W-:Y:S05]  /*49a0*/  BSYNC B0 ;  /* 0x0000000000007941 */ /* 0x000fea0003800000 */
.L_x_4506:
        /* <DEDUP_REMOVED lines=17> */
.L_x_4509:
[----:B------:R-:W-:Y:S05]  /*4ac0*/  BSYNC B0 ;  /* 0x0000000000007941 */ /* 0x000fea0003800000 */
.L_x_4508:
        /* <DEDUP_REMOVED lines=18> */
.L_x_4511:
[----:B------:R-:W-:Y:S05]  /*4bf0*/  BSYNC B0 ;  /* 0x0000000000007941 */ /* 0x000fea0003800000 */
.L_x_4510:
        /* <DEDUP_REMOVED lines=19> */
.L_x_4513:
[----:B------:R-:W-:Y:S05]  /*4d30*/  BSYNC B0 ;  /* 0x0000000000007941 */ /* 0x000fea0003800000 */
.L_x_4512:
        /* <DEDUP_REMOVED lines=26> */
.L_x_4515:
[----:B------:R-:W-:Y:S05]  /*4ee0*/  BSYNC B0 ;  /* 0x0000000000007941 */ /* 0x000fea0003800000 */
.L_x_4514:
        /* <DEDUP_REMOVED lines=15> */
.L_x_4517:
[----:B------:R-:W-:Y:S05]  /*4fe0*/  BSYNC B0 ;  /* 0x0000000000007941 */ /* 0x000fea0003800000 */
.L_x_4516:
        /* <DEDUP_REMOVED lines=15> */
.L_x_4519:
[----:B------:R-:W-:Y:S05]  /*50e0*/  BSYNC B0 ;  /* 0x0000000000007941 */ /* 0x000fea0003800000 */
.L_x_4518:
        /* <DEDUP_REMOVED lines=15> */
.L_x_4521:
[----:B------:R-:W-:Y:S05]  /*51e0*/  BSYNC B0 ;  /* 0x0000000000007941 */ /* 0x000fea0003800000 */
.L_x_4520:
        /* <DEDUP_REMOVED lines=15> */
.L_x_4523:
[----:B------:R-:W-:Y:S05]  /*52e0*/  BSYNC B0 ;  /* 0x0000000000007941 */ /* 0x000fea0003800000 */
.L_x_4522:
        /* <DEDUP_REMOVED lines=15> */
.L_x_4500:
        /* <DEDUP_REMOVED lines=30> */
.L_x_4524:
        /* <DEDUP_REMOVED lines=45> */
.L_x_4526:
[----:B------:R-:W-:Y:S05]  /*5890*/  BSYNC B0 ;  /* 0x0000000000007941 */ /* 0x000fea0003800000 */
.L_x_4525:
        /* <DEDUP_REMOVED lines=16> */
.L_x_4528:
[----:B------:R-:W-:Y:S05]  /*59a0*/  BSYNC B0 ;  /* 0x0000000000007941 */ /* 0x000fea0003800000 */
.L_x_4527:
        /* <DEDUP_REMOVED lines=16> */
.L_x_4530:
[----:B------:R-:W-:Y:S05]  /*5ab0*/  BSYNC B0 ;  /* 0x0000000000007941 */ /* 0x000fea0003800000 */
.L_x_4529:
        /* <DEDUP_REMOVED lines=17> */
.L_x_4532:
[----:B------:R-:W-:Y:S05]  /*5bd0*/  BSYNC B0 ;  /* 0x0000000000007941 */ /* 0x000fea0003800000 */
.L_x_4531:
        /* <DEDUP_REMOVED lines=16> */
.L_x_4534:
[----:B------:R-:W-:Y:S05]  /*5ce0*/  BSYNC B0 ;  /* 0x0000000000007941 */ /* 0x000fea0003800000 */
.L_x_4533:
        /* <DEDUP_REMOVED lines=20> */
.L_x_4536:
[----:B------:R-:W-:Y:S05]  /*5e30*/  BSYNC B0 ;  /* 0x0000000000007941 */ /* 0x000fea0003800000 */
.L_x_4535:
        /* <DEDUP_REMOVED lines=24> */
.L_x_4538:
[----:B------:R-:W-:Y:S05]  /*5fc0*/  BSYNC B0 ;  /* 0x0000000000007941 */ /* 0x000fea0003800000 */
.L_x_4537:
        /* <DEDUP_REMOVED lines=15> */
.L_x_4540:
[----:B------:R-:W-:Y:S05]  /*60c0*/  BSYNC B0 ;  /* 0x0000000000007941 */ /* 0x000fea0003800000 */
.L_x_4539:
        /* <DEDUP_REMOVED lines=15> */
.L_x_4542:
[----:B------:R-:W-:Y:S05]  /*61c0*/  BSYNC B0 ;  /* 0x0000000000007941 */ /* 0x000fea0003800000 */
.L_x_4541:
        /* <DEDUP_REMOVED lines=15> */
.L_x_4544:
[----:B------:R-:W-:Y:S05]  /*62c0*/  BSYNC B0 ;  /* 0x0000000000007941 */ /* 0x000fea0003800000 */
.L_x_4543:
        /* <DEDUP_REMOVED lines=15> */
.L_x_4546:
[----:B------:R-:W-:Y:S05]  /*63c0*/  BSYNC B0 ;  /* 0x0000000000007941 */ /* 0x000fea0003800000 */
.L_x_4545:
        /* <DEDUP_REMOVED lines=15> */
.L_x_4471:
        /* <DEDUP_REMOVED lines=21> */
.L_x_4548:
        /* <DEDUP_REMOVED lines=13> */
.L_x_4550:
[----:B------:R-:W-:-:S05]  /*66e0*/  ULDC UR4, c[0x0][0x8bc] ;  /* 0x00022f0000047ab9 */ /* 0x000fca0000000800 */
.L_x_4549:
        /* <DEDUP_REMOVED lines=39> */
.L_x_4551:
        /* <DEDUP_REMOVED lines=52> */
.L_x_4585:
        /* <DEDUP_REMOVED lines=13> */
.L_x_4555:
[----:B------:R-:W2:Y:S04]  /*6d70*/  LDG.E.STRONG.GPU R5, desc[UR38][R2.64] ;  /* 0x0000002602057981 */ /* 0x000ea8000c1ef900 */
[----:B--2---:R-:W-:Y:S01]  /*6d80*/  CCTL.IVALL ;  /* 0x00000000ff00798f */ /* 0x004fe20002000000 */
[----:B------:R-:W-:Y:S05]  /*6d90*/  YIELD ;  /* 0x0000000000007946 */ /* 0x000fea0003800000 */
[----:B------:R-:W-:-:S13]  /*6da0*/  ISETP.NE.AND P1, PT, R5, UR18, PT ;  /* 0x0000001205007c0c */ /* 0x000fda000bf25270 */
[----:B------:R-:W-:Y:S05]  /*6db0*/  @P1 BRA `(.L_x_4555) ;  /* 0xfffffffc00ec1947 */ /* 0x000fea000383ffff */
.L_x_4554:
[----:B------:R-:W-:Y:S05]  /*6dc0*/  BSYNC B0 ;  /* 0x0000000000007941 */ /* 0x000fea0003800000 */
.L_x_4553:
[----:B------:R-:W-:-:S03]  /*6dd0*/  UMOV UR5, 0xffffffff ;  /* 0xffffffff00057882 */ /* 0x000fc60000000000 */
[----:B------:R-:W-:Y:S05]  /*6de0*/  BRA.DIV UR5, `(.L_x_4556) ;  /* 0x0000003a05847947 */ /* 0x000fea000b800000 */
[----:B------:R-:W-:Y:S01]  /*6df0*/  NOP ;  /* 0x0000000000007918 */ /* 0x000fe20000000000 */
.L_x_4635:
        /* <DEDUP_REMOVED lines=19> */
.L_x_4558:
[----:B------:R-:W-:Y:S05]  /*6f30*/  BSYNC B0 ;  /* 0x0000000000007941 */ /* 0x000fea0003800000 */
.L_x_4557:
        /* <DEDUP_REMOVED lines=14> */
.L_x_4560:
[----:B------:R-:W-:Y:S05]  /*7020*/  BSYNC B0 ;  /* 0x0000000000007941 */ /* 0x000fea0003800000 */
.L_x_4559:
        /* <DEDUP_REMOVED lines=15> */
.L_x_4562:
[----:B------:R-:W-:Y:S05]  /*7120*/  BSYNC B0 ;  /* 0x0000000000007941 */ /* 0x000fea0003800000 */
.L_x_4561:
[----:B------:R-:W-:Y:S06]  /*7130*/  BAR.ARV 0xa, 0xa0 ;  /* 0x0282800000007b1d */ /* 0x000fec0000002000 */
[----:B------:R-:W-:Y:S04]  /*7140*/  BSSY B0, `(.L_x_4563) ;  /* 0x0000003000007945 */ /* 0x000fe80003800000 */
[----:B------:R-:W-:Y:S05]  /*7150*/  @!P0 BRA `(.L_x_4564) ;  /* 0x0000000000048947 */ /* 0x000fea0003800000 */
[----:B------:R-:W-:-:S04]  /*7160*/  DEPBAR.LE SB0, 0x1 ;  /* 0x000080400000791a */ /* 0x000fc80000000000 */
.L_x_4564:
[----:B------:R-:W-:Y:S05]  /*7170*/  BSYNC B0 ;  /* 0x0000000000007941 */ /* 0x000fea0003800000 */
.L_x_4563:
[----:B------:R-:W-:Y:S06]  /*7180*/  BAR.ARV 0xb, 0xa0 ;  /* 0x02c2800000007b1d */ /* 0x000fec0000002000 */
[----:B------:R-:W-:Y:S04]  /*7190*/  BSSY B0, `(.L_x_4565) ;  /* 0x0000003000007945 */ /* 0x000fe80003800000 */
[----:B------:R-:W-:Y:S05]  /*71a0*/  @!P0 BRA `(.L_x_4566) ;  /* 0x0000000000048947 */ /* 0x000fea0003800000 */
[----:B------:R-:W-:-:S04]  /*71b0*/  DEPBAR.LE SB0, 0x0 ;  /* 0x000080000000791a */ /* 0x000fc80000000000 */
.L_x_4566:
[----:B------:R-:W-:Y:S05]  /*71c0*/  BSYNC B0 ;  /* 0x0000000000007941 */ /* 0x000fea0003800000 */
.L_x_4565:
        /* <DEDUP_REMOVED lines=19> */
.L_x_4568:
[----:B------:R-:W-:Y:S05]  /*7300*/  BSYNC B0 ;  /* 0x0000000000007941 */ /* 0x000fea0003800000 */
.L_x_4567:
        /* <DEDUP_REMOVED lines=9> */
.L_x_4571:
[----:B------:R-:W2:Y:S04]  /*73a0*/  LDG.E.STRONG.GPU R5, desc[UR38][R2.64] ;  /* 0x0000002602057981 */ /* 0x000ea8000c1ef900 */
[----:B--2---:R-:W-:Y:S01]  /*73b0*/  CCTL.IVALL ;  /* 0x00000000ff00798f */ /* 0x004fe20002000000 */
[----:B------:R-:W-:Y:S05]  /*73c0*/  YIELD ;  /* 0x0000000000007946 */ /* 0x000fea0003800000 */
[----:B------:R-:W-:-:S13]  /*73d0*/  ISETP.NE.AND P1, PT, R5, UR18, PT ;  /* 0x0000001205007c0c */ /* 0x000fda000bf25270 */
[----:B------:R-:W-:Y:S05]  /*73e0*/  @P1 BRA `(.L_x_4571) ;  /* 0xfffffffc00ec1947 */ /* 0x000fea000383ffff */
.L_x_4570:
[----:B------:R-:W-:Y:S05]  /*73f0*/  BSYNC B0 ;  /* 0x0000000000007941 */ /* 0x000fea0003800000 */
.L_x_4569:
[----:B------:R-:W-:-:S03]  /*7400*/  UMOV UR5, 0xffffffff ;  /* 0xffffffff00057882 */ /* 0x000fc60000000000 */
[----:B------:R-:W-:Y:S05]  /*7410*/  BRA.DIV UR5, `(.L_x_4572) ;  /* 0x0000003605147947 */ /* 0x000fea000b800000 */
[----:B------:R-:W-:Y:S01]  /*7420*/  NOP ;  /* 0x0000000000007918 */ /* 0x000fe20000000000 */
.L_x_4638:
        /* <DEDUP_REMOVED lines=15> */
.L_x_4574:
[----:B------:R-:W-:Y:S05]  /*7520*/  BSYNC B0 ;  /* 0x0000000000007941 */ /* 0x000fea0003800000 */
.L_x_4573:
        /* <DEDUP_REMOVED lines=14> */
.L_x_4576:
[----:B------:R-:W-:Y:S05]  /*7610*/  BSYNC B0 ;  /* 0x0000000000007941 */ /* 0x000fea0003800000 */
.L_x_4575:
        /* <DEDUP_REMOVED lines=15> */
.L_x_4578:
[----:B------:R-:W-:Y:S05]  /*7710*/  BSYNC B0 ;  /* 0x0000000000007941 */ /* 0x000fea0003800000 */
.L_x_4577:
[----:B------:R-:W-:Y:S06]  /*7720*/  BAR.ARV 0xa, 0xa0 ;  /* 0x0282800000007b1d */ /* 0x000fec0000002000 */
[----:B------:R-:W-:Y:S04]  /*7730*/  BSSY B0, `(.L_x_4579) ;  /* 0x0000003000007945 */ /* 0x000fe80003800000 */
[----:B------:R-:W-:Y:S05]  /*7740*/  @!P0 BRA `(.L_x_4580) ;  /* 0x0000000000048947 */ /* 0x000fea0003800000 */
[----:B------:R-:W-:-:S04]  /*7750*/  DEPBAR.LE SB0, 0x1 ;  /* 0x000080400000791a */ /* 0x000fc80000000000 */
.L_x_4580:
[----:B------:R-:W-:Y:S05]  /*7760*/  BSYNC B0 ;  /* 0x0000000000007941 */ /* 0x000fea0003800000 */
.L_x_4579:
[----:B------:R-:W-:Y:S06]  /*7770*/  BAR.ARV 0xb, 0xa0 ;  /* 0x02c2800000007b1d */ /* 0x000fec0000002000 */
[----:B------:R-:W-:Y:S04]  /*7780*/  BSSY B0, `(.L_x_4581) ;  /* 0x0000003000007945 */ /* 0x000fe80003800000 */
[----:B------:R-:W-:Y:S05]  /*7790*/  @!P0 BRA `(.L_x_4582) ;  /* 0x0000000000048947 */ /* 0x000fea0003800000 */
[----:B------:R-:W-:-:S04]  /*77a0*/  DEPBAR.LE SB0, 0x0 ;  /* 0x000080000000791a */ /* 0x000fc80000000000 */
.L_x_4582:
[----:B------:R-:W-:Y:S05]  /*77b0*/  BSYNC B0 ;  /* 0x0000000000007941 */ /* 0x000fea0003800000 */
.L_x_4581:
        /* <DEDUP_REMOVED lines=19> */
.L_x_4584:
[----:B------:R-:W-:Y:S05]  /*78f0*/  BSYNC B0 ;  /* 0x0000000000007941 */ /* 0x000fea0003800000 */
.L_x_4583:
[----:B------:R-:W-:Y:S02]  /*7900*/  UIADD3 UR6, UR6, 0x2, URZ ;  /* 0x0000000206067890 */ /* 0x000fe4000fffe03f */
[----:B------:R-:W-:Y:S01]  /*7910*/  UIADD3 UR4, UR4, 0x1, URZ ;  /* 0x0000000104047890 */ /* 0x000fe2000fffe03f */
[----:B------:R-:W-:Y:S11]  /*7920*/  @P3 BRA `(.L_x_4585) ;  /* 0xfffffff000dc3947 */ /* 0x000ff6000383ffff */
.L_x_4552:
        /* <DEDUP_REMOVED lines=13> */
.L_x_4588:
[----:B------:R-:W2:Y:S04]  /*7a00*/  LDG.E.STRONG.GPU R0, desc[UR38][R2.64] ;  /* 0x0000002602007981 */ /* 0x000ea8000c1ef900 */
[----:B--2---:R-:W-:Y:S01]  /*7a10*/  CCTL.IVALL ;  /* 0x00000000ff00798f */ /* 0x004fe20002000000 */
[----:B------:R-:W-:Y:S05]  /*7a20*/  YIELD ;  /* 0x0000000000007946 */ /* 0x000fea0003800000 */
[----:B------:R-:W-:-:S13]  /*7a30*/  ISETP.NE.AND P1, PT, R0, UR18, PT ;  /* 0x0000001200007c0c */ /* 0x000fda000bf25270 */
[----:B------:R-:W-:Y:S05]  /*7a40*/  @P1 BRA `(.L_x_4588) ;  /* 0xfffffffc00ec1947 */ /* 0x000fea000383ffff */
.L_x_4587:
[----:B------:R-:W-:Y:S05]  /*7a50*/  BSYNC B0 ;  /* 0x0000000000007941 */ /* 0x000fea0003800000 */
.L_x_4586:
[----:B------:R-:W-:-:S03]  /*7a60*/  UMOV UR4, 0xffffffff ;  /* 0xffffffff00047882 */ /* 0x000fc60000000000 */
[----:B------:R-:W-:Y:S05]  /*7a70*/  BRA.DIV UR4, `(.L_x_4589) ;  /* 0x0000002e04987947 */ /* 0x000fea000b800000 */
[----:B------:R-:W-:Y:S01]  /*7a80*/  NOP ;  /* 0x0000000000007918 */ /* 0x000fe20000000000 */
.L_x_4641:
        /* <DEDUP_REMOVED lines=22> */
.L_x_4591:
[----:B------:R-:W-:Y:S05]  /*7bf0*/  BSYNC B0 ;  /* 0x0000000000007941 */ /* 0x000fea0003800000 */
.L_x_4590:
        /* <DEDUP_REMOVED lines=19> */
.L_x_4593:
[----:B------:R-:W-:Y:S05]  /*7d30*/  BSYNC B0 ;  /* 0x0000000000007941 */ /* 0x000fea0003800000 */
.L_x_4592:
        /* <DEDUP_REMOVED lines=20> */
.L_x_4595:
[----:B------:R-:W-:Y:S05]  /*7e80*/  BSYNC B0 ;  /* 0x0000000000007941 */ /* 0x000fea0003800000 */
.L_x_4594:
[----:B------:R-:W-:Y:S06]  /*7e90*/  BAR.ARV 0xa, 0xa0 ;  /* 0x0282800000007b1d */ /* 0x000fec0000002000 */
[----:B------:R-:W-:Y:S04]  /*7ea0*/  BSSY B0, `(.L_x_4596) ;  /* 0x0000003000007945 */ /* 0x000fe80003800000 */
[----:B------:R-:W-:Y:S05]  /*7eb0*/  @!P0 BRA `(.L_x_4597) ;  /* 0x0000000000048947 */ /* 0x000fea0003800000 */
[----:B------:R-:W-:-:S04]  /*7ec0*/  DEPBAR.LE SB0, 0x1 ;  /* 0x000080400000791a */ /* 0x000fc80000000000 */
.L_x_4597:
[----:B------:R-:W-:Y:S05]  /*7ed0*/  BSYNC B0 ;  /* 0x0000000000007941 */ /* 0x000fea0003800000 */
.L_x_4596:
[----:B------:R-:W-:Y:S06]  /*7ee0*/  BAR.ARV 0xb, 0xa0 ;  /* 0x02c2800000007b1d */ /* 0x000fec0000002000 */
[----:B------:R-:W-:Y:S04]  /*7ef0*/  BSSY B0, `(.L_x_4598) ;  /* 0x0000003000007945 */ /* 0x000fe80003800000 */
[----:B------:R-:W-:Y:S05]  /*7f00*/  @!P0 BRA `(.L_x_4599) ;  /* 0x0000000000048947 */ /* 0x000fea0003800000 */
[----:B------:R-:W-:-:S04]  /*7f10*/  DEPBAR.LE SB0, 0x0 ;  /* 0x000080000000791a */ /* 0x000fc80000000000 */
.L_x_4599:
[----:B------:R-:W-:Y:S05]  /*7f20*/  BSYNC B0 ;  /* 0x0000000000007941 */ /* 0x000fea0003800000 */
.L_x_4598:
        /* <DEDUP_REMOVED lines=19> */
.L_x_4547:
        /* <DEDUP_REMOVED lines=10> */
.L_x_4600:
        /* <DEDUP_REMOVED lines=10> */
.L_x_4602:
[----:B------:R-:W3:Y:S02]  /*81a0*/  LDC R0, c[0x0][0x8bc] ;  /* 0x00022f00ff007b82 */ /* 0x000ee40000000800 */
.L_x_4601:
        /* <DEDUP_REMOVED lines=42> */
.L_x_4604:
        /* <DEDUP_REMOVED lines=70> */
.L_x_4642:
        /* <DEDUP_REMOVED lines=9> */
.L_x_4607:
        /* <DEDUP_REMOVED lines=98> */
.L_x_4618:
[----:B-1----:R-:W-:-:S05]  /*8f60*/  IMAD.MOV.U32 R11, RZ, RZ, 0x1 ;  /* 0x00000001ff0b7424 */ /* 0x002fca00078e00ff */
[----:B------:R-:W-:-:S04]  /*8f70*/  SHF.L.U32 R11, R11, 0x1f, RZ ;  /* 0x0000001f0b0b7819 */ /* 0x000fc800000006ff */
[----:B------:R-:W1:Y:S02]  /*8f80*/  SYNCS.PHASECHK.TRANS64.TRYWAIT P1, [R12+URZ+0x36438], R11 ;  /* 0x0364380b0c0075a7 */ /* 0x000e64000802017f */
[----:B-1234-:R-:W-:Y:S05]  /*8f90*/  @!P1 BRA `(.L_x_4610) ;  /* 0x0000001800809947 */ /* 0x01efea0003800000 */
.L_x_4643:
[----:B------:R-:W-:Y:S05]  /*8fa0*/  @P0 BRA `(.L_x_4611) ;  /* 0x0000000000140947 */ /* 0x000fea0003800000 */
[----:B------:R-:W-:Y:S01]  /*8fb0*/  ISETP.NE.AND P1, PT, R8, RZ, PT ;  /* 0x000000ff0800720c */ /* 0x000fe20003f25270 */
[----:B------:R-:W-:-:S04]  /*8fc0*/  IMAD.MOV.U32 R3, RZ, RZ, 0x6100 ;  /* 0x00006100ff037424 */ /* 0x000fc800078e00ff */
[----:B------:R2:W-:Y:S08]  /*8fd0*/  SYNCS.ARRIVE.TRANS64 RZ, [R12+URZ+0x36430], R3 ;  /* 0x036430030cff79a7 */ /* 0x0005f0000800003f */
[----:B------:R-:W-:Y:S05]  /*8fe0*/  @!P1 BRA `(.L_x_4611) ;  /* 0x0000000000049947 */ /* 0x000fea0003800000 */
[----:B------:R-:W-:Y:S01]  /*8ff0*/  BPT.TRAP 0x1 ;  /* 0x000000040000795c */ /* 0x000fe20000300000 */
.L_x_4611:
        /* <DEDUP_REMOVED lines=49> */
.L_x_4644:
[----:B------:R-:W-:Y:S05]  /*9310*/  @P0 BRA `(.L_x_4613) ;  /* 0x0000000000140947 */ /* 0x000fea0003800000 */
[----:B------:R-:W-:Y:S01]  /*9320*/  ISETP.NE.AND P1, PT, R8, RZ, PT ;  /* 0x000000ff0800720c */ /* 0x000fe20003f25270 */
[----:B--2---:R-:W-:-:S04]  /*9330*/  IMAD.MOV.U32 R27, RZ, RZ, 0x6100 ;  /* 0x00006100ff1b7424 */ /* 0x004fc800078e00ff */
[----:B------:R3:W-:Y:S08]  /*9340*/  SYNCS.ARRIVE.TRANS64 RZ, [R12+URZ+0x36418], R27 ;  /* 0x0364181b0cff79a7 */ /* 0x0007f0000800003f */
[----:B------:R-:W-:Y:S05]  /*9350*/  @!P1 BRA `(.L_x_4613) ;  /* 0x0000000000049947 */ /* 0x000fea0003800000 */
[----:B------:R-:W-:Y:S01]  /*9360*/  BPT.TRAP 0x1 ;  /* 0x000000040000795c */ /* 0x000fe20000300000 */
.L_x_4613:
        /* <DEDUP_REMOVED lines=37> */
.L_x_4645:
[----:B--2---:R-:W-:Y:S01]  /*95c0*/  SHF.R.S32.HI R28, RZ, 0x1f, R26 ;  /* 0x0000001fff1c7819 */ /* 0x004fe2000001141a */
[----:B------:R-:W-:Y:S06]  /*95d0*/  @P0 BRA `(.L_x_4615) ;  /* 0x0000000000140947 */ /* 0x000fec0003800000 */
[----:B------:R-:W-:Y:S01]  /*95e0*/  ISETP.NE.AND P1, PT, R8, RZ, PT ;  /* 0x000000ff0800720c */ /* 0x000fe20003f25270 */
[----:B------:R-:W-:-:S04]  /*95f0*/  IMAD.MOV.U32 R29, RZ, RZ, 0x6100 ;  /* 0x00006100ff1d7424 */ /* 0x000fc800078e00ff */
[----:B------:R2:W-:Y:S08]  /*9600*/  SYNCS.ARRIVE.TRANS64 RZ, [R12+URZ+0x36430], R29 ;  /* 0x0364301d0cff79a7 */ /* 0x0005f0000800003f */
[----:B------:R-:W-:Y:S05]  /*9610*/  @!P1 BRA `(.L_x_4615) ;  /* 0x0000000000049947 */ /* 0x000fea0003800000 */
[----:B------:R-:W-:Y:S01]  /*9620*/  BPT.TRAP 0x1 ;  /* 0x000000040000795c */ /* 0x000fe20000300000 */
.L_x_4615:
        /* <DEDUP_REMOVED lines=37> */
.L_x_4647:
[----:B------:R-:W-:Y:S05]  /*9880*/  @P0 BRA `(.L_x_4617) ;  /* 0x0000000000140947 */ /* 0x000fea0003800000 */
[----:B------:R-:W-:Y:S01]  /*9890*/  ISETP.NE.AND P1, PT, R8, RZ, PT ;  /* 0x000000ff0800720c */ /* 0x000fe20003f25270 */
[----:B---3--:R-:W-:-:S04]  /*98a0*/  IMAD.MOV.U32 R5, RZ, RZ, 0x6100 ;  /* 0x00006100ff057424 */ /* 0x008fc800078e00ff */
[----:B------:R4:W-:Y:S08]  /*98b0*/  SYNCS.ARRIVE.TRANS64 RZ, [R12+URZ+0x36410], R5 ;  /* 0x036410050cff79a7 */ /* 0x0009f0000800003f */
[----:B------:R-:W-:Y:S05]  /*98c0*/  @!P1 BRA `(.L_x_4617) ;  /* 0x0000000000049947 */ /* 0x000fea0003800000 */
[----:B------:R-:W-:Y:S01]  /*98d0*/  BPT.TRAP 0x1 ;  /* 0x000000040000795c */ /* 0x000fe20000300000 */
.L_x_4617:
        /* <DEDUP_REMOVED lines=37> */
.L_x_4609:
[----:B------:R-:W-:Y:S01]  /*9b30*/  ISETP.NE.AND P1, PT, R16, RZ, PT ;  /* 0x000000ff1000720c */ /* 0x000fe20003f25270 */
[----:B------:R-:W-:-:S12]  /*9b40*/  IMAD.MOV.U32 R4, RZ, RZ, 0x1 ;  /* 0x00000001ff047424 */ /* 0x000fd800078e00ff */
[----:B------:R-:W-:Y:S05]  /*9b50*/  @!P1 BRA `(.L_x_4608) ;  /* 0x00000004006c9947 */ /* 0x000fea0003800000 */
[----:B------:R-:W3:Y:S02]  /*9b60*/  SYNCS.PHASECHK.TRANS64.TRYWAIT P1, [R12+URZ+0x36438], R11 ;  /* 0x0364380b0c0075a7 */ /* 0x000ee4000802017f */
[----:B---3--:R-:W-:Y:S05]  /*9b70*/  @!P1 BRA `(.L_x_4619) ;  /* 0x0000000c00dc9947 */ /* 0x008fea0003800000 */
.L_x_4648:
[----:B------:R-:W-:Y:S05]  /*9b80*/  @P0 BRA `(.L_x_4620) ;  /* 0x0000000000140947 */ /* 0x000fea0003800000 */
[----:B------:R-:W-:Y:S01]  /*9b90*/  ISETP.NE.AND P1, PT, R8, RZ, PT ;  /* 0x000000ff0800720c */ /* 0x000fe20003f25270 */
[----:B------:R-:W-:-:S04]  /*9ba0*/  IMAD.MOV.U32 R5, RZ, RZ, 0x6100 ;  /* 0x00006100ff057424 */ /* 0x000fc800078e00ff */
[----:B------:R4:W-:Y:S08]  /*9bb0*/  SYNCS.ARRIVE.TRANS64 RZ, [R12+URZ+0x36430], R5 ;  /* 0x036430050cff79a7 */ /* 0x0009f0000800003f */
[----:B------:R-:W-:Y:S05]  /*9bc0*/  @!P1 BRA `(.L_x_4620) ;  /* 0x0000000000049947 */ /* 0x000fea0003800000 */
[----:B------:R-:W-:Y:S01]  /*9bd0*/  BPT.TRAP 0x1 ;  /* 0x000000040000795c */ /* 0x000fe20000300000 */
.L_x_4620:
        /* <DEDUP_REMOVED lines=42> */
.L_x_4649:
[----:B------:R-:W-:Y:S01]  /*9e80*/  IMAD.MOV.U32 R4, RZ, RZ, RZ ;  /* 0x000000ffff047224 */ /* 0x000fe200078e00ff */
[----:B------:R-:W-:Y:S06]  /*9e90*/  @P0 BRA `(.L_x_4622) ;  /* 0x0000000000140947 */ /* 0x000fec0003800000 */
[----:B------:R-:W-:Y:S01]  /*9ea0*/  ISETP.NE.AND P1, PT, R8, RZ, PT ;  /* 0x000000ff0800720c */ /* 0x000fe20003f25270 */
[----:B----4-:R-:W-:-:S04]  /*9eb0*/  IMAD.MOV.U32 R5, RZ, RZ, 0x6100 ;  /* 0x00006100ff057424 */ /* 0x010fc800078e00ff */
[----:B------:R4:W-:Y:S08]  /*9ec0*/  SYNCS.ARRIVE.TRANS64 RZ, [R12+URZ+0x36418], R5 ;  /* 0x036418050cff79a7 */ /* 0x0009f0000800003f */
[----:B------:R-:W-:Y:S05]  /*9ed0*/  @!P1 BRA `(.L_x_4622) ;  /* 0x0000000000049947 */ /* 0x000fea0003800000 */
[----:B------:R-:W-:Y:S01]  /*9ee0*/  BPT.TRAP 0x1 ;  /* 0x000000040000795c */ /* 0x000fe20000300000 */
.L_x_4622:
        /* <DEDUP_REMOVED lines=34> */
.L_x_4608:
[----:B------:R-:W-:-:S04]  /*a110*/  SHF.L.U32 R3, R4, 0x1f, RZ ;  /* 0x0000001f04037819 */ /* 0x000fc800000006ff */
[----:B------:R-:W4:Y:S02]  /*a120*/  SYNCS.PHASECHK.TRANS64.TRYWAIT P1, [R12+URZ+0x36438], R3 ;  /* 0x036438030c0075a7 */ /* 0x000f24000802017f */
[----:B----4-:R-:W-:Y:S05]  /*a130*/  @!P1 BRA `(.L_x_4623) ;  /* 0x0000000800949947 */ /* 0x010fea0003800000 */
.L_x_4650:
[----:B------:R-:W-:Y:S05]  /*a140*/  @P0 BRA `(.L_x_4624) ;  /* 0x0000000000180947 */ /* 0x000fea0003800000 */
[----:B------:R-:W5:Y:S01]  /*a150*/  S2R R2, SR_TID.X ;  /* 0x0000000000027919 */ /* 0x000f620000002100 */
[----:B----4-:R-:W-:-:S04]  /*a160*/  IMAD.MOV.U32 R3, RZ, RZ, 0x6100 ;  /* 0x00006100ff037424 */ /* 0x010fc800078e00ff */
[----:B------:R4:W-:Y:S01]  /*a170*/  SYNCS.ARRIVE.TRANS64 RZ, [R12+URZ+0x36430], R3 ;  /* 0x036430030cff79a7 */ /* 0x0009e2000800003f */
[----:B-----5:R-:W-:-:S13]  /*a180*/  LOP3.LUT P0, RZ, R2, 0x1f, RZ, 0xc0, !PT ;  /* 0x0000001f02ff7812 */ /* 0x020fda000780c0ff */
[----:B----4-:R-:W-:Y:S05]  /*a190*/  @!P0 BRA `(.L_x_4624) ;  /* 0x0000000000048947 */ /* 0x010fea0003800000 */
[----:B------:R-:W-:Y:S01]  /*a1a0*/  BPT.TRAP 0x1 ;  /* 0x000000040000795c */ /* 0x000fe20000300000 */
.L_x_4624:
        /* <DEDUP_REMOVED lines=44> */
.L_x_4605:
[----:B------:R-:W-:Y:S05]  /*a470*/  BSYNC B0 ;  /* 0x0000000000007941 */ /* 0x000fea0003800000 */
.L_x_4603:
[----:B------:R-:W-:-:S03]  /*a480*/  UMOV UR6, 0xffffffff ;  /* 0xffffffff00067882 */ /* 0x000fc60000000000 */
[----:B------:R-:W-:Y:S05]  /*a490*/  BRA.DIV UR6, `(.L_x_4625) ;  /* 0x0000000606d07947 */ /* 0x000fea000b800000 */
[----:B------:R-:W-:-:S13]  /*a4a0*/  ELECT P6, URZ, PT ;  /* 0x00000000003f782f */ /* 0x000fda00038c0000 */
.L_x_4653:
[----:B------:R-:W-:Y:S05]  /*a4b0*/  @!P6 BRA `(.L_x_4476) ;  /* 0x000000000070e947 */ /* 0x000fea0003800000 */
[----:B------:R-:W-:-:S04]  /*a4c0*/  LOP3.LUT R17, R17, 0x2, RZ, 0xfc, !PT ;  /* 0x0000000211117812 */ /* 0x000fc800078efcff */
[----:B------:R-:W-:-:S13]  /*a4d0*/  ISETP.NE.AND P2, PT, R17, 0x3, PT ;  /* 0x000000031100780c */ /* 0x000fda0003f45270 */
[----:B------:R-:W-:Y:S05]  /*a4e0*/  @!P2 BRA `(.L_x_4626) ;  /* 0x000000000004a947 */ /* 0x000fea0003800000 */
[----:B--2---:R-:W-:Y:S01]  /*a4f0*/  BPT.TRAP 0x1 ;  /* 0x000000040000795c */ /* 0x004fe20000300000 */
.L_x_4626:
        /* <DEDUP_REMOVED lines=15> */
.L_x_4654:
[----:B------:R-:W5:Y:S02]  /*a5f0*/  SYNCS.PHASECHK.TRANS64.TRYWAIT P0, [R5+URZ], R0 ;  /* 0x00000000050075a7 */ /* 0x000f64000800017f */
[----:B-----5:R-:W-:Y:S05]  /*a600*/  @!P0 BRA `(.L_x_4628) ;  /* 0x0000000400a88947 */ /* 0x020fea0003800000 */
.L_x_4655:
[----:B------:R-:W-:Y:S05]  /*a610*/  @!P2 BRA `(.L_x_4629) ;  /* 0x000000000004a947 */ /* 0x000fea0003800000 */
[----:B--2---:R-:W-:Y:S01]  /*a620*/  BPT.TRAP 0x1 ;  /* 0x000000040000795c */ /* 0x004fe20000300000 */
.L_x_4629:
[----:B------:R-:W-:-:S07]  /*a630*/  SHF.L.U32 R4, R4, 0x1f, RZ ;  /* 0x0000001f04047819 */ /* 0x000fce00000006ff */
.L_x_4630:
[----:B------:R1:W1:Y:S02]  /*a640*/  SYNCS.PHASECHK.TRANS64.TRYWAIT P0, [R9+URZ+0x36438], R4 ;  /* 0x03643804090075a7 */ /* 0x000264000800017f */
[----:B-1----:R-:W-:Y:S05]  /*a650*/  @!P0 NANOSLEEP.SYNCS 0x989680 ;  /* 0x009896800000895d */ /* 0x002fea0003900000 */
[----:B------:R-:W1:Y:S02]  /*a660*/  @!P0 SYNCS.PHASECHK.TRANS64 P0, [R9+URZ+0x36438], R4 ;  /* 0x03643804090085a7 */ /* 0x000e64000800007f */
[----:B-1----:R-:W-:Y:S05]  /*a670*/  @!P0 BRA `(.L_x_4630) ;  /* 0xfffffffc00f08947 */ /* 0x002fea000383ffff */
.L_x_4476:
[----:B--2---:R-:W-:Y:S05]  /*a680*/  BSYNC B6 ;  /* 0x0000000000067941 */ /* 0x004fea0003800000 */
.L_x_4470:
[----:B------:R-:W-:Y:S05]  /*a690*/  EXIT ;  /* 0x000000000000794d */ /* 0x000fea0003800000 */
.L_x_4486:
[----:B------:R-:W-:Y:S02]  /*a6a0*/  IMAD.MOV.U32 R12, RZ, RZ, RZ ;  /* 0x000000ffff0c7224 */ /* 0x000fe400078e00ff */
[----:B------:R-:W-:Y:S02]  /*a6b0*/  IMAD.MOV.U32 R11, RZ, RZ, 0x1f ;  /* 0x0000001fff0b7424 */ /* 0x000fe400078e00ff */
[----:B------:R-:W-:-:S07]  /*a6c0*/  IMAD.MOV.U32 R15, RZ, RZ, -0x1 ;  /* 0xffffffffff0f7424 */ /* 0x000fce00078e00ff */
[----:B------:R-:W-:Y:S05]  /*a6d0*/  WARPSYNC.COLLECTIVE R15, `(.L_x_4631) ;  /* 0x000000000f087348 */ /* 0x000fea0003c00000 */
[----:B------:R1:W2:Y:S02]  /*a6e0*/  SHFL.IDX P6, R14, R13, R12, R11 ;  /* 0x0000000c0d0e7389 */ /* 0x0002a400000c000b */
[----:B-12---:R-:W-:Y:S01]  /*a6f0*/  ENDCOLLECTIVE ;  /* 0x000000000000791b */ /* 0x006fe20003800000 */
.L_x_4631:
[----:B------:R-:W-:Y:S05]  /*a700*/  BRA `(.L_x_4632) ;  /* 0xffffff6800c87947 */ /* 0x000fea000383ffff */
.L_x_4488:
[----:B--2---:R2:W3:Y:S02]  /*a710*/  SYNCS.PHASECHK.TRANS64.TRYWAIT P0, [R152+URZ+0x36400], R15 ;  /* 0x0364000f980075a7 */ /* 0x0044e4000800017f */
[----:B---3--:R-:W-:Y:S05]  /*a720*/  @!P0 NANOSLEEP.SYNCS 0x989680 ;  /* 0x009896800000895d */ /* 0x008fea0003900000 */
[----:B------:R-:W3:Y:S02]  /*a730*/  @!P0 SYNCS.PHASECHK.TRANS64 P0, [R152+URZ+0x36400], R15 ;  /* 0x0364000f980085a7 */ /* 0x000ee4000800007f */
[----:B---3--:R-:W-:Y:S05]  /*a740*/  @!P0 BRA `(.L_x_4488) ;  /* 0xfffffffc00f08947 */ /* 0x008fea000383ffff */
[----:B------:R-:W-:Y:S05]  /*a750*/  BRA `(.L_x_4487) ;  /* 0xffffff6c001c7947 */ /* 0x000fea000383ffff */
.L_x_4492:
[----:B--2---:R2:W3:Y:S02]  /*a760*/  SYNCS.PHASECHK.TRANS64.TRYWAIT P1, [R4+URZ+0x36410], R9 ;  /* 0x03641009040075a7 */ /* 0x0044e4000802017f */
[----:B---3--:R-:W-:Y:S05]  /*a770*/  @!P1 NANOSLEEP.SYNCS 0x989680 ;  /* 0x009896800000995d */ /* 0x008fea0003900000 */
[----:B------:R-:W3:Y:S02]  /*a780*/  @!P1 SYNCS.PHASECHK.TRANS64 P1, [R4+URZ+0x36410], R9 ;  /* 0x03641009040095a7 */ /* 0x000ee4000802007f */
[----:B---3--:R-:W-:Y:S05]  /*a790*/  @!P1 BRA `(.L_x_4492) ;  /* 0xfffffffc00f09947 */ /* 0x008fea000383ffff */
[----:B------:R-:W-:Y:S05]  /*a7a0*/  BRA `(.L_x_4491) ;  /* 0xffffff7000bc7947 */ /* 0x000fea000383ffff */
.L_x_4496:
[----:B--2---:R2:W1:Y:S02]  /*a7b0*/  SYNCS.PHASECHK.TRANS64.TRYWAIT P1, [R152+URZ+0x36430], R9 ;  /* 0x03643009980075a7 */ /* 0x004464000802017f */
[----:B-1----:R-:W-:Y:S05]  /*a7c0*/  @!P1 NANOSLEEP.SYNCS 0x989680 ;  /* 0x009896800000995d */ /* 0x002fea0003900000 */
[----:B------:R-:W1:Y:S02]  /*a7d0*/  @!P1 SYNCS.PHASECHK.TRANS64 P1, [R152+URZ+0x36430], R9 ;  /* 0x03643009980095a7 */ /* 0x000e64000802007f */
[----:B-1----:R-:W-:Y:S05]  /*a7e0*/  @!P1 BRA `(.L_x_4496) ;  /* 0xfffffffc00f09947 */ /* 0x002fea000383ffff */
[----:B------:R-:W-:Y:S05]  /*a7f0*/  BRA `(.L_x_4495) ;  /* 0xffffff7800607947 */ /* 0x000fea000383ffff */
.L_x_4556:
[----:B------:R-:W-:Y:S01]  /*a800*/  BSSY B0, `(.L_x_4633) ;  /* 0x0000005000007945 */ /* 0x000fe20003800000 */
[----:B------:R-:W-:-:S07]  /*a810*/  IMAD.MOV.U32 R15, RZ, RZ, -0x1 ;  /* 0xffffffffff0f7424 */ /* 0x000fce00078e00ff */
[----:B------:R-:W-:Y:S05]  /*a820*/  WARPSYNC.COLLECTIVE R15, `(.L_x_4634) ;  /* 0x000000000f087348 */ /* 0x000fea0003c00000 */
[----:B------:R-:W-:Y:S01]  /*a830*/  NOP ;  /* 0x0000000000007918 */ /* 0x000fe20000000000 */
[----:B------:R-:W-:Y:S01]  /*a840*/  ENDCOLLECTIVE ;  /* 0x000000000000791b */ /* 0x000fe20003800000 */
.L_x_4634:
[----:B------:R-:W-:Y:S05]  /*a850*/  BSYNC B0 ;  /* 0x0000000000007941 */ /* 0x000fea0003800000 */
.L_x_4633:
[----:B------:R-:W-:Y:S05]  /*a860*/  BRA `(.L_x_4635) ;  /* 0xffffffc400647947 */ /* 0x000fea000383ffff */
.L_x_4572:
[----:B------:R-:W-:Y:S01]  /*a870*/  BSSY B0, `(.L_x_4636) ;  /* 0x0000005000007945 */ /* 0x000fe20003800000 */
[----:B------:R-:W-:-:S07]  /*a880*/  IMAD.MOV.U32 R15, RZ, RZ, -0x1 ;  /* 0xffffffffff0f7424 */ /* 0x000fce00078e00ff */
[----:B------:R-:W-:Y:S05]  /*a890*/  WARPSYNC.COLLECTIVE R15, `(.L_x_4637) ;  /* 0x000000000f087348 */ /* 0x000fea0003c00000 */
[----:B------:R-:W-:Y:S01]  /*a8a0*/  NOP ;  /* 0x0000000000007918 */ /* 0x000fe20000000000 */
[----:B------:R-:W-:Y:S01]  /*a8b0*/  ENDCOLLECTIVE ;  /* 0x000000000000791b */ /* 0x000fe20003800000 */
.L_x_4637:
[----:B------:R-:W-:Y:S05]  /*a8c0*/  BSYNC B0 ;  /* 0x0000000000007941 */ /* 0x000fea0003800000 */
.L_x_4636:
[----:B------:R-:W-:Y:S05]  /*a8d0*/  BRA `(.L_x_4638) ;  /* 0xffffffc800d47947 */ /* 0x000fea000383ffff */
.L_x_4589:
[----:B------:R-:W-:Y:S01]  /*a8e0*/  BSSY B0, `(.L_x_4639) ;  /* 0x0000005000007945 */ /* 0x000fe20003800000 */
[----:B------:R-:W-:-:S07]  /*a8f0*/  IMAD.MOV.U32 R15, RZ, RZ, -0x1 ;  /* 0xffffffffff0f7424 */ /* 0x000fce00078e00ff */
[----:B------:R-:W-:Y:S05]  /*a900*/  WARPSYNC.COLLECTIVE R15, `(.L_x_4640) ;  /* 0x000000000f087348 */ /* 0x000fea0003c00000 */
[----:B------:R-:W-:Y:S01]  /*a910*/  NOP ;  /* 0x0000000000007918 */ /* 0x000fe20000000000 */
[----:B------:R-:W-:Y:S01]  /*a920*/  ENDCOLLECTIVE ;  /* 0x000000000000791b */ /* 0x000fe20003800000 */
.L_x_4640:
[----:B------:R-:W-:Y:S05]  /*a930*/  BSYNC B0 ;  /* 0x0000000000007941 */ /* 0x000fea0003800000 */
.L_x_4639:
[----:B------:R-:W-:Y:S05]  /*a940*/  BRA `(.L_x_4641) ;  /* 0xffffffd000507947 */ /* 0x000fea000383ffff */
.L_x_4606:
[----:B-1----:R1:W2:Y:S02]  /*a950*/  SYNCS.PHASECHK.TRANS64.TRYWAIT P1, [R12+URZ+0x36420], R11 ;  /* 0x0364200b0c0075a7 */ /* 0x0022a4000802017f */
[----:B--2---:R-:W-:Y:S05]  /*a960*/  @!P1 NANOSLEEP.SYNCS 0x989680 ;  /* 0x009896800000995d */ /* 0x004fea0003900000 */
[----:B------:R-:W2:Y:S02]  /*a970*/  @!P1 SYNCS.PHASECHK.TRANS64 P1, [R12+URZ+0x36420], R11 ;  /* 0x0364200b0c0095a7 */ /* 0x000ea4000802007f */
[----:B--2---:R-:W-:Y:S05]  /*a980*/  @!P1 BRA `(.L_x_4606) ;  /* 0xfffffffc00f09947 */ /* 0x004fea000383ffff */
[----:B------:R-:W-:Y:S05]  /*a990*/  BRA `(.L_x_4642) ;  /* 0xffffffdc00c47947 */ /* 0x000fea000383ffff */
.L_x_4610:
[----:B-1----:R1:W2:Y:S02]  /*a9a0*/  SYNCS.PHASECHK.TRANS64.TRYWAIT P1, [R12+URZ+0x36438], R11 ;  /* 0x0364380b0c0075a7 */ /* 0x0022a4000802017f */
[----:B--2---:R-:W-:Y:S05]  /*a9b0*/  @!P1 NANOSLEEP.SYNCS 0x989680 ;  /* 0x009896800000995d */ /* 0x004fea0003900000 */
[----:B------:R-:W2:Y:S02]  /*a9c0*/  @!P1 SYNCS.PHASECHK.TRANS64 P1, [R12+URZ+0x36438], R11 ;  /* 0x0364380b0c0095a7 */ /* 0x000ea4000802007f */
[----:B--2---:R-:W-:Y:S05]  /*a9d0*/  @!P1 BRA `(.L_x_4610) ;  /* 0xfffffffc00f09947 */ /* 0x004fea000383ffff */
[----:B------:R-:W-:Y:S05]  /*a9e0*/  BRA `(.L_x_4643) ;  /* 0xffffffe4006c7947 */ /* 0x000fea000383ffff */
.L_x_4612:
[----:B--2---:R2:W3:Y:S02]  /*a9f0*/  SYNCS.PHASECHK.TRANS64.TRYWAIT P1, [R12+URZ+0x36428], R27 ;  /* 0x0364281b0c0075a7 */ /* 0x0044e4000802017f */
[----:B---3--:R-:W-:Y:S05]  /*aa00*/  @!P1 NANOSLEEP.SYNCS 0x989680 ;  /* 0x009896800000995d */ /* 0x008fea0003900000 */
[----:B------:R-:W3:Y:S02]  /*aa10*/  @!P1 SYNCS.PHASECHK.TRANS64 P1, [R12+URZ+0x36428], R27 ;  /* 0x0364281b0c0095a7 */ /* 0x000ee4000802007f */
[----:B---3--:R-:W-:Y:S05]  /*aa20*/  @!P1 BRA `(.L_x_4612) ;  /* 0xfffffffc00f09947 */ /* 0x008fea000383ffff */
[----:B------:R-:W-:Y:S05]  /*aa30*/  BRA `(.L_x_4644) ;  /* 0xffffffe800347947 */ /* 0x000fea000383ffff */
.L_x_4614:
[----:B--2---:R2:W3:Y:S02]  /*aa40*/  SYNCS.PHASECHK.TRANS64.TRYWAIT P1, [R12+URZ+0x36438], R28 ;  /* 0x0364381c0c0075a7 */ /* 0x0044e4000802017f */
[----:B---3--:R-:W-:Y:S05]  /*aa50*/  @!P1 NANOSLEEP.SYNCS 0x989680 ;  /* 0x009896800000995d */ /* 0x008fea0003900000 */
[----:B------:R-:W3:Y:S02]  /*aa60*/  @!P1 SYNCS.PHASECHK.TRANS64 P1, [R12+URZ+0x36438], R28 ;  /* 0x0364381c0c0095a7 */ /* 0x000ee4000802007f */
[----:B---3--:R-:W-:Y:S05]  /*aa70*/  @!P1 BRA `(.L_x_4614) ;  /* 0xfffffffc00f09947 */ /* 0x008fea000383ffff */
[----:B------:R-:W-:Y:S05]  /*aa80*/  BRA `(.L_x_4645) ;  /* 0xffffffe800cc7947 */ /* 0x000fea000383ffff */
.L_x_4616:
[----:B------:R-:W-:-:S07]  /*aa90*/  SHF.L.U32 R5, R0, 0x1f, RZ ;  /* 0x0000001f00057819 */ /* 0x000fce00000006ff */
.L_x_4646:
[----:B---3--:R3:W4:Y:S02]  /*aaa0*/  SYNCS.PHASECHK.TRANS64.TRYWAIT P1, [R12+URZ+0x36420], R5 ;  /* 0x036420050c0075a7 */ /* 0x008724000802017f */
[----:B----4-:R-:W-:Y:S05]  /*aab0*/  @!P1 NANOSLEEP.SYNCS 0x989680 ;  /* 0x009896800000995d */ /* 0x010fea0003900000 */
[----:B------:R-:W4:Y:S02]  /*aac0*/  @!P1 SYNCS.PHASECHK.TRANS64 P1, [R12+URZ+0x36420], R5 ;  /* 0x036420050c0095a7 */ /* 0x000f24000802007f */
[----:B----4-:R-:W-:Y:S05]  /*aad0*/  @!P1 BRA `(.L_x_4646) ;  /* 0xfffffffc00f09947 */ /* 0x010fea000383ffff */
[----:B------:R-:W-:Y:S05]  /*aae0*/  BRA `(.L_x_4647) ;  /* 0xffffffec00647947 */ /* 0x000fea000383ffff */
.L_x_4619:
[----:B---3--:R3:W4:Y:S02]  /*aaf0*/  SYNCS.PHASECHK.TRANS64.TRYWAIT P1, [R12+URZ+0x36438], R11 ;  /* 0x0364380b0c0075a7 */ /* 0x008724000802017f */
[----:B----4-:R-:W-:Y:S05]  /*ab00*/  @!P1 NANOSLEEP.SYNCS 0x989680 ;  /* 0x009896800000995d */ /* 0x010fea0003900000 */
[----:B------:R-:W4:Y:S02]  /*ab10*/  @!P1 SYNCS.PHASECHK.TRANS64 P1, [R12+URZ+0x36438], R11 ;  /* 0x0364380b0c0095a7 */ /* 0x000f24000802007f */
[----:B----4-:R-:W-:Y:S05]  /*ab20*/  @!P1 BRA `(.L_x_4619) ;  /* 0xfffffffc00f09947 */ /* 0x010fea000383ffff */
[----:B------:R-:W-:Y:S05]  /*ab30*/  BRA `(.L_x_4648) ;  /* 0xfffffff000107947 */ /* 0x000fea000383ffff */
.L_x_4621:
[----:B----4-:R4:W1:Y:S02]  /*ab40*/  SYNCS.PHASECHK.TRANS64.TRYWAIT P1, [R12+URZ+0x36428], R5 ;  /* 0x036428050c0075a7 */ /* 0x010864000802017f */
[----:B-1----:R-:W-:Y:S05]  /*ab50*/  @!P1 NANOSLEEP.SYNCS 0x989680 ;  /* 0x009896800000995d */ /* 0x002fea0003900000 */
[----:B------:R-:W1:Y:S02]  /*ab60*/  @!P1 SYNCS.PHASECHK.TRANS64 P1, [R12+URZ+0x36428], R5 ;  /* 0x036428050c0095a7 */ /* 0x000e64000802007f */
[----:B-1----:R-:W-:Y:S05]  /*ab70*/  @!P1 BRA `(.L_x_4621) ;  /* 0xfffffffc00f09947 */ /* 0x002fea000383ffff */
[----:B------:R-:W-:Y:S05]  /*ab80*/  BRA `(.L_x_4649) ;  /* 0xfffffff000bc7947 */ /* 0x000fea000383ffff */
.L_x_4623:
[----:B----4-:R4:W1:Y:S02]  /*ab90*/  SYNCS.PHASECHK.TRANS64.TRYWAIT P1, [R12+URZ+0x36438], R3 ;  /* 0x036438030c0075a7 */ /* 0x010864000802017f */
[----:B-1----:R-:W-:Y:S05]  /*aba0*/  @!P1 NANOSLEEP.SYNCS 0x989680 ;  /* 0x009896800000995d */ /* 0x002fea0003900000 */
[----:B------:R-:W1:Y:S02]  /*abb0*/  @!P1 SYNCS.PHASECHK.TRANS64 P1, [R12+URZ+0x36438], R3 ;  /* 0x036438030c0095a7 */ /* 0x000e64000802007f */
[----:B-1----:R-:W-:Y:S05]  /*abc0*/  @!P1 BRA `(.L_x_4623) ;  /* 0xfffffffc00f09947 */ /* 0x002fea000383ffff */
[----:B------:R-:W-:Y:S05]  /*abd0*/  BRA `(.L_x_4650) ;  /* 0xfffffff400587947 */ /* 0x000fea000383ffff */
.L_x_4625:
[----:B------:R-:W-:Y:S01]  /*abe0*/  BSSY B0, `(.L_x_4651) ;  /* 0x0000006000007945 */ /* 0x000fe20003800000 */
[----:B------:R-:W-:-:S07]  /*abf0*/  IMAD.MOV.U32 R15, RZ, RZ, -0x1 ;  /* 0xffffffffff0f7424 */ /* 0x000fce00078e00ff */
[----:B-1234-:R-:W-:Y:S05]  /*ac00*/  WARPSYNC.COLLECTIVE R15, `(.L_x_4652) ;  /* 0x000000000f0c7348 */ /* 0x01efea0003c00000 */
[----:B------:R-:W-:Y:S02]  /*ac10*/  ELECT P6, UR62, PT ;  /* 0x00000000003e782f */ /* 0x000fe400038c0000 */
[----:B------:R-:W-:Y:S01]  /*ac20*/  MOV R14, UR62 ;  /* 0x0000003e000e7c02 */ /* 0x000fe20008000f00 */
[----:B-1234-:R-:W-:Y:S10]  /*ac30*/  ENDCOLLECTIVE ;  /* 0x000000000000791b */ /* 0x01eff40003800000 */
.L_x_4652:
[----:B------:R-:W-:Y:S05]  /*ac40*/  BSYNC B0 ;  /* 0x0000000000007941 */ /* 0x000fea0003800000 */
.L_x_4651:
[----:B------:R-:W-:Y:S05]  /*ac50*/  BRA `(.L_x_4653) ;  /* 0xfffffff800147947 */ /* 0x000fea000383ffff */
.L_x_4627:
[----:B----4-:R4:W1:Y:S02]  /*ac60*/  SYNCS.PHASECHK.TRANS64.TRYWAIT P0, [R7+URZ], R6 ;  /* 0x00000006070075a7 */ /* 0x010864000800017f */
[----:B-1----:R-:W-:Y:S05]  /*ac70*/  @!P0 NANOSLEEP.SYNCS 0x989680 ;  /* 0x009896800000895d */ /* 0x002fea0003900000 */
[----:B------:R-:W1:Y:S02]  /*ac80*/  @!P0 SYNCS.PHASECHK.TRANS64 P0, [R7+URZ], R6 ;  /* 0x00000006070085a7 */ /* 0x000e64000800007f */
[----:B-1----:R-:W-:Y:S05]  /*ac90*/  @!P0 BRA `(.L_x_4627) ;  /* 0xfffffffc00f08947 */ /* 0x002fea000383ffff */
[----:B------:R-:W-:Y:S05]  /*aca0*/  BRA `(.L_x_4654) ;  /* 0xfffffff800507947 */ /* 0x000fea000383ffff */
.L_x_4628:
[----:B------:R1:W1:Y:S02]  /*acb0*/  SYNCS.PHASECHK.TRANS64.TRYWAIT P0, [R5+URZ], R0 ;  /* 0x00000000050075a7 */ /* 0x000264000800017f */
[----:B-1----:R-:W-:Y:S05]  /*acc0*/  @!P0 NANOSLEEP.SYNCS 0x989680 ;  /* 0x009896800000895d */ /* 0x002fea0003900000 */
[----:B------:R-:W1:Y:S02]  /*acd0*/  @!P0 SYNCS.PHASECHK.TRANS64 P0, [R5+URZ], R0 ;  /* 0x00000000050085a7 */ /* 0x000e64000800007f */
[----:B-1----:R-:W-:Y:S05]  /*ace0*/  @!P0 BRA `(.L_x_4628) ;  /* 0xfffffffc00f08947 */ /* 0x002fea000383ffff */
[----:B------:R-:W-:Y:S05]  /*acf0*/  BRA `(.L_x_4655) ;  /* 0xfffffff800447947 */ /* 0x000fea000383ffff */
.L_x_4656:
        /* <DEDUP_REMOVED lines=16> */
.L_x_7678:


//--------------------- .text._ZN7cutlass13device_kernelIN5flash11enable_sm90INS1_16FlashAttnBwdSm90INS1_25CollectiveMainloopBwdSm90ILi2ELi1ELi1EN4cute5tupleIJNS5_1CILi1EEES8_S8_EEENS6_IJNS7_ILi64EEENS7_ILi96EEENS7_ILi192EEEEEENS_6half_tEfNS_4arch4Sm90ELb0ELb0ELb0ELb1ELb0ELb0ELb1ELb0ELi3ELi1ELi1ELi1ELb0EEENS1_24CollectiveEpilogueBwdGQAISD_fSG_Li384ELb1ELb0EEENS1_19SingleTileSchedulerILb1ELb0ELb0ELi96EEEEEEEEEvNT_6ParamsE --------------------------
	.section	.text._ZN7cutlass13device_kernelIN5flash11enable_sm90INS1_16FlashAttnBwdSm90INS1_25CollectiveMainloopBwdSm90ILi2ELi1ELi1EN4cute5tupleIJNS5_1CILi1EEES8_S8_EEENS6_IJNS7_ILi64EEENS7_ILi96EEENS7_ILi192EEEEEENS_6half_tEfNS_4arch4Sm90ELb0ELb0ELb0ELb1ELb0ELb0ELb1ELb0ELi3ELi1ELi1ELi1ELb0EEENS1_24CollectiveEpilogueBwdGQAISD_fSG_Li384ELb1ELb0EEENS1_19SingleTileSchedulerILb1ELb0ELb0ELi96EEEEEEEEEvNT_6ParamsE,"ax",@progbits
	.align	128
.text._ZN7cutlass13device_kernelIN5flash11enable_sm90INS1_16FlashAttnBwdSm90INS1_25CollectiveMainloopBwdSm90ILi2ELi1ELi1EN4cute5tupleIJNS5_1CILi1EEES8_S8_EEENS6_IJNS7_ILi64EEENS7_ILi96EEENS7_ILi192EEEEEENS_6half_tEfNS_4arch4Sm90ELb0ELb0ELb0ELb1ELb0ELb0ELb1ELb0ELi3ELi1ELi1ELi1ELb0EEENS1_24CollectiveEpilogueBwdGQAISD_fSG_Li384ELb1ELb0EEENS1_19SingleTileSchedulerILb1ELb0ELb0ELi96EEEEEEEEEvNT_6ParamsE:
        .type           _ZN7cutlass13device_kernelIN5flash11enable_sm90INS1_16FlashAttnBwdSm90INS1_25CollectiveMainloopBwdSm90ILi2ELi1ELi1EN4cute5tupleIJNS5_1CILi1EEES8_S8_EEENS6_IJNS7_ILi64EEENS7_ILi96EEENS7_ILi192EEEEEENS_6half_tEfNS_4arch4Sm90ELb0ELb0ELb0ELb1ELb0ELb0ELb1ELb0ELi3ELi1ELi1ELi1ELb0EEENS1_24CollectiveEpilogueBwdGQAISD_fSG_Li384ELb1ELb0EEENS1_19SingleTileSchedulerILb1ELb0ELb0ELi96EEEEEEEEEvNT_6ParamsE,@function
        .size           _ZN7cutlass13device_kernelIN5flash11enable_sm90INS1_16FlashAttnBwdSm90INS1_25CollectiveMainloopBwdSm90ILi2ELi1ELi1EN4cute5tupleIJNS5_1CILi1EEES8_S8_EEENS6_IJNS7_ILi64EEENS7_ILi96EEENS7_ILi192EEEEEENS_6half_tEfNS_4arch4Sm90ELb0ELb0ELb0ELb1ELb0ELb0ELb1ELb0ELi3ELi1ELi1ELi1ELb0EEENS1_24CollectiveEpilogueBwdGQAISD_fSG_Li384ELb1ELb0EEENS1_19SingleTileSchedulerILb1ELb0ELb0ELi96EEEEEEEEEvNT_6ParamsE,(.L_x_7679 - _ZN7cutlass13device_kernelIN5flash11enable_sm90INS1_16FlashAttnBwdSm90INS1_25CollectiveMainloopBwdSm90ILi2ELi1ELi1EN4cute5tupleIJNS5_1CILi1EEES8_S8_EEENS6_IJNS7_ILi64EEENS7_ILi96EEENS7_ILi192EEEEEENS_6half_tEfNS_4arch4Sm90ELb0ELb0ELb0ELb1ELb0ELb0ELb1ELb0ELi3ELi1ELi1ELi1ELb0EEENS1_24CollectiveEpilogueBwdGQAISD_fSG_Li384ELb1ELb0EEENS1_19SingleTileSchedulerILb1ELb0ELb0ELi96EEEEEEEEEvNT_6ParamsE)
        .other          _ZN7cutlass13device_kernelIN5flash11enable_sm90INS1_16FlashAttnBwdSm90INS1_25CollectiveMainloopBwdSm90ILi2ELi1ELi1EN4cute5tupleIJNS5_1CILi1EEES8_S8_EEENS6_IJNS7_ILi64EEENS7_ILi96EEENS7_ILi192EEEEEENS_6half_tEfNS_4arch4Sm90ELb0ELb0ELb0ELb1ELb0ELb0ELb1ELb0ELi3ELi1ELi1ELi1ELb0EEENS1_24CollectiveEpilogueBwdGQAISD_fSG_Li384ELb1ELb0EEENS1_19SingleTileSchedulerILb1ELb0ELb0ELi96EEEEEEEEEvNT_6ParamsE,@"STO_CUDA_ENTRY STV_DEFAULT"
_ZN7cutlass13device_kernelIN5flash11enable_sm90INS1_16FlashAttnBwdSm90INS1_25CollectiveMainloopBwdSm90ILi2ELi1ELi1EN4cute5tupleIJNS5_1CILi1EEES8_S8_EEENS6_IJNS7_ILi64EEENS7_ILi96EEENS7_ILi192EEEEEENS_6half_tEfNS_4arch4Sm90ELb0ELb0ELb0ELb1ELb0ELb0ELb1ELb0ELi3ELi1ELi1ELi1ELb0EEENS1_24CollectiveEpilogueBwdGQAISD_fSG_Li384ELb1ELb0EEENS1_19SingleTileSchedulerILb1ELb0ELb0ELi96EEEEEEEEEvNT_6ParamsE:
        /* <DEDUP_REMOVED lines=22> */
.L_x_4658:
[----:B------:R-:W-:Y:S05]  /*0160*/  BSYNC B0 ;  /* 0x0000000000007941 */ /* 0x000fea0003800000 */
.L_x_4657:
        /* <DEDUP_REMOVED lines=34> */
.L_x_4659:
        /* <DEDUP_REMOVED lines=20> */
.L_x_4660:
        /* <DEDUP_REMOVED lines=8> */
.L_x_4663:
        /* <DEDUP_REMOVED lines=21> */
.L_x_4664:
        /* <DEDUP_REMOVED lines=10> */
.L_x_4666:
[----:B------:R-:W2:Y:S02]  /*0740*/  LDC R0, c[0x0][0x8c4] ;  /* 0x00023100ff007b82 */ /* 0x000ea40000000800 */
.L_x_4665:
        /* <DEDUP_REMOVED lines=14> */
.L_x_4668:
        /* <DEDUP_REMOVED lines=10> */
.L_x_4669:
        /* <DEDUP_REMOVED lines=8> */
.L_x_4670:
        /* <DEDUP_REMOVED lines=9> */
.L_x_4671:
        /* <DEDUP_REMOVED lines=75> */
.L_x_4674:
        /* <DEDUP_REMOVED lines=15> */
.L_x_4673:
        /* <DEDUP_REMOVED lines=20> */
.L_x_4676:
        /* <DEDUP_REMOVED lines=15> */
.L_x_4675:
        /* <DEDUP_REMOVED lines=8> */
.L_x_4764:
        /* <DEDUP_REMOVED lines=26> */
.L_x_4678:
        /* <DEDUP_REMOVED lines=98> */
.L_x_4690:
[----:B------:R-:W-:-:S13]  /*19f0*/  ISETP.NE.AND P0, PT, R13, 0x3, PT ;  /* 0x000000030d00780c */ /* 0x000fda0003f05270 */
[----:B-1----:R-:W-:Y:S05]  /*1a00*/  @!P0 BRA `(.L_x_4680) ;  /* 0x0000000000048947 */ /* 0x002fea0003800000 */
[----:B------:R-:W-:Y:S01]  /*1a10*/  BPT.TRAP 0x1 ;  /* 0x000000040000795c */ /* 0x000fe20000300000 */
.L_x_4680:
[----:B------:R-:W-:Y:S02]  /*1a20*/  LEA R4, R3, UR36, 0x3 ;  /* 0x0000002403047c11 */ /* 0x000fe4000f8e18ff */
[----:B------:R-:W-:-:S04]  /*1a30*/  SHF.L.U32 R9, R7, 0x1f, RZ ;  /* 0x0000001f07097819 */ /* 0x000fc800000006ff */
[----:B------:R1:W2:Y:S01]  /*1a40*/  SYNCS.PHASECHK.TRANS64.TRYWAIT P1, [R4+URZ+0x36410], R9 ;  /* 0x03641009040075a7 */ /* 0x0002a2000802017f */
[----:B------:R-:W-:Y:S05]  /*1a50*/  @!P0 BRA `(.L_x_4681) ;  /* 0x0000000000048947 */ /* 0x000fea0003800000 */
[----:B------:R-:W-:Y:S01]  /*1a60*/  BPT.TRAP 0x1 ;  /* 0x000000040000795c */ /* 0x000fe20000300000 */
.L_x_4681:
[----:B--2---:R-:W-:Y:S05]  /*1a70*/  @P1 BRA `(.L_x_4682) ;  /* 0x0000000000081947 */ /* 0x004fea0003800000 */
[----:B------:R-:W2:Y:S02]  /*1a80*/  SYNCS.PHASECHK.TRANS64.TRYWAIT P1, [R4+URZ+0x36410], R9 ;  /* 0x03641009040075a7 */ /* 0x000ea4000802017f */
[----:B--2---:R-:W-:Y:S05]  /*1a90*/  @!P1 BRA `(.L_x_4683) ;  /* 0x0000006400489947 */ /* 0x004fea0003800000 */
.L_x_4682:
        /* <DEDUP_REMOVED lines=103> */
.L_x_4684:
[----:B-12---:R-:W-:-:S04]  /*2110*/  SHF.L.U32 R9, R6, 0x1f, RZ ;  /* 0x0000001f06097819 */ /* 0x006fc800000006ff */
[----:B------:R1:W2:Y:S01]  /*2120*/  SYNCS.PHASECHK.TRANS64.TRYWAIT P1, [UR36+0x36430], R9 ;  /* 0x03643009ff0075a7 */ /* 0x0002a20008020164 */
[----:B------:R-:W-:Y:S05]  /*2130*/  @!P0 BRA `(.L_x_4685) ;  /* 0x0000000000048947 */ /* 0x000fea0003800000 */
[----:B------:R-:W-:Y:S01]  /*2140*/  BPT.TRAP 0x1 ;  /* 0x000000040000795c */ /* 0x000fe20000300000 */
.L_x_4685:
[----:B--2---:R-:W-:Y:S05]  /*2150*/  @P1 BRA `(.L_x_4686) ;  /* 0x0000000000081947 */ /* 0x004fea0003800000 */
[----:B------:R-:W2:Y:S02]  /*2160*/  SYNCS.PHASECHK.TRANS64.TRYWAIT P1, [UR36+0x36430], R9 ;  /* 0x03643009ff0075a7 */ /* 0x000ea40008020164 */
[----:B--2---:R-:W-:Y:S05]  /*2170*/  @!P1 BRA `(.L_x_4687) ;  /* 0x0000005c00a49947 */ /* 0x004fea0003800000 */
.L_x_4686:
        /* <DEDUP_REMOVED lines=303> */
.L_x_4688:
        /* <DEDUP_REMOVED lines=60> */
.L_x_4689:
        /* <DEDUP_REMOVED lines=62> */
.L_x_4672:
[----:B------:R-:W-:Y:S05]  /*3c10*/  @P0 BRA `(.L_x_4667) ;  /* 0x0000004000b00947 */ /* 0x000fea0003800000 */
[----:B-12---:R-:W1:Y:S01]  /*3c20*/  LDC.64 R2, c[0x0][0x878] ;  /* 0x00021e00ff027b82 */ /* 0x006e620000000a00 */
[----:B------:R-:W2:Y:S01]  /*3c30*/  S2R R0, SR_TID.X ;  /* 0x0000000000007919 */ /* 0x000ea20000002100 */
[----:B------:R-:W3:Y:S06]  /*3c40*/  S2R R6, SR_CTAID.Y ;  /* 0x0000000000067919 */ /* 0x000eec0000002600 */
[----:B------:R-:W4:Y:S01]  /*3c50*/  S2UR UR5, SR_CgaCtaId ;  /* 0x00000000000579c3 */ /* 0x000f220000008800 */
[----:B------:R-:W5:Y:S01]  /*3c60*/  S2R R10, SR_CTAID.X ;  /* 0x00000000000a7919 */ /* 0x000f620000002500 */
[----:B------:R-:W-:-:S06]  /*3c70*/  UMOV UR4, 0x400 ;  /* 0x0000040000047882 */ /* 0x000fcc0000000000 */
[----:B------:R-:W5:Y:S01]  /*3c80*/  LDC.64 R12, c[0x0][0x818] ;  /* 0x00020600ff0c7b82 */ /* 0x000f620000000a00 */
[----:B-1----:R-:W-:-:S07]  /*3c90*/  ISETP.NE.U32.AND P0, PT, R2, RZ, PT ;  /* 0x000000ff0200720c */ /* 0x002fce0003f05070 */
[----:B------:R-:W1:Y:S01]  /*3ca0*/  LDC.64 R16, c[0x0][0x840] ;  /* 0x00021000ff107b82 */ /* 0x000e620000000a00 */
[----:B------:R-:W-:-:S07]  /*3cb0*/  ISETP.NE.AND.EX P0, PT, R3, RZ, PT, P0 ;  /* 0x000000ff0300720c */ /* 0x000fce0003f05300 */
[----:B------:R-:W4:Y:S08]  /*3cc0*/  LDC R2, c[0x0][0x850] ;  /* 0x00021400ff027b82 */ /* 0x000f300000000800 */
[----:B------:R-:W2:Y:S08]  /*3cd0*/  @P0 LDC.64 R4, c[0x0][0x878] ;  /* 0x00021e00ff040b82 */ /* 0x000eb00000000a00 */
[----:B------:R-:W1:Y:S08]  /*3ce0*/  LDC.64 R14, c[0x0][0x820] ;  /* 0x00020800ff0e7b82 */ /* 0x000e700000000a00 */
[----:B------:R-:W1:Y:S01]  /*3cf0*/  LDC.64 R20, c[0x0][0x848] ;  /* 0x00021200ff147b82 */ /* 0x000e620000000a00 */
[----:B--2---:R-:W-:-:S07]  /*3d00*/  @P0 IMAD.WIDE R4, R18, 0x4, R4 ;  /* 0x0000000412040825 */ /* 0x004fce00078e0204 */
[----:B------:R-:W2:Y:S01]  /*3d10*/  LDC.64 R22, c[0x0][0x800] ;  /* 0x00020000ff167b82 */ /* 0x000ea20000000a00 */
[----:B------:R3:W2:Y:S07]  /*3d20*/  @P0 LDG.E R5, desc[UR38][R4.64] ;  /* 0x0000002604050981 */ /* 0x0006ae000c1e1900 */
        /* <DEDUP_REMOVED lines=9> */
[----:B---3--:R-:W-:-:S03]  /*3dc0*/  SHF.R.S32.HI R4, RZ, 0x7, R7 ;  /* 0x00000007ff047819 */ /* 0x008fc60000011407 */
[----:B------:R-:W-:Y:S02]  /*3dd0*/  IMAD.IADD R3, R2, 0x1, -R3 ;  /* 0x0000000102037824 */ /* 0x000fe400078e0a03 */
[----:B------:R-:W3:Y:S02]  /*3de0*/  @P1 LDC R11, c[0x0][0x858] ;  /* 0x00021600ff0b1b82 */ /* 0x000ee40000000800 */
[----:B------:R-:W-:Y:S02]  /*3df0*/  IMAD R7, R4, 0x600, R3 ;  /* 0x0000060004077824 */ /* 0x000fe400078e0203 */
[----:B------:R-:W-:Y:S02]  /*3e00*/  IMAD.MOV.U32 R3, RZ, RZ, R6 ;  /* 0x000000ffff037224 */ /* 0x000fe400078e0006 */
[----:B------:R-:W-:-:S05]  /*3e10*/  IMAD.SHL.U32 R7, R7, 0x4, RZ ;  /* 0x0000000407077824 */ /* 0x000fca00078e00ff */
[----:B------:R-:W-:Y:S01]  /*3e20*/  LEA R8, R7, UR4, 0x2 ;  /* 0x0000000407087c11 */ /* 0x000fe2000f8e10ff */
[----:B-----5:R-:W-:Y:S02]  /*3e30*/  IMAD R7, R10, 0x4800, RZ ;  /* 0x000048000a077824 */ /* 0x020fe400078e02ff */
[----:B----4-:R-:W-:Y:S02]  /*3e40*/  @P1 IMAD.HI.U32 R4, R6, R9, RZ ;  /* 0x0000000906041227 */ /* 0x010fe400078e00ff */
[----:B------:R4:W-:Y:S04]  /*3e50*/  STS.128 [R8], R24 ;  /* 0x0000001808007388 */ /* 0x0009e80000000c00 */
[----:B------:R2:W-:Y:S01]  /*3e60*/  STS.128 [R8+0x800], R28 ;  /* 0x0008001c08007388 */ /* 0x0005e20000000c00 */
[----:B---3--:R-:W-:-:S03]  /*3e70*/  @P1 SHF.R.U32.HI R3, RZ, R11, R4 ;  /* 0x0000000bff031219 */ /* 0x008fc60000011604 */
[----:B------:R3:W-:Y:S01]  /*3e80*/  STS.128 [R8+0x1000], R32 ;  /* 0x0010002008007388 */ /* 0x0007e20000000c00 */
[----:B------:R-:W-:-:S03]  /*3e90*/  SHF.R.S32.HI R9, RZ, 0x1f, R3 ;  /* 0x0000001fff097819 */ /* 0x000fc60000011403 */
[----:B------:R3:W-:Y:S04]  /*3ea0*/  STS.128 [R8+0x1800], R36 ;  /* 0x0018002408007388 */ /* 0x0007e80000000c00 */
[----:B------:R3:W-:Y:S01]  /*3eb0*/  STS.128 [R8+0x2000], R40 ;  /* 0x0020002808007388 */ /* 0x0007e20000000c00 */
[----:B-1----:R-:W-:Y:S01]  /*3ec0*/  IMAD R10, R9, R16, RZ ;  /* 0x00000010090a7224 */ /* 0x002fe200078e02ff */
[----:B----4-:R-:W1:Y:S02]  /*3ed0*/  LDC.64 R24, c[0x0][0x828] ;  /* 0x00020a00ff187b82 */ /* 0x010e640000000a00 */
        /* <DEDUP_REMOVED lines=12> */
[----:B----4-:R-:W4:Y:S01]  /*3fa0*/  FENCE.VIEW.ASYNC.S ;  /* 0x00000000000073c6 */ /* 0x010f220000000000 */
[----:B--2---:R-:W-:-:S04]  /*3fb0*/  @P0 IMAD R5, R18, 0x60, R5 ;  /* 0x0000006012050824 */ /* 0x004fc800078e0205 */
[----:B------:R-:W-:-:S05]  /*3fc0*/  @P0 IMAD.HI R5, R5, 0x2aaaaaab, RZ ;  /* 0x2aaaaaab05050827 */ /* 0x000fca00078e02ff */
[----:B------:R-:W-:-:S04]  /*3fd0*/  @P0 SHF.R.U32.HI R6, RZ, 0x1f, R5 ;  /* 0x0000001fff060819 */ /* 0x000fc80000011605 */
[----:B------:R-:W-:-:S05]  /*3fe0*/  @P0 LEA.HI.SX32 R6, R5, R6, 0x1c ;  /* 0x0000000605060211 */ /* 0x000fca00078fe2ff */
[----:B------:R-:W-:-:S05]  /*3ff0*/  @P0 IMAD R4, R6, 0x4800, RZ ;  /* 0x0000480006040824 */ /* 0x000fca00078e02ff */
[----:B------:R-:W-:Y:S02]  /*4000*/  @P0 SHF.R.S32.HI R5, RZ, 0x1f, R4 ;  /* 0x0000001fff050819 */ /* 0x000fe40000011404 */
[----:B------:R-:W-:Y:S01]  /*4010*/  @!P0 CS2R R4, SRZ ;  /* 0x0000000000048805 */ /* 0x000fe2000001ff00 */
[----:B----4-:R-:W-:Y:S05]  /*4020*/  BAR.SYNC.DEFER_BLOCKING 0x1, 0x180 ;  /* 0x0046000000007b1d */ /* 0x010fea0000010000 */
        /* <DEDUP_REMOVED lines=19> */
[----:B-1----:R-:W-:Y:S01]  /*4160*/  LEA R24, P2, R6, R24, 0x2 ;  /* 0x0000001806187211 */ /* 0x002fe200078410ff */
[----:B------:R-:W-:Y:S02]  /*4170*/  IMAD R9, R9, R21, R12 ;  /* 0x0000001509097224 */ /* 0x000fe400078e020c */
[----:B------:R-:W-:Y:S02]  /*4180*/  IMAD.IADD R3, R5, 0x1, R3 ;  /* 0x0000000105037824 */ /* 0x000fe400078e0203 */
[----:B------:R-:W-:-:S03]  /*4190*/  IMAD.IADD R2, R7, 0x1, R9 ;  /* 0x0000000107027824 */ /* 0x000fc600078e0209 */
[----:B------:R-:W-:Y:S02]  /*41a0*/  LEA.HI.X R3, R4, R23, R3, 0x2, P1 ;  /* 0x0000001704037211 */ /* 0x000fe400008f1403 */
[----:B------:R-:W-:Y:S01]  /*41b0*/  LEA.HI.X R2, R6, R25, R2, 0x2, P2 ;  /* 0x0000001906027211 */ /* 0x000fe200010f1402 */
[----:B---3--:R-:W-:Y:S06]  /*41c0*/  @P0 BRA `(.L_x_4692) ;  /* 0x0000000000340947 */ /* 0x008fec0003800000 */
[----:B------:R-:W-:Y:S01]  /*41d0*/  R2UR UR6, R24 ;  /* 0x00000000180672ca */ /* 0x000fe200000e0000 */
[----:B------:R-:W-:Y:S01]  /*41e0*/  UMOV UR5, 0x1200 ;  /* 0x0000120000057882 */ /* 0x000fe20000000000 */
[----:B------:R-:W-:Y:S01]  /*41f0*/  R2UR UR7, R2 ;  /* 0x00000000020772ca */ /* 0x000fe200000e0000 */
[----:B------:R-:W-:Y:S01]  /*4200*/  UMOV UR8, 0x0 ;  /* 0x0000000000087882 */ /* 0x000fe20000000000 */
[----:B------:R-:W-:Y:S01]  /*4210*/  PLOP3.LUT P0, PT, PT, PT, PT, 0x80, 0x0 ;  /* 0x000000000000781c */ /* 0x000fe20003f0f070 */
[----:B------:R-:W-:-:S12]  /*4220*/  UMOV UR9, 0x14f00000 ;  /* 0x14f0000000097882 */ /* 0x000fd80000000000 */
.L_x_4693:
[----:B------:R-:W-:Y:S01]  /*4230*/  @P0 ELECT P1, URZ, PT ;  /* 0x00000000003f082f */ /* 0x000fe20003820000 */
[----:B------:R1:W-:-:S12]  /*4240*/  UBLKRED.G.S.ADD.F32.RN [UR6], [UR4], UR5, desc[UR8] ;  /* 0x00000806040073bb */ /* 0x0003d800080a1405 */
[----:B------:R-:W-:Y:S02]  /*4250*/  @P1 PLOP3.LUT P0, PT, P1, PT, PT, 0x8, 0x0 ;  /* 0x000000000000181c */ /* 0x000fe40000f0e170 */
[----:B------:R-:W-:-:S11]  /*4260*/  PLOP3.LUT P1, PT, PT, PT, PT, 0x8, 0x0 ;  /* 0x000000000000781c */ /* 0x000fd60003f2e170 */
[----:B-1----:R-:W-:Y:S05]  /*4270*/  @P0 BRA.U.ANY `(.L_x_4693) ;  /* 0xfffffffd00ec0947 */ /* 0x002fea000393ffff */
[----:B------:R0:W-:Y:S01]  /*4280*/  UTMACMDFLUSH ;  /* 0x00000000000079b7 */ /* 0x0001e20000000000 */
[----:B------:R-:W-:-:S04]  /*4290*/  DEPBAR.LE SB0, 0x0 ;  /* 0x000080000000791a */ /* 0x000fc80000000000 */
.L_x_4692:
[----:B------:R-:W-:Y:S05]  /*42a0*/  BSYNC B0 ;  /* 0x0000000000007941 */ /* 0x000fea0003800000 */
.L_x_4691:
        /* <DEDUP_REMOVED lines=28> */
.L_x_4694:
        /* <DEDUP_REMOVED lines=8> */
.L_x_4662:
        /* <DEDUP_REMOVED lines=20> */
.L_x_4696:
        /* <DEDUP_REMOVED lines=13> */
.L_x_4698:
[----:B------:R-:W-:-:S05]  /*4700*/  ULDC UR5, c[0x0][0x8c4] ;  /* 0x0002310000057ab9 */ /* 0x000fca0000000800 */
.L_x_4697:
        /* <DEDUP_REMOVED lines=40> */
.L_x_4699:
        /* <DEDUP_REMOVED lines=53> */
.L_x_4721:
        /* <DEDUP_REMOVED lines=23> */
.L_x_4702:
[----:B------:R-:W-:Y:S05]  /*4e50*/  BSYNC B0 ;  /* 0x0000000000007941 */ /* 0x000fea0003800000 */
.L_x_4701:
        /* <DEDUP_REMOVED lines=12> */
.L_x_4704:
[----:B------:R-:W-:Y:S05]  /*4f20*/  BSYNC B0 ;  /* 0x0000000000007941 */ /* 0x000fea0003800000 */
.L_x_4703:
        /* <DEDUP_REMOVED lines=13> */
.L_x_4706:
[----:B------:R-:W-:Y:S05]  /*5000*/  BSYNC B0 ;  /* 0x0000000000007941 */ /* 0x000fea0003800000 */
.L_x_4705:
[----:B------:R-:W-:Y:S06]  /*5010*/  BAR.ARV 0xa, 0xa0 ;  /* 0x0282800000007b1d */ /* 0x000fec0000002000 */
[----:B------:R-:W-:Y:S04]  /*5020*/  BSSY B0, `(.L_x_4707) ;  /* 0x0000003000007945 */ /* 0x000fe80003800000 */
[----:B------:R-:W-:Y:S05]  /*5030*/  @!P0 BRA `(.L_x_4708) ;  /* 0x0000000000048947 */ /* 0x000fea0003800000 */
[----:B------:R-:W-:-:S04]  /*5040*/  DEPBAR.LE SB0, 0x1 ;  /* 0x000080400000791a */ /* 0x000fc80000000000 */
.L_x_4708:
[----:B------:R-:W-:Y:S05]  /*5050*/  BSYNC B0 ;  /* 0x0000000000007941 */ /* 0x000fea0003800000 */
.L_x_4707:
[----:B------:R-:W-:Y:S06]  /*5060*/  BAR.ARV 0xb, 0xa0 ;  /* 0x02c2800000007b1d */ /* 0x000fec0000002000 */
[----:B------:R-:W-:Y:S04]  /*5070*/  BSSY B0, `(.L_x_4709) ;  /* 0x0000003000007945 */ /* 0x000fe80003800000 */
[----:B------:R-:W-:Y:S05]  /*5080*/  @!P0 BRA `(.L_x_4710) ;  /* 0x0000000000048947 */ /* 0x000fea0003800000 */
[----:B------:R-:W-:-:S04]  /*5090*/  DEPBAR.LE SB0, 0x0 ;  /* 0x000080000000791a */ /* 0x000fc80000000000 */
.L_x_4710:
[----:B------:R-:W-:Y:S05]  /*50a0*/  BSYNC B0 ;  /* 0x0000000000007941 */ /* 0x000fea0003800000 */
.L_x_4709:
        /* <DEDUP_REMOVED lines=13> */
.L_x_4712:
[----:B------:R-:W-:Y:S05]  /*5180*/  BSYNC B0 ;  /* 0x0000000000007941 */ /* 0x000fea0003800000 */
.L_x_4711:
        /* <DEDUP_REMOVED lines=12> */
.L_x_4714:
[----:B------:R-:W-:Y:S05]  /*5250*/  BSYNC B0 ;  /* 0x0000000000007941 */ /* 0x000fea0003800000 */
.L_x_4713:
        /* <DEDUP_REMOVED lines=13> */
.L_x_4716:
[----:B------:R-:W-:Y:S05]  /*5330*/  BSYNC B0 ;  /* 0x0000000000007941 */ /* 0x000fea0003800000 */
.L_x_4715:
[----:B------:R-:W-:Y:S06]  /*5340*/  BAR.ARV 0xa, 0xa0 ;  /* 0x0282800000007b1d */ /* 0x000fec0000002000 */
[----:B------:R-:W-:Y:S04]  /*5350*/  BSSY B0, `(.L_x_4717) ;  /* 0x0000003000007945 */ /* 0x000fe80003800000 */
[----:B------:R-:W-:Y:S05]  /*5360*/  @!P0 BRA `(.L_x_4718) ;  /* 0x0000000000048947 */ /* 0x000fea0003800000 */
[----:B------:R-:W-:-:S04]  /*5370*/  DEPBAR.LE SB0, 0x1 ;  /* 0x000080400000791a */ /* 0x000fc80000000000 */
.L_x_4718:
[----:B------:R-:W-:Y:S05]  /*5380*/  BSYNC B0 ;  /* 0x0000000000007941 */ /* 0x000fea0003800000 */
.L_x_4717:
[----:B------:R-:W-:Y:S01]  /*5390*/  VIADD R0, R0, 0xfffffffe ;  /* 0xfffffffe00007836 */ /* 0x000fe20000000000 */
[----:B------:R-:W-:Y:S06]  /*53a0*/  BAR.ARV 0xb, 0xa0 ;  /* 0x02c2800000007b1d */ /* 0x000fec0000002000 */
[----:B------:R-:W-:Y:S01]  /*53b0*/  BSSY B0, `(.L_x_4719) ;  /* 0x0000004000007945 */ /* 0x000fe20003800000 */
[----:B------:R-:W-:-:S03]  /*53c0*/  ISETP.NE.AND P1, PT, R0, RZ, PT ;  /* 0x000000ff0000720c */ /* 0x000fc60003f25270 */
[----:B------:R-:W-:Y:S10]  /*53d0*/  @!P0 BRA `(.L_x_4720) ;  /* 0x0000000000048947 */ /* 0x000ff40003800000 */
[----:B------:R-:W-:-:S04]  /*53e0*/  DEPBAR.LE SB0, 0x0 ;  /* 0x000080000000791a */ /* 0x000fc80000000000 */
.L_x_4720:
[----:B------:R-:W-:Y:S05]  /*53f0*/  BSYNC B0 ;  /* 0x0000000000007941 */ /* 0x000fea0003800000 */
.L_x_4719:
[----:B------:R-:W-:Y:S06]  /*5400*/  BAR.ARV 0xc, 0xa0 ;  /* 0x0302800000007b1d */ /* 0x000fec0000002000 */
[----:B------:R-:W-:Y:S02]  /*5410*/  UIADD3 UR5, UR5, 0x2, URZ ;  /* 0x0000000205057890 */ /* 0x000fe4000fffe03f */
[----:B------:R-:W-:Y:S01]  /*5420*/  UIADD3 UR4, UR4, 0x1, URZ ;  /* 0x0000000104047890 */ /* 0x000fe2000fffe03f */
[----:B------:R-:W-:Y:S11]  /*5430*/  @P1 BRA `(.L_x_4721) ;  /* 0xfffffff800281947 */ /* 0x000ff6000383ffff */
[----:B------:R-:W-:-:S12]  /*5440*/  UIADD3 UR6, UR20, 0x6000, URZ ;  /* 0x0000600014067890 */ /* 0x000fd8000fffe03f */
.L_x_4700:
        /* <DEDUP_REMOVED lines=19> */
.L_x_4723:
[----:B------:R-:W-:Y:S05]  /*5580*/  BSYNC B0 ;  /* 0x0000000000007941 */ /* 0x000fea0003800000 */
.L_x_4722:
        /* <DEDUP_REMOVED lines=18> */
.L_x_4725:
[----:B------:R-:W-:Y:S05]  /*56b0*/  BSYNC B0 ;  /* 0x0000000000007941 */ /* 0x000fea0003800000 */
.L_x_4724:
        /* <DEDUP_REMOVED lines=19> */
.L_x_4727:
[----:B------:R-:W-:Y:S05]  /*57f0*/  BSYNC B0 ;  /* 0x0000000000007941 */ /* 0x000fea0003800000 */
.L_x_4726:
[----:B------:R-:W-:Y:S06]  /*5800*/  BAR.ARV 0xa, 0xa0 ;  /* 0x0282800000007b1d */ /* 0x000fec0000002000 */
[----:B------:R-:W-:Y:S04]  /*5810*/  BSSY B0, `(.L_x_4728) ;  /* 0x0000003000007945 */ /* 0x000fe80003800000 */
[----:B------:R-:W-:Y:S05]  /*5820*/  @!P0 BRA `(.L_x_4729) ;  /* 0x0000000000048947 */ /* 0x000fea0003800000 */
[----:B------:R-:W-:-:S04]  /*5830*/  DEPBAR.LE SB0, 0x1 ;  /* 0x000080400000791a */ /* 0x000fc80000000000 */
.L_x_4729:
[----:B------:R-:W-:Y:S05]  /*5840*/  BSYNC B0 ;  /* 0x0000000000007941 */ /* 0x000fea0003800000 */
.L_x_4728:
[----:B------:R-:W-:Y:S06]  /*5850*/  BAR.ARV 0xb, 0xa0 ;  /* 0x02c2800000007b1d */ /* 0x000fec0000002000 */
[----:B------:R-:W-:Y:S04]  /*5860*/  BSSY B0, `(.L_x_4730) ;  /* 0x0000003000007945 */ /* 0x000fe80003800000 */
[----:B------:R-:W-:Y:S05]  /*5870*/  @!P0 BRA `(.L_x_4731) ;  /* 0x0000000000048947 */ /* 0x000fea0003800000 */
[----:B------:R-:W-:-:S04]  /*5880*/  DEPBAR.LE SB0, 0x0 ;  /* 0x000080000000791a */ /* 0x000fc80000000000 */
.L_x_4731:
[----:B------:R-:W-:Y:S05]  /*5890*/  BSYNC B0 ;  /* 0x0000000000007941 */ /* 0x000fea0003800000 */
.L_x_4730:
[----:B------:R-:W-:Y:S06]  /*58a0*/  BAR.ARV 0xc, 0xa0 ;  /* 0x0302800000007b1d */ /* 0x000fec0000002000 */
[----:B------:R-:W-:Y:S05]  /*58b0*/  BRA `(.L_x_4667) ;  /* 0x0000002400887947 */ /* 0x000fea0003800000 */
.L_x_4695:
        /* <DEDUP_REMOVED lines=10> */
.L_x_4732:
        /* <DEDUP_REMOVED lines=10> */
.L_x_4734:
[----:B------:R-:W3:Y:S02]  /*5a00*/  LDC R0, c[0x0][0x8c4] ;  /* 0x00023100ff007b82 */ /* 0x000ee40000000800 */
.L_x_4733:
        /* <DEDUP_REMOVED lines=42> */
.L_x_4736:
        /* <DEDUP_REMOVED lines=70> */
.L_x_4765:
        /* <DEDUP_REMOVED lines=9> */
.L_x_4739:
        /* <DEDUP_REMOVED lines=98> */
.L_x_4750:
[----:B-1----:R-:W-:-:S05]  /*67c0*/  IMAD.MOV.U32 R11, RZ, RZ, 0x1 ;  /* 0x00000001ff0b7424 */ /* 0x002fca00078e00ff */
[----:B------:R-:W-:-:S04]  /*67d0*/  SHF.L.U32 R11, R11, 0x1f, RZ ;  /* 0x0000001f0b0b7819 */ /* 0x000fc800000006ff */
[----:B------:R-:W1:Y:S02]  /*67e0*/  SYNCS.PHASECHK.TRANS64.TRYWAIT P1, [R12+URZ+0x36438], R11 ;  /* 0x0364380b0c0075a7 */ /* 0x000e64000802017f */
[----:B-1234-:R-:W-:Y:S05]  /*67f0*/  @!P1 BRA `(.L_x_4742) ;  /* 0x00000018002c9947 */ /* 0x01efea0003800000 */
.L_x_4766:
[----:B------:R-:W-:Y:S05]  /*6800*/  @P0 BRA `(.L_x_4743) ;  /* 0x0000000000140947 */ /* 0x000fea0003800000 */
[----:B------:R-:W-:Y:S01]  /*6810*/  ISETP.NE.AND P1, PT, R8, RZ, PT ;  /* 0x000000ff0800720c */ /* 0x000fe20003f25270 */
[----:B------:R-:W-:-:S04]  /*6820*/  IMAD.MOV.U32 R3, RZ, RZ, 0x6100 ;  /* 0x00006100ff037424 */ /* 0x000fc800078e00ff */
[----:B------:R2:W-:Y:S08]  /*6830*/  SYNCS.ARRIVE.TRANS64 RZ, [R12+URZ+0x36430], R3 ;  /* 0x036430030cff79a7 */ /* 0x0005f0000800003f */
[----:B------:R-:W-:Y:S05]  /*6840*/  @!P1 BRA `(.L_x_4743) ;  /* 0x0000000000049947 */ /* 0x000fea0003800000 */
[----:B------:R-:W-:Y:S01]  /*6850*/  BPT.TRAP 0x1 ;  /* 0x000000040000795c */ /* 0x000fe20000300000 */
.L_x_4743:
        /* <DEDUP_REMOVED lines=49> */
.L_x_4767:
[----:B------:R-:W-:Y:S05]  /*6b70*/  @P0 BRA `(.L_x_4745) ;  /* 0x0000000000140947 */ /* 0x000fea0003800000 */
[----:B------:R-:W-:Y:S01]  /*6b80*/  ISETP.NE.AND P1, PT, R8, RZ, PT ;  /* 0x000000ff0800720c */ /* 0x000fe20003f25270 */
[----:B--2---:R-:W-:-:S04]  /*6b90*/  IMAD.MOV.U32 R27, RZ, RZ, 0x6100 ;  /* 0x00006100ff1b7424 */ /* 0x004fc800078e00ff */
[----:B------:R3:W-:Y:S08]  /*6ba0*/  SYNCS.ARRIVE.TRANS64 RZ, [R12+URZ+0x36418], R27 ;  /* 0x0364181b0cff79a7 */ /* 0x0007f0000800003f */
[----:B------:R-:W-:Y:S05]  /*6bb0*/  @!P1 BRA `(.L_x_4745) ;  /* 0x0000000000049947 */ /* 0x000fea0003800000 */
[----:B------:R-:W-:Y:S01]  /*6bc0*/  BPT.TRAP 0x1 ;  /* 0x000000040000795c */ /* 0x000fe20000300000 */
.L_x_4745:
        /* <DEDUP_REMOVED lines=37> */
.L_x_4768:
[----:B--2---:R-:W-:Y:S01]  /*6e20*/  SHF.R.S32.HI R28, RZ, 0x1f, R26 ;  /* 0x0000001fff1c7819 */ /* 0x004fe2000001141a */
[----:B------:R-:W-:Y:S06]  /*6e30*/  @P0 BRA `(.L_x_4747) ;  /* 0x0000000000140947 */ /* 0x000fec0003800000 */
[----:B------:R-:W-:Y:S01]  /*6e40*/  ISETP.NE.AND P1, PT, R8, RZ, PT ;  /* 0x000000ff0800720c */ /* 0x000fe20003f25270 */
[----:B------:R-:W-:-:S04]  /*6e50*/  IMAD.MOV.U32 R29, RZ, RZ, 0x6100 ;  /* 0x00006100ff1d7424 */ /* 0x000fc800078e00ff */
[----:B------:R2:W-:Y:S08]  /*6e60*/  SYNCS.ARRIVE.TRANS64 RZ, [R12+URZ+0x36430], R29 ;  /* 0x0364301d0cff79a7 */ /* 0x0005f0000800003f */
[----:B------:R-:W-:Y:S05]  /*6e70*/  @!P1 BRA `(.L_x_4747) ;  /* 0x0000000000049947 */ /* 0x000fea0003800000 */
[----:B------:R-:W-:Y:S01]  /*6e80*/  BPT.TRAP 0x1 ;  /* 0x000000040000795c */ /* 0x000fe20000300000 */
.L_x_4747:
        /* <DEDUP_REMOVED lines=37> */
.L_x_4770:
[----:B------:R-:W-:Y:S05]  /*70e0*/  @P0 BRA `(.L_x_4749) ;  /* 0x0000000000140947 */ /* 0x000fea0003800000 */
[----:B------:R-:W-:Y:S01]  /*70f0*/  ISETP.NE.AND P1, PT, R8, RZ, PT ;  /* 0x000000ff0800720c */ /* 0x000fe20003f25270 */
[----:B---3--:R-:W-:-:S04]  /*7100*/  IMAD.MOV.U32 R5, RZ, RZ, 0x6100 ;  /* 0x00006100ff057424 */ /* 0x008fc800078e00ff */
[----:B------:R4:W-:Y:S08]  /*7110*/  SYNCS.ARRIVE.TRANS64 RZ, [R12+URZ+0x36410], R5 ;  /* 0x036410050cff79a7 */ /* 0x0009f0000800003f */
[----:B------:R-:W-:Y:S05]  /*7120*/  @!P1 BRA `(.L_x_4749) ;  /* 0x0000000000049947 */ /* 0x000fea0003800000 */
[----:B------:R-:W-:Y:S01]  /*7130*/  BPT.TRAP 0x1 ;  /* 0x000000040000795c */ /* 0x000fe20000300000 */
.L_x_4749:
        /* <DEDUP_REMOVED lines=37> */
.L_x_4741:
[----:B------:R-:W-:Y:S01]  /*7390*/  ISETP.NE.AND P1, PT, R16, RZ, PT ;  /* 0x000000ff1000720c */ /* 0x000fe20003f25270 */
[----:B------:R-:W-:-:S12]  /*73a0*/  IMAD.MOV.U32 R4, RZ, RZ, 0x1 ;  /* 0x00000001ff047424 */ /* 0x000fd800078e00ff */
[----:B------:R-:W-:Y:S05]  /*73b0*/  @!P1 BRA `(.L_x_4740) ;  /* 0x00000004006c9947 */ /* 0x000fea0003800000 */
[----:B------:R-:W3:Y:S02]  /*73c0*/  SYNCS.PHASECHK.TRANS64.TRYWAIT P1, [R12+URZ+0x36438], R11 ;  /* 0x0364380b0c0075a7 */ /* 0x000ee4000802017f */
[----:B---3--:R-:W-:Y:S05]  /*73d0*/  @!P1 BRA `(.L_x_4751) ;  /* 0x0000000c00889947 */ /* 0x008fea0003800000 */
.L_x_4771:
[----:B------:R-:W-:Y:S05]  /*73e0*/  @P0 BRA `(.L_x_4752) ;  /* 0x0000000000140947 */ /* 0x000fea0003800000 */
[----:B------:R-:W-:Y:S01]  /*73f0*/  ISETP.NE.AND P1, PT, R8, RZ, PT ;  /* 0x000000ff0800720c */ /* 0x000fe20003f25270 */
[----:B------:R-:W-:-:S04]  /*7400*/  IMAD.MOV.U32 R5, RZ, RZ, 0x6100 ;  /* 0x00006100ff057424 */ /* 0x000fc800078e00ff */
[----:B------:R4:W-:Y:S08]  /*7410*/  SYNCS.ARRIVE.TRANS64 RZ, [R12+URZ+0x36430], R5 ;  /* 0x036430050cff79a7 */ /* 0x0009f0000800003f */
[----:B------:R-:W-:Y:S05]  /*7420*/  @!P1 BRA `(.L_x_4752) ;  /* 0x0000000000049947 */ /* 0x000fea0003800000 */
[----:B------:R-:W-:Y:S01]  /*7430*/  BPT.TRAP 0x1 ;  /* 0x000000040000795c */ /* 0x000fe20000300000 */
.L_x_4752:
        /* <DEDUP_REMOVED lines=42> */
.L_x_4772:
[----:B------:R-:W-:Y:S01]  /*76e0*/  IMAD.MOV.U32 R4, RZ, RZ, RZ ;  /* 0x000000ffff047224 */ /* 0x000fe200078e00ff */
[----:B------:R-:W-:Y:S06]  /*76f0*/  @P0 BRA `(.L_x_4754) ;  /* 0x0000000000140947 */ /* 0x000fec0003800000 */
[----:B------:R-:W-:Y:S01]  /*7700*/  ISETP.NE.AND P1, PT, R8, RZ, PT ;  /* 0x000000ff0800720c */ /* 0x000fe20003f25270 */
[----:B----4-:R-:W-:-:S04]  /*7710*/  IMAD.MOV.U32 R5, RZ, RZ, 0x6100 ;  /* 0x00006100ff057424 */ /* 0x010fc800078e00ff */
[----:B------:R4:W-:Y:S08]  /*7720*/  SYNCS.ARRIVE.TRANS64 RZ, [R12+URZ+0x36418], R5 ;  /* 0x036418050cff79a7 */ /* 0x0009f0000800003f */
[----:B------:R-:W-:Y:S05]  /*7730*/  @!P1 BRA `(.L_x_4754) ;  /* 0x0000000000049947 */ /* 0x000fea0003800000 */
[----:B------:R-:W-:Y:S01]  /*7740*/  BPT.TRAP 0x1 ;  /* 0x000000040000795c */ /* 0x000fe20000300000 */
.L_x_4754:
        /* <DEDUP_REMOVED lines=34> */
.L_x_4740:
[----:B------:R-:W-:-:S04]  /*7970*/  SHF.L.U32 R3, R4, 0x1f, RZ ;  /* 0x0000001f04037819 */ /* 0x000fc800000006ff */
[----:B------:R-:W4:Y:S02]  /*7980*/  SYNCS.PHASECHK.TRANS64.TRYWAIT P1, [R12+URZ+0x36438], R3 ;  /* 0x036438030c0075a7 */ /* 0x000f24000802017f */
[----:B----4-:R-:W-:Y:S05]  /*7990*/  @!P1 BRA `(.L_x_4755) ;  /* 0x0000000800409947 */ /* 0x010fea0003800000 */
.L_x_4773:
[----:B------:R-:W-:Y:S05]  /*79a0*/  @P0 BRA `(.L_x_4756) ;  /* 0x0000000000180947 */ /* 0x000fea0003800000 */
[----:B------:R-:W5:Y:S01]  /*79b0*/  S2R R2, SR_TID.X ;  /* 0x0000000000027919 */ /* 0x000f620000002100 */
[----:B----4-:R-:W-:-:S04]  /*79c0*/  IMAD.MOV.U32 R3, RZ, RZ, 0x6100 ;  /* 0x00006100ff037424 */ /* 0x010fc800078e00ff */
[----:B------:R4:W-:Y:S01]  /*79d0*/  SYNCS.ARRIVE.TRANS64 RZ, [R12+URZ+0x36430], R3 ;  /* 0x036430030cff79a7 */ /* 0x0009e2000800003f */
[----:B-----5:R-:W-:-:S13]  /*79e0*/  LOP3.LUT P0, RZ, R2, 0x1f, RZ, 0xc0, !PT ;  /* 0x0000001f02ff7812 */ /* 0x020fda000780c0ff */
[----:B----4-:R-:W-:Y:S05]  /*79f0*/  @!P0 BRA `(.L_x_4756) ;  /* 0x0000000000048947 */ /* 0x010fea0003800000 */
[----:B------:R-:W-:Y:S01]  /*7a00*/  BPT.TRAP 0x1 ;  /* 0x000000040000795c */ /* 0x000fe20000300000 */
.L_x_4756:
        /* <DEDUP_REMOVED lines=44> */
.L_x_4737:
[----:B------:R-:W-:Y:S05]  /*7cd0*/  BSYNC B0 ;  /* 0x0000000000007941 */ /* 0x000fea0003800000 */
.L_x_4735:
[----:B------:R-:W-:-:S03]  /*7ce0*/  UMOV UR6, 0xffffffff ;  /* 0xffffffff00067882 */ /* 0x000fc60000000000 */
[----:B------:R-:W-:Y:S05]  /*7cf0*/  BRA.DIV UR6, `(.L_x_4757) ;  /* 0x00000006067c7947 */ /* 0x000fea000b800000 */
[----:B------:R-:W-:-:S13]  /*7d00*/  ELECT P0, URZ, PT ;  /* 0x00000000003f782f */ /* 0x000fda0003800000 */
.L_x_4776:
[----:B------:R-:W-:Y:S05]  /*7d10*/  @!P0 BRA `(.L_x_4667) ;  /* 0x0000000000708947 */ /* 0x000fea0003800000 */
[----:B------:R-:W-:-:S04]  /*7d20*/  LOP3.LUT R17, R17, 0x2, RZ, 0xfc, !PT ;  /* 0x0000000211117812 */ /* 0x000fc800078efcff */
[----:B------:R-:W-:-:S13]  /*7d30*/  ISETP.NE.AND P0, PT, R17, 0x3, PT ;  /* 0x000000031100780c */ /* 0x000fda0003f05270 */
[----:B------:R-:W-:Y:S05]  /*7d40*/  @!P0 BRA `(.L_x_4758) ;  /* 0x0000000000048947 */ /* 0x000fea0003800000 */
[----:B--2---:R-:W-:Y:S01]  /*7d50*/  BPT.TRAP 0x1 ;  /* 0x000000040000795c */ /* 0x004fe20000300000 */
.L_x_4758:
        /* <DEDUP_REMOVED lines=15> */
.L_x_4777:
[----:B------:R-:W5:Y:S02]  /*7e50*/  SYNCS.PHASECHK.TRANS64.TRYWAIT P1, [R5+URZ], R0 ;  /* 0x00000000050075a7 */ /* 0x000f64000802017f */
[----:B-----5:R-:W-:Y:S05]  /*7e60*/  @!P1 BRA `(.L_x_4760) ;  /* 0x0000000400589947 */ /* 0x020fea0003800000 */
.L_x_4778:
[----:B------:R-:W-:Y:S05]  /*7e70*/  @!P0 BRA `(.L_x_4761) ;  /* 0x0000000000048947 */ /* 0x000fea0003800000 */
[----:B--2---:R-:W-:Y:S01]  /*7e80*/  BPT.TRAP 0x1 ;  /* 0x000000040000795c */ /* 0x004fe20000300000 */
.L_x_4761:
[----:B------:R-:W-:-:S07]  /*7e90*/  SHF.L.U32 R4, R4, 0x1f, RZ ;  /* 0x0000001f04047819 */ /* 0x000fce00000006ff */
.L_x_4762:
[----:B------:R1:W1:Y:S02]  /*7ea0*/  SYNCS.PHASECHK.TRANS64.TRYWAIT P0, [R9+URZ+0x36438], R4 ;  /* 0x03643804090075a7 */ /* 0x000264000800017f */
[----:B-1----:R-:W-:Y:S05]  /*7eb0*/  @!P0 NANOSLEEP.SYNCS 0x989680 ;  /* 0x009896800000895d */ /* 0x002fea0003900000 */
[----:B------:R-:W1:Y:S02]  /*7ec0*/  @!P0 SYNCS.PHASECHK.TRANS64 P0, [R9+URZ+0x36438], R4 ;  /* 0x03643804090085a7 */ /* 0x000e64000800007f */
[----:B-1----:R-:W-:Y:S05]  /*7ed0*/  @!P0 BRA `(.L_x_4762) ;  /* 0xfffffffc00f08947 */ /* 0x002fea000383ffff */
.L_x_4667:
[----:B--2---:R-:W-:Y:S05]  /*7ee0*/  BSYNC B6 ;  /* 0x0000000000067941 */ /* 0x004fea0003800000 */
.L_x_4661:
[----:B------:R-:W-:Y:S05]  /*7ef0*/  EXIT ;  /* 0x000000000000794d */ /* 0x000fea0003800000 */
.L_x_4677:
[----:B------:R-:W-:Y:S02]  /*7f00*/  IMAD.MOV.U32 R12, RZ, RZ, RZ ;  /* 0x000000ffff0c7224 */ /* 0x000fe400078e00ff */
[----:B------:R-:W-:Y:S02]  /*7f10*/  IMAD.MOV.U32 R11, RZ, RZ, 0x1f ;  /* 0x0000001fff0b7424 */ /* 0x000fe400078e00ff */
[----:B------:R-:W-:-:S07]  /*7f20*/  IMAD.MOV.U32 R15, RZ, RZ, -0x1 ;  /* 0xffffffffff0f7424 */ /* 0x000fce00078e00ff */
[----:B------:R-:W-:Y:S05]  /*7f30*/  WARPSYNC.COLLECTIVE R15, `(.L_x_4763) ;  /* 0x000000000f087348 */ /* 0x000fea0003c00000 */
[----:B------:R1:W2:Y:S02]  /*7f40*/  SHFL.IDX P6, R14, R13, R12, R11 ;  /* 0x0000000c0d0e7389 */ /* 0x0002a400000c000b */
[----:B-12---:R-:W-:Y:S01]  /*7f50*/  ENDCOLLECTIVE ;  /* 0x000000000000791b */ /* 0x006fe20003800000 */
.L_x_4763:
[----:B------:R-:W-:Y:S05]  /*7f60*/  BRA `(.L_x_4764) ;  /* 0xffffff9000b07947 */ /* 0x000fea000383ffff */
.L_x_4679:
[----:B--2---:R2:W3:Y:S02]  /*7f70*/  SYNCS.PHASECHK.TRANS64.TRYWAIT P0, [R152+URZ+0x36400], R15 ;  /* 0x0364000f980075a7 */ /* 0x0044e4000800017f */
[----:B---3--:R-:W-:Y:S05]  /*7f80*/  @!P0 NANOSLEEP.SYNCS 0x989680 ;  /* 0x009896800000895d */ /* 0x008fea0003900000 */
[----:B------:R-:W3:Y:S02]  /*7f90*/  @!P0 SYNCS.PHASECHK.TRANS64 P0, [R152+URZ+0x36400], R15 ;  /* 0x0364000f980085a7 */ /* 0x000ee4000800007f */
[----:B---3--:R-:W-:Y:S05]  /*7fa0*/  @!P0 BRA `(.L_x_4679) ;  /* 0xfffffffc00f08947 */ /* 0x008fea000383ffff */
[----:B------:R-:W-:Y:S05]  /*7fb0*/  BRA `(.L_x_4678) ;  /* 0xffffff9400047947 */ /* 0x000fea000383ffff */
.L_x_4683:
[----:B--2---:R2:W3:Y:S02]  /*7fc0*/  SYNCS.PHASECHK.TRANS64.TRYWAIT P1, [R4+URZ+0x36410], R9 ;  /* 0x03641009040075a7 */ /* 0x0044e4000802017f */
[----:B---3--:R-:W-:Y:S05]  /*7fd0*/  @!P1 NANOSLEEP.SYNCS 0x989680 ;  /* 0x009896800000995d */ /* 0x008fea0003900000 */
[----:B------:R-:W3:Y:S02]  /*7fe0*/  @!P1 SYNCS.PHASECHK.TRANS64 P1, [R4+URZ+0x36410], R9 ;  /* 0x03641009040095a7 */ /* 0x000ee4000802007f */
[----:B---3--:R-:W-:Y:S05]  /*7ff0*/  @!P1 BRA `(.L_x_4683) ;  /* 0xfffffffc00f09947 */ /* 0x008fea000383ffff */
[----:B------:R-:W-:Y:S05]  /*8000*/  BRA `(.L_x_4682) ;  /* 0xffffff9800a47947 */ /* 0x000fea000383ffff */
.L_x_4687:
[----:B--2---:R2:W1:Y:S02]  /*8010*/  SYNCS.PHASECHK.TRANS64.TRYWAIT P1, [R152+URZ+0x36430], R9 ;  /* 0x03643009980075a7 */ /* 0x004464000802017f */
[----:B-1----:R-:W-:Y:S05]  /*8020*/  @!P1 NANOSLEEP.SYNCS 0x989680 ;  /* 0x009896800000995d */ /* 0x002fea0003900000 */
[----:B------:R-:W1:Y:S02]  /*8030*/  @!P1 SYNCS.PHASECHK.TRANS64 P1, [R152+URZ+0x36430], R9 ;  /* 0x03643009980095a7 */ /* 0x000e64000802007f */
[----:B-1----:R-:W-:Y:S05]  /*8040*/  @!P1 BRA `(.L_x_4687) ;  /* 0xfffffffc00f09947 */ /* 0x002fea000383ffff */
[----:B------:R-:W-:Y:S05]  /*8050*/  BRA `(.L_x_4686) ;  /* 0xffffffa000487947 */ /* 0x000fea000383ffff */
.L_x_4738:
[----:B-1----:R1:W2:Y:S02]  /*8060*/  SYNCS.PHASECHK.TRANS64.TRYWAIT P1, [R12+URZ+0x36420], R11 ;  /* 0x0364200b0c0075a7 */ /* 0x0022a4000802017f */
[----:B--2---:R-:W-:Y:S05]  /*8070*/  @!P1 NANOSLEEP.SYNCS 0x989680 ;  /* 0x009896800000995d */ /* 0x004fea0003900000 */
[----:B------:R-:W2:Y:S02]  /*8080*/  @!P1 SYNCS.PHASECHK.TRANS64 P1, [R12+URZ+0x36420], R11 ;  /* 0x0364200b0c0095a7 */ /* 0x000ea4000802007f */
[----:B--2---:R-:W-:Y:S05]  /*8090*/  @!P1 BRA `(.L_x_4738) ;  /* 0xfffffffc00f09947 */ /* 0x004fea000383ffff */
[----:B------:R-:W-:Y:S05]  /*80a0*/  BRA `(.L_x_4765) ;  /* 0xffffffe000187947 */ /* 0x000fea000383ffff */
.L_x_4742:
[----:B-1----:R1:W2:Y:S02]  /*80b0*/  SYNCS.PHASECHK.TRANS64.TRYWAIT P1, [R12+URZ+0x36438], R11 ;  /* 0x0364380b0c0075a7 */ /* 0x0022a4000802017f */
[----:B--2---:R-:W-:Y:S05]  /*80c0*/  @!P1 NANOSLEEP.SYNCS 0x989680 ;  /* 0x009896800000995d */ /* 0x004fea0003900000 */
[----:B------:R-:W2:Y:S02]  /*80d0*/  @!P1 SYNCS.PHASECHK.TRANS64 P1, [R12+URZ+0x36438], R11 ;  /* 0x0364380b0c0095a7 */ /* 0x000ea4000802007f */
[----:B--2---:R-:W-:Y:S05]  /*80e0*/  @!P1 BRA `(.L_x_4742) ;  /* 0xfffffffc00f09947 */ /* 0x004fea000383ffff */
[----:B------:R-:W-:Y:S05]  /*80f0*/  BRA `(.L_x_4766) ;  /* 0xffffffe400c07947 */ /* 0x000fea000383ffff */
.L_x_4744:
[----:B--2---:R2:W3:Y:S02]  /*8100*/  SYNCS.PHASECHK.TRANS64.TRYWAIT P1, [R12+URZ+0x36428], R27 ;  /* 0x0364281b0c0075a7 */ /* 0x0044e4000802017f */
[----:B---3--:R-:W-:Y:S05]  /*8110*/  @!P1 NANOSLEEP.SYNCS 0x989680 ;  /* 0x009896800000995d */ /* 0x008fea0003900000 */
[----:B------:R-:W3:Y:S02]  /*8120*/  @!P1 SYNCS.PHASECHK.TRANS64 P1, [R12+URZ+0x36428], R27 ;  /* 0x0364281b0c0095a7 */ /* 0x000ee4000802007f */
[----:B---3--:R-:W-:Y:S05]  /*8130*/  @!P1 BRA `(.L_x_4744) ;  /* 0xfffffffc00f09947 */ /* 0x008fea000383ffff */
[----:B------:R-:W-:Y:S05]  /*8140*/  BRA `(.L_x_4767) ;  /* 0xffffffe800887947 */ /* 0x000fea000383ffff */
.L_x_4746:
[----:B--2---:R2:W3:Y:S02]  /*8150*/  SYNCS.PHASECHK.TRANS64.TRYWAIT P1, [R12+URZ+0x36438], R28 ;  /* 0x0364381c0c0075a7 */ /* 0x0044e4000802017f */
[----:B---3--:R-:W-:Y:S05]  /*8160*/  @!P1 NANOSLEEP.SYNCS 0x989680 ;  /* 0x009896800000995d */ /* 0x008fea0003900000 */
[----:B------:R-:W3:Y:S02]  /*8170*/  @!P1 SYNCS.PHASECHK.TRANS64 P1, [R12+URZ+0x36438], R28 ;  /* 0x0364381c0c0095a7 */ /* 0x000ee4000802007f */
[----:B---3--:R-:W-:Y:S05]  /*8180*/  @!P1 BRA `(.L_x_4746) ;  /* 0xfffffffc00f09947 */ /* 0x008fea000383ffff */
[----:B------:R-:W-:Y:S05]  /*8190*/  BRA `(.L_x_4768) ;  /* 0xffffffec00207947 */ /* 0x000fea000383ffff */
.L_x_4748:
[----:B------:R-:W-:-:S07]  /*81a0*/  SHF.L.U32 R5, R0, 0x1f, RZ ;  /* 0x0000001f00057819 */ /* 0x000fce00000006ff */
.L_x_4769:
[----:B---3--:R3:W4:Y:S02]  /*81b0*/  SYNCS.PHASECHK.TRANS64.TRYWAIT P1, [R12+URZ+0x36420], R5 ;  /* 0x036420050c0075a7 */ /* 0x008724000802017f */
[----:B----4-:R-:W-:Y:S05]  /*81c0*/  @!P1 NANOSLEEP.SYNCS 0x989680 ;  /* 0x009896800000995d */ /* 0x010fea0003900000 */
[----:B------:R-:W4:Y:S02]  /*81d0*/  @!P1 SYNCS.PHASECHK.TRANS64 P1, [R12+URZ+0x36420], R5 ;  /* 0x036420050c0095a7 */ /* 0x000f24000802007f */
[----:B----4-:R-:W-:Y:S05]  /*81e0*/  @!P1 BRA `(.L_x_4769) ;  /* 0xfffffffc00f09947 */ /* 0x010fea000383ffff */
[----:B------:R-:W-:Y:S05]  /*81f0*/  BRA `(.L_x_4770) ;  /* 0xffffffec00b87947 */ /* 0x000fea000383ffff */
.L_x_4751:
[----:B---3--:R3:W4:Y:S02]  /*8200*/  SYNCS.PHASECHK.TRANS64.TRYWAIT P1, [R12+URZ+0x36438], R11 ;  /* 0x0364380b0c0075a7 */ /* 0x008724000802017f */
[----:B----4-:R-:W-:Y:S05]  /*8210*/  @!P1 NANOSLEEP.SYNCS 0x989680 ;  /* 0x009896800000995d */ /* 0x010fea0003900000 */
[----:B------:R-:W4:Y:S02]  /*8220*/  @!P1 SYNCS.PHASECHK.TRANS64 P1, [R12+URZ+0x36438], R11 ;  /* 0x0364380b0c0095a7 */ /* 0x000f24000802007f */
[----:B----4-:R-:W-:Y:S05]  /*8230*/  @!P1 BRA `(.L_x_4751) ;  /* 0xfffffffc00f09947 */ /* 0x010fea000383ffff */
[----:B------:R-:W-:Y:S05]  /*8240*/  BRA `(.L_x_4771) ;  /* 0xfffffff000647947 */ /* 0x000fea000383ffff */
.L_x_4753:
[----:B----4-:R4:W1:Y:S02]  /*8250*/  SYNCS.PHASECHK.TRANS64.TRYWAIT P1, [R12+URZ+0x36428], R5 ;  /* 0x036428050c0075a7 */ /* 0x010864000802017f */
[----:B-1----:R-:W-:Y:S05]  /*8260*/  @!P1 NANOSLEEP.SYNCS 0x989680 ;  /* 0x009896800000995d */ /* 0x002fea0003900000 */
[----:B------:R-:W1:Y:S02]  /*8270*/  @!P1 SYNCS.PHASECHK.TRANS64 P1, [R12+URZ+0x36428], R5 ;  /* 0x036428050c0095a7 */ /* 0x000e64000802007f */
[----:B-1----:R-:W-:Y:S05]  /*8280*/  @!P1 BRA `(.L_x_4753) ;  /* 0xfffffffc00f09947 */ /* 0x002fea000383ffff */
[----:B------:R-:W-:Y:S05]  /*8290*/  BRA `(.L_x_4772) ;  /* 0xfffffff400107947 */ /* 0x000fea000383ffff */
.L_x_4755:
[----:B----4-:R4:W1:Y:S02]  /*82a0*/  SYNCS.PHASECHK.TRANS64.TRYWAIT P1, [R12+URZ+0x36438], R3 ;  /* 0x036438030c0075a7 */ /* 0x010864000802017f */
[----:B-1----:R-:W-:Y:S05]  /*82b0*/  @!P1 NANOSLEEP.SYNCS 0x989680 ;  /* 0x009896800000995d */ /* 0x002fea0003900000 */
[----:B------:R-:W1:Y:S02]  /*82c0*/  @!P1 SYNCS.PHASECHK.TRANS64 P1, [R12+URZ+0x36438], R3 ;  /* 0x036438030c0095a7 */ /* 0x000e64000802007f */
[----:B-1----:R-:W-:Y:S05]  /*82d0*/  @!P1 BRA `(.L_x_4755) ;  /* 0xfffffffc00f09947 */ /* 0x002fea000383ffff */
[----:B------:R-:W-:Y:S05]  /*82e0*/  BRA `(.L_x_4773) ;  /* 0xfffffff400ac7947 */ /* 0x000fea000383ffff */
.L_x_4757:
[----:B------:R-:W-:Y:S01]  /*82f0*/  BSSY B0, `(.L_x_4774) ;  /* 0x0000006000007945 */ /* 0x000fe20003800000 */
[----:B------:R-:W-:-:S07]  /*8300*/  IMAD.MOV.U32 R15, RZ, RZ, -0x1 ;  /* 0xffffffffff0f7424 */ /* 0x000fce00078e00ff */
[----:B-1234-:R-:W-:Y:S05]  /*8310*/  WARPSYNC.COLLECTIVE R15, `(.L_x_4775) ;  /* 0x000000000f0c7348 */ /* 0x01efea0003c00000 */
[----:B------:R-:W-:Y:S02]  /*8320*/  ELECT P6, UR62, PT ;  /* 0x00000000003e782f */ /* 0x000fe400038c0000 */
[----:B------:R-:W-:Y:S01]  /*8330*/  MOV R14, UR62 ;  /* 0x0000003e000e7c02 */ /* 0x000fe20008000f00 */
[----:B-1234-:R-:W-:Y:S10]  /*8340*/  ENDCOLLECTIVE ;  /* 0x000000000000791b */ /* 0x01eff40003800000 */
.L_x_4775:
[----:B------:R-:W-:Y:S05]  /*8350*/  BSYNC B0 ;  /* 0x0000000000007941 */ /* 0x000fea0003800000 */
.L_x_4774:
[----:B------:R-:W-:Y:S01]  /*8360*/  PLOP3.LUT P0, PT, P6, PT, PT, 0x80, 0x0 ;  /* 0x000000000000781c */ /* 0x000fe2000370f070 */
[----:B------:R-:W-:-:S12]  /*8370*/  BRA `(.L_x_4776) ;  /* 0xfffffff800647947 */ /* 0x000fd8000383ffff */
.L_x_4759:
[----:B----4-:R4:W1:Y:S02]  /*8380*/  SYNCS.PHASECHK.TRANS64.TRYWAIT P1, [R7+URZ], R6 ;  /* 0x00000006070075a7 */ /* 0x010864000802017f */
[----:B-1----:R-:W-:Y:S05]  /*8390*/  @!P1 NANOSLEEP.SYNCS 0x989680 ;  /* 0x009896800000995d */ /* 0x002fea0003900000 */
[----:B------:R-:W1:Y:S02]  /*83a0*/  @!P1 SYNCS.PHASECHK.TRANS64 P1, [R7+URZ], R6 ;  /* 0x00000006070095a7 */ /* 0x000e64000802007f */
[----:B-1----:R-:W-:Y:S05]  /*83b0*/  @!P1 BRA `(.L_x_4759) ;  /* 0xfffffffc00f09947 */ /* 0x002fea000383ffff */
[----:B------:R-:W-:Y:S05]  /*83c0*/  BRA `(.L_x_4777) ;  /* 0xfffffff800a07947 */ /* 0x000fea000383ffff */
.L_x_4760:
[----:B------:R1:W1:Y:S02]  /*83d0*/  SYNCS.PHASECHK.TRANS64.TRYWAIT P1, [R5+URZ], R0 ;  /* 0x00000000050075a7 */ /* 0x000264000802017f */
[----:B-1----:R-:W-:Y:S05]  /*83e0*/  @!P1 NANOSLEEP.SYNCS 0x989680 ;  /* 0x009896800000995d */ /* 0x002fea0003900000 */
[----:B------:R-:W1:Y:S02]  /*83f0*/  @!P1 SYNCS.PHASECHK.TRANS64 P1, [R5+URZ], R0 ;  /* 0x00000000050095a7 */ /* 0x000e64000802007f */
[----:B-1----:R-:W-:Y:S05]  /*8400*/  @!P1 BRA `(.L_x_4760) ;  /* 0xfffffffc00f09947 */ /* 0x002fea000383ffff */
[----:B------:R-:W-:Y:S05]  /*8410*/  BRA `(.L_x_4778) ;  /* 0xfffffff800947947 */ /* 0x000fea000383ffff */
.L_x_4779:
        /* <DEDUP_REMOVED lines=14> */
.L_x_7679:


//--------------------- .text._ZN7cutlass13device_kernelIN5flash11enable_sm90INS1_16FlashAttnBwdSm90INS1_25CollectiveMainloopBwdSm90ILi2ELi1ELi1EN4cute5tupleIJNS5_1CILi1EEES8_S8_EEENS6_IJNS7_ILi64EEENS7_ILi96EEENS7_ILi192EEEEEENS_6half_tEfNS_4arch4Sm90ELb0ELb0ELb0ELb1ELb1ELb0ELb1ELb0ELi3ELi1ELi1ELi1ELb0EEENS1_24CollectiveEpilogueBwdGQAISD_fSG_Li384ELb1ELb1EEENS1_19SingleTileSchedulerILb1ELb0ELb0ELi96EEEEEEEEEvNT_6ParamsE --------------------------
	.section	.text._ZN7cutlass13device_kernelIN5flash11enable_sm90INS1_16FlashAttnBwdSm90INS1_25CollectiveMainloopBwdSm90ILi2ELi1ELi1EN4cute5tupleIJNS5_1CILi1EEES8_S8_EEENS6_IJNS7_ILi64EEENS7_ILi96EEENS7_ILi192EEEEEENS_6half_tEfNS_4arch4Sm90ELb0ELb0ELb0ELb1ELb1ELb0ELb1ELb0ELi3ELi1ELi1ELi1ELb0EEENS1_24CollectiveEpilogueBwdGQAISD_fSG_Li384ELb1ELb1EEENS1_19SingleTileSchedulerILb1ELb0ELb0ELi96EEEEEEEEEvNT_6ParamsE,"ax",@progbits
	.align	128
.text._ZN7cutlass13device_kernelIN5flash11enable_sm90INS1_16FlashAttnBwdSm90INS1_25CollectiveMainloopBwdSm90ILi2ELi1ELi1EN4cute5tupleIJNS5_1CILi1EEES8_S8_EEENS6_IJNS7_ILi64EEENS7_ILi96EEENS7_ILi192EEEEEENS_6half_tEfNS_4arch4Sm90ELb0ELb0ELb0ELb1ELb1ELb0ELb1ELb0ELi3ELi1ELi1ELi1ELb0EEENS1_24CollectiveEpilogueBwdGQAISD_fSG_Li384ELb1ELb1EEENS1_19SingleTileSchedulerILb1ELb0ELb0ELi96EEEEEEEEEvNT_6ParamsE:
        .type           _ZN7cutlass13device_kernelIN5flash11enable_sm90INS1_16FlashAttnBwdSm90INS1_25CollectiveMainloopBwdSm90ILi2ELi1ELi1EN4cute5tupleIJNS5_1CILi1EEES8_S8_EEENS6_IJNS7_ILi64EEENS7_ILi96EEENS7_ILi192EEEEEENS_6half_tEfNS_4arch4Sm90ELb0ELb0ELb0ELb1ELb1ELb0ELb1ELb0ELi3ELi1ELi1ELi1ELb0EEENS1_24CollectiveEpilogueBwdGQAISD_fSG_Li384ELb1ELb1EEENS1_19SingleTileSchedulerILb1ELb0ELb0ELi96EEEEEEEEEvNT_6ParamsE,@function
        .size           _ZN7cutlass13device_kernelIN5flash11enable_sm90INS1_16FlashAttnBwdSm90INS1_25CollectiveMainloopBwdSm90ILi2ELi1ELi1EN4cute5tupleIJNS5_1CILi1EEES8_S8_EEENS6_IJNS7_ILi64EEENS7_ILi96EEENS7_ILi192EEEEEENS_6half_tEfNS_4arch4Sm90ELb0ELb0ELb0ELb1ELb1ELb0ELb1ELb0ELi3ELi1ELi1ELi1ELb0EEENS1_24CollectiveEpilogueBwdGQAISD_fSG_Li384ELb1ELb1EEENS1_19SingleTileSchedulerILb1ELb0ELb0ELi96EEEEEEEEEvNT_6ParamsE,(.L_x_7680 - _ZN7cutlass13device_kernelIN5flash11enable_sm90INS1_16FlashAttnBwdSm90INS1_25CollectiveMainloopBwdSm90ILi2ELi1ELi1EN4cute5tupleIJNS5_1CILi1EEES8_S8_EEENS6_IJNS7_ILi64EEENS7_ILi96EEENS7_ILi192EEEEEENS_6half_tEfNS_4arch4Sm90ELb0ELb0ELb0ELb1ELb1ELb0ELb1ELb0ELi3ELi1ELi1ELi1ELb0EEENS1_24CollectiveEpilogueBwdGQAISD_fSG_Li384ELb1ELb1EEENS1_19SingleTileSchedulerILb1ELb0ELb0ELi96EEEEEEEEEvNT_6ParamsE)
        .other          _ZN7cutlass13device_kernelIN5flash11enable_sm90INS1_16FlashAttnBwdSm90INS1_25CollectiveMainloopBwdSm90ILi2ELi1ELi1EN4cute5tupleIJNS5_1CILi1EEES8_S8_EEENS6_IJNS7_ILi64EEENS7_ILi96EEENS7_ILi192EEEEEENS_6half_tEfNS_4arch4Sm90ELb0ELb0ELb0ELb1ELb1ELb0ELb1ELb0ELi3ELi1ELi1ELi1ELb0EEENS1_24CollectiveEpilogueBwdGQAISD_fSG_Li384ELb1ELb1EEENS1_19SingleTileSchedulerILb1ELb0ELb0ELi96EEEEEEEEEvNT_6ParamsE,@"STO_CUDA_ENTRY STV_DEFAULT"
_ZN7cutlass13device_kernelIN5flash11enable_sm90INS1_16FlashAttnBwdSm90INS1_25CollectiveMainloopBwdSm90ILi2ELi1ELi1EN4cute5tupleIJNS5_1CILi1EEES8_S8_EEENS6_IJNS7_ILi64EEENS7_ILi96EEENS7_ILi192EEEEEENS_6half_tEfNS_4arch4Sm90ELb0ELb0ELb0ELb1ELb1ELb0ELb1ELb0ELi3ELi1ELi1ELi1ELb0EEENS1_24CollectiveEpilogueBwdGQAISD_fSG_Li384ELb1ELb1EEENS1_19SingleTileSchedulerILb1ELb0ELb0ELi96EEEEEEEEEvNT_6ParamsE:
        /* <DEDUP_REMOVED lines=22> */
.L_x_4781:
[----:B------:R-:W-:Y:S05]  /*0160*/  BSYNC B0 ;  /* 0x0000000000007941 */ /* 0x000fea0003800000 */
.L_x_4780:
        /* <DEDUP_REMOVED lines=34> */
.L_x_4782:
        /* <DEDUP_REMOVED lines=20> */
.L_x_4783:
        /* <DEDUP_REMOVED lines=8> */
.L_x_4786:
        /* <DEDUP_REMOVED lines=21> */
.L_x_4787:
        /* <DEDUP_REMOVED lines=10> */
.L_x_4789:
[----:B------:R-:W2:Y:S02]  /*0740*/  LDC R0, c[0x0][0x8c4] ;  /* 0x00023100ff007b82 */ /* 0x000ea40000000800 */
.L_x_4788:
        /* <DEDUP_REMOVED lines=14> */
.L_x_4791:
        /* <DEDUP_REMOVED lines=10> */
.L_x_4792:
        /* <DEDUP_REMOVED lines=8> */
.L_x_4793:
        /* <DEDUP_REMOVED lines=9> */
.L_x_4794:
        /* <DEDUP_REMOVED lines=75> */
.L_x_4797:
        /* <DEDUP_REMOVED lines=15> */
.L_x_4796:
        /* <DEDUP_REMOVED lines=20> */
.L_x_4799:
        /* <DEDUP_REMOVED lines=15> */
.L_x_4798:
        /* <DEDUP_REMOVED lines=8> */
.L_x_4915:
        /* <DEDUP_REMOVED lines=26> */
.L_x_4801:
        /* <DEDUP_REMOVED lines=98> */
.L_x_4813:
[----:B------:R-:W-:-:S13]  /*19f0*/  ISETP.NE.AND P0, PT, R13, 0x3, PT ;  /* 0x000000030d00780c */ /* 0x000fda0003f05270 */
[----:B-1----:R-:W-:Y:S05]  /*1a00*/  @!P0 BRA `(.L_x_4803) ;  /* 0x0000000000048947 */ /* 0x002fea0003800000 */
[----:B------:R-:W-:Y:S01]  /*1a10*/  BPT.TRAP 0x1 ;  /* 0x000000040000795c */ /* 0x000fe20000300000 */
.L_x_4803:
[----:B------:R-:W-:Y:S02]  /*1a20*/  LEA R4, R3, UR36, 0x3 ;  /* 0x0000002403047c11 */ /* 0x000fe4000f8e18ff */
[----:B------:R-:W-:-:S04]  /*1a30*/  SHF.L.U32 R9, R7, 0x1f, RZ ;  /* 0x0000001f07097819 */ /* 0x000fc800000006ff */
[----:B------:R1:W2:Y:S01]  /*1a40*/  SYNCS.PHASECHK.TRANS64.TRYWAIT P1, [R4+URZ+0x36410], R9 ;  /* 0x03641009040075a7 */ /* 0x0002a2000802017f */
[----:B------:R-:W-:Y:S05]  /*1a50*/  @!P0 BRA `(.L_x_4804) ;  /* 0x0000000000048947 */ /* 0x000fea0003800000 */
[----:B------:R-:W-:Y:S01]  /*1a60*/  BPT.TRAP 0x1 ;  /* 0x000000040000795c */ /* 0x000fe20000300000 */
.L_x_4804:
[----:B--2---:R-:W-:Y:S05]  /*1a70*/  @P1 BRA `(.L_x_4805) ;  /* 0x0000000000081947 */ /* 0x004fea0003800000 */
[----:B------:R-:W2:Y:S02]  /*1a80*/  SYNCS.PHASECHK.TRANS64.TRYWAIT P1, [R4+URZ+0x36410], R9 ;  /* 0x03641009040075a7 */ /* 0x000ea4000802017f */
[----:B--2---:R-:W-:Y:S05]  /*1a90*/  @!P1 BRA `(.L_x_4806) ;  /* 0x0000007000609947 */ /* 0x004fea0003800000 */
.L_x_4805:
        /* <DEDUP_REMOVED lines=103> */
.L_x_4807:
[----:B-12---:R-:W-:-:S04]  /*2110*/  SHF.L.U32 R9, R6, 0x1f, RZ ;  /* 0x0000001f06097819 */ /* 0x006fc800000006ff */
[----:B------:R1:W2:Y:S01]  /*2120*/  SYNCS.PHASECHK.TRANS64.TRYWAIT P1, [UR36+0x36430], R9 ;  /* 0x03643009ff0075a7 */ /* 0x0002a20008020164 */
[----:B------:R-:W-:Y:S05]  /*2130*/  @!P0 BRA `(.L_x_4808) ;  /* 0x0000000000048947 */ /* 0x000fea0003800000 */
[----:B------:R-:W-:Y:S01]  /*2140*/  BPT.TRAP 0x1 ;  /* 0x000000040000795c */ /* 0x000fe20000300000 */
.L_x_4808:
[----:B--2---:R-:W-:Y:S05]  /*2150*/  @P1 BRA `(.L_x_4809) ;  /* 0x0000000000081947 */ /* 0x004fea0003800000 */
[----:B------:R-:W2:Y:S02]  /*2160*/  SYNCS.PHASECHK.TRANS64.TRYWAIT P1, [UR36+0x36430], R9 ;  /* 0x03643009ff0075a7 */ /* 0x000ea40008020164 */
[----:B--2---:R-:W-:Y:S05]  /*2170*/  @!P1 BRA `(.L_x_4810) ;  /* 0x0000006800bc9947 */ /* 0x004fea0003800000 */
.L_x_4809:
        /* <DEDUP_REMOVED lines=303> */
.L_x_4811:
        /* <DEDUP_REMOVED lines=60> */
.L_x_4812:
        /* <DEDUP_REMOVED lines=62> */
.L_x_4795:
[----:B------:R-:W-:Y:S05]  /*3c10*/  @P0 BRA `(.L_x_4790) ;  /* 0x0000004c00c80947 */ /* 0x000fea0003800000 */
[----:B-12---:R-:W1:Y:S01]  /*3c20*/  LDC.64 R2, c[0x0][0x878] ;  /* 0x00021e00ff027b82 */ /* 0x006e620000000a00 */
[----:B------:R-:W2:Y:S01]  /*3c30*/  S2R R8, SR_TID.X ;  /* 0x0000000000087919 */ /* 0x000ea20000002100 */
[----:B------:R-:W-:Y:S01]  /*3c40*/  ULDC UR7, c[0x0][0x870] ;  /* 0x00021c0000077ab9 */ /* 0x000fe20000000800 */
[----:B------:R-:W-:Y:S01]  /*3c50*/  ULDC UR6, c[0x0][0x80c] ;  /* 0x0002030000067ab9 */ /* 0x000fe20000000800 */
[----:B------:R-:W3:Y:S01]  /*3c60*/  S2R R0, SR_CTAID.Y ;  /* 0x0000000000007919 */ /* 0x000ee20000002600 */
[----:B------:R-:W4:Y:S03]  /*3c70*/  S2R R16, SR_CTAID.X ;  /* 0x0000000000107919 */ /* 0x000f260000002500 */
[----:B------:R-:W5:Y:S01]  /*3c80*/  S2UR UR5, SR_CgaCtaId ;  /* 0x00000000000579c3 */ /* 0x000f620000008800 */
[----:B------:R-:W-:-:S07]  /*3c90*/  UMOV UR4, 0x400 ;  /* 0x0000040000047882 */ /* 0x000fce0000000000 */
[----:B------:R-:W4:Y:S01]  /*3ca0*/  LDC.64 R20, c[0x0][0x820] ;  /* 0x00020800ff147b82 */ /* 0x000f220000000a00 */
[----:B-1----:R-:W-:-:S07]  /*3cb0*/  ISETP.NE.U32.AND P0, PT, R2, RZ, PT ;  /* 0x000000ff0200720c */ /* 0x002fce0003f05070 */
[----:B------:R-:W1:Y:S01]  /*3cc0*/  LDC.64 R22, c[0x0][0x848] ;  /* 0x00021200ff167b82 */ /* 0x000e620000000a00 */
[----:B------:R-:W-:-:S07]  /*3cd0*/  ISETP.NE.AND.EX P0, PT, R3, RZ, PT, P0 ;  /* 0x000000ff0300720c */ /* 0x000fce0003f05300 */
[----:B------:R-:W5:Y:S08]  /*3ce0*/  LDC R3, c[0x0][0x850] ;  /* 0x00021400ff037b82 */ /* 0x000f700000000800 */
[----:B------:R-:W2:Y:S02]  /*3cf0*/  @P0 LDC.64 R4, c[0x0][0x878] ;  /* 0x00021e00ff040b82 */ /* 0x000ea40000000a00 */
[----:B--2---:R-:W-:-:S06]  /*3d00*/  @P0 IMAD.WIDE R4, R18, 0x4, R4 ;  /* 0x0000000412040825 */ /* 0x004fcc00078e0204 */
[----:B------:R2:W4:Y:S01]  /*3d10*/  @P0 LDG.E R5, desc[UR38][R4.64] ;  /* 0x0000002604050981 */ /* 0x000522000c1e1900 */
[----:B------:R-:W-:Y:S01]  /*3d20*/  BAR.SYNC.DEFER_BLOCKING 0x1, 0x180 ;  /* 0x0046000000007b1d */ /* 0x000fe20000010000 */
[----:B-----5:R-:W-:Y:S01]  /*3d30*/  ISETP.NE.AND P2, PT, R3, 0x1, PT ;  /* 0x000000010300780c */ /* 0x020fe20003f45270 */
[C---:B------:R-:W-:Y:S01]  /*3d40*/  VIADD R15, R8.reuse, 0xffffff80 ;  /* 0xffffff80080f7836 */ /* 0x040fe20000000000 */
[----:B------:R-:W-:Y:S01]  /*3d50*/  ISETP.NE.AND P1, PT, R8, 0x80, PT ;  /* 0x000000800800780c */ /* 0x000fe20003f25270 */
[----:B------:R-:W-:Y:S02]  /*3d60*/  ULEA UR4, UR5, UR4, 0x18 ;  /* 0x0000000405047291 */ /* 0x000fe4000f8ec03f */
[----:B------:R-:W-:Y:S01]  /*3d70*/  BSSY B0, `(.L_x_4814) ;  /* 0x0000053000007945 */ /* 0x000fe20003800000 */
[----:B------:R-:W-:-:S04]  /*3d80*/  SHF.R.S32.HI R2, RZ, 0x1f, R15 ;  /* 0x0000001fff027819 */ /* 0x000fc8000001140f */
[----:B------:R-:W-:-:S03]  /*3d90*/  LEA.HI R6, R2, R15, RZ, 0x7 ;  /* 0x0000000f02067211 */ /* 0x000fc600078f38ff */
[----:B------:R-:W2:Y:S01]  /*3da0*/  @P2 LDC R7, c[0x0][0x854] ;  /* 0x00021500ff072b82 */ /* 0x000ea20000000800 */
[----:B------:R-:W-:Y:S02]  /*3db0*/  LOP3.LUT R2, R6, 0x3fffff80, RZ, 0xc0, !PT ;  /* 0x3fffff8006027812 */ /* 0x000fe400078ec0ff */
[----:B------:R-:W-:-:S03]  /*3dc0*/  SHF.R.S32.HI R11, RZ, 0x7, R6 ;  /* 0x00000007ff0b7819 */ /* 0x000fc60000011406 */
[----:B------:R-:W-:Y:S02]  /*3dd0*/  IMAD.IADD R6, R15, 0x1, -R2 ;  /* 0x000000010f067824 */ /* 0x000fe400078e0a02 */
[----:B------:R-:W5:Y:S01]  /*3de0*/  @P2 LDC R9, c[0x0][0x858] ;  /* 0x00021600ff092b82 */ /* 0x000f620000000800 */
[----:B---3--:R-:W-:Y:S02]  /*3df0*/  IMAD.MOV.U32 R2, RZ, RZ, R0 ;  /* 0x000000ffff027224 */ /* 0x008fe400078e0000 */
[----:B------:R-:W-:-:S04]  /*3e00*/  IMAD R10, R11, 0x600, R6 ;  /* 0x000006000b0a7824 */ /* 0x000fc800078e0206 */
[----:B------:R-:W-:Y:S02]  /*3e10*/  IMAD.SHL.U32 R10, R10, 0x4, RZ ;  /* 0x000000040a0a7824 */ /* 0x000fe400078e00ff */
[----:B--2---:R-:W-:-:S04]  /*3e20*/  @P2 IMAD.HI.U32 R4, R0, R7, RZ ;  /* 0x0000000700042227 */ /* 0x004fc800078e00ff */
[----:B----4-:R-:W-:Y:S01]  /*3e30*/  IMAD R7, R16, UR7, RZ ;  /* 0x0000000710077c24 */ /* 0x010fe2000f8e02ff */
[----:B-----5:R-:W-:Y:S01]  /*3e40*/  @P2 SHF.R.U32.HI R2, RZ, R9, R4 ;  /* 0x00000009ff022219 */ /* 0x020fe20000011604 */
        /* <DEDUP_REMOVED lines=35> */
[----:B------:R2:W-:Y:S02]  /*4080*/  STS.128 [R8+0x2800], R44 ;  /* 0x0028002c08007388 */ /* 0x0005e40000000c00 */
[----:B------:R-:W4:Y:S01]  /*4090*/  LDC.64 R26, c[0x0][0x828] ;  /* 0x00020a00ff1a7b82 */ /* 0x000f220000000a00 */
        /* <DEDUP_REMOVED lines=19> */
[----:B---3--:R-:W-:-:S03]  /*41d0*/  LEA R24, P3, R4, R24, 0x2 ;  /* 0x0000001804187211 */ /* 0x008fc600078610ff */
[----:B------:R-:W-:Y:S01]  /*41e0*/  IMAD.MOV R2, RZ, RZ, -R2 ;  /* 0x000000ffff027224 */ /* 0x000fe200078e0a02 */
[----:B----4-:R-:W-:Y:S01]  /*41f0*/  LEA R26, P0, R6, R26, 0x2 ;  /* 0x0000001a061a7211 */ /* 0x010fe200078010ff */
[----:B------:R-:W-:Y:S02]  /*4200*/  IMAD R9, R9, R23, R12 ;  /* 0x0000001709097224 */ /* 0x000fe400078e020c */
[----:B------:R-:W-:Y:S02]  /*4210*/  IMAD R17, R3, R2, R0 ;  /* 0x0000000203117224 */ /* 0x000fe400078e0200 */
[----:B------:R-:W-:Y:S02]  /*4220*/  IMAD.IADD R3, R5, 0x1, R13 ;  /* 0x0000000105037824 */ /* 0x000fe400078e020d */
[----:B------:R-:W-:Y:S01]  /*4230*/  IMAD.IADD R2, R7, 0x1, R9 ;  /* 0x0000000107027824 */ /* 0x000fe200078e0209 */
[----:B--2---:R-:W-:Y:S06]  /*4240*/  @P2 BRA `(.L_x_4815) ;  /* 0x0000000000142947 */ /* 0x004fec0003800000 */
.L_x_4816:
[----:B------:R-:W2:Y:S04]  /*4250*/  LDG.E.STRONG.GPU R0, desc[UR38][R10.64] ;  /* 0x000000260a007981 */ /* 0x000ea8000c1ef900 */
[----:B--2---:R-:W-:Y:S01]  /*4260*/  CCTL.IVALL ;  /* 0x00000000ff00798f */ /* 0x004fe20002000000 */
[----:B------:R-:W-:Y:S05]  /*4270*/  YIELD ;  /* 0x0000000000007946 */ /* 0x000fea0003800000 */
[----:B------:R-:W-:-:S13]  /*4280*/  ISETP.NE.AND P2, PT, R0, R17, PT ;  /* 0x000000110000720c */ /* 0x000fda0003f45270 */
[----:B------:R-:W-:Y:S05]  /*4290*/  @P2 BRA `(.L_x_4816) ;  /* 0xfffffffc00ec2947 */ /* 0x000fea000383ffff */
.L_x_4815:
[----:B------:R-:W-:Y:S05]  /*42a0*/  BSYNC B0 ;  /* 0x0000000000007941 */ /* 0x000fea0003800000 */
.L_x_4814:
[----:B------:R-:W-:Y:S01]  /*42b0*/  UMOV UR5, 0xffffffff ;  /* 0xffffffff00057882 */ /* 0x000fe20000000000 */
[----:B------:R-:W-:Y:S02]  /*42c0*/  LEA.HI.X R25, R4, R25, R3, 0x2, P3 ;  /* 0x0000001904197211 */ /* 0x000fe400018f1403 */
[----:B------:R-:W-:Y:S01]  /*42d0*/  LEA.HI.X R2, R6, R27, R2, 0x2, P0 ;  /* 0x0000001b06027211 */ /* 0x000fe200000f1402 */
[----:B------:R-:W-:Y:S06]  /*42e0*/  BRA.DIV UR5, `(.L_x_4817) ;  /* 0x0000004a05747947 */ /* 0x000fec000b800000 */
[----:B------:R-:W-:Y:S01]  /*42f0*/  NOP ;  /* 0x0000000000007918 */ /* 0x000fe20000000000 */
.L_x_4918:
        /* <DEDUP_REMOVED lines=16> */
.L_x_4820:
[----:B------:R-:W-:Y:S01]  /*4400*/  @P0 ELECT P2, URZ, PT ;  /* 0x00000000003f082f */ /* 0x000fe20003840000 */
[----:B------:R1:W-:-:S12]  /*4410*/  UBLKRED.G.S.ADD.F32.RN [UR6], [UR4], UR5, desc[UR8] ;  /* 0x00000806040073bb */ /* 0x0003d800080a1405 */
[----:B------:R-:W-:Y:S02]  /*4420*/  @P2 PLOP3.LUT P0, PT, P2, PT, PT, 0x8, 0x0 ;  /* 0x000000000000281c */ /* 0x000fe4000170e170 */
[----:B------:R-:W-:-:S11]  /*4430*/  PLOP3.LUT P2, PT, PT, PT, PT, 0x8, 0x0 ;  /* 0x000000000000781c */ /* 0x000fd60003f4e170 */
[----:B-1----:R-:W-:Y:S05]  /*4440*/  @P0 BRA.U.ANY `(.L_x_4820) ;  /* 0xfffffffd00ec0947 */ /* 0x002fea000393ffff */
[----:B------:R0:W-:Y:S01]  /*4450*/  UTMACMDFLUSH ;  /* 0x00000000000079b7 */ /* 0x0001e20000000000 */
[----:B------:R-:W-:-:S04]  /*4460*/  DEPBAR.LE SB0, 0x0 ;  /* 0x000080000000791a */ /* 0x000fc80000000000 */
.L_x_4819:
[----:B------:R-:W-:Y:S05]  /*4470*/  BSYNC B0 ;  /* 0x0000000000007941 */ /* 0x000fea0003800000 */
.L_x_4818:
        /* <DEDUP_REMOVED lines=14> */
.L_x_4822:
[----:B------:R-:W-:Y:S05]  /*4560*/  BSYNC B0 ;  /* 0x0000000000007941 */ /* 0x000fea0003800000 */
.L_x_4821:
        /* <DEDUP_REMOVED lines=18> */
.L_x_4825:
[----:B------:R-:W2:Y:S04]  /*4690*/  LDG.E.STRONG.GPU R0, desc[UR38][R2.64] ;  /* 0x0000002602007981 */ /* 0x000ea8000c1ef900 */
[----:B--2---:R-:W-:Y:S01]  /*46a0*/  CCTL.IVALL ;  /* 0x00000000ff00798f */ /* 0x004fe20002000000 */
[----:B------:R-:W-:Y:S05]  /*46b0*/  YIELD ;  /* 0x0000000000007946 */ /* 0x000fea0003800000 */
[----:B------:R-:W-:-:S13]  /*46c0*/  ISETP.NE.AND P0, PT, R0, R17, PT ;  /* 0x000000110000720c */ /* 0x000fda0003f05270 */
[----:B------:R-:W-:Y:S05]  /*46d0*/  @P0 BRA `(.L_x_4825) ;  /* 0xfffffffc00ec0947 */ /* 0x000fea000383ffff */
.L_x_4824:
[----:B------:R-:W-:Y:S05]  /*46e0*/  BSYNC B0 ;  /* 0x0000000000007941 */ /* 0x000fea0003800000 */
.L_x_4823:
[----:B------:R-:W-:-:S03]  /*46f0*/  UMOV UR5, 0xffffffff ;  /* 0xffffffff00057882 */ /* 0x000fc60000000000 */
[----:B------:R-:W-:Y:S05]  /*4700*/  BRA.DIV UR5, `(.L_x_4826) ;  /* 0x0000004605887947 */ /* 0x000fea000b800000 */
[----:B------:R-:W-:Y:S01]  /*4710*/  NOP ;  /* 0x0000000000007918 */ /* 0x000fe20000000000 */
.L_x_4921:
        /* <DEDUP_REMOVED lines=16> */
.L_x_4829:
[----:B------:R-:W-:Y:S01]  /*4820*/  @P0 ELECT P2, URZ, PT ;  /* 0x00000000003f082f */ /* 0x000fe20003840000 */
[----:B------:R2:W-:-:S12]  /*4830*/  UBLKRED.G.S.ADD.F32.RN [UR6], [UR4], UR5, desc[UR8] ;  /* 0x00000806040073bb */ /* 0x0005d800080a1405 */
[----:B------:R-:W-:Y:S02]  /*4840*/  @P2 PLOP3.LUT P0, PT, P2, PT, PT, 0x8, 0x0 ;  /* 0x000000000000281c */ /* 0x000fe4000170e170 */
[----:B------:R-:W-:-:S11]  /*4850*/  PLOP3.LUT P2, PT, PT, PT, PT, 0x8, 0x0 ;  /* 0x000000000000781c */ /* 0x000fd60003f4e170 */
[----:B--2---:R-:W-:Y:S05]  /*4860*/  @P0 BRA.U.ANY `(.L_x_4829) ;  /* 0xfffffffd00ec0947 */ /* 0x004fea000393ffff */
[----:B------:R0:W-:Y:S01]  /*4870*/  UTMACMDFLUSH ;  /* 0x00000000000079b7 */ /* 0x0001e20000000000 */
[----:B------:R-:W-:-:S04]  /*4880*/  DEPBAR.LE SB0, 0x0 ;  /* 0x000080000000791a */ /* 0x000fc80000000000 */
.L_x_4828:
[----:B------:R-:W-:Y:S05]  /*4890*/  BSYNC B0 ;  /* 0x0000000000007941 */ /* 0x000fea0003800000 */
.L_x_4827:
        /* <DEDUP_REMOVED lines=14> */
.L_x_4785:
        /* <DEDUP_REMOVED lines=21> */
.L_x_4831:
        /* <DEDUP_REMOVED lines=13> */
.L_x_4833:
[----:B------:R-:W-:-:S05]  /*4ba0*/  ULDC UR4, c[0x0][0x8c4] ;  /* 0x0002310000047ab9 */ /* 0x000fca0000000800 */
.L_x_4832:
        /* <DEDUP_REMOVED lines=39> */
.L_x_4834:
        /* <DEDUP_REMOVED lines=52> */
.L_x_4868:
        /* <DEDUP_REMOVED lines=13> */
.L_x_4838:
[----:B------:R-:W2:Y:S04]  /*5230*/  LDG.E.STRONG.GPU R5, desc[UR38][R2.64] ;  /* 0x0000002602057981 */ /* 0x000ea8000c1ef900 */
[----:B--2---:R-:W-:Y:S01]  /*5240*/  CCTL.IVALL ;  /* 0x00000000ff00798f */ /* 0x004fe20002000000 */
[----:B------:R-:W-:Y:S05]  /*5250*/  YIELD ;  /* 0x0000000000007946 */ /* 0x000fea0003800000 */
[----:B------:R-:W-:-:S13]  /*5260*/  ISETP.NE.AND P3, PT, R5, UR18, PT ;  /* 0x0000001205007c0c */ /* 0x000fda000bf65270 */
[----:B------:R-:W-:Y:S05]  /*5270*/  @P3 BRA `(.L_x_4838) ;  /* 0xfffffffc00ec3947 */ /* 0x000fea000383ffff */
.L_x_4837:
[----:B------:R-:W-:Y:S05]  /*5280*/  BSYNC B0 ;  /* 0x0000000000007941 */ /* 0x000fea0003800000 */
.L_x_4836:
[----:B------:R-:W-:-:S03]  /*5290*/  UMOV UR5, 0xffffffff ;  /* 0xffffffff00057882 */ /* 0x000fc60000000000 */
[----:B------:R-:W-:Y:S05]  /*52a0*/  BRA.DIV UR5, `(.L_x_4839) ;  /* 0x0000003a05bc7947 */ /* 0x000fea000b800000 */
[----:B------:R-:W-:Y:S01]  /*52b0*/  NOP ;  /* 0x0000000000007918 */ /* 0x000fe20000000000 */
.L_x_4924:
        /* <DEDUP_REMOVED lines=19> */
.L_x_4841:
[----:B------:R-:W-:Y:S05]  /*53f0*/  BSYNC B0 ;  /* 0x0000000000007941 */ /* 0x000fea0003800000 */
.L_x_4840:
        /* <DEDUP_REMOVED lines=14> */
.L_x_4843:
[----:B------:R-:W-:Y:S05]  /*54e0*/  BSYNC B0 ;  /* 0x0000000000007941 */ /* 0x000fea0003800000 */
.L_x_4842:
        /* <DEDUP_REMOVED lines=15> */
.L_x_4845:
[----:B------:R-:W-:Y:S05]  /*55e0*/  BSYNC B0 ;  /* 0x0000000000007941 */ /* 0x000fea0003800000 */
.L_x_4844:
[----:B------:R-:W-:Y:S06]  /*55f0*/  BAR.ARV 0xa, 0xa0 ;  /* 0x0282800000007b1d */ /* 0x000fec0000002000 */
[----:B------:R-:W-:Y:S04]  /*5600*/  BSSY B0, `(.L_x_4846) ;  /* 0x0000003000007945 */ /* 0x000fe80003800000 */
[----:B------:R-:W-:Y:S05]  /*5610*/  @!P0 BRA `(.L_x_4847) ;  /* 0x0000000000048947 */ /* 0x000fea0003800000 */
[----:B------:R-:W-:-:S04]  /*5620*/  DEPBAR.LE SB0, 0x1 ;  /* 0x000080400000791a */ /* 0x000fc80000000000 */
.L_x_4847:
[----:B------:R-:W-:Y:S05]  /*5630*/  BSYNC B0 ;  /* 0x0000000000007941 */ /* 0x000fea0003800000 */
.L_x_4846:
[----:B------:R-:W-:Y:S06]  /*5640*/  BAR.ARV 0xb, 0xa0 ;  /* 0x02c2800000007b1d */ /* 0x000fec0000002000 */
[----:B------:R-:W-:Y:S04]  /*5650*/  BSSY B0, `(.L_x_4848) ;  /* 0x0000003000007945 */ /* 0x000fe80003800000 */
[----:B------:R-:W-:Y:S05]  /*5660*/  @!P0 BRA `(.L_x_4849) ;  /* 0x0000000000048947 */ /* 0x000fea0003800000 */
[----:B------:R-:W-:-:S04]  /*5670*/  DEPBAR.LE SB0, 0x0 ;  /* 0x000080000000791a */ /* 0x000fc80000000000 */
.L_x_4849:
[----:B------:R-:W-:Y:S05]  /*5680*/  BSYNC B0 ;  /* 0x0000000000007941 */ /* 0x000fea0003800000 */
.L_x_4848:
        /* <DEDUP_REMOVED lines=19> */
.L_x_4851:
[----:B------:R-:W-:Y:S05]  /*57c0*/  BSYNC B0 ;  /* 0x0000000000007941 */ /* 0x000fea0003800000 */
.L_x_4850:
        /* <DEDUP_REMOVED lines=9> */
.L_x_4854:
[----:B------:R-:W2:Y:S04]  /*5860*/  LDG.E.STRONG.GPU R5, desc[UR38][R2.64] ;  /* 0x0000002602057981 */ /* 0x000ea8000c1ef900 */
[----:B--2---:R-:W-:Y:S01]  /*5870*/  CCTL.IVALL ;  /* 0x00000000ff00798f */ /* 0x004fe20002000000 */
[----:B------:R-:W-:Y:S05]  /*5880*/  YIELD ;  /* 0x0000000000007946 */ /* 0x000fea0003800000 */
[----:B------:R-:W-:-:S13]  /*5890*/  ISETP.NE.AND P3, PT, R5, UR18, PT ;  /* 0x0000001205007c0c */ /* 0x000fda000bf65270 */
[----:B------:R-:W-:Y:S05]  /*58a0*/  @P3 BRA `(.L_x_4854) ;  /* 0xfffffffc00ec3947 */ /* 0x000fea000383ffff */
.L_x_4853:
[----:B------:R-:W-:Y:S05]  /*58b0*/  BSYNC B0 ;  /* 0x0000000000007941 */ /* 0x000fea0003800000 */
.L_x_4852:
[----:B------:R-:W-:-:S03]  /*58c0*/  UMOV UR5, 0xffffffff ;  /* 0xffffffff00057882 */ /* 0x000fc60000000000 */
[----:B------:R-:W-:Y:S05]  /*58d0*/  BRA.DIV UR5, `(.L_x_4855) ;  /* 0x00000036054c7947 */ /* 0x000fea000b800000 */
[----:B------:R-:W-:Y:S01]  /*58e0*/  NOP ;  /* 0x0000000000007918 */ /* 0x000fe20000000000 */
.L_x_4927:
        /* <DEDUP_REMOVED lines=15> */
.L_x_4857:
[----:B------:R-:W-:Y:S05]  /*59e0*/  BSYNC B0 ;  /* 0x0000000000007941 */ /* 0x000fea0003800000 */
.L_x_4856:
        /* <DEDUP_REMOVED lines=14> */
.L_x_4859:
[----:B------:R-:W-:Y:S05]  /*5ad0*/  BSYNC B0 ;  /* 0x0000000000007941 */ /* 0x000fea0003800000 */
.L_x_4858:
        /* <DEDUP_REMOVED lines=15> */
.L_x_4861:
[----:B------:R-:W-:Y:S05]  /*5bd0*/  BSYNC B0 ;  /* 0x0000000000007941 */ /* 0x000fea0003800000 */
.L_x_4860:
[----:B------:R-:W-:Y:S06]  /*5be0*/  BAR.ARV 0xa, 0xa0 ;  /* 0x0282800000007b1d */ /* 0x000fec0000002000 */
[----:B------:R-:W-:Y:S04]  /*5bf0*/  BSSY B0, `(.L_x_4862) ;  /* 0x0000003000007945 */ /* 0x000fe80003800000 */
[----:B------:R-:W-:Y:S05]  /*5c00*/  @!P0 BRA `(.L_x_4863) ;  /* 0x0000000000048947 */ /* 0x000fea0003800000 */
[----:B------:R-:W-:-:S04]  /*5c10*/  DEPBAR.LE SB0, 0x1 ;  /* 0x000080400000791a */ /* 0x000fc80000000000 */
.L_x_4863:
[----:B------:R-:W-:Y:S05]  /*5c20*/  BSYNC B0 ;  /* 0x0000000000007941 */ /* 0x000fea0003800000 */
.L_x_4862:
[----:B------:R-:W-:Y:S06]  /*5c30*/  BAR.ARV 0xb, 0xa0 ;  /* 0x02c2800000007b1d */ /* 0x000fec0000002000 */
[----:B------:R-:W-:Y:S04]  /*5c40*/  BSSY B0, `(.L_x_4864) ;  /* 0x0000003000007945 */ /* 0x000fe80003800000 */
[----:B------:R-:W-:Y:S05]  /*5c50*/  @!P0 BRA `(.L_x_4865) ;  /* 0x0000000000048947 */ /* 0x000fea0003800000 */
[----:B------:R-:W-:-:S04]  /*5c60*/  DEPBAR.LE SB0, 0x0 ;  /* 0x000080000000791a */ /* 0x000fc80000000000 */
.L_x_4865:
[----:B------:R-:W-:Y:S05]  /*5c70*/  BSYNC B0 ;  /* 0x0000000000007941 */ /* 0x000fea0003800000 */
.L_x_4864:
        /* <DEDUP_REMOVED lines=19> */
.L_x_4867:
[----:B------:R-:W-:Y:S05]  /*5db0*/  BSYNC B0 ;  /* 0x0000000000007941 */ /* 0x000fea0003800000 */
.L_x_4866:
[----:B------:R-:W-:Y:S02]  /*5dc0*/  UIADD3 UR6, UR6, 0x2, URZ ;  /* 0x0000000206067890 */ /* 0x000fe4000fffe03f */
[----:B------:R-:W-:Y:S01]  /*5dd0*/  UIADD3 UR4, UR4, 0x1, URZ ;  /* 0x0000000104047890 */ /* 0x000fe2000fffe03f */
[----:B------:R-:W-:Y:S11]  /*5de0*/  @P2 BRA `(.L_x_4868) ;  /* 0xfffffff000dc2947 */ /* 0x000ff6000383ffff */
.L_x_4835:
        /* <DEDUP_REMOVED lines=13> */
.L_x_4871:
[----:B------:R-:W2:Y:S04]  /*5ec0*/  LDG.E.STRONG.GPU R0, desc[UR38][R2.64] ;  /* 0x0000002602007981 */ /* 0x000ea8000c1ef900 */
[----:B--2---:R-:W-:Y:S01]  /*5ed0*/  CCTL.IVALL ;  /* 0x00000000ff00798f */ /* 0x004fe20002000000 */
[----:B------:R-:W-:Y:S05]  /*5ee0*/  YIELD ;  /* 0x0000000000007946 */ /* 0x000fea0003800000 */
[----:B------:R-:W-:-:S13]  /*5ef0*/  ISETP.NE.AND P1, PT, R0, UR18, PT ;  /* 0x0000001200007c0c */ /* 0x000fda000bf25270 */
[----:B------:R-:W-:Y:S05]  /*5f00*/  @P1 BRA `(.L_x_4871) ;  /* 0xfffffffc00ec1947 */ /* 0x000fea000383ffff */
.L_x_4870:
[----:B------:R-:W-:Y:S05]  /*5f10*/  BSYNC B0 ;  /* 0x0000000000007941 */ /* 0x000fea0003800000 */
.L_x_4869:
[----:B------:R-:W-:-:S03]  /*5f20*/  UMOV UR4, 0xffffffff ;  /* 0xffffffff00047882 */ /* 0x000fc60000000000 */
[----:B------:R-:W-:Y:S05]  /*5f30*/  BRA.DIV UR4, `(.L_x_4872) ;  /* 0x0000002e04d07947 */ /* 0x000fea000b800000 */
[----:B------:R-:W-:Y:S01]  /*5f40*/  NOP ;  /* 0x0000000000007918 */ /* 0x000fe20000000000 */
.L_x_4930:
        /* <DEDUP_REMOVED lines=22> */
.L_x_4874:
[----:B------:R-:W-:Y:S05]  /*60b0*/  BSYNC B0 ;  /* 0x0000000000007941 */ /* 0x000fea0003800000 */
.L_x_4873:
        /* <DEDUP_REMOVED lines=19> */
.L_x_4876:
[----:B------:R-:W-:Y:S05]  /*61f0*/  BSYNC B0 ;  /* 0x0000000000007941 */ /* 0x000fea0003800000 */
.L_x_4875:
        /* <DEDUP_REMOVED lines=20> */
.L_x_4878:
[----:B------:R-:W-:Y:S05]  /*6340*/  BSYNC B0 ;  /* 0x0000000000007941 */ /* 0x000fea0003800000 */
.L_x_4877:
[----:B------:R-:W-:Y:S06]  /*6350*/  BAR.ARV 0xa, 0xa0 ;  /* 0x0282800000007b1d */ /* 0x000fec0000002000 */
[----:B------:R-:W-:Y:S04]  /*6360*/  BSSY B0, `(.L_x_4879) ;  /* 0x0000003000007945 */ /* 0x000fe80003800000 */
[----:B------:R-:W-:Y:S05]  /*6370*/  @!P0 BRA `(.L_x_4880) ;  /* 0x0000000000048947 */ /* 0x000fea0003800000 */
[----:B------:R-:W-:-:S04]  /*6380*/  DEPBAR.LE SB0, 0x1 ;  /* 0x000080400000791a */ /* 0x000fc80000000000 */
.L_x_4880:
[----:B------:R-:W-:Y:S05]  /*6390*/  BSYNC B0 ;  /* 0x0000000000007941 */ /* 0x000fea0003800000 */
.L_x_4879:
[----:B------:R-:W-:Y:S06]  /*63a0*/  BAR.ARV 0xb, 0xa0 ;  /* 0x02c2800000007b1d */ /* 0x000fec0000002000 */
[----:B------:R-:W-:Y:S04]  /*63b0*/  BSSY B0, `(.L_x_4881) ;  /* 0x0000003000007945 */ /* 0x000fe80003800000 */
[----:B------:R-:W-:Y:S05]  /*63c0*/  @!P0 BRA `(.L_x_4882) ;  /* 0x0000000000048947 */ /* 0x000fea0003800000 */
[----:B------:R-:W-:-:S04]  /*63d0*/  DEPBAR.LE SB0, 0x0 ;  /* 0x000080000000791a */ /* 0x000fc80000000000 */
.L_x_4882:
[----:B------:R-:W-:Y:S05]  /*63e0*/  BSYNC B0 ;  /* 0x0000000000007941 */ /* 0x000fea0003800000 */
.L_x_4881:
        /* <DEDUP_REMOVED lines=19> */
.L_x_4830:
        /* <DEDUP_REMOVED lines=10> */
.L_x_4883:
        /* <DEDUP_REMOVED lines=10> */
.L_x_4885:
[----:B------:R-:W3:Y:S02]  /*6660*/  LDC R0, c[0x0][0x8c4] ;  /* 0x00023100ff007b82 */ /* 0x000ee40000000800 */
.L_x_4884:
        /* <DEDUP_REMOVED lines=42> */
.L_x_4887:
        /* <DEDUP_REMOVED lines=70> */
.L_x_4931:
        /* <DEDUP_REMOVED lines=9> */
.L_x_4890:
        /* <DEDUP_REMOVED lines=98> */
.L_x_4901:
[----:B-1----:R-:W-:-:S05]  /*7420*/  IMAD.MOV.U32 R11, RZ, RZ, 0x1 ;  /* 0x00000001ff0b7424 */ /* 0x002fca00078e00ff */
[----:B------:R-:W-:-:S04]  /*7430*/  SHF.L.U32 R11, R11, 0x1f, RZ ;  /* 0x0000001f0b0b7819 */ /* 0x000fc800000006ff */
[----:B------:R-:W1:Y:S02]  /*7440*/  SYNCS.PHASECHK.TRANS64.TRYWAIT P1, [R12+URZ+0x36438], R11 ;  /* 0x0364380b0c0075a7 */ /* 0x000e64000802017f */
[----:B-1234-:R-:W-:Y:S05]  /*7450*/  @!P1 BRA `(.L_x_4893) ;  /* 0x0000001800b89947 */ /* 0x01efea0003800000 */
.L_x_4932:
[----:B------:R-:W-:Y:S05]  /*7460*/  @P0 BRA `(.L_x_4894) ;  /* 0x0000000000140947 */ /* 0x000fea0003800000 */
[----:B------:R-:W-:Y:S01]  /*7470*/  ISETP.NE.AND P1, PT, R8, RZ, PT ;  /* 0x000000ff0800720c */ /* 0x000fe20003f25270 */
[----:B------:R-:W-:-:S04]  /*7480*/  IMAD.MOV.U32 R3, RZ, RZ, 0x6100 ;  /* 0x00006100ff037424 */ /* 0x000fc800078e00ff */
[----:B------:R2:W-:Y:S08]  /*7490*/  SYNCS.ARRIVE.TRANS64 RZ, [R12+URZ+0x36430], R3 ;  /* 0x036430030cff79a7 */ /* 0x0005f0000800003f */
[----:B------:R-:W-:Y:S05]  /*74a0*/  @!P1 BRA `(.L_x_4894) ;  /* 0x0000000000049947 */ /* 0x000fea0003800000 */
[----:B------:R-:W-:Y:S01]  /*74b0*/  BPT.TRAP 0x1 ;  /* 0x000000040000795c */ /* 0x000fe20000300000 */
.L_x_4894:
        /* <DEDUP_REMOVED lines=49> */
.L_x_4933:
[----:B------:R-:W-:Y:S05]  /*77d0*/  @P0 BRA `(.L_x_4896) ;  /* 0x0000000000140947 */ /* 0x000fea0003800000 */
[----:B------:R-:W-:Y:S01]  /*77e0*/  ISETP.NE.AND P1, PT, R8, RZ, PT ;  /* 0x000000ff0800720c */ /* 0x000fe20003f25270 */
[----:B--2---:R-:W-:-:S04]  /*77f0*/  IMAD.MOV.U32 R27, RZ, RZ, 0x6100 ;  /* 0x00006100ff1b7424 */ /* 0x004fc800078e00ff */
[----:B------:R3:W-:Y:S08]  /*7800*/  SYNCS.ARRIVE.TRANS64 RZ, [R12+URZ+0x36418], R27 ;  /* 0x0364181b0cff79a7 */ /* 0x0007f0000800003f */
[----:B------:R-:W-:Y:S05]  /*7810*/  @!P1 BRA `(.L_x_4896) ;  /* 0x0000000000049947 */ /* 0x000fea0003800000 */
[----:B------:R-:W-:Y:S01]  /*7820*/  BPT.TRAP 0x1 ;  /* 0x000000040000795c */ /* 0x000fe20000300000 */
.L_x_4896:
        /* <DEDUP_REMOVED lines=37> */
.L_x_4934:
[----:B--2---:R-:W-:Y:S01]  /*7a80*/  SHF.R.S32.HI R28, RZ, 0x1f, R26 ;  /* 0x0000001fff1c7819 */ /* 0x004fe2000001141a */
[----:B------:R-:W-:Y:S06]  /*7a90*/  @P0 BRA `(.L_x_4898) ;  /* 0x0000000000140947 */ /* 0x000fec0003800000 */
[----:B------:R-:W-:Y:S01]  /*7aa0*/  ISETP.NE.AND P1, PT, R8, RZ, PT ;  /* 0x000000ff0800720c */ /* 0x000fe20003f25270 */
[----:B------:R-:W-:-:S04]  /*7ab0*/  IMAD.MOV.U32 R29, RZ, RZ, 0x6100 ;  /* 0x00006100ff1d7424 */ /* 0x000fc800078e00ff */
[----:B------:R2:W-:Y:S08]  /*7ac0*/  SYNCS.ARRIVE.TRANS64 RZ, [R12+URZ+0x36430], R29 ;  /* 0x0364301d0cff79a7 */ /* 0x0005f0000800003f */
[----:B------:R-:W-:Y:S05]  /*7ad0*/  @!P1 BRA `(.L_x_4898) ;  /* 0x0000000000049947 */ /* 0x000fea0003800000 */
[----:B------:R-:W-:Y:S01]  /*7ae0*/  BPT.TRAP 0x1 ;  /* 0x000000040000795c */ /* 0x000fe20000300000 */
.L_x_4898:
        /* <DEDUP_REMOVED lines=37> */
.L_x_4936:
[----:B------:R-:W-:Y:S05]  /*7d40*/  @P0 BRA `(.L_x_4900) ;  /* 0x0000000000140947 */ /* 0x000fea0003800000 */
[----:B------:R-:W-:Y:S01]  /*7d50*/  ISETP.NE.AND P1, PT, R8, RZ, PT ;  /* 0x000000ff0800720c */ /* 0x000fe20003f25270 */
[----:B---3--:R-:W-:-:S04]  /*7d60*/  IMAD.MOV.U32 R5, RZ, RZ, 0x6100 ;  /* 0x00006100ff057424 */ /* 0x008fc800078e00ff */
[----:B------:R4:W-:Y:S08]  /*7d70*/  SYNCS.ARRIVE.TRANS64 RZ, [R12+URZ+0x36410], R5 ;  /* 0x036410050cff79a7 */ /* 0x0009f0000800003f */
[----:B------:R-:W-:Y:S05]  /*7d80*/  @!P1 BRA `(.L_x_4900) ;  /* 0x0000000000049947 */ /* 0x000fea0003800000 */
[----:B------:R-:W-:Y:S01]  /*7d90*/  BPT.TRAP 0x1 ;  /* 0x000000040000795c */ /* 0x000fe20000300000 */
.L_x_4900:
        /* <DEDUP_REMOVED lines=37> */
.L_x_4892:
[----:B------:R-:W-:Y:S01]  /*7ff0*/  ISETP.NE.AND P1, PT, R16, RZ, PT ;  /* 0x000000ff1000720c */ /* 0x000fe20003f25270 */
[----:B------:R-:W-:-:S12]  /*8000*/  IMAD.MOV.U32 R4, RZ, RZ, 0x1 ;  /* 0x00000001ff047424 */ /* 0x000fd800078e00ff */
[----:B------:R-:W-:Y:S05]  /*8010*/  @!P1 BRA `(.L_x_4891) ;  /* 0x00000004006c9947 */ /* 0x000fea0003800000 */
[----:B------:R-:W3:Y:S02]  /*8020*/  SYNCS.PHASECHK.TRANS64.TRYWAIT P1, [R12+URZ+0x36438], R11 ;  /* 0x0364380b0c0075a7 */ /* 0x000ee4000802017f */
[----:B---3--:R-:W-:Y:S05]  /*8030*/  @!P1 BRA `(.L_x_4902) ;  /* 0x0000001000149947 */ /* 0x008fea0003800000 */
.L_x_4937:
[----:B------:R-:W-:Y:S05]  /*8040*/  @P0 BRA `(.L_x_4903) ;  /* 0x0000000000140947 */ /* 0x000fea0003800000 */
[----:B------:R-:W-:Y:S01]  /*8050*/  ISETP.NE.AND P1, PT, R8, RZ, PT ;  /* 0x000000ff0800720c */ /* 0x000fe20003f25270 */
[----:B------:R-:W-:-:S04]  /*8060*/  IMAD.MOV.U32 R5, RZ, RZ, 0x6100 ;  /* 0x00006100ff057424 */ /* 0x000fc800078e00ff */
[----:B------:R4:W-:Y:S08]  /*8070*/  SYNCS.ARRIVE.TRANS64 RZ, [R12+URZ+0x36430], R5 ;  /* 0x036430050cff79a7 */ /* 0x0009f0000800003f */
[----:B------:R-:W-:Y:S05]  /*8080*/  @!P1 BRA `(.L_x_4903) ;  /* 0x0000000000049947 */ /* 0x000fea0003800000 */
[----:B------:R-:W-:Y:S01]  /*8090*/  BPT.TRAP 0x1 ;  /* 0x000000040000795c */ /* 0x000fe20000300000 */
.L_x_4903:
        /* <DEDUP_REMOVED lines=42> */
.L_x_4938:
[----:B------:R-:W-:Y:S01]  /*8340*/  IMAD.MOV.U32 R4, RZ, RZ, RZ ;  /* 0x000000ffff047224 */ /* 0x000fe200078e00ff */
[----:B------:R-:W-:Y:S06]  /*8350*/  @P0 BRA `(.L_x_4905) ;  /* 0x0000000000140947 */ /* 0x000fec0003800000 */
[----:B------:R-:W-:Y:S01]  /*8360*/  ISETP.NE.AND P1, PT, R8, RZ, PT ;  /* 0x000000ff0800720c */ /* 0x000fe20003f25270 */
[----:B----4-:R-:W-:-:S04]  /*8370*/  IMAD.MOV.U32 R5, RZ, RZ, 0x6100 ;  /* 0x00006100ff057424 */ /* 0x010fc800078e00ff */
[----:B------:R4:W-:Y:S08]  /*8380*/  SYNCS.ARRIVE.TRANS64 RZ, [R12+URZ+0x36418], R5 ;  /* 0x036418050cff79a7 */ /* 0x0009f0000800003f */
[----:B------:R-:W-:Y:S05]  /*8390*/  @!P1 BRA `(.L_x_4905) ;  /* 0x0000000000049947 */ /* 0x000fea0003800000 */
[----:B------:R-:W-:Y:S01]  /*83a0*/  BPT.TRAP 0x1 ;  /* 0x000000040000795c */ /* 0x000fe20000300000 */
.L_x_4905:
        /* <DEDUP_REMOVED lines=34> */
.L_x_4891:
[----:B------:R-:W-:-:S04]  /*85d0*/  SHF.L.U32 R3, R4, 0x1f, RZ ;  /* 0x0000001f04037819 */ /* 0x000fc800000006ff */
[----:B------:R-:W4:Y:S02]  /*85e0*/  SYNCS.PHASECHK.TRANS64.TRYWAIT P1, [R12+URZ+0x36438], R3 ;  /* 0x036438030c0075a7 */ /* 0x000f24000802017f */
[----:B----4-:R-:W-:Y:S05]  /*85f0*/  @!P1 BRA `(.L_x_4906) ;  /* 0x0000000800cc9947 */ /* 0x010fea0003800000 */
.L_x_4939:
[----:B------:R-:W-:Y:S05]  /*8600*/  @P0 BRA `(.L_x_4907) ;  /* 0x0000000000180947 */ /* 0x000fea0003800000 */
[----:B------:R-:W5:Y:S01]  /*8610*/  S2R R2, SR_TID.X ;  /* 0x0000000000027919 */ /* 0x000f620000002100 */
[----:B----4-:R-:W-:-:S04]  /*8620*/  IMAD.MOV.U32 R3, RZ, RZ, 0x6100 ;  /* 0x00006100ff037424 */ /* 0x010fc800078e00ff */
[----:B------:R4:W-:Y:S01]  /*8630*/  SYNCS.ARRIVE.TRANS64 RZ, [R12+URZ+0x36430], R3 ;  /* 0x036430030cff79a7 */ /* 0x0009e2000800003f */
[----:B-----5:R-:W-:-:S13]  /*8640*/  LOP3.LUT P0, RZ, R2, 0x1f, RZ, 0xc0, !PT ;  /* 0x0000001f02ff7812 */ /* 0x020fda000780c0ff */
[----:B----4-:R-:W-:Y:S05]  /*8650*/  @!P0 BRA `(.L_x_4907) ;  /* 0x0000000000048947 */ /* 0x010fea0003800000 */
[----:B------:R-:W-:Y:S01]  /*8660*/  BPT.TRAP 0x1 ;  /* 0x000000040000795c */ /* 0x000fe20000300000 */
.L_x_4907:
        /* <DEDUP_REMOVED lines=44> */
.L_x_4888:
[----:B------:R-:W-:Y:S05]  /*8930*/  BSYNC B0 ;  /* 0x0000000000007941 */ /* 0x000fea0003800000 */
.L_x_4886:
[----:B------:R-:W-:-:S03]  /*8940*/  UMOV UR6, 0xffffffff ;  /* 0xffffffff00067882 */ /* 0x000fc60000000000 */
[----:B------:R-:W-:Y:S05]  /*8950*/  BRA.DIV UR6, `(.L_x_4908) ;  /* 0x0000000a06087947 */ /* 0x000fea000b800000 */
[----:B------:R-:W-:-:S13]  /*8960*/  ELECT P0, URZ, PT ;  /* 0x00000000003f782f */ /* 0x000fda0003800000 */
.L_x_4942:
[----:B------:R-:W-:Y:S05]  /*8970*/  @!P0 BRA `(.L_x_4790) ;  /* 0x0000000000708947 */ /* 0x000fea0003800000 */
[----:B------:R-:W-:-:S04]  /*8980*/  LOP3.LUT R17, R17, 0x2, RZ, 0xfc, !PT ;  /* 0x0000000211117812 */ /* 0x000fc800078efcff */
[----:B------:R-:W-:-:S13]  /*8990*/  ISETP.NE.AND P0, PT, R17, 0x3, PT ;  /* 0x000000031100780c */ /* 0x000fda0003f05270 */
[----:B------:R-:W-:Y:S05]  /*89a0*/  @!P0 BRA `(.L_x_4909) ;  /* 0x0000000000048947 */ /* 0x000fea0003800000 */
[----:B--2---:R-:W-:Y:S01]  /*89b0*/  BPT.TRAP 0x1 ;  /* 0x000000040000795c */ /* 0x004fe20000300000 */
.L_x_4909:
        /* <DEDUP_REMOVED lines=15> */
.L_x_4943:
[----:B------:R-:W5:Y:S02]  /*8ab0*/  SYNCS.PHASECHK.TRANS64.TRYWAIT P1, [R5+URZ], R0 ;  /* 0x00000000050075a7 */ /* 0x000f64000802017f */
[----:B-----5:R-:W-:Y:S05]  /*8ac0*/  @!P1 BRA `(.L_x_4911) ;  /* 0x0000000400e49947 */ /* 0x020fea0003800000 */
.L_x_4944:
[----:B------:R-:W-:Y:S05]  /*8ad0*/  @!P0 BRA `(.L_x_4912) ;  /* 0x0000000000048947 */ /* 0x000fea0003800000 */
[----:B--2---:R-:W-:Y:S01]  /*8ae0*/  BPT.TRAP 0x1 ;  /* 0x000000040000795c */ /* 0x004fe20000300000 */
.L_x_4912:
[----:B------:R-:W-:-:S07]  /*8af0*/  SHF.L.U32 R4, R4, 0x1f, RZ ;  /* 0x0000001f04047819 */ /* 0x000fce00000006ff */
.L_x_4913:
[----:B------:R1:W1:Y:S02]  /*8b00*/  SYNCS.PHASECHK.TRANS64.TRYWAIT P0, [R9+URZ+0x36438], R4 ;  /* 0x03643804090075a7 */ /* 0x000264000800017f */
[----:B-1----:R-:W-:Y:S05]  /*8b10*/  @!P0 NANOSLEEP.SYNCS 0x989680 ;  /* 0x009896800000895d */ /* 0x002fea0003900000 */
[----:B------:R-:W1:Y:S02]  /*8b20*/  @!P0 SYNCS.PHASECHK.TRANS64 P0, [R9+URZ+0x36438], R4 ;  /* 0x03643804090085a7 */ /* 0x000e64000800007f */
[----:B-1----:R-:W-:Y:S05]  /*8b30*/  @!P0 BRA `(.L_x_4913) ;  /* 0xfffffffc00f08947 */ /* 0x002fea000383ffff */
.L_x_4790:
[----:B--2---:R-:W-:Y:S05]  /*8b40*/  BSYNC B6 ;  /* 0x0000000000067941 */ /* 0x004fea0003800000 */
.L_x_4784:
[----:B------:R-:W-:Y:S05]  /*8b50*/  EXIT ;  /* 0x000000000000794d */ /* 0x000fea0003800000 */
.L_x_4800:
[----:B------:R-:W-:Y:S02]  /*8b60*/  IMAD.MOV.U32 R12, RZ, RZ, RZ ;  /* 0x000000ffff0c7224 */ /* 0x000fe400078e00ff */
[----:B------:R-:W-:Y:S02]  /*8b70*/  IMAD.MOV.U32 R11, RZ, RZ, 0x1f ;  /* 0x0000001fff0b7424 */ /* 0x000fe400078e00ff */
[----:B------:R-:W-:-:S07]  /*8b80*/  IMAD.MOV.U32 R15, RZ, RZ, -0x1 ;  /* 0xffffffffff0f7424 */ /* 0x000fce00078e00ff */
[----:B------:R-:W-:Y:S05]  /*8b90*/  WARPSYNC.COLLECTIVE R15, `(.L_x_4914) ;  /* 0x000000000f087348 */ /* 0x000fea0003c00000 */
[----:B------:R1:W2:Y:S02]  /*8ba0*/  SHFL.IDX P6, R14, R13, R12, R11 ;  /* 0x0000000c0d0e7389 */ /* 0x0002a400000c000b */
[----:B-12---:R-:W-:Y:S01]  /*8bb0*/  ENDCOLLECTIVE ;  /* 0x000000000000791b */ /* 0x006fe20003800000 */
.L_x_4914:
[----:B------:R-:W-:Y:S05]  /*8bc0*/  BRA `(.L_x_4915) ;  /* 0xffffff8400987947 */ /* 0x000fea000383ffff */
.L_x_4802:
[----:B--2---:R2:W3:Y:S02]  /*8bd0*/  SYNCS.PHASECHK.TRANS64.TRYWAIT P0, [R152+URZ+0x36400], R15 ;  /* 0x0364000f980075a7 */ /* 0x0044e4000800017f */
[----:B---3--:R-:W-:Y:S05]  /*8be0*/  @!P0 NANOSLEEP.SYNCS 0x989680 ;  /* 0x009896800000895d */ /* 0x008fea0003900000 */
[----:B------:R-:W3:Y:S02]  /*8bf0*/  @!P0 SYNCS.PHASECHK.TRANS64 P0, [R152+URZ+0x36400], R15 ;  /* 0x0364000f980085a7 */ /* 0x000ee4000800007f */
[----:B---3--:R-:W-:Y:S05]  /*8c00*/  @!P0 BRA `(.L_x_4802) ;  /* 0xfffffffc00f08947 */ /* 0x008fea000383ffff */
[----:B------:R-:W-:Y:S05]  /*8c10*/  BRA `(.L_x_4801) ;  /* 0xffffff8400ec7947 */ /* 0x000fea000383ffff */
.L_x_4806:
[----:B--2---:R2:W3:Y:S02]  /*8c20*/  SYNCS.PHASECHK.TRANS64.TRYWAIT P1, [R4+URZ+0x36410], R9 ;  /* 0x03641009040075a7 */ /* 0x0044e4000802017f */
[----:B---3--:R-:W-:Y:S05]  /*8c30*/  @!P1 NANOSLEEP.SYNCS 0x989680 ;  /* 0x009896800000995d */ /* 0x008fea0003900000 */
[----:B------:R-:W3:Y:S02]  /*8c40*/  @!P1 SYNCS.PHASECHK.TRANS64 P1, [R4+URZ+0x36410], R9 ;  /* 0x03641009040095a7 */ /* 0x000ee4000802007f */
[----:B---3--:R-:W-:Y:S05]  /*8c50*/  @!P1 BRA `(.L_x_4806) ;  /* 0xfffffffc00f09947 */ /* 0x008fea000383ffff */
[----:B------:R-:W-:Y:S05]  /*8c60*/  BRA `(.L_x_4805) ;  /* 0xffffff8c008c7947 */ /* 0x000fea000383ffff */
.L_x_4810:
[----:B--2---:R2:W1:Y:S02]  /*8c70*/  SYNCS.PHASECHK.TRANS64.TRYWAIT P1, [R152+URZ+0x36430], R9 ;  /* 0x03643009980075a7 */ /* 0x004464000802017f */
[----:B-1----:R-:W-:Y:S05]  /*8c80*/  @!P1 NANOSLEEP.SYNCS 0x989680 ;  /* 0x009896800000995d */ /* 0x002fea0003900000 */
[----:B------:R-:W1:Y:S02]  /*8c90*/  @!P1 SYNCS.PHASECHK.TRANS64 P1, [R152+URZ+0x36430], R9 ;  /* 0x03643009980095a7 */ /* 0x000e64000802007f */
[----:B-1----:R-:W-:Y:S05]  /*8ca0*/  @!P1 BRA `(.L_x_4810) ;  /* 0xfffffffc00f09947 */ /* 0x002fea000383ffff */
[----:B------:R-:W-:Y:S05]  /*8cb0*/  BRA `(.L_x_4809) ;  /* 0xffffff9400307947 */ /* 0x000fea000383ffff */
.L_x_4817:
[----:B------:R-:W-:Y:S01]  /*8cc0*/  BSSY B0, `(.L_x_4916) ;  /* 0x0000005000007945 */ /* 0x000fe20003800000 */
[----:B------:R-:W-:-:S07]  /*8cd0*/  IMAD.MOV.U32 R15, RZ, RZ, -0x1 ;  /* 0xffffffffff0f7424 */ /* 0x000fce00078e00ff */
[----:B------:R-:W-:Y:S05]  /*8ce0*/  WARPSYNC.COLLECTIVE R15, `(.L_x_4917) ;  /* 0x000000000f087348 */ /* 0x000fea0003c00000 */
[----:B------:R-:W-:Y:S01]  /*8cf0*/  NOP ;  /* 0x0000000000007918 */ /* 0x000fe20000000000 */
[----:B------:R-:W-:Y:S01]  /*8d00*/  ENDCOLLECTIVE ;  /* 0x000000000000791b */ /* 0x000fe20003800000 */
.L_x_4917:
[----:B------:R-:W-:Y:S05]  /*8d10*/  BSYNC B0 ;  /* 0x0000000000007941 */ /* 0x000fea0003800000 */
.L_x_4916:
[----:B------:R-:W-:Y:S05]  /*8d20*/  BRA `(.L_x_4918) ;  /* 0xffffffb400747947 */ /* 0x000fea000383ffff */
.L_x_4826:
[----:B------:R-:W-:Y:S01]  /*8d30*/  BSSY B0, `(.L_x_4919) ;  /* 0x0000005000007945 */ /* 0x000fe20003800000 */
[----:B------:R-:W-:-:S07]  /*8d40*/  IMAD.MOV.U32 R15, RZ, RZ, -0x1 ;  /* 0xffffffffff0f7424 */ /* 0x000fce00078e00ff */
[----:B-1----:R-:W-:Y:S05]  /*8d50*/  WARPSYNC.COLLECTIVE R15, `(.L_x_4920) ;  /* 0x000000000f087348 */ /* 0x002fea0003c00000 */
[----:B------:R-:W-:Y:S01]  /*8d60*/  NOP ;  /* 0x0000000000007918 */ /* 0x000fe20000000000 */
[----:B-1----:R-:W-:Y:S01]  /*8d70*/  ENDCOLLECTIVE ;  /* 0x000000000000791b */ /* 0x002fe20003800000 */
.L_x_4920:
[----:B------:R-:W-:Y:S05]  /*8d80*/  BSYNC B0 ;  /* 0x0000000000007941 */ /* 0x000fea0003800000 */
.L_x_4919:
[----:B------:R-:W-:Y:S05]  /*8d90*/  BRA `(.L_x_4921) ;  /* 0xffffffb800607947 */ /* 0x000fea000383ffff */
.L_x_4839:
[----:B------:R-:W-:Y:S01]  /*8da0*/  BSSY B0, `(.L_x_4922) ;  /* 0x0000005000007945 */ /* 0x000fe20003800000 */
[----:B------:R-:W-:-:S07]  /*8db0*/  IMAD.MOV.U32 R15, RZ, RZ, -0x1 ;  /* 0xffffffffff0f7424 */ /* 0x000fce00078e00ff */
[----:B------:R-:W-:Y:S05]  /*8dc0*/  WARPSYNC.COLLECTIVE R15, `(.L_x_4923) ;  /* 0x000000000f087348 */ /* 0x000fea0003c00000 */
[----:B------:R-:W-:Y:S01]  /*8dd0*/  NOP ;  /* 0x0000000000007918 */ /* 0x000fe20000000000 */
[----:B------:R-:W-:Y:S01]  /*8de0*/  ENDCOLLECTIVE ;  /* 0x000000000000791b */ /* 0x000fe20003800000 */
.L_x_4923:
[----:B------:R-:W-:Y:S05]  /*8df0*/  BSYNC B0 ;  /* 0x0000000000007941 */ /* 0x000fea0003800000 */
.L_x_4922:
[----:B------:R-:W-:Y:S05]  /*8e00*/  BRA `(.L_x_4924) ;  /* 0xffffffc4002c7947 */ /* 0x000fea000383ffff */
.L_x_4855:
[----:B------:R-:W-:Y:S01]  /*8e10*/  BSSY B0, `(.L_x_4925) ;  /* 0x0000005000007945 */ /* 0x000fe20003800000 */
[----:B------:R-:W-:-:S07]  /*8e20*/  IMAD.MOV.U32 R15, RZ, RZ, -0x1 ;  /* 0xffffffffff0f7424 */ /* 0x000fce00078e00ff */
[----:B------:R-:W-:Y:S05]  /*8e30*/  WARPSYNC.COLLECTIVE R15, `(.L_x_4926) ;  /* 0x000000000f087348 */ /* 0x000fea0003c00000 */
[----:B------:R-:W-:Y:S01]  /*8e40*/  NOP ;  /* 0x0000000000007918 */ /* 0x000fe20000000000 */
[----:B------:R-:W-:Y:S01]  /*8e50*/  ENDCOLLECTIVE ;  /* 0x000000000000791b */ /* 0x000fe20003800000 */
.L_x_4926:
[----:B------:R-:W-:Y:S05]  /*8e60*/  BSYNC B0 ;  /* 0x0000000000007941 */ /* 0x000fea0003800000 */
.L_x_4925:
[----:B------:R-:W-:Y:S05]  /*8e70*/  BRA `(.L_x_4927) ;  /* 0xffffffc8009c7947 */ /* 0x000fea000383ffff */
.L_x_4872:
[----:B------:R-:W-:Y:S01]  /*8e80*/  BSSY B0, `(.L_x_4928) ;  /* 0x0000005000007945 */ /* 0x000fe20003800000 */
[----:B------:R-:W-:-:S07]  /*8e90*/  IMAD.MOV.U32 R15, RZ, RZ, -0x1 ;  /* 0xffffffffff0f7424 */ /* 0x000fce00078e00ff */
[----:B------:R-:W-:Y:S05]  /*8ea0*/  WARPSYNC.COLLECTIVE R15, `(.L_x_4929) ;  /* 0x000000000f087348 */ /* 0x000fea0003c00000 */
[----:B------:R-:W-:Y:S01]  /*8eb0*/  NOP ;  /* 0x0000000000007918 */ /* 0x000fe20000000000 */
[----:B------:R-:W-:Y:S01]  /*8ec0*/  ENDCOLLECTIVE ;  /* 0x000000000000791b */ /* 0x000fe20003800000 */
.L_x_4929:
[----:B------:R-:W-:Y:S05]  /*8ed0*/  BSYNC B0 ;  /* 0x0000000000007941 */ /* 0x000fea0003800000 */
.L_x_4928:
[----:B------:R-:W-:Y:S05]  /*8ee0*/  BRA `(.L_x_4930) ;  /* 0xffffffd000187947 */ /* 0x000fea000383ffff */
.L_x_4889:
[----:B-1----:R1:W2:Y:S02]  /*8ef0*/  SYNCS.PHASECHK.TRANS64.TRYWAIT P1, [R12+URZ+0x36420], R11 ;  /* 0x0364200b0c0075a7 */ /* 0x0022a4000802017f */
[----:B--2---:R-:W-:Y:S05]  /*8f00*/  @!P1 NANOSLEEP.SYNCS 0x989680 ;  /* 0x009896800000995d */ /* 0x004fea0003900000 */
[----:B------:R-:W2:Y:S02]  /*8f10*/  @!P1 SYNCS.PHASECHK.TRANS64 P1, [R12+URZ+0x36420], R11 ;  /* 0x0364200b0c0095a7 */ /* 0x000ea4000802007f */
[----:B--2---:R-:W-:Y:S05]  /*8f20*/  @!P1 BRA `(.L_x_4889) ;  /* 0xfffffffc00f09947 */ /* 0x004fea000383ffff */
[----:B------:R-:W-:Y:S05]  /*8f30*/  BRA `(.L_x_4931) ;  /* 0xffffffdc008c7947 */ /* 0x000fea000383ffff */
.L_x_4893:
[----:B-1----:R1:W2:Y:S02]  /*8f40*/  SYNCS.PHASECHK.TRANS64.TRYWAIT P1, [R12+URZ+0x36438], R11 ;  /* 0x0364380b0c0075a7 */ /* 0x0022a4000802017f */
[----:B--2---:R-:W-:Y:S05]  /*8f50*/  @!P1 NANOSLEEP.SYNCS 0x989680 ;  /* 0x009896800000995d */ /* 0x004fea0003900000 */
[----:B------:R-:W2:Y:S02]  /*8f60*/  @!P1 SYNCS.PHASECHK.TRANS64 P1, [R12+URZ+0x36438], R11 ;  /* 0x0364380b0c0095a7 */ /* 0x000ea4000802007f */
[----:B--2---:R-:W-:Y:S05]  /*8f70*/  @!P1 BRA `(.L_x_4893) ;  /* 0xfffffffc00f09947 */ /* 0x004fea000383ffff */
[----:B------:R-:W-:Y:S05]  /*8f80*/  BRA `(.L_x_4932) ;  /* 0xffffffe400347947 */ /* 0x000fea000383ffff */
.L_x_4895:
[----:B--2---:R2:W3:Y:S02]  /*8f90*/  SYNCS.PHASECHK.TRANS64.TRYWAIT P1, [R12+URZ+0x36428], R27 ;  /* 0x0364281b0c0075a7 */ /* 0x0044e4000802017f */
[----:B---3--:R-:W-:Y:S05]  /*8fa0*/  @!P1 NANOSLEEP.SYNCS 0x989680 ;  /* 0x009896800000995d */ /* 0x008fea0003900000 */
[----:B------:R-:W3:Y:S02]  /*8fb0*/  @!P1 SYNCS.PHASECHK.TRANS64 P1, [R12+URZ+0x36428], R27 ;  /* 0x0364281b0c0095a7 */ /* 0x000ee4000802007f */
[----:B---3--:R-:W-:Y:S05]  /*8fc0*/  @!P1 BRA `(.L_x_4895) ;  /* 0xfffffffc00f09947 */ /* 0x008fea000383ffff */
[----:B------:R-:W-:Y:S05]  /*8fd0*/  BRA `(.L_x_4933) ;  /* 0xffffffe400fc7947 */ /* 0x000fea000383ffff */
.L_x_4897:
[----:B--2---:R2:W3:Y:S02]  /*8fe0*/  SYNCS.PHASECHK.TRANS64.TRYWAIT P1, [R12+URZ+0x36438], R28 ;  /* 0x0364381c0c0075a7 */ /* 0x0044e4000802017f */
[----:B---3--:R-:W-:Y:S05]  /*8ff0*/  @!P1 NANOSLEEP.SYNCS 0x989680 ;  /* 0x009896800000995d */ /* 0x008fea0003900000 */
[----:B------:R-:W3:Y:S02]  /*9000*/  @!P1 SYNCS.PHASECHK.TRANS64 P1, [R12+URZ+0x36438], R28 ;  /* 0x0364381c0c0095a7 */ /* 0x000ee4000802007f */
[----:B---3--:R-:W-:Y:S05]  /*9010*/  @!P1 BRA `(.L_x_4897) ;  /* 0xfffffffc00f09947 */ /* 0x008fea000383ffff */
[----:B------:R-:W-:Y:S05]  /*9020*/  BRA `(.L_x_4934) ;  /* 0xffffffe800947947 */ /* 0x000fea000383ffff */
.L_x_4899:
[----:B------:R-:W-:-:S07]  /*9030*/  SHF.L.U32 R5, R0, 0x1f, RZ ;  /* 0x0000001f00057819 */ /* 0x000fce00000006ff */
.L_x_4935:
[----:B---3--:R3:W4:Y:S02]  /*9040*/  SYNCS.PHASECHK.TRANS64.TRYWAIT P1, [R12+URZ+0x36420], R5 ;  /* 0x036420050c0075a7 */ /* 0x008724000802017f */
[----:B----4-:R-:W-:Y:S05]  /*9050*/  @!P1 NANOSLEEP.SYNCS 0x989680 ;  /* 0x009896800000995d */ /* 0x010fea0003900000 */
[----:B------:R-:W4:Y:S02]  /*9060*/  @!P1 SYNCS.PHASECHK.TRANS64 P1, [R12+URZ+0x36420], R5 ;  /* 0x036420050c0095a7 */ /* 0x000f24000802007f */
[----:B----4-:R-:W-:Y:S05]  /*9070*/  @!P1 BRA `(.L_x_4935) ;  /* 0xfffffffc00f09947 */ /* 0x010fea000383ffff */
[----:B------:R-:W-:Y:S05]  /*9080*/  BRA `(.L_x_4936) ;  /* 0xffffffec002c7947 */ /* 0x000fea000383ffff */
.L_x_4902:
[----:B---3--:R3:W4:Y:S02]  /*9090*/  SYNCS.PHASECHK.TRANS64.TRYWAIT P1, [R12+URZ+0x36438], R11 ;  /* 0x0364380b0c0075a7 */ /* 0x008724000802017f */
[----:B----4-:R-:W-:Y:S05]  /*90a0*/  @!P1 NANOSLEEP.SYNCS 0x989680 ;  /* 0x009896800000995d */ /* 0x010fea0003900000 */
[----:B------:R-:W4:Y:S02]  /*90b0*/  @!P1 SYNCS.PHASECHK.TRANS64 P1, [R12+URZ+0x36438], R11 ;  /* 0x0364380b0c0095a7 */ /* 0x000f24000802007f */
[----:B----4-:R-:W-:Y:S05]  /*90c0*/  @!P1 BRA `(.L_x_4902) ;  /* 0xfffffffc00f09947 */ /* 0x010fea000383ffff */
[----:B------:R-:W-:Y:S05]  /*90d0*/  BRA `(.L_x_4937) ;  /* 0xffffffec00d87947 */ /* 0x000fea000383ffff */
.L_x_4904:
[----:B----4-:R4:W1:Y:S02]  /*90e0*/  SYNCS.PHASECHK.TRANS64.TRYWAIT P1, [R12+URZ+0x36428], R5 ;  /* 0x036428050c0075a7 */ /* 0x010864000802017f */
[----:B-1----:R-:W-:Y:S05]  /*90f0*/  @!P1 NANOSLEEP.SYNCS 0x989680 ;  /* 0x009896800000995d */ /* 0x002fea0003900000 */
[----:B------:R-:W1:Y:S02]  /*9100*/  @!P1 SYNCS.PHASECHK.TRANS64 P1, [R12+URZ+0x36428], R5 ;  /* 0x036428050c0095a7 */ /* 0x000e64000802007f */
[----:B-1----:R-:W-:Y:S05]  /*9110*/  @!P1 BRA `(.L_x_4904) ;  /* 0xfffffffc00f09947 */ /* 0x002fea000383ffff */
[----:B------:R-:W-:Y:S05]  /*9120*/  BRA `(.L_x_4938) ;  /* 0xfffffff000847947 */ /* 0x000fea000383ffff */
.L_x_4906:
[----:B----4-:R4:W1:Y:S02]  /*9130*/  SYNCS.PHASECHK.TRANS64.TRYWAIT P1, [R12+URZ+0x36438], R3 ;  /* 0x036438030c0075a7 */ /* 0x010864000802017f */
[----:B-1----:R-:W-:Y:S05]  /*9140*/  @!P1 NANOSLEEP.SYNCS 0x989680 ;  /* 0x009896800000995d */ /* 0x002fea0003900000 */
[----:B------:R-:W1:Y:S02]  /*9150*/  @!P1 SYNCS.PHASECHK.TRANS64 P1, [R12+URZ+0x36438], R3 ;  /* 0x036438030c0095a7 */ /* 0x000e64000802007f */
[----:B-1----:R-:W-:Y:S05]  /*9160*/  @!P1 BRA `(.L_x_4906) ;  /* 0xfffffffc00f09947 */ /* 0x002fea000383ffff */
[----:B------:R-:W-:Y:S05]  /*9170*/  BRA `(.L_x_4939) ;  /* 0xfffffff400207947 */ /* 0x000fea000383ffff */
.L_x_4908:
[----:B------:R-:W-:Y:S01]  /*9180*/  BSSY B0, `(.L_x_4940) ;  /* 0x0000006000007945 */ /* 0x000fe20003800000 */
[----:B------:R-:W-:-:S07]  /*9190*/  IMAD.MOV.U32 R15, RZ, RZ, -0x1 ;  /* 0xffffffffff0f7424 */ /* 0x000fce00078e00ff */
[----:B-123--:R-:W-:Y:S05]  /*91a0*/  WARPSYNC.COLLECTIVE R15, `(.L_x_4941) ;  /* 0x000000000f0c7348 */ /* 0x00efea0003c00000 */
[----:B------:R-:W-:Y:S02]  /*91b0*/  ELECT P6, UR62, PT ;  /* 0x00000000003e782f */ /* 0x000fe400038c0000 */
[----:B------:R-:W-:Y:S01]  /*91c0*/  MOV R14, UR62 ;  /* 0x0000003e000e7c02 */ /* 0x000fe20008000f00 */
[----:B-123--:R-:W-:Y:S10]  /*91d0*/  ENDCOLLECTIVE ;  /* 0x000000000000791b */ /* 0x00eff40003800000 */
.L_x_4941:
[----:B------:R-:W-:Y:S05]  /*91e0*/  BSYNC B0 ;  /* 0x0000000000007941 */ /* 0x000fea0003800000 */
.L_x_4940:
[----:B------:R-:W-:Y:S01]  /*91f0*/  PLOP3.LUT P0, PT, P6, PT, PT, 0x80, 0x0 ;  /* 0x000000000000781c */ /* 0x000fe2000370f070 */
[----:B------:R-:W-:-:S12]  /*9200*/  BRA `(.L_x_4942) ;  /* 0xfffffff400d87947 */ /* 0x000fd8000383ffff */
.L_x_4910:
[----:B----4-:R4:W1:Y:S02]  /*9210*/  SYNCS.PHASECHK.TRANS64.TRYWAIT P1, [R7+URZ], R6 ;  /* 0x00000006070075a7 */ /* 0x010864000802017f */
[----:B-1----:R-:W-:Y:S05]  /*9220*/  @!P1 NANOSLEEP.SYNCS 0x989680 ;  /* 0x009896800000995d */ /* 0x002fea0003900000 */
[----:B------:R-:W1:Y:S02]  /*9230*/  @!P1 SYNCS.PHASECHK.TRANS64 P1, [R7+URZ], R6 ;  /* 0x00000006070095a7 */ /* 0x000e64000802007f */
[----:B-1----:R-:W-:Y:S05]  /*9240*/  @!P1 BRA `(.L_x_4910) ;  /* 0xfffffffc00f09947 */ /* 0x002fea000383ffff */
[----:B------:R-:W-:Y:S05]  /*9250*/  BRA `(.L_x_4943) ;  /* 0xfffffff800147947 */ /* 0x000fea000383ffff */
.L_x_4911:
[----:B------:R1:W1:Y:S02]  /*9260*/  SYNCS.PHASECHK.TRANS64.TRYWAIT P1, [R5+URZ], R0 ;  /* 0x00000000050075a7 */ /* 0x000264000802017f */
[----:B-1----:R-:W-:Y:S05]  /*9270*/  @!P1 NANOSLEEP.SYNCS 0x989680 ;  /* 0x009896800000995d */ /* 0x002fea0003900000 */
[----:B------:R-:W1:Y:S02]  /*9280*/  @!P1 SYNCS.PHASECHK.TRANS64 P1, [R5+URZ], R0 ;  /* 0x00000000050095a7 */ /* 0x000e64000802007f */
[----:B-1----:R-:W-:Y:S05]  /*9290*/  @!P1 BRA `(.L_x_4911) ;  /* 0xfffffffc00f09947 */ /* 0x002fea000383ffff */
[----:B------:R-:W-:Y:S05]  /*92a0*/  BRA `(.L_x_4944) ;  /* 0xfffffff800087947 */ /* 0x000fea000383ffff */
.L_x_4945:
        /* <DEDUP_REMOVED lines=13> */
.L_x_7680:


//--------------------- .text._ZN7cutlass13device_kernelIN5flash11enable_sm90INS1_16FlashAttnBwdSm90INS1_25CollectiveMainloopBwdSm90ILi2ELi1ELi1EN4cute5tupleIJNS5_1CILi1EEES8_S8_EEENS6_IJNS7_ILi64EEENS7_ILi96EEENS7_ILi192EEEEEENS_6half_tEfNS_4arch4Sm90ELb0ELb1ELb0ELb0ELb0ELb0ELb1ELb0ELi3ELi1ELi1ELi1ELb0EEENS1_21CollectiveEpilogueBwdISD_SE_SG_Li384ELb0ELb1ELi3EEENS1_19SingleTileSchedulerILb0ELb0ELb0ELi96EEEEEEEEEvNT_6ParamsE --------------------------
	.section	.text._ZN7cutlass13device_kernelIN5flash11enable_sm90INS1_16FlashAttnBwdSm90INS1_25CollectiveMainloopBwdSm90ILi2ELi1ELi1EN4cute5tupleIJNS5_1CILi1EEES8_S8_EEENS6_IJNS7_ILi64EEENS7_ILi96EEENS7_ILi192EEEEEENS_6half_tEfNS_4arch4Sm90ELb0ELb1ELb0ELb0ELb0ELb0ELb1ELb0ELi3ELi1ELi1ELi1ELb0EEENS1_21CollectiveEpilogueBwdISD_SE_SG_Li384ELb0ELb1ELi3EEENS1_19SingleTileSchedulerILb0ELb0ELb0ELi96EEEEEEEEEvNT_6ParamsE,"ax",@progbits
	.align	128
.text._ZN7cutlass13device_kernelIN5flash11enable_sm90INS1_16FlashAttnBwdSm90INS1_25CollectiveMainloopBwdSm90ILi2ELi1ELi1EN4cute5tupleIJNS5_1CILi1EEES8_S8_EEENS6_IJNS7_ILi64EEENS7_ILi96EEENS7_ILi192EEEEEENS_6half_tEfNS_4arch4Sm90ELb0ELb1ELb0ELb0ELb0ELb0ELb1ELb0ELi3ELi1ELi1ELi1ELb0EEENS1_21CollectiveEpilogueBwdISD_SE_SG_Li384ELb0ELb1ELi3EEENS1_19SingleTileSchedulerILb0ELb0ELb0ELi96EEEEEEEEEvNT_6ParamsE:
        .type           _ZN7cutlass13device_kernelIN5flash11enable_sm90INS1_16FlashAttnBwdSm90INS1_25CollectiveMainloopBwdSm90ILi2ELi1ELi1EN4cute5tupleIJNS5_1CILi1EEES8_S8_EEENS6_IJNS7_ILi64EEENS7_ILi96EEENS7_ILi192EEEEEENS_6half_tEfNS_4arch4Sm90ELb0ELb1ELb0ELb0ELb0ELb0ELb1ELb0ELi3ELi1ELi1ELi1ELb0EEENS1_21CollectiveEpilogueBwdISD_SE_SG_Li384ELb0ELb1ELi3EEENS1_19SingleTileSchedulerILb0ELb0ELb0ELi96EEEEEEEEEvNT_6ParamsE,@function
        .size           _ZN7cutlass13device_kernelIN5flash11enable_sm90INS1_16FlashAttnBwdSm90INS1_25CollectiveMainloopBwdSm90ILi2ELi1ELi1EN4cute5tupleIJNS5_1CILi1EEES8_S8_EEENS6_IJNS7_ILi64EEENS7_ILi96EEENS7_ILi192EEEEEENS_6half_tEfNS_4arch4Sm90ELb0ELb1ELb0ELb0ELb0ELb0ELb1ELb0ELi3ELi1ELi1ELi1ELb0EEENS1_21CollectiveEpilogueBwdISD_SE_SG_Li384ELb0ELb1ELi3EEENS1_19SingleTileSchedulerILb0ELb0ELb0ELi96EEEEEEEEEvNT_6ParamsE,(.L_x_7681 - _ZN7cutlass13device_kernelIN5flash11enable_sm90INS1_16FlashAttnBwdSm90INS1_25CollectiveMainloopBwdSm90ILi2ELi1ELi1EN4cute5tupleIJNS5_1CILi1EEES8_S8_EEENS6_IJNS7_ILi64EEENS7_ILi96EEENS7_ILi192EEEEEENS_6half_tEfNS_4arch4Sm90ELb0ELb1ELb0ELb0ELb0ELb0ELb1ELb0ELi3ELi1ELi1ELi1ELb0EEENS1_21CollectiveEpilogueBwdISD_SE_SG_Li384ELb0ELb1ELi3EEENS1_19SingleTileSchedulerILb0ELb0ELb0ELi96EEEEEEEEEvNT_6ParamsE)
        .other          _ZN7cutlass13device_kernelIN5flash11enable_sm90INS1_16FlashAttnBwdSm90INS1_25CollectiveMainloopBwdSm90ILi2ELi1ELi1EN4cute5tupleIJNS5_1CILi1EEES8_S8_EEENS6_IJNS7_ILi64EEENS7_ILi96EEENS7_ILi192EEEEEENS_6half_tEfNS_4arch4Sm90ELb0ELb1ELb0ELb0ELb0ELb0ELb1ELb0ELi3ELi1ELi1ELi1ELb0EEENS1_21CollectiveEpilogueBwdISD_SE_SG_Li384ELb0ELb1ELi3EEENS1_19SingleTileSchedulerILb0ELb0ELb0ELi96EEEEEEEEEvNT_6ParamsE,@"STO_CUDA_ENTRY STV_DEFAULT"
_ZN7cutlass13device_kernelIN5flash11enable_sm90INS1_16FlashAttnBwdSm90INS1_25CollectiveMainloopBwdSm90ILi2ELi1ELi1EN4cute5tupleIJNS5_1CILi1EEES8_S8_EEENS6_IJNS7_ILi64EEENS7_ILi96EEENS7_ILi192EEEEEENS_6half_tEfNS_4arch4Sm90ELb0ELb1ELb0ELb0ELb0ELb0ELb1ELb0ELi3ELi1ELi1ELi1ELb0EEENS1_21CollectiveEpilogueBwdISD_SE_SG_Li384ELb0ELb1ELi3EEENS1_19SingleTileSchedulerILb0ELb0ELb0ELi96EEEEEEEEEvNT_6ParamsE:
[----:B------:R-:W1:Y:S01]  /*0000*/  LDC R1, c[0x0][0x28] ;  /* 0x00000a00ff017b82 */ /* 0x000e620000000800 */
[----:B------:R-:W2:Y:S01]  /*0010*/  S2R R3, SR_TID.X ;  /* 0x0000000000037919 */ /* 0x000ea20000002100 */
[----:B------:R-:W-:Y:S01]  /*0020*/  ELECT P0, URZ, PT ;  /* 0x00000000003f782f */ /* 0x000fe20003800000 */
[----:B------:R-:W-:Y:S01]  /*0030*/  BSSY B0, `(.L_x_4946) ;  /* 0x000001a000007945 */ /* 0x000fe20003800000 */
[--C-:B--2---:R-:W-:Y:S02]  /*0040*/  SHF.R.U32.HI R0, RZ, 0x5, R3.reuse ;  /* 0x00000005ff007819 */ /* 0x104fe40000011603 */
[----:B------:R-:W-:-:S03]  /*0050*/  SHF.R.U32.HI R3, RZ, 0x7, R3 ;  /* 0x00000007ff037819 */ /* 0x000fc60000011603 */
        /* <DEDUP_REMOVED lines=23> */
.L_x_4947:
[----:B------:R-:W-:Y:S05]  /*01d0*/  BSYNC B0 ;  /* 0x0000000000007941 */ /* 0x000fea0003800000 */
.L_x_4946:
        /* <DEDUP_REMOVED lines=35> */
[----:B------:R3:W1:Y:S02]  /*0410*/  SYNCS.EXCH.64 URZ, [UR8+0x36428], UR4 ;  /* 0x03642804083f75b2 */ /* 0x0006640008000100 */
[----:B---3--:R-:W-:Y:S01]  /*0420*/  NOP ;  /* 0x0000000000007918 */ /* 0x008fe20000000000 */
.L_x_4948:
        /* <DEDUP_REMOVED lines=20> */
.L_x_4949:
[----:B------:R-:W-:Y:S01]  /*0570*/  PLOP3.LUT P0, PT, PT, PT, UP0, 0x80, 0x0 ;  /* 0x000000000000781c */ /* 0x000fe20003f0f008 */
[----:B------:R-:W-:Y:S01]  /*0580*/  NOP ;  /* 0x0000000000007918 */ /* 0x000fe20000000000 */
[----:B-12-45:R-:W-:Y:S11]  /*0590*/  BAR.SYNC.DEFER_BLOCKING 0x0 ;  /* 0x0000000000007b1d */ /* 0x036ff60000010000 */
[----:B------:R-:W-:Y:S05]  /*05a0*/  @!P0 BRA `(.L_x_4950) ;  /* 0x0000005800548947 */ /* 0x000fea0003800000 */
.L_x_4951:
        /* <DEDUP_REMOVED lines=85> */
.L_x_4952:
        /* <DEDUP_REMOVED lines=36> */
.L_x_4955:
        /* <DEDUP_REMOVED lines=15> */
.L_x_4954:
        /* <DEDUP_REMOVED lines=20> */
.L_x_4957:
        /* <DEDUP_REMOVED lines=15> */
.L_x_4956:
        /* <DEDUP_REMOVED lines=8> */
.L_x_5077:
        /* <DEDUP_REMOVED lines=19> */
.L_x_4959:
[--C-:B------:R-:W-:Y:S01]  /*1210*/  SHF.R.S32.HI R5, RZ, 0x1, R2.reuse ;  /* 0x00000001ff057819 */ /* 0x100fe20000011402 */
[----:B------:R-:W3:Y:S01]  /*1220*/  S2R R14, SR_CTAID.X ;  /* 0x00000000000e7919 */ /* 0x000ee20000002500 */
[----:B------:R-:W-:Y:S01]  /*1230*/  SHF.R.S32.HI R6, RZ, 0x1f, R2 ;  /* 0x0000001fff067819 */ /* 0x000fe20000011402 */
[----:B------:R-:W-:Y:S01]  /*1240*/  IMAD.IADD R15, R8, 0x1, -R11 ;  /* 0x00000001080f7824 */ /* 0x000fe200078e0a0b */
[----:B------:R-:W-:Y:S01]  /*1250*/  SHF.R.S32.HI R8, RZ, 0x1f, R7 ;  /* 0x0000001fff087819 */ /* 0x000fe20000011407 */
[C---:B--2---:R-:W-:Y:S01]  /*1260*/  IMAD.HI R10, R13.reuse, 0x55555556, RZ ;  /* 0x555555560d0a7827 */ /* 0x044fe200078e02ff */
[----:B------:R-:W-:Y:S01]  /*1270*/  LEA.HI R6, R6, R5, RZ, 0x2 ;  /* 0x0000000506067211 */ /* 0x000fe200078f10ff */
[----:B------:R-:W-:Y:S01]  /*1280*/  ULDC UR4, c[0x0][0x290] ;  /* 0x0000a40000047ab9 */ /* 0x000fe20000000800 */
[----:B------:R-:W-:Y:S01]  /*1290*/  LOP3.LUT R2, R2, 0x7fffffe, RZ, 0xc0, !PT ;  /* 0x07fffffe02027812 */ /* 0x000fe200078ec0ff */
[----:B------:R-:W-:Y:S01]  /*12a0*/  IMAD R16, R13, 0x400, R0 ;  /* 0x000004000d107824 */ /* 0x000fe200078e0200 */
[----:B------:R-:W-:Y:S01]  /*12b0*/  LOP3.LUT R6, R6, 0xfffffffc, RZ, 0xc0, !PT ;  /* 0xfffffffc06067812 */ /* 0x000fe200078ec0ff */
[----:B------:R-:W-:Y:S01]  /*12c0*/  IMAD.MOV.U32 R17, RZ, RZ, 0x20 ;  /* 0x00000020ff117424 */ /* 0x000fe200078e00ff */
[----:B------:R-:W-:Y:S01]  /*12d0*/  LEA.HI R8, R8, R7, RZ, 0x3 ;  /* 0x0000000708087211 */ /* 0x000fe200078f18ff */
[----:B------:R-:W-:Y:S01]  /*12e0*/  IMAD.IADD R11, R7, 0x1, -R2 ;  /* 0x00000001070b7824 */ /* 0x000fe200078e0a02 */
[----:B------:R-:W-:Y:S01]  /*12f0*/  SHF.R.S32.HI R3, RZ, 0x1f, R0 ;  /* 0x0000001fff037819 */ /* 0x000fe20000011400 */
[----:B------:R-:W-:Y:S01]  /*1300*/  IMAD.IADD R6, R5, 0x1, -R6 ;  /* 0x0000000105067824 */ /* 0x000fe200078e0a06 */
[----:B------:R-:W-:Y:S01]  /*1310*/  SHF.R.S32.HI R4, RZ, 0x4, R4 ;  /* 0x00000004ff047819 */ /* 0x000fe20000011404 */
[----:B------:R-:W-:Y:S01]  /*1320*/  IMAD.SHL.U32 R8, R8, 0x20, RZ ;  /* 0x0000002008087824 */ /* 0x000fe200078e00ff */
[----:B------:R-:W-:Y:S01]  /*1330*/  LEA.HI R2, R3, R0, RZ, 0x2 ;  /* 0x0000000003027211 */ /* 0x000fe200078f10ff */
[----:B------:R-:W-:Y:S01]  /*1340*/  IMAD.SHL.U32 R7, R6, 0x40, RZ ;  /* 0x0000004006077824 */ /* 0x000fe200078e00ff */
[----:B------:R-:W-:Y:S01]  /*1350*/  LEA.HI R12, R10, R10, RZ, 0x1 ;  /* 0x0000000a0a0c7211 */ /* 0x000fe200078f08ff */
[----:B------:R-:W-:Y:S01]  /*1360*/  IMAD.SHL.U32 R10, R4, 0x8, RZ ;  /* 0x00000008040a7824 */ /* 0x000fe200078e00ff */
[--C-:B------:R-:W-:Y:S01]  /*1370*/  SHF.R.S32.HI R4, RZ, 0x2, R2.reuse ;  /* 0x00000002ff047819 */ /* 0x100fe20000011402 */
[----:B------:R-:W-:Y:S01]  /*1380*/  ULDC UR5, c[0x0][0x280] ;  /* 0x0000a00000057ab9 */ /* 0x000fe20000000800 */
[----:B------:R-:W-:Y:S01]  /*1390*/  SHF.R.S32.HI R5, RZ, 0x1f, R2 ;  /* 0x0000001fff057819 */ /* 0x000fe20000011402 */
[----:B------:R-:W-:Y:S01]  /*13a0*/  IMAD R12, R12, -0x3, R13 ;  /* 0xfffffffd0c0c7824 */ /* 0x000fe200078e020d */
[----:B------:R-:W-:-:S02]  /*13b0*/  LOP3.LUT R8, R8, 0x7fffff00, RZ, 0xc0, !PT ;  /* 0x7fffff0008087812 */ /* 0x000fc400078ec0ff */
[----:B------:R-:W-:Y:S02]  /*13c0*/  CS2R R70, SRZ ;  /* 0x0000000000467805 */ /* 0x000fe4000001ff00 */
[----:B------:R-:W-:Y:S02]  /*13d0*/  LEA.HI R5, R5, R4, RZ, 0x3 ;  /* 0x0000000405057211 */ /* 0x000fe400078f18ff */
[----:B------:R-:W-:Y:S02]  /*13e0*/  CS2R R68, SRZ ;  /* 0x0000000000447805 */ /* 0x000fe4000001ff00 */
[----:B------:R-:W-:Y:S01]  /*13f0*/  LOP3.LUT R7, R7, 0xc0, RZ, 0xc0, !PT ;  /* 0x000000c007077812 */ /* 0x000fe200078ec0ff */
[----:B------:R-:W-:Y:S01]  /*1400*/  IMAD R8, R13, 0x800, R8 ;  /* 0x000008000d087824 */ /* 0x000fe200078e0208 */
[----:B------:R-:W-:Y:S01]  /*1410*/  LOP3.LUT R5, R5, 0xfffffff8, RZ, 0xc0, !PT ;  /* 0xfffffff805057812 */ /* 0x000fe200078ec0ff */
[----:B---3--:R-:W-:Y:S01]  /*1420*/  IMAD R14, R14, -0x60, RZ ;  /* 0xffffffa00e0e7824 */ /* 0x008fe200078e02ff */
[----:B-1----:R-:W-:Y:S01]  /*1430*/  LOP3.LUT R13, R2, 0x7ffffffc, RZ, 0xc0, !PT ;  /* 0x7ffffffc020d7812 */ /* 0x002fe200078ec0ff */
[----:B------:R-:W-:Y:S01]  /*1440*/  IMAD R8, R11, 0x20, R8 ;  /* 0x000000200b087824 */ /* 0x000fe200078e0208 */
[----:B------:R-:W-:Y:S01]  /*1450*/  LOP3.LUT R10, R7, 0x8, R10, 0xf8, !PT ;  /* 0x00000008070a7812 */ /* 0x000fe200078ef80a */
[----:B------:R-:W-:Y:S01]  /*1460*/  IMAD.IADD R4, R4, 0x1, -R5 ;  /* 0x0000000104047824 */ /* 0x000fe200078e0a05 */
[----:B------:R-:W-:Y:S01]  /*1470*/  SHF.R.U32.HI R7, RZ, 0x3, R7 ;  /* 0x00000003ff077819 */ /* 0x000fe20000011607 */
[----:B------:R-:W-:Y:S01]  /*1480*/  IMAD.IADD R13, R0, 0x1, -R13 ;  /* 0x00000001000d7824 */ /* 0x000fe200078e0a0d */
[----:B------:R-:W-:Y:S01]  /*1490*/  LEA.HI R3, R3, R0, RZ, 0x5 ;  /* 0x0000000003037211 */ /* 0x000fe200078f28ff */
[----:B------:R-:W-:Y:S01]  /*14a0*/  IMAD R8, R15, 0x200, R8 ;  /* 0x000002000f087824 */ /* 0x000fe200078e0208 */
[----:B------:R-:W-:Y:S01]  /*14b0*/  LOP3.LUT R5, R10, R7, RZ, 0x3c, !PT ;  /* 0x000000070a057212 */ /* 0x000fe200078e3cff */
[----:B------:R-:W-:Y:S01]  /*14c0*/  IMAD R11, R12, 0x10, R13 ;  /* 0x000000100c0b7824 */ /* 0x000fe200078e020d */
[----:B------:R-:W-:Y:S01]  /*14d0*/  LOP3.LUT P0, RZ, R6, 0x2, RZ, 0xc0, !PT ;  /* 0x0000000206ff7812 */ /* 0x000fe2000780c0ff */
[----:B------:R-:W-:Y:S01]  /*14e0*/  IMAD.U32 R15, RZ, RZ, UR38 ;  /* 0x00000026ff0f7e24 */ /* 0x000fe2000f8e00ff */
[----:B------:R-:W-:Y:S01]  /*14f0*/  SHF.R.S32.HI R3, RZ, 0x5, R3 ;  /* 0x00000005ff037819 */ /* 0x000fe20000011403 */
[----:B------:R-:W-:Y:S01]  /*1500*/  IMAD.IADD R10, R8, 0x1, R5 ;  /* 0x00000001080a7824 */ /* 0x000fe200078e0205 */
[----:B------:R-:W-:Y:S01]  /*1510*/  IADD3.X R6, R14, UR4, RZ, PT, !PT ;  /* 0x000000040e067c10 */ /* 0x000fe2000bffe4ff */
[----:B------:R-:W-:Y:S01]  /*1520*/  IMAD.SHL.U32 R11, R11, 0x2, RZ ;  /* 0x000000020b0b7824 */ /* 0x000fe200078e00ff */
[----:B------:R-:W-:Y:S01]  /*1530*/  SEL R17, R17, 0xffffffe0, !P0 ;  /* 0xffffffe011117807 */ /* 0x000fe20004000000 */
[----:B------:R-:W-:Y:S01]  /*1540*/  IMAD.SHL.U32 R0, R16, 0x4, RZ ;  /* 0x0000000410007824 */ /* 0x000fe200078e00ff */
[----:B------:R-:W-:Y:S01]  /*1550*/  LEA R10, R10, UR37, 0x1 ;  /* 0x000000250a0a7c11 */ /* 0x000fe2000f8e08ff */
[----:B------:R-:W-:Y:S01]  /*1560*/  IMAD R7, R3, 0x10, R4 ;  /* 0x0000001003077824 */ /* 0x000fe200078e0204 */
[--C-:B------:R-:W-:Y:S01]  /*1570*/  IADD3 R6, R6, -UR5, -R11.reuse ;  /* 0x8000000506067c10 */ /* 0x100fe2000fffe80b */
[----:B------:R-:W-:Y:S01]  /*1580*/  IMAD.IADD R12, R14, 0x1, -R11 ;  /* 0x000000010e0c7824 */ /* 0x000fe200078e0a0b */
[----:B------:R-:W-:Y:S01]  /*1590*/  IADD3 R13, -R11, UR4, R14 ;  /* 0x000000040b0d7c10 */ /* 0x000fe2000fffe10e */
[----:B------:R-:W-:Y:S01]  /*15a0*/  IMAD.MOV.U32 R8, RZ, RZ, RZ ;  /* 0x000000ffff087224 */ /* 0x000fe200078e00ff */
[----:B------:R-:W-:Y:S01]  /*15b0*/  CS2R R66, SRZ ;  /* 0x0000000000427805 */ /* 0x000fe2000001ff00 */
[----:B------:R-:W-:Y:S01]  /*15c0*/  IMAD.MOV.U32 R3, RZ, RZ, RZ ;  /* 0x000000ffff037224 */ /* 0x000fe200078e00ff */
        /* <DEDUP_REMOVED lines=46> */
[----:B------:R-:W-:Y:S02]  /*18b0*/  LOP3.LUT R15, R15, 0x1, RZ, 0xfc, !PT ;  /* 0x000000010f0f7812 */ /* 0x000fe400078efcff */
[----:B------:R-:W-:Y:S02]  /*18c0*/  LEA R0, R0, UR37, 0x2 ;  /* 0x0000002500007c11 */ /* 0x000fe4000f8e10ff */
[----:B------:R-:W-:-:S07]  /*18d0*/  IADD3 R11, R17, 0x30400, R10 ;  /* 0x00030400110b7810 */ /* 0x000fce0007ffe00a */
.L_x_4979:
[----:B------:R-:W-:Y:S01]  /*18e0*/  ISETP.NE.AND P0, PT, R15, 0x3, PT ;  /* 0x000000030f00780c */ /* 0x000fe20003f05270 */
[----:B------:R-:W-:-:S12]  /*18f0*/  YIELD ;  /* 0x0000000000007946 */ /* 0x000fd80003800000 */
[----:B------:R-:W-:Y:S05]  /*1900*/  @!P0 BRA `(.L_x_4961) ;  /* 0x0000000000048947 */ /* 0x000fea0003800000 */
[----:B------:R-:W-:Y:S01]  /*1910*/  BPT.TRAP 0x1 ;  /* 0x000000040000795c */ /* 0x000fe20000300000 */
.L_x_4961:
[----:B------:R-:W-:Y:S02]  /*1920*/  LEA R4, R3, UR37, 0x3 ;  /* 0x0000002503047c11 */ /* 0x000fe4000f8e18ff */
[----:B------:R-:W-:-:S04]  /*1930*/  SHF.L.U32 R17, R8, 0x1f, RZ ;  /* 0x0000001f08117819 */ /* 0x000fc800000006ff */
[----:B------:R1:W2:Y:S01]  /*1940*/  SYNCS.PHASECHK.TRANS64.TRYWAIT P1, [R4+URZ+0x36410], R17 ;  /* 0x03641011040075a7 */ /* 0x0002a2000802017f */
[----:B------:R-:W-:Y:S05]  /*1950*/  @!P0 BRA `(.L_x_4962) ;  /* 0x0000000000048947 */ /* 0x000fea0003800000 */
[----:B------:R-:W-:Y:S01]  /*1960*/  BPT.TRAP 0x1 ;  /* 0x000000040000795c */ /* 0x000fe20000300000 */
.L_x_4962:
[----:B--2---:R-:W-:Y:S05]  /*1970*/  @P1 BRA `(.L_x_4963) ;  /* 0x0000000000081947 */ /* 0x004fea0003800000 */
[----:B------:R-:W2:Y:S02]  /*1980*/  SYNCS.PHASECHK.TRANS64.TRYWAIT P1, [R4+URZ+0x36410], R17 ;  /* 0x03641011040075a7 */ /* 0x000ea4000802017f */
[----:B--2---:R-:W-:Y:S05]  /*1990*/  @!P1 BRA `(.L_x_4964) ;  /* 0x0000007c00309947 */ /* 0x004fea0003800000 */
.L_x_4963:
        /* <DEDUP_REMOVED lines=103> */
.L_x_4965:
[----:B---3--:R-:W-:-:S04]  /*2010*/  SHF.L.U32 R16, R5, 0x1f, RZ ;  /* 0x0000001f05107819 */ /* 0x008fc800000006ff */
[----:B------:R3:W1:Y:S01]  /*2020*/  SYNCS.PHASECHK.TRANS64.TRYWAIT P1, [UR37+0x36430], R16 ;  /* 0x03643010ff0075a7 */ /* 0x0006620008020165 */
[----:B------:R-:W-:Y:S05]  /*2030*/  @!P0 BRA `(.L_x_4966) ;  /* 0x0000000000048947 */ /* 0x000fea0003800000 */
[----:B------:R-:W-:Y:S01]  /*2040*/  BPT.TRAP 0x1 ;  /* 0x000000040000795c */ /* 0x000fe20000300000 */
.L_x_4966:
[----:B-1----:R-:W-:Y:S05]  /*2050*/  @P1 BRA `(.L_x_4967) ;  /* 0x0000000000081947 */ /* 0x002fea0003800000 */
[----:B------:R-:W1:Y:S02]  /*2060*/  SYNCS.PHASECHK.TRANS64.TRYWAIT P1, [UR37+0x36430], R16 ;  /* 0x03643010ff0075a7 */ /* 0x000e640008020165 */
[----:B-1----:R-:W-:Y:S05]  /*2070*/  @!P1 BRA `(.L_x_4968) ;  /* 0x00000074008c9947 */ /* 0x002fea0003800000 */
.L_x_4967:
[----:B------:R-:W-:Y:S01]  /*2080*/  UIADD3 UR5, UR37, 0x2a000, URZ ;  /* 0x0002a00025057890 */ /* 0x000fe2000fffe03f */
[----:B------:R-:W-:Y:S01]  /*2090*/  WARPGROUP.ARRIVE ;  /* 0x00000000000079c5 */ /* 0x000fe20000000000 */
[----:B------:R-:W-:Y:S01]  /*20a0*/  UIADD3 UR4, UR4, 0x9000, URZ ;  /* 0x0000900004047890 */ /* 0x000fe2000fffe03f */
[----:B---3--:R-:W-:Y:S01]  /*20b0*/  IMAD.U32 R16, RZ, RZ, UR39 ;  /* 0x00000027ff107e24 */ /* 0x008fe2000f8e00ff */
[----:B------:R-:W-:Y:S01]  /*20c0*/  USHF.R.U32.HI UR5, URZ, 0x4, UR5 ;  /* 0x000000043f057899 */ /* 0x000fe20008011605 */
[----:B------:R-:W-:Y:S01]  /*20d0*/  VIADD R20, R6, UR41 ;  /* 0x0000002906147c36 */ /* 0x000fe20008000000 */
[----:B------:R-:W-:Y:S01]  /*20e0*/  USHF.R.U32.HI UR4, URZ, 0x4, UR4 ;  /* 0x000000043f047899 */ /* 0x000fe20008011604 */
[----:B------:R-:W-:Y:S01]  /*20f0*/  IMAD R19, R16, 0x40, R7 ;  /* 0x0000004010137824 */ /* 0x000fe200078e0207 */
[----:B------:R-:W-:Y:S02]  /*2100*/  ULOP3.LUT UR5, UR5, 0x3fff, URZ, 0xc0, !UPT ;  /* 0x00003fff05057892 */ /* 0x000fe4000f8ec03f */
[----:B------:R-:W-:-:S02]  /*2110*/  ULOP3.LUT UR6, UR4, 0x3fff, URZ, 0xc0, !UPT ;  /* 0x00003fff04067892 */ /* 0x000fc4000f8ec03f */
[----:B------:R-:W-:Y:S01]  /*2120*/  ULOP3.LUT UR4, UR5, 0x10000, URZ, 0xfc, !UPT ;  /* 0x0001000005047892 */ /* 0x000fe2000f8efc3f */
[----:B--2---:R-:W-:Y:S01]  /*2130*/  VIADDMNMX R17, R19, R20, R13, PT ;  /* 0x0000001413117246 */ /* 0x004fe2000380010d */
[----:B------:R-:W-:Y:S01]  /*2140*/  ULOP3.LUT UR6, UR6, 0x10000, URZ, 0xfc, !UPT ;  /* 0x0001000006067892 */ /* 0x000fe2000f8efc3f */
[----:B------:R-:W-:Y:S01]  /*2150*/  UMOV UR5, 0x40000040 ;  /* 0x4000004000057882 */ /* 0x000fe20000000000 */
[----:B------:R-:W-:Y:S02]  /*2160*/  UMOV UR7, 0x40000040 ;  /* 0x4000004000077882 */ /* 0x000fe40000000000 */
[----:B------:R-:W-:Y:S02]  /*2170*/  UIADD3 UR10, UR6, 0x2, URZ ;  /* 0x00000002060a7890 */ /* 0x000fe4000fffe03f */
[----:B------:R-:W-:Y:S01]  /*2180*/  UIADD3 UR8, UR4, 0x2, URZ ;  /* 0x0000000204087890 */ /* 0x000fe2000fffe03f */
[----:B------:R-:W-:Y:S02]  /*2190*/  UMOV UR11, 0x40000040 ;  /* 0x40000040000b7882 */ /* 0x000fe40000000000 */
[----:B------:R-:W-:Y:S01]  /*21a0*/  HGMMA.64x32x16.F32 R120, gdesc[UR4], RZ, !UPT, gsb0 ;  /* 0x00600000047879f0 */ /* 0x000fe2000c0008ff */
[----:B------:R-:W-:Y:S01]  /*21b0*/  UMOV UR9, 0x40000040 ;  /* 0x4000004000097882 */ /* 0x000fe20000000000 */
[----:B------:R-:W-:Y:S01]  /*21c0*/  UMOV UR7, 0x40000040 ;  /* 0x4000004000077882 */ /* 0x000fe20000000000 */
[----:B------:R-:W-:Y:S01]  /*21d0*/  UMOV UR5, 0x40000040 ;  /* 0x4000004000057882 */ /* 0x000fe20000000000 */
[----:B------:R-:W-:-:S06]  /*21e0*/  UISETP.GE.AND UP1, UPT, UR44, 0x1, UPT ;  /* 0x000000012c00788c */ /* 0x000fcc000bf26270 */
[----:B------:R-:W-:Y:S01]  /*21f0*/  PLOP3.LUT P1, PT, PT, PT, UP1, 0x40, 0x0 ;  /* 0x000000000000781c */ /* 0x000fe20003f2e818 */
        /* <DEDUP_REMOVED lines=75> */
[----:B------:R-:W-:Y:S05]  /*26b0*/  @P1 BRA `(.L_x_4969) ;  /* 0x0000000000641947 */ /* 0x000fea0003800000 */
        /* <DEDUP_REMOVED lines=14> */
.L_x_4971:
[----:B------:R-:W-:-:S06]  /*27a0*/  UISETP.NE.AND UP0, UPT, UR44, 0x1, UPT ;  /* 0x000000012c00788c */ /* 0x000fcc000bf05270 */
[----:B------:R-:W-:-:S05]  /*27b0*/  PLOP3.LUT P1, PT, PT, PT, UP0, 0x80, 0x0 ;  /* 0x000000000000781c */ /* 0x000fca0003f2f008 */
[----:B------:R-:W-:-:S08]  /*27c0*/  @UP0 ULDC UR5, c[0x0][0x754] ;  /* 0x0001d50000050ab9 */ /* 0x000fd00000000800 */
[----:B------:R-:W-:Y:S01]  /*27d0*/  @P1 IMAD.HI.U32 R16, R23, UR5, RZ ;  /* 0x0000000517101c27 */ /* 0x000fe2000f8e00ff */
[----:B------:R-:W-:-:S04]  /*27e0*/  @UP0 ULDC UR5, c[0x0][0x758] ;  /* 0x0001d60000050ab9 */ /* 0x000fc80000000800 */
[----:B------:R-:W-:-:S07]  /*27f0*/  @P1 SHF.R.U32.HI R23, RZ, UR5, R16 ;  /* 0x00000005ff171c19 */ /* 0x000fce0008011610 */
.L_x_4972:
[----:B------:R-:W-:Y:S05]  /*2800*/  BSYNC B0 ;  /* 0x0000000000007941 */ /* 0x000fea0003800000 */
.L_x_4970:
[----:B------:R-:W-:Y:S01]  /*2810*/  IMAD R23, R23, UR44, R12 ;  /* 0x0000002c17177c24 */ /* 0x000fe2000f8e020c */
[----:B------:R-:W-:-:S04]  /*2820*/  IADD3 R16, R19, UR4, R6 ;  /* 0x0000000413107c10 */ /* 0x000fc8000fffe006 */
[----:B------:R-:W-:Y:S02]  /*2830*/  VIADDMNMX R17, R23, UR44, R17, PT ;  /* 0x0000002c17117c46 */ /* 0x000fe4000b800111 */
[----:B------:R-:W-:-:S07]  /*2840*/  VIMNMX R16, R16, R23, !PT ;  /* 0x0000001710107248 */ /* 0x000fce0007fe0100 */
.L_x_4969:
[C---:B------:R-:W-:Y:S02]  /*2850*/  ISETP.GE.AND P1, PT, R14.reuse, 0x1, PT ;  /* 0x000000010e00780c */ /* 0x040fe40003f26270 */
[----:B------:R-:W-:Y:S02]  /*2860*/  ISETP.GE.AND P2, PT, R14, 0x2, PT ;  /* 0x000000020e00780c */ /* 0x000fe40003f46270 */
[C---:B------:R-:W-:Y:S02]  /*2870*/  ISETP.GT.AND P5, PT, R16.reuse, RZ, !P1 ;  /* 0x000000ff1000720c */ /* 0x040fe40004fa4270 */
[----:B------:R-:W-:Y:S02]  /*2880*/  ISETP.GT.AND P6, PT, R16, 0x1, !P2 ;  /* 0x000000011000780c */ /* 0x000fe400057c4270 */
[----:B------:R-:W-:Y:S02]  /*2890*/  ISETP.LT.OR P5, PT, R17, 0x1, P5 ;  /* 0x000000011100780c */ /* 0x000fe40002fa1670 */
[----:B------:R-:W-:-:S02]  /*28a0*/  ISETP.GE.AND P3, PT, R14, 0x9, PT ;  /* 0x000000090e00780c */ /* 0x000fc40003f66270 */
[----:B------:R-:W-:Y:S02]  /*28b0*/  ISETP.LT.OR P6, PT, R17, 0x2, P6 ;  /* 0x000000021100780c */ /* 0x000fe400037c1670 */
[----:B------:R-:W-:Y:S02]  /*28c0*/  FSEL R23, R136, -INF , !P5 ;  /* 0xff80000088177808 */ /* 0x000fe40006800000 */
[----:B------:R-:W-:Y:S02]  /*28d0*/  ISETP.GE.AND P4, PT, R14, 0xa, PT ;  /* 0x0000000a0e00780c */ /* 0x000fe40003f86270 */
[C---:B------:R-:W-:Y:S02]  /*28e0*/  ISETP.GT.AND P5, PT, R16.reuse, 0x8, !P3 ;  /* 0x000000081000780c */ /* 0x040fe40005fa4270 */
[----:B------:R-:W-:Y:S02]  /*28f0*/  FSEL R137, R137, -INF , !P6 ;  /* 0xff80000089897808 */ /* 0x000fe40007000000 */
[----:B------:R-:W-:-:S02]  /*2900*/  ISETP.GT.AND P6, PT, R16, 0x9, !P4 ;  /* 0x000000091000780c */ /* 0x000fc400067c4270 */
[C---:B------:R-:W-:Y:S02]  /*2910*/  ISETP.LT.OR P5, PT, R17.reuse, 0x9, P5 ;  /* 0x000000091100780c */ /* 0x040fe40002fa1670 */
[----:B------:R-:W-:Y:S02]  /*2920*/  ISETP.LT.OR P6, PT, R17, 0xa, P6 ;  /* 0x0000000a1100780c */ /* 0x000fe400037c1670 */
[----:B------:R-:W-:Y:S02]  /*2930*/  FSEL R155, R140, -INF , !P5 ;  /* 0xff8000008c9b7808 */ /* 0x000fe40006800000 */
[----:B------:R-:W-:Y:S02]  /*2940*/  ISETP.GE.AND P5, PT, R14, 0x11, PT ;  /* 0x000000110e00780c */ /* 0x000fe40003fa6270 */
[----:B------:R-:W-:Y:S02]  /*2950*/  FSEL R141, R141, -INF , !P6 ;  /* 0xff8000008d8d7808 */ /* 0x000fe40007000000 */
[----:B------:R-:W-:-:S02]  /*2960*/  ISETP.GT.AND P6, PT, R16, 0x10, !P5 ;  /* 0x000000101000780c */ /* 0x000fc40006fc4270 */
[----:B------:R-:W-:Y:S02]  /*2970*/  LOP3.LUT R2, R2, 0xfffffffb, RZ, 0xc0, !PT ;  /* 0xfffffffb02027812 */ /* 0x000fe400078ec0ff */
[----:B------:R-:W-:-:S04]  /*2980*/  ISETP.LT.OR P6, PT, R17, 0x11, P6 ;  /* 0x000000111100780c */ /* 0x000fc800037c1670 */
[----:B------:R-:W-:Y:S02]  /*2990*/  FSEL R157, R144, -INF , !P6 ;  /* 0xff800000909d7808 */ /* 0x000fe40007000000 */
[----:B------:R-:W-:-:S13]  /*29a0*/  ISETP.GE.AND P6, PT, R14, 0x12, PT ;  /* 0x000000120e00780c */ /* 0x000fda0003fc6270 */
[----:B------:R-:W-:Y:S02]  /*29b0*/  @P6 LOP3.LUT R2, R2, 0x4, RZ, 0xfc, !PT ;  /* 0x0000000402026812 */ /* 0x000fe400078efcff */
[----:B------:R-:W-:Y:S02]  /*29c0*/  ISETP.GT.AND P6, PT, R16, 0x11, !P6 ;  /* 0x000000111000780c */ /* 0x000fe400077c4270 */
        /* <DEDUP_REMOVED lines=11> */
[----:B------:R-:W-:-:S04]  /*2a80*/  ISETP.GT.AND P6, PT, R16, 0x19, !P6 ;  /* 0x000000191000780c */ /* 0x000fc800077c4270 */
[----:B------:R-:W-:Y:S01]  /*2a90*/  ISETP.LT.OR P6, PT, R17, 0x1a, P6 ;  /* 0x0000001a1100780c */ /* 0x000fe200037c1670 */
[----:B------:R-:W-:-:S03]  /*2aa0*/  VIADD R17, R19, 0x8 ;  /* 0x0000000813117836 */ /* 0x000fc60000000000 */
[----:B------:R-:W-:Y:S01]  /*2ab0*/  FSEL R149, R149, -INF , !P6 ;  /* 0xff80000095957808 */ /* 0x000fe20007000000 */
[----:B------:R-:W-:Y:S01]  /*2ac0*/  IMAD.IADD R18, R18, 0x1, R17 ;  /* 0x0000000112127824 */ /* 0x000fe200078e0211 */
[----:B------:R-:W-:Y:S02]  /*2ad0*/  PLOP3.LUT P6, PT, PT, PT, UP1, 0x40, 0x0 ;  /* 0x000000000000781c */ /* 0x000fe40003fce818 */
[----:B------:R-:W-:-:S11]  /*2ae0*/  VIADDMNMX R20, R17, R20, R13, PT ;  /* 0x0000001411147246 */ /* 0x000fd6000380010d */
        /* <DEDUP_REMOVED lines=11> */
[----:B------:R-:W-:Y:S01]  /*2ba0*/  PLOP3.LUT P6, PT, PT, PT, UP0, 0x80, 0x0 ;  /* 0x000000000000781c */ /* 0x000fe20003fcf008 */
[----:B------:R-:W-:-:S12]  /*2bb0*/  @UP0 ULDC UR4, c[0x0][0x758] ;  /* 0x0001d60000040ab9 */ /* 0x000fd80000000800 */
[----:B------:R-:W-:-:S04]  /*2bc0*/  @P6 SHF.R.U32.HI R17, RZ, UR4, R16 ;  /* 0x00000004ff116c19 */ /* 0x000fc80008011610 */
[----:B------:R-:W-:Y:S01]  /*2bd0*/  LOP3.LUT R17, RZ, R17, RZ, 0x33, !PT ;  /* 0x00000011ff117212 */ /* 0x000fe200078e33ff */
[----:B------:R-:W-:Y:S06]  /*2be0*/  BRA `(.L_x_4976) ;  /* 0x00000000001c7947 */ /* 0x000fec0003800000 */
.L_x_4975:
[----:B------:R-:W-:-:S06]  /*2bf0*/  UISETP.NE.AND UP0, UPT, UR44, 0x1, UPT ;  /* 0x000000012c00788c */ /* 0x000fcc000bf05270 */
[----:B------:R-:W-:-:S05]  /*2c00*/  PLOP3.LUT P6, PT, PT, PT, UP0, 0x80, 0x0 ;  /* 0x000000000000781c */ /* 0x000fca0003fcf008 */
[----:B------:R-:W-:-:S08]  /*2c10*/  @UP0 ULDC UR4, c[0x0][0x754] ;  /* 0x0001d50000040ab9 */ /* 0x000fd00000000800 */
[----:B------:R-:W-:Y:S01]  /*2c20*/  @P6 IMAD.HI.U32 R16, R17, UR4, RZ ;  /* 0x0000000411106c27 */ /* 0x000fe2000f8e00ff */
[----:B------:R-:W-:Y:S01]  /*2c30*/  PLOP3.LUT P6, PT, PT, PT, UP0, 0x80, 0x0 ;  /* 0x000000000000781c */ /* 0x000fe20003fcf008 */
[----:B------:R-:W-:-:S12]  /*2c40*/  @UP0 ULDC UR4, c[0x0][0x758] ;  /* 0x0001d60000040ab9 */ /* 0x000fd80000000800 */
[----:B------:R-:W-:-:S07]  /*2c50*/  @P6 SHF.R.U32.HI R17, RZ, UR4, R16 ;  /* 0x00000004ff116c19 */ /* 0x000fce0008011610 */
.L_x_4976:
[----:B------:R-:W-:Y:S05]  /*2c60*/  BSYNC B0 ;  /* 0x0000000000007941 */ /* 0x000fea0003800000 */
.L_x_4974:
[----:B------:R-:W-:-:S05]  /*2c70*/  IMAD R17, R17, UR44, R12 ;  /* 0x0000002c11117c24 */ /* 0x000fca000f8e020c */
[----:B------:R-:W-:Y:S02]  /*2c80*/  VIMNMX R18, R18, R17, !PT ;  /* 0x0000001112127248 */ /* 0x000fe40007fe0100 */
[----:B------:R-:W-:-:S07]  /*2c90*/  VIADDMNMX R20, R17, UR44, R20, PT ;  /* 0x0000002c11147c46 */ /* 0x000fce000b800114 */
.L_x_4973:
[C---:B------:R-:W-:Y:S01]  /*2ca0*/  ISETP.GT.AND P2, PT, R18.reuse, 0x1, !P2 ;  /* 0x000000011200780c */ /* 0x040fe20005744270 */
[--C-:B----4-:R-:W-:Y:S01]  /*2cb0*/  FFMA.FTZ R144, R145, UR45, -R22.reuse ;  /* 0x0000002d91907c23 */ /* 0x110fe20008010816 */
[--C-:B------:R-:W-:Y:S01]  /*2cc0*/  FFMA.FTZ R140, R141, UR45, -R22.reuse ;  /* 0x0000002d8d8c7c23 */ /* 0x100fe20008010816 */
[----:B------:R-:W-:Y:S01]  /*2cd0*/  ISETP.GT.AND P3, PT, R18, 0x8, !P3 ;  /* 0x000000081200780c */ /* 0x000fe20005f64270 */
[--C-:B------:R-:W-:Y:S01]  /*2ce0*/  FFMA.FTZ R136, R137, UR45, -R22.reuse ;  /* 0x0000002d89887c23 */ /* 0x100fe20008010816 */
[----:B------:R-:W-:Y:S01]  /*2cf0*/  ISETP.LT.OR P2, PT, R20, 0x2, P2 ;  /* 0x000000021400780c */ /* 0x000fe20001741670 */
[--C-:B------:R-:W-:Y:S01]  /*2d00*/  FFMA.FTZ R17, R23, UR45, -R22.reuse ;  /* 0x0000002d17117c23 */ /* 0x100fe20008010816 */
[----:B------:R-:W-:Y:S01]  /*2d10*/  ISETP.GE.AND P6, PT, R14, 0x12, PT ;  /* 0x000000120e00780c */ /* 0x000fe20003fc6270 */
[--C-:B------:R-:W-:Y:S01]  /*2d20*/  FFMA.FTZ R19, R155, UR45, -R22.reuse ;  /* 0x0000002d9b137c23 */ /* 0x100fe20008010816 */
[----:B------:R-:W-:Y:S01]  /*2d30*/  FSEL R16, R139, -INF , !P2 ;  /* 0xff8000008b107808 */ /* 0x000fe20005000000 */
[--C-:B------:R-:W-:Y:S01]  /*2d40*/  FFMA.FTZ R139, R148, UR45, -R22.reuse ;  /* 0x0000002d948b7c23 */ /* 0x100fe20008010816 */
[----:B------:R-:W-:Y:S01]  /*2d50*/  LEA R148, R7, UR37, 0x2 ;  /* 0x0000002507947c11 */ /* 0x000fe2000f8e10ff */
[--C-:B------:R-:W-:Y:S01]  /*2d60*/  FFMA.FTZ R23, R157, UR45, -R22.reuse ;  /* 0x0000002d9d177c23 */ /* 0x100fe20008010816 */
[----:B------:R-:W-:Y:S01]  /*2d70*/  ISETP.LT.OR P3, PT, R20, 0x9, P3 ;  /* 0x000000091400780c */ /* 0x000fe20001f61670 */
[--C-:B-----5:R-:W-:Y:S01]  /*2d80*/  FFMA.FTZ R137, R16, UR45, -R21.reuse ;  /* 0x0000002d10897c23 */ /* 0x120fe20008010815 */
[C---:B------:R-:W-:Y:S01]  /*2d90*/  ISETP.GT.AND P5, PT, R18.reuse, 0x10, !P5 ;  /* 0x000000101200780c */ /* 0x040fe20006fa4270 */
[----:B------:R-:W1:Y:S01]  /*2da0*/  LDS R145, [R148+0x30200] ;  /* 0x0302000094917984 */ /* 0x000e620000000800 */
[C---:B------:R-:W-:Y:S01]  /*2db0*/  ISETP.GT.AND P4, PT, R18.reuse, 0x9, !P4 ;  /* 0x000000091200780c */ /* 0x040fe20006784270 */
[----:B------:R-:W-:Y:S01]  /*2dc0*/  FFMA.FTZ R22, R149, UR45, -R22 ;  /* 0x0000002d95167c23 */ /* 0x000fe20008010816 */
[----:B------:R-:W-:Y:S01]  /*2dd0*/  ISETP.GT.AND P2, PT, R18, 0x11, !P6 ;  /* 0x000000111200780c */ /* 0x000fe20007744270 */
[----:B------:R-:W2:Y:S01]  /*2de0*/  LDS R141, [R148+0x30220] ;  /* 0x03022000948d7984 */ /* 0x000ea20000000800 */
[----:B------:R-:W-:Y:S01]  /*2df0*/  ISETP.GE.AND P6, PT, R14, 0x1a, PT ;  /* 0x0000001a0e00780c */ /* 0x000fe20003fc6270 */
[----:B------:R-:W3:Y:S01]  /*2e00*/  MUFU.EX2 R17, R17 ;  /* 0x0000001100117308 */ /* 0x000ee20000000800 */
[----:B------:R-:W-:Y:S01]  /*2e10*/  FSEL R142, R142, -INF , !P3 ;  /* 0xff8000008e8e7808 */ /* 0x000fe20005800000 */
[----:B------:R-:W-:Y:S01]  /*2e20*/  USHF.R.U32.HI UR6, URZ, 0x4, UR42 ;  /* 0x000000043f067899 */ /* 0x000fe2000801162a */
[----:B------:R-:W-:Y:S01]  /*2e30*/  ISETP.GE.AND P3, PT, R14, 0x19, PT ;  /* 0x000000190e00780c */ /* 0x000fe20003f66270 */
[----:B------:R-:W-:Y:S01]  /*2e40*/  UMOV UR11, 0x80000020 ;  /* 0x80000020000b7882 */ /* 0x000fe20000000000 */
[----:B------:R-:W-:Y:S01]  /*2e50*/  ISETP.LT.OR P5, PT, R20, 0x11, P5 ;  /* 0x000000111400780c */ /* 0x000fe20002fa1670 */
[--C-:B------:R-:W-:Y:S01]  /*2e60*/  FFMA.FTZ R142, R142, UR45, -R21.reuse ;  /* 0x0000002d8e8e7c23 */ /* 0x100fe20008010815 */
[----:B------:R-:W-:Y:S01]  /*2e70*/  ISETP.GT.AND P1, PT, R18, RZ, !P1 ;  /* 0x000000ff1200720c */ /* 0x000fe20004f24270 */
[----:B------:R-:W-:Y:S01]  /*2e80*/  MUFU.EX2 R136, R136 ;  /* 0x0000008800887308 */ /* 0x000fe20000000800 */
[----:B------:R-:W-:Y:S01]  /*2e90*/  ISETP.LT.OR P4, PT, R20, 0xa, P4 ;  /* 0x0000000a1400780c */ /* 0x000fe20002781670 */
[----:B------:R-:W-:Y:S01]  /*2ea0*/  ULOP3.LUT UR6, UR6, 0x3fff, URZ, 0xc0, !UPT ;  /* 0x00003fff06067892 */ /* 0x000fe2000f8ec03f */
[C---:B------:R-:W-:Y:S01]  /*2eb0*/  ISETP.GT.AND P6, PT, R18.reuse, 0x19, !P6 ;  /* 0x000000191200780c */ /* 0x040fe200077c4270 */
[----:B------:R-:W-:Y:S01]  /*2ec0*/  UMOV UR9, 0x40000040 ;  /* 0x4000004000097882 */ /* 0x000fe20000000000 */
[----:B------:R-:W-:Y:S01]  /*2ed0*/  ISETP.GT.AND P3, PT, R18, 0x18, !P3 ;  /* 0x000000181200780c */ /* 0x000fe20005f64270 */
[----:B------:R-:W-:Y:S01]  /*2ee0*/  ULOP3.LUT UR12, UR6, 0x1000000, URZ, 0xfc, !UPT ;  /* 0x01000000060c7892 */ /* 0x000fe2000f8efc3f */
[----:B------:R-:W-:Y:S01]  /*2ef0*/  FSEL R146, R146, -INF , !P5 ;  /* 0xff80000092927808 */ /* 0x000fe20006800000 */
[----:B------:R-:W4:Y:S01]  /*2f00*/  MUFU.EX2 R19, R19 ;  /* 0x0000001300137308 */ /* 0x000f220000000800 */
[----:B------:R-:W-:Y:S01]  /*2f10*/  FSEL R16, R143, -INF , !P4 ;  /* 0xff8000008f107808 */ /* 0x000fe20006000000 */
[----:B------:R-:W-:Y:S01]  /*2f20*/  UMOV UR13, 0x80000020 ;  /* 0x80000020000d7882 */ /* 0x000fe20000000000 */
[C---:B------:R-:W-:Y:S01]  /*2f30*/  ISETP.LT.OR P1, PT, R20.reuse, 0x1, P1 ;  /* 0x000000011400780c */ /* 0x040fe20000f21670 */
[----:B------:R-:W-:Y:S01]  /*2f40*/  UMOV UR15, 0x40000040 ;  /* 0x40000040000f7882 */ /* 0x000fe20000000000 */
[----:B------:R-:W-:Y:S01]  /*2f50*/  ISETP.LT.OR P6, PT, R20, 0x1a, P6 ;  /* 0x0000001a1400780c */ /* 0x000fe200037c1670 */
[--C-:B------:R-:W-:Y:S01]  /*2f60*/  FFMA.FTZ R143, R16, UR45, -R21.reuse ;  /* 0x0000002d108f7c23 */ /* 0x100fe20008010815 */
[C---:B------:R-:W-:Y:S01]  /*2f70*/  ISETP.LT.OR P2, PT, R20.reuse, 0x12, P2 ;  /* 0x000000121400780c */ /* 0x040fe20001741670 */
[----:B------:R-:W5:Y:S01]  /*2f80*/  MUFU.EX2 R140, R140 ;  /* 0x0000008c008c7308 */ /* 0x000f620000000800 */
[----:B------:R-:W-:Y:S01]  /*2f90*/  ISETP.LT.OR P3, PT, R20, 0x19, P3 ;  /* 0x000000191400780c */ /* 0x000fe20001f61670 */
[----:B------:R-:W-:Y:S01]  /*2fa0*/  FFMA.FTZ R20, R146, UR45, -R21 ;  /* 0x0000002d92147c23 */ /* 0x000fe20008010815 */
[----:B------:R-:W-:Y:S01]  /*2fb0*/  FSEL R18, R138, -INF , !P1 ;  /* 0xff8000008a127808 */ /* 0x000fe20004800000 */
[----:B------:R-:W-:Y:S01]  /*2fc0*/  UMOV UR10, UR12 ;  /* 0x0000000c000a7c82 */ /* 0x000fe20008000000 */
[----:B------:R-:W-:-:S02]  /*2fd0*/  FSEL R146, R151, -INF , !P6 ;  /* 0xff80000097927808 */ /* 0x000fc40007000000 */
[----:B------:R-:W-:Y:S01]  /*2fe0*/  FSEL R16, R147, -INF , !P2 ;  /* 0xff80000093107808 */ /* 0x000fe20005000000 */
[--C-:B------:R-:W-:Y:S01]  /*2ff0*/  FFMA.FTZ R147, R18, UR45, -R21.reuse ;  /* 0x0000002d12937c23 */ /* 0x100fe20008010815 */
[----:B------:R-:W-:Y:S01]  /*3000*/  FSEL R150, R150, -INF , !P3 ;  /* 0xff80000096967808 */ /* 0x000fe20005800000 */
[----:B------:R-:W-:Y:S01]  /*3010*/  FFMA.FTZ R146, R146, UR45, -R21 ;  /* 0x0000002d92927c23 */ /* 0x000fe20008010815 */
[----:B-1----:R-:W-:Y:S01]  /*3020*/  FADD.FTZ R120, R120, -R145 ;  /* 0x8000009178787221 */ /* 0x002fe20000010000 */
[----:B------:R-:W-:Y:S01]  /*3030*/  FFMA.FTZ R149, R16, UR45, -R21 ;  /* 0x0000002d10957c23 */ /* 0x000fe20008010815 */
[----:B------:R-:W-:Y:S01]  /*3040*/  FADD.FTZ R121, R121, -R145 ;  /* 0x8000009179797221 */ /* 0x000fe20000010000 */
[----:B------:R-:W-:Y:S01]  /*3050*/  FFMA.FTZ R16, R150, UR45, -R21 ;  /* 0x0000002d96107c23 */ /* 0x000fe20008010815 */
[--C-:B------:R-:W-:Y:S01]  /*3060*/  FADD.FTZ R124, R124, -R145.reuse ;  /* 0x800000917c7c7221 */ /* 0x100fe20000010000 */
[--C-:B------:R-:W-:Y:S01]  /*3070*/  FADD.FTZ R125, R125, -R145.reuse ;  /* 0x800000917d7d7221 */ /* 0x100fe20000010000 */
[--C-:B------:R-:W-:Y:S01]  /*3080*/  FADD.FTZ R128, R128, -R145.reuse ;  /* 0x8000009180807221 */ /* 0x100fe20000010000 */
[--C-:B------:R-:W-:Y:S01]  /*3090*/  FADD.FTZ R129, R129, -R145.reuse ;  /* 0x8000009181817221 */ /* 0x100fe20000010000 */
[--C-:B------:R-:W-:Y:S01]  /*30a0*/  FADD.FTZ R132, R132, -R145.reuse ;  /* 0x8000009184847221 */ /* 0x100fe20000010000 */
[----:B------:R-:W1:Y:S01]  /*30b0*/  MUFU.EX2 R23, R23 ;  /* 0x0000001700177308 */ /* 0x000e620000000800 */
[----:B------:R-:W-:Y:S01]  /*30c0*/  FADD.FTZ R145, R133, -R145 ;  /* 0x8000009185917221 */ /* 0x000fe20000010000 */
[--C-:B--2---:R-:W-:Y:S01]  /*30d0*/  FADD.FTZ R148, R123, -R141.reuse ;  /* 0x8000008d7b947221 */ /* 0x104fe20000010000 */
[--C-:B------:R-:W-:Y:S01]  /*30e0*/  FADD.FTZ R123, R126, -R141.reuse ;  /* 0x8000008d7e7b7221 */ /* 0x100fe20000010000 */
[--C-:B------:R-:W-:Y:S01]  /*30f0*/  FADD.FTZ R126, R127, -R141.reuse ;  /* 0x8000008d7f7e7221 */ /* 0x100fe20000010000 */
[--C-:B------:R-:W-:Y:S01]  /*3100*/  FADD.FTZ R127, R130, -R141.reuse ;  /* 0x8000008d827f7221 */ /* 0x100fe20000010000 */
[--C-:B------:R-:W-:Y:S01]  /*3110*/  FADD.FTZ R130, R131, -R141.reuse ;  /* 0x8000008d83827221 */ /* 0x100fe20000010000 */
[----:B---3--:R-:W-:Y:S01]  /*3120*/  FMUL.FTZ R120, R17, R120 ;  /* 0x0000007811787220 */ /* 0x008fe20000410000 */
[----:B------:R-:W2:Y:S01]  /*3130*/  MUFU.EX2 R144, R144 ;  /* 0x0000009000907308 */ /* 0x000ea20000000800 */
[----:B----4-:R-:W-:Y:S01]  /*3140*/  FMUL.FTZ R124, R19, R124 ;  /* 0x0000007c137c7220 */ /* 0x010fe20000410000 */
[----:B-----5:R-:W-:Y:S01]  /*3150*/  F2FP.F16.F32.PACK_AB R18, R140, R19 ;  /* 0x000000138c12723e */ /* 0x020fe200000000ff */
[--C-:B------:R-:W-:Y:S01]  /*3160*/  FADD.FTZ R122, R122, -R141.reuse ;  /* 0x8000008d7a7a7221 */ /* 0x100fe20000010000 */
[----:B------:R-:W-:Y:S01]  /*3170*/  R2UR UR7, R9 ;  /* 0x00000000090772ca */ /* 0x000fe200000e0000 */
[--C-:B------:R-:W-:Y:S01]  /*3180*/  FADD.FTZ R134, R134, -R141.reuse ;  /* 0x8000008d86867221 */ /* 0x100fe20000010000 */
[----:B------:R-:W-:Y:S01]  /*3190*/  FADD.FTZ R135, R135, -R141 ;  /* 0x8000008d87877221 */ /* 0x000fe20000010000 */
[----:B------:R-:W-:Y:S01]  /*31a0*/  FMUL.FTZ R121, R136, R121 ;  /* 0x0000007988797220 */ /* 0x000fe20000410000 */
[----:B------:R-:W3:Y:S01]  /*31b0*/  MUFU.EX2 R22, R22 ;  /* 0x0000001600167308 */ /* 0x000ee20000000800 */
[----:B-1----:R-:W-:Y:S01]  /*31c0*/  FMUL.FTZ R128, R23, R128 ;  /* 0x0000008017807220 */ /* 0x002fe20000410000 */
[----:B------:R-:W-:-:S06]  /*31d0*/  FMUL.FTZ R125, R140, R125 ;  /* 0x0000007d8c7d7220 */ /* 0x000fcc0000410000 */
[----:B------:R-:W-:Y:S01]  /*31e0*/  MUFU.EX2 R137, R137 ;  /* 0x0000008900897308 */ /* 0x000fe20000000800 */
[----:B------:R-:W-:Y:S01]  /*31f0*/  ULEA UR4, UR7, UR37, 0xd ;  /* 0x0000002507047291 */ /* 0x000fe2000f8e683f */
[----:B--2---:R-:W-:Y:S01]  /*3200*/  FMUL.FTZ R129, R144, R129 ;  /* 0x0000008190817220 */ /* 0x004fe20000410000 */
[----:B------:R-:W-:Y:S02]  /*3210*/  UIMAD UR7, UR7, 0x3000, UR37 ;  /* 0x00003000070778a4 */ /* 0x000fe4000f8e0225 */
[----:B------:R-:W-:Y:S02]  /*3220*/  UIADD3 UR5, UR4, 0x2a000, URZ ;  /* 0x0002a00004057890 */ /* 0x000fe4000fffe03f */
[----:B------:R-:W-:Y:S01]  /*3230*/  USHF.R.U32.HI UR7, URZ, 0x4, UR7 ;  /* 0x000000043f077899 */ /* 0x000fe20008011607 */
[----:B------:R-:W1:Y:S01]  /*3240*/  MUFU.EX2 R142, R142 ;  /* 0x0000008e008e7308 */ /* 0x000e620000000800 */
[----:B---3--:R-:W-:Y:S01]  /*3250*/  FMUL.FTZ R145, R22, R145 ;  /* 0x0000009116917220 */ /* 0x008fe20000410000 */
[----:B------:R-:W-:-:S02]  /*3260*/  USHF.R.U32.HI UR5, URZ, 0x4, UR5 ;  /* 0x000000043f057899 */ /* 0x000fc40008011605 */
[----:B------:R-:W-:Y:S02]  /*3270*/  ULOP3.LUT UR14, UR7, 0x3fff, URZ, 0xc0, !UPT ;  /* 0x00003fff070e7892 */ /* 0x000fe4000f8ec03f */
[----:B------:R-:W-:Y:S02]  /*3280*/  ULOP3.LUT UR6, UR5, 0x3fff, URZ, 0xc0, !UPT ;  /* 0x00003fff05067892 */ /* 0x000fe4000f8ec03f */
[----:B------:R-:W2:Y:S01]  /*3290*/  MUFU.EX2 R143, R143 ;  /* 0x0000008f008f7308 */ /* 0x000ea20000000800 */
[----:B------:R-:W-:-:S04]  /*32a0*/  R2UR UR5, R152 ;  /* 0x00000000980572ca */ /* 0x000fc800000e0000 */
[----:B------:R-:W-:-:S03]  /*32b0*/  UMOV UR8, UR6 ;  /* 0x0000000600087c82 */ /* 0x000fc60008000000 */
[----:B------:R-:W3:Y:S01]  /*32c0*/  MUFU.EX2 R21, R149 ;  /* 0x0000009500157308 */ /* 0x000ee20000000800 */
[----:B-1----:R-:W-:-:S05]  /*32d0*/  FMUL.FTZ R123, R142, R123 ;  /* 0x0000007b8e7b7220 */ /* 0x002fca0000410000 */
[----:B------:R-:W-:Y:S02]  /*32e0*/  USHF.R.U32.HI UR5, URZ, 0x4, UR5 ;  /* 0x000000043f057899 */ /* 0x000fe40008011605 */
[----:B------:R-:W1:Y:S01]  /*32f0*/  MUFU.EX2 R147, R147 ;  /* 0x0000009300937308 */ /* 0x000e620000000800 */
[C---:B--2---:R-:W-:Y:S01]  /*3300*/  F2FP.F16.F32.PACK_AB R19, R143.reuse, R142 ;  /* 0x0000008e8f13723e */ /* 0x044fe200000000ff */
[----:B------:R-:W-:Y:S01]  /*3310*/  FMUL.FTZ R126, R143, R126 ;  /* 0x0000007e8f7e7220 */ /* 0x000fe20000410000 */
[----:B------:R-:W-:-:S05]  /*3320*/  ULOP3.LUT UR5, UR5, 0x3fff, URZ, 0xc0, !UPT ;  /* 0x00003fff05057892 */ /* 0x000fca000f8ec03f */
[----:B------:R-:W2:Y:S01]  /*3330*/  MUFU.EX2 R139, R139 ;  /* 0x0000008b008b7308 */ /* 0x000ea20000000800 */
[----:B---3--:R-:W-:-:S07]  /*3340*/  FMUL.FTZ R130, R21, R130 ;  /* 0x0000008215827220 */ /* 0x008fce0000410000 */
[----:B------:R3:W4:Y:S01]  /*3350*/  MUFU.EX2 R138, R20 ;  /* 0x00000014008a7308 */ /* 0x0007220000000800 */
[----:B-1----:R-:W-:-:S07]  /*3360*/  FMUL.FTZ R122, R147, R122 ;  /* 0x0000007a937a7220 */ /* 0x002fce0000410000 */
[----:B------:R1:W5:Y:S01]  /*3370*/  MUFU.EX2 R133, R16 ;  /* 0x0000001000857308 */ /* 0x0003620000000800 */
[----:B---3--:R-:W-:Y:S01]  /*3380*/  F2FP.F16.F32.PACK_AB R20, R144, R23 ;  /* 0x000000179014723e */ /* 0x008fe200000000ff */
[----:B--2---:R-:W-:Y:S01]  /*3390*/  FMUL.FTZ R132, R139, R132 ;  /* 0x000000848b847220 */ /* 0x004fe20000410000 */
[----:B------:R-:W-:-:S05]  /*33a0*/  F2FP.F16.F32.PACK_AB R22, R22, R139 ;  /* 0x0000008b1616723e */ /* 0x000fca00000000ff */
[----:B------:R-:W2:Y:S01]  /*33b0*/  MUFU.EX2 R146, R146 ;  /* 0x0000009200927308 */ /* 0x000ea20000000800 */
[----:B-1----:R-:W-:Y:S01]  /*33c0*/  F2FP.F16.F32.PACK_AB R16, R136, R17 ;  /* 0x000000118810723e */ /* 0x002fe200000000ff */
[----:B----4-:R-:W-:Y:S01]  /*33d0*/  FMUL.FTZ R131, R138, R127 ;  /* 0x0000007f8a837220 */ /* 0x010fe20000410000 */
[----:B------:R-:W-:Y:S01]  /*33e0*/  F2FP.F16.F32.PACK_AB R17, R137, R147 ;  /* 0x000000938911723e */ /* 0x000fe200000000ff */
[----:B------:R-:W-:Y:S01]  /*33f0*/  BAR.SYNC.DEFER_BLOCKING 0x9, 0x180 ;  /* 0x0246000000007b1d */ /* 0x000fe20000010000 */
[----:B------:R-:W-:Y:S01]  /*3400*/  F2FP.F16.F32.PACK_AB R21, R21, R138 ;  /* 0x0000008a1515723e */ /* 0x000fe200000000ff */
[----:B------:R-:W-:Y:S01]  /*3410*/  FMUL.FTZ R127, R137, R148 ;  /* 0x00000094897f7220 */ /* 0x000fe20000410000 */
[----:B-----5:R-:W-:Y:S01]  /*3420*/  FMUL.FTZ R134, R133, R134 ;  /* 0x0000008685867220 */ /* 0x020fe20000410000 */
[C---:B--2---:R-:W-:Y:S01]  /*3430*/  F2FP.F16.F32.PACK_AB R23, R146.reuse, R133 ;  /* 0x000000859217723e */ /* 0x044fe200000000ff */
[----:B------:R-:W-:Y:S01]  /*3440*/  FMUL.FTZ R135, R146, R135 ;  /* 0x0000008792877220 */ /* 0x000fe20000410000 */
[----:B------:R1:W-:Y:S04]  /*3450*/  STSM.16.M88.4 [R10+0x30400], R16 ;  /* 0x030400100a007844 */ /* 0x0003e80000000200 */
[----:B------:R2:W-:Y:S01]  /*3460*/  STSM.16.M88.4 [R11], R20 ;  /* 0x000000140b007844 */ /* 0x0005e20000000200 */
[----:B------:R-:W-:Y:S01]  /*3470*/  @!PT LDS RZ, [RZ] ;  /* 0x00000000fffff984 */ /* 0x000fe20000000800 */
[----:B------:R-:W-:Y:S01]  /*3480*/  @!PT LDS RZ, [RZ] ;  /* 0x00000000fffff984 */ /* 0x000fe20000000800 */
[----:B------:R-:W-:Y:S01]  /*3490*/  @!PT LDS RZ, [RZ] ;  /* 0x00000000fffff984 */ /* 0x000fe20000000800 */
[----:B------:R-:W-:Y:S01]  /*34a0*/  @!PT LDS RZ, [RZ] ;  /* 0x00000000fffff984 */ /* 0x000fe20000000800 */
[----:B------:R3:W-:Y:S06]  /*34b0*/  MEMBAR.ALL.CTA ;  /* 0x0000000000007992 */ /* 0x0007ec0000008000 */
[----:B---3--:R-:W3:Y:S01]  /*34c0*/  FENCE.VIEW.ASYNC.S ;  /* 0x00000000000073c6 */ /* 0x008ee20000000000 */
[----:B-1----:R-:W-:-:S02]  /*34d0*/  F2FP.F16.F32.PACK_AB R16, R121, R120 ;  /* 0x000000787910723e */ /* 0x002fc400000000ff */
[----:B------:R-:W-:Y:S02]  /*34e0*/  F2FP.F16.F32.PACK_AB R18, R125, R124 ;  /* 0x0000007c7d12723e */ /* 0x000fe400000000ff */
[----:B------:R-:W-:Y:S02]  /*34f0*/  F2FP.F16.F32.PACK_AB R17, R127, R122 ;  /* 0x0000007a7f11723e */ /* 0x000fe400000000ff */
[----:B------:R-:W-:Y:S02]  /*3500*/  F2FP.F16.F32.PACK_AB R19, R126, R123 ;  /* 0x0000007b7e13723e */ /* 0x000fe400000000ff */
[----:B--2---:R-:W-:Y:S02]  /*3510*/  F2FP.F16.F32.PACK_AB R20, R129, R128 ;  /* 0x000000808114723e */ /* 0x004fe400000000ff */
[----:B------:R-:W-:Y:S02]  /*3520*/  F2FP.F16.F32.PACK_AB R22, R145, R132 ;  /* 0x000000849116723e */ /* 0x000fe400000000ff */
[----:B------:R-:W-:-:S02]  /*3530*/  F2FP.F16.F32.PACK_AB R21, R130, R131 ;  /* 0x000000838215723e */ /* 0x000fc400000000ff */
[----:B------:R-:W-:Y:S01]  /*3540*/  F2FP.F16.F32.PACK_AB R23, R135, R134 ;  /* 0x000000868717723e */ /* 0x000fe200000000ff */
        /* <DEDUP_REMOVED lines=75> */
.L_x_4977:
        /* <DEDUP_REMOVED lines=59> */
.L_x_4978:
        /* <DEDUP_REMOVED lines=63> */
.L_x_4953:
        /* <DEDUP_REMOVED lines=25> */
.L_x_4981:
        /* <DEDUP_REMOVED lines=20> */
.L_x_4982:
        /* <DEDUP_REMOVED lines=18> */
.L_x_4983:
        /* <DEDUP_REMOVED lines=18> */
.L_x_4984:
        /* <DEDUP_REMOVED lines=137> */
.L_x_4986:
[----:B------:R-:W-:Y:S05]  /*4f40*/  BSYNC B0 ;  /* 0x0000000000007941 */ /* 0x000fea0003800000 */
.L_x_4985:
[----:B------:R-:W-:-:S04]  /*4f50*/  DEPBAR.LE SB0, 0x0 ;  /* 0x000080000000791a */ /* 0x000fc80000000000 */
[----:B------:R-:W-:Y:S05]  /*4f60*/  EXIT ;  /* 0x000000000000794d */ /* 0x000fea0003800000 */
.L_x_4980:
        /* <DEDUP_REMOVED lines=53> */
.L_x_4988:
[----:B------:R-:W-:Y:S05]  /*52c0*/  BSYNC B0 ;  /* 0x0000000000007941 */ /* 0x000fea0003800000 */
.L_x_4987:
        /* <DEDUP_REMOVED lines=16> */
.L_x_4990:
[----:B------:R-:W-:Y:S05]  /*53d0*/  BSYNC B0 ;  /* 0x0000000000007941 */ /* 0x000fea0003800000 */
.L_x_4989:
        /* <DEDUP_REMOVED lines=16> */
.L_x_4992:
[----:B------:R-:W-:Y:S05]  /*54e0*/  BSYNC B0 ;  /* 0x0000000000007941 */ /* 0x000fea0003800000 */
.L_x_4991:
        /* <DEDUP_REMOVED lines=17> */
.L_x_4994:
[----:B------:R-:W-:Y:S05]  /*5600*/  BSYNC B0 ;  /* 0x0000000000007941 */ /* 0x000fea0003800000 */
.L_x_4993:
        /* <DEDUP_REMOVED lines=17> */
.L_x_4996:
[----:B------:R-:W-:Y:S05]  /*5720*/  BSYNC B0 ;  /* 0x0000000000007941 */ /* 0x000fea0003800000 */
.L_x_4995:
        /* <DEDUP_REMOVED lines=29> */
.L_x_4998:
[----:B------:R-:W-:Y:S05]  /*5900*/  BSYNC B0 ;  /* 0x0000000000007941 */ /* 0x000fea0003800000 */
.L_x_4997:
        /* <DEDUP_REMOVED lines=13> */
.L_x_5000:
[----:B------:R-:W-:Y:S05]  /*59e0*/  BSYNC B0 ;  /* 0x0000000000007941 */ /* 0x000fea0003800000 */
.L_x_4999:
        /* <DEDUP_REMOVED lines=15> */
.L_x_5002:
[----:B------:R-:W-:Y:S05]  /*5ae0*/  BSYNC B0 ;  /* 0x0000000000007941 */ /* 0x000fea0003800000 */
.L_x_5001:
        /* <DEDUP_REMOVED lines=15> */
.L_x_5004:
[----:B------:R-:W-:Y:S05]  /*5be0*/  BSYNC B0 ;  /* 0x0000000000007941 */ /* 0x000fea0003800000 */
.L_x_5003:
        /* <DEDUP_REMOVED lines=15> */
.L_x_5006:
[----:B------:R-:W-:Y:S05]  /*5ce0*/  BSYNC B0 ;  /* 0x0000000000007941 */ /* 0x000fea0003800000 */
.L_x_5005:
        /* <DEDUP_REMOVED lines=15> */
.L_x_5008:
[----:B------:R-:W-:Y:S05]  /*5de0*/  BSYNC B0 ;  /* 0x0000000000007941 */ /* 0x000fea0003800000 */
.L_x_5007:
        /* <DEDUP_REMOVED lines=15> */
.L_x_5010:
[----:B------:R-:W-:Y:S05]  /*5ee0*/  BSYNC B0 ;  /* 0x0000000000007941 */ /* 0x000fea0003800000 */
.L_x_5009:
[----:B------:R-:W-:Y:S05]  /*5ef0*/  EXIT ;  /* 0x000000000000794d */ /* 0x000fea0003800000 */
.L_x_4950:
        /* <DEDUP_REMOVED lines=41> */
.L_x_5014:
        /* <DEDUP_REMOVED lines=39> */
.L_x_5017:
[----:B------:R-:W-:Y:S05]  /*6400*/  BSYNC B1 ;  /* 0x0000000000017941 */ /* 0x000fea0003800000 */
.L_x_5016:
        /* <DEDUP_REMOVED lines=18> */
.L_x_5019:
[----:B------:R-:W-:Y:S05]  /*6530*/  BSYNC B1 ;  /* 0x0000000000017941 */ /* 0x000fea0003800000 */
.L_x_5018:
        /* <DEDUP_REMOVED lines=19> */
.L_x_5021:
[----:B------:R-:W-:Y:S05]  /*6670*/  BSYNC B1 ;  /* 0x0000000000017941 */ /* 0x000fea0003800000 */
.L_x_5020:
[----:B------:R-:W-:Y:S06]  /*6680*/  BAR.ARV 0xa, 0xa0 ;  /* 0x0282800000007b1d */ /* 0x000fec0000002000 */
[----:B------:R-:W-:Y:S04]  /*6690*/  BSSY B1, `(.L_x_5022) ;  /* 0x0000003000017945 */ /* 0x000fe80003800000 */
[----:B------:R-:W-:Y:S05]  /*66a0*/  @!P0 BRA `(.L_x_5023) ;  /* 0x0000000000048947 */ /* 0x000fea0003800000 */
[----:B------:R-:W-:-:S04]  /*66b0*/  DEPBAR.LE SB0, 0x1 ;  /* 0x000080400000791a */ /* 0x000fc80000000000 */
.L_x_5023:
[----:B------:R-:W-:Y:S05]  /*66c0*/  BSYNC B1 ;  /* 0x0000000000017941 */ /* 0x000fea0003800000 */
.L_x_5022:
[----:B------:R-:W-:Y:S06]  /*66d0*/  BAR.ARV 0xb, 0xa0 ;  /* 0x02c2800000007b1d */ /* 0x000fec0000002000 */
[----:B------:R-:W-:Y:S04]  /*66e0*/  BSSY B1, `(.L_x_5024) ;  /* 0x0000003000017945 */ /* 0x000fe80003800000 */
[----:B------:R-:W-:Y:S05]  /*66f0*/  @!P0 BRA `(.L_x_5025) ;  /* 0x0000000000048947 */ /* 0x000fea0003800000 */
[----:B------:R-:W-:-:S04]  /*6700*/  DEPBAR.LE SB0, 0x0 ;  /* 0x000080000000791a */ /* 0x000fc80000000000 */
.L_x_5025:
[----:B------:R-:W-:Y:S05]  /*6710*/  BSYNC B1 ;  /* 0x0000000000017941 */ /* 0x000fea0003800000 */
.L_x_5024:
[----:B------:R-:W-:Y:S06]  /*6720*/  BAR.ARV 0xc, 0xa0 ;  /* 0x0302800000007b1d */ /* 0x000fec0000002000 */
[----:B------:R-:W-:Y:S01]  /*6730*/  UIADD3 UR12, UR5, 0x1, URZ ;  /* 0x00000001050c7890 */ /* 0x000fe2000fffe03f */
[----:B------:R-:W-:Y:S11]  /*6740*/  BRA `(.L_x_5026) ;  /* 0x0000000000047947 */ /* 0x000ff60003800000 */
.L_x_5015:
[----:B------:R-:W-:-:S05]  /*6750*/  UMOV UR12, UR5 ;  /* 0x00000005000c7c82 */ /* 0x000fca0008000000 */
.L_x_5026:
        /* <DEDUP_REMOVED lines=21> */
.L_x_5047:
        /* <DEDUP_REMOVED lines=22> */
.L_x_5028:
[----:B------:R-:W-:Y:S05]  /*6a10*/  BSYNC B1 ;  /* 0x0000000000017941 */ /* 0x000fea0003800000 */
.L_x_5027:
        /* <DEDUP_REMOVED lines=12> */
.L_x_5030:
[----:B------:R-:W-:Y:S05]  /*6ae0*/  BSYNC B1 ;  /* 0x0000000000017941 */ /* 0x000fea0003800000 */
.L_x_5029:
        /* <DEDUP_REMOVED lines=13> */
.L_x_5032:
[----:B------:R-:W-:Y:S05]  /*6bc0*/  BSYNC B1 ;  /* 0x0000000000017941 */ /* 0x000fea0003800000 */
.L_x_5031:
[----:B------:R-:W-:Y:S06]  /*6bd0*/  BAR.ARV 0xa, 0xa0 ;  /* 0x0282800000007b1d */ /* 0x000fec0000002000 */
[----:B------:R-:W-:Y:S04]  /*6be0*/  BSSY B1, `(.L_x_5033) ;  /* 0x0000003000017945 */ /* 0x000fe80003800000 */
[----:B------:R-:W-:Y:S05]  /*6bf0*/  @!P0 BRA `(.L_x_5034) ;  /* 0x0000000000048947 */ /* 0x000fea0003800000 */
[----:B------:R-:W-:-:S04]  /*6c00*/  DEPBAR.LE SB0, 0x1 ;  /* 0x000080400000791a */ /* 0x000fc80000000000 */
.L_x_5034:
[----:B------:R-:W-:Y:S05]  /*6c10*/  BSYNC B1 ;  /* 0x0000000000017941 */ /* 0x000fea0003800000 */
.L_x_5033:
[----:B------:R-:W-:Y:S06]  /*6c20*/  BAR.ARV 0xb, 0xa0 ;  /* 0x02c2800000007b1d */ /* 0x000fec0000002000 */
[----:B------:R-:W-:Y:S04]  /*6c30*/  BSSY B1, `(.L_x_5035) ;  /* 0x0000003000017945 */ /* 0x000fe80003800000 */
[----:B------:R-:W-:Y:S05]  /*6c40*/  @!P0 BRA `(.L_x_5036) ;  /* 0x0000000000048947 */ /* 0x000fea0003800000 */
[----:B------:R-:W-:-:S04]  /*6c50*/  DEPBAR.LE SB0, 0x0 ;  /* 0x000080000000791a */ /* 0x000fc80000000000 */
.L_x_5036:
[----:B------:R-:W-:Y:S05]  /*6c60*/  BSYNC B1 ;  /* 0x0000000000017941 */ /* 0x000fea0003800000 */
.L_x_5035:
        /* <DEDUP_REMOVED lines=13> */
.L_x_5038:
[----:B------:R-:W-:Y:S05]  /*6d40*/  BSYNC B1 ;  /* 0x0000000000017941 */ /* 0x000fea0003800000 */
.L_x_5037:
        /* <DEDUP_REMOVED lines=12> */
.L_x_5040:
[----:B------:R-:W-:Y:S05]  /*6e10*/  BSYNC B1 ;  /* 0x0000000000017941 */ /* 0x000fea0003800000 */
.L_x_5039:
        /* <DEDUP_REMOVED lines=13> */
.L_x_5042:
[----:B------:R-:W-:Y:S05]  /*6ef0*/  BSYNC B1 ;  /* 0x0000000000017941 */ /* 0x000fea0003800000 */
.L_x_5041:
[----:B------:R-:W-:Y:S06]  /*6f00*/  BAR.ARV 0xa, 0xa0 ;  /* 0x0282800000007b1d */ /* 0x000fec0000002000 */
[----:B------:R-:W-:Y:S04]  /*6f10*/  BSSY B1, `(.L_x_5043) ;  /* 0x0000003000017945 */ /* 0x000fe80003800000 */
[----:B------:R-:W-:Y:S05]  /*6f20*/  @!P0 BRA `(.L_x_5044) ;  /* 0x0000000000048947 */ /* 0x000fea0003800000 */
[----:B------:R-:W-:-:S04]  /*6f30*/  DEPBAR.LE SB0, 0x1 ;  /* 0x000080400000791a */ /* 0x000fc80000000000 */
.L_x_5044:
[----:B------:R-:W-:Y:S05]  /*6f40*/  BSYNC B1 ;  /* 0x0000000000017941 */ /* 0x000fea0003800000 */
.L_x_5043:
[----:B------:R-:W-:Y:S01]  /*6f50*/  UIADD3 UR12, UR12, 0x2, URZ ;  /* 0x000000020c0c7890 */ /* 0x000fe2000fffe03f */
[----:B------:R-:W-:Y:S06]  /*6f60*/  BAR.ARV 0xb, 0xa0 ;  /* 0x02c2800000007b1d */ /* 0x000fec0000002000 */
[----:B------:R-:W-:Y:S01]  /*6f70*/  UISETP.GE.AND UP0, UPT, UR12, UR8, UPT ;  /* 0x000000080c00728c */ /* 0x000fe2000bf06270 */
[----:B------:R-:W-:Y:S04]  /*6f80*/  BSSY B1, `(.L_x_5045) ;  /* 0x0000003000017945 */ /* 0x000fe80003800000 */
[----:B------:R-:W-:Y:S06]  /*6f90*/  @!P0 BRA `(.L_x_5046) ;  /* 0x0000000000048947 */ /* 0x000fec0003800000 */
[----:B------:R-:W-:-:S04]  /*6fa0*/  DEPBAR.LE SB0, 0x0 ;  /* 0x000080000000791a */ /* 0x000fc80000000000 */
.L_x_5046:
[----:B------:R-:W-:Y:S05]  /*6fb0*/  BSYNC B1 ;  /* 0x0000000000017941 */ /* 0x000fea0003800000 */
.L_x_5045:
[----:B------:R-:W-:Y:S06]  /*6fc0*/  BAR.ARV 0xc, 0xa0 ;  /* 0x0302800000007b1d */ /* 0x000fec0000002000 */
[----:B------:R-:W-:Y:S01]  /*6fd0*/  PLOP3.LUT P1, PT, PT, PT, UP0, 0x80, 0x0 ;  /* 0x000000000000781c */ /* 0x000fe20003f2f008 */
[----:B------:R-:W-:Y:S02]  /*6fe0*/  UIADD3 UR24, UR24, 0x6000, URZ ;  /* 0x0000600018187890 */ /* 0x000fe4000fffe03f */
[----:B------:R-:W-:-:S10]  /*6ff0*/  UIADD3 UR4, UR4, 0x6000, URZ ;  /* 0x0000600004047890 */ /* 0x000fd4000fffe03f */
[----:B------:R-:W-:Y:S05]  /*7000*/  @!P1 BRA `(.L_x_5047) ;  /* 0xfffffff800289947 */ /* 0x000fea000383ffff */
[----:B------:R-:W-:Y:S05]  /*7010*/  BRA `(.L_x_5013) ;  /* 0x0000002400587947 */ /* 0x000fea0003800000 */
.L_x_5012:
        /* <DEDUP_REMOVED lines=34> */
.L_x_5049:
        /* <DEDUP_REMOVED lines=50> */
.L_x_5078:
        /* <DEDUP_REMOVED lines=9> */
.L_x_5052:
        /* <DEDUP_REMOVED lines=115> */
.L_x_5063:
[----:B-1----:R-:W-:-:S05]  /*7d20*/  IMAD.MOV.U32 R6, RZ, RZ, 0x1 ;  /* 0x00000001ff067424 */ /* 0x002fca00078e00ff */
[----:B------:R-:W-:-:S04]  /*7d30*/  SHF.L.U32 R6, R6, 0x1f, RZ ;  /* 0x0000001f06067819 */ /* 0x000fc800000006ff */
[----:B------:R-:W1:Y:S02]  /*7d40*/  SYNCS.PHASECHK.TRANS64.TRYWAIT P1, [R0+URZ+0x36438], R6 ;  /* 0x03643806000075a7 */ /* 0x000e64000802017f */
[----:B-123--:R-:W-:Y:S05]  /*7d50*/  @!P1 BRA `(.L_x_5055) ;  /* 0x00000018007c9947 */ /* 0x00efea0003800000 */
.L_x_5079:
[----:B------:R-:W-:Y:S05]  /*7d60*/  @P0 BRA `(.L_x_5056) ;  /* 0x0000000000140947 */ /* 0x000fea0003800000 */
[----:B------:R-:W-:Y:S01]  /*7d70*/  ISETP.NE.AND P1, PT, R20, RZ, PT ;  /* 0x000000ff1400720c */ /* 0x000fe20003f25270 */
[----:B------:R-:W-:-:S04]  /*7d80*/  IMAD.MOV.U32 R3, RZ, RZ, 0x6100 ;  /* 0x00006100ff037424 */ /* 0x000fc800078e00ff */
[----:B------:R2:W-:Y:S08]  /*7d90*/  SYNCS.ARRIVE.TRANS64 RZ, [R0+URZ+0x36430], R3 ;  /* 0x0364300300ff79a7 */ /* 0x0005f0000800003f */
[----:B------:R-:W-:Y:S05]  /*7da0*/  @!P1 BRA `(.L_x_5056) ;  /* 0x0000000000049947 */ /* 0x000fea0003800000 */
[----:B------:R-:W-:Y:S01]  /*7db0*/  BPT.TRAP 0x1 ;  /* 0x000000040000795c */ /* 0x000fe20000300000 */
.L_x_5056:
        /* <DEDUP_REMOVED lines=48> */
.L_x_5080:
[----:B------:R-:W-:Y:S05]  /*80c0*/  @P0 BRA `(.L_x_5058) ;  /* 0x0000000000140947 */ /* 0x000fea0003800000 */
[----:B------:R-:W-:Y:S01]  /*80d0*/  ISETP.NE.AND P1, PT, R20, RZ, PT ;  /* 0x000000ff1400720c */ /* 0x000fe20003f25270 */
[----:B--2---:R-:W-:-:S04]  /*80e0*/  IMAD.MOV.U32 R3, RZ, RZ, 0x6100 ;  /* 0x00006100ff037424 */ /* 0x004fc800078e00ff */
[----:B------:R3:W-:Y:S08]  /*80f0*/  SYNCS.ARRIVE.TRANS64 RZ, [R0+URZ+0x36418], R3 ;  /* 0x0364180300ff79a7 */ /* 0x0007f0000800003f */
[----:B------:R-:W-:Y:S05]  /*8100*/  @!P1 BRA `(.L_x_5058) ;  /* 0x0000000000049947 */ /* 0x000fea0003800000 */
[----:B------:R-:W-:Y:S01]  /*8110*/  BPT.TRAP 0x1 ;  /* 0x000000040000795c */ /* 0x000fe20000300000 */
.L_x_5058:
        /* <DEDUP_REMOVED lines=44> */
.L_x_5081:
[----:B------:R-:W-:Y:S05]  /*83e0*/  @P0 BRA `(.L_x_5060) ;  /* 0x0000000000140947 */ /* 0x000fea0003800000 */
[----:B------:R-:W-:Y:S01]  /*83f0*/  ISETP.NE.AND P1, PT, R20, RZ, PT ;  /* 0x000000ff1400720c */ /* 0x000fe20003f25270 */
[----:B--2---:R-:W-:-:S04]  /*8400*/  IMAD.MOV.U32 R29, RZ, RZ, 0x6100 ;  /* 0x00006100ff1d7424 */ /* 0x004fc800078e00ff */
[----:B------:R3:W-:Y:S08]  /*8410*/  SYNCS.ARRIVE.TRANS64 RZ, [R0+URZ+0x36430], R29 ;  /* 0x0364301d00ff79a7 */ /* 0x0007f0000800003f */
[----:B------:R-:W-:Y:S05]  /*8420*/  @!P1 BRA `(.L_x_5060) ;  /* 0x0000000000049947 */ /* 0x000fea0003800000 */
[----:B------:R-:W-:Y:S01]  /*8430*/  BPT.TRAP 0x1 ;  /* 0x000000040000795c */ /* 0x000fe20000300000 */
.L_x_5060:
        /* <DEDUP_REMOVED lines=37> */
.L_x_5083:
[----:B------:R-:W-:Y:S05]  /*8690*/  @P0 BRA `(.L_x_5062) ;  /* 0x0000000000140947 */ /* 0x000fea0003800000 */
[----:B------:R-:W-:Y:S01]  /*86a0*/  ISETP.NE.AND P1, PT, R20, RZ, PT ;  /* 0x000000ff1400720c */ /* 0x000fe20003f25270 */
[----:B----4-:R-:W-:-:S04]  /*86b0*/  IMAD.MOV.U32 R5, RZ, RZ, 0x6100 ;  /* 0x00006100ff057424 */ /* 0x010fc800078e00ff */
[----:B------:R5:W-:Y:S08]  /*86c0*/  SYNCS.ARRIVE.TRANS64 RZ, [R0+URZ+0x36410], R5 ;  /* 0x0364100500ff79a7 */ /* 0x000bf0000800003f */
[----:B------:R-:W-:Y:S05]  /*86d0*/  @!P1 BRA `(.L_x_5062) ;  /* 0x0000000000049947 */ /* 0x000fea0003800000 */
[----:B------:R-:W-:Y:S01]  /*86e0*/  BPT.TRAP 0x1 ;  /* 0x000000040000795c */ /* 0x000fe20000300000 */
.L_x_5062:
        /* <DEDUP_REMOVED lines=22> */
[----:B----45:R-:W-:Y:S01]  /*8850*/  IMAD.U32 R5, RZ, RZ, UR9 ;  /* 0x00000009ff057e24 */ /* 0x030fe2000f8e00ff */
        /* <DEDUP_REMOVED lines=21> */
.L_x_5054:
[----:B------:R-:W-:Y:S01]  /*89b0*/  ISETP.NE.AND P1, PT, R19, RZ, PT ;  /* 0x000000ff1300720c */ /* 0x000fe20003f25270 */
[----:B------:R-:W-:Y:S02]  /*89c0*/  IMAD.MOV.U32 R5, RZ, RZ, 0x1 ;  /* 0x00000001ff057424 */ /* 0x000fe400078e00ff */
[----:B------:R-:W-:-:S10]  /*89d0*/  IMAD.MOV.U32 R4, RZ, RZ, R15 ;  /* 0x000000ffff047224 */ /* 0x000fd400078e000f */
[----:B------:R-:W-:Y:S05]  /*89e0*/  @!P1 BRA `(.L_x_5053) ;  /* 0x0000000400889947 */ /* 0x000fea0003800000 */
[----:B------:R-:W4:Y:S02]  /*89f0*/  SYNCS.PHASECHK.TRANS64.TRYWAIT P1, [R0+URZ+0x36438], R6 ;  /* 0x03643806000075a7 */ /* 0x000f24000802017f */
[----:B----4-:R-:W-:Y:S05]  /*8a00*/  @!P1 BRA `(.L_x_5064) ;  /* 0x0000000c00a49947 */ /* 0x010fea0003800000 */
.L_x_5084:
[----:B------:R-:W-:Y:S05]  /*8a10*/  @P0 BRA `(.L_x_5065) ;  /* 0x0000000000140947 */ /* 0x000fea0003800000 */
[----:B------:R-:W-:Y:S01]  /*8a20*/  ISETP.NE.AND P1, PT, R20, RZ, PT ;  /* 0x000000ff1400720c */ /* 0x000fe20003f25270 */
[----:B------:R-:W-:-:S04]  /*8a30*/  IMAD.MOV.U32 R5, RZ, RZ, 0x6100 ;  /* 0x00006100ff057424 */ /* 0x000fc800078e00ff */
[----:B------:R5:W-:Y:S08]  /*8a40*/  SYNCS.ARRIVE.TRANS64 RZ, [R0+URZ+0x36430], R5 ;  /* 0x0364300500ff79a7 */ /* 0x000bf0000800003f */
[----:B------:R-:W-:Y:S05]  /*8a50*/  @!P1 BRA `(.L_x_5065) ;  /* 0x0000000000049947 */ /* 0x000fea0003800000 */
[----:B------:R-:W-:Y:S01]  /*8a60*/  BPT.TRAP 0x1 ;  /* 0x000000040000795c */ /* 0x000fe20000300000 */
.L_x_5065:
[----:B-----5:R-:W5:Y:S01]  /*8a70*/  LDC.64 R4, c[0x0][0x728] ;  /* 0x0001ca00ff047b82 */ /* 0x020f620000000a00 */
[----:B------:R-:W-:Y:S01]  /*8a80*/  IMAD.SHL.U32 R16, R21, 0x40, RZ ;  /* 0x0000004015107824 */ /* 0x000fe200078e00ff */
[----:B------:R-:W-:Y:S01]  /*8a90*/  R2UR UR24, R0 ;  /* 0x00000000001872ca */ /* 0x000fe200000e0000 */
[----:B------:R-:W-:Y:S01]  /*8aa0*/  UMOV UR32, 0x0 ;  /* 0x0000000000207882 */ /* 0x000fe20000000000 */
[----:B------:R-:W-:Y:S01]  /*8ab0*/  UMOV UR33, 0x14f00000 ;  /* 0x14f0000000217882 */ /* 0x000fe20000000000 */
[----:B------:R-:W-:Y:S01]  /*8ac0*/  UMOV UR18, URZ ;  /* 0x0000003f00127c82 */ /* 0x000fe20008000000 */
[C---:B-1--4-:R-:W-:Y:S01]  /*8ad0*/  IADD3 R6, P1, R16.reuse, UR14, RZ ;  /* 0x0000000e10067c10 */ /* 0x052fe2000ff3e0ff */
        /* <DEDUP_REMOVED lines=13> */
[C---:B-----5:R-:W-:Y:S01]  /*8bb0*/  LEA R4, P2, R6.reuse, R4, 0x2 ;  /* 0x0000000406047211 */ /* 0x060fe200078410ff */
        /* <DEDUP_REMOVED lines=20> */
.L_x_5085:
[----:B-1----:R-:W-:Y:S01]  /*8d00*/  IMAD.MOV.U32 R5, RZ, RZ, RZ ;  /* 0x000000ffff057224 */ /* 0x002fe200078e00ff */
[----:B------:R-:W-:Y:S06]  /*8d10*/  @P0 BRA `(.L_x_5067) ;  /* 0x0000000000140947 */ /* 0x000fec0003800000 */
[----:B------:R-:W-:Y:S01]  /*8d20*/  ISETP.NE.AND P1, PT, R20, RZ, PT ;  /* 0x000000ff1400720c */ /* 0x000fe20003f25270 */
[----:B------:R-:W-:-:S04]  /*8d30*/  IMAD.MOV.U32 R17, RZ, RZ, 0x6100 ;  /* 0x00006100ff117424 */ /* 0x000fc800078e00ff */
[----:B------:R1:W-:Y:S08]  /*8d40*/  SYNCS.ARRIVE.TRANS64 RZ, [R0+URZ+0x36418], R17 ;  /* 0x0364181100ff79a7 */ /* 0x0003f0000800003f */
[----:B------:R-:W-:Y:S05]  /*8d50*/  @!P1 BRA `(.L_x_5067) ;  /* 0x0000000000049947 */ /* 0x000fea0003800000 */
[----:B------:R-:W-:Y:S01]  /*8d60*/  BPT.TRAP 0x1 ;  /* 0x000000040000795c */ /* 0x000fe20000300000 */
.L_x_5067:
        /* <DEDUP_REMOVED lines=42> */
.L_x_5053:
[----:B------:R-:W-:-:S04]  /*9010*/  SHF.L.U32 R3, R5, 0x1f, RZ ;  /* 0x0000001f05037819 */ /* 0x000fc800000006ff */
[----:B------:R-:W4:Y:S02]  /*9020*/  SYNCS.PHASECHK.TRANS64.TRYWAIT P1, [R0+URZ+0x36438], R3 ;  /* 0x03643803000075a7 */ /* 0x000f24000802017f */
[----:B----4-:R-:W-:Y:S05]  /*9030*/  @!P1 BRA `(.L_x_5068) ;  /* 0x0000000800409947 */ /* 0x010fea0003800000 */
.L_x_5086:
[----:B------:R-:W-:Y:S05]  /*9040*/  @P0 BRA `(.L_x_5069) ;  /* 0x0000000000180947 */ /* 0x000fea0003800000 */
[----:B------:R-:W5:Y:S01]  /*9050*/  S2R R2, SR_TID.X ;  /* 0x0000000000027919 */ /* 0x000f620000002100 */
[----:B----4-:R-:W-:-:S04]  /*9060*/  IMAD.MOV.U32 R3, RZ, RZ, 0x6100 ;  /* 0x00006100ff037424 */ /* 0x010fc800078e00ff */
[----:B------:R4:W-:Y:S01]  /*9070*/  SYNCS.ARRIVE.TRANS64 RZ, [R0+URZ+0x36430], R3 ;  /* 0x0364300300ff79a7 */ /* 0x0009e2000800003f */
[----:B-----5:R-:W-:-:S13]  /*9080*/  LOP3.LUT P0, RZ, R2, 0x1f, RZ, 0xc0, !PT ;  /* 0x0000001f02ff7812 */ /* 0x020fda000780c0ff */
[----:B----4-:R-:W-:Y:S05]  /*9090*/  @!P0 BRA `(.L_x_5069) ;  /* 0x0000000000048947 */ /* 0x010fea0003800000 */
[----:B------:R-:W-:Y:S01]  /*90a0*/  BPT.TRAP 0x1 ;  /* 0x000000040000795c */ /* 0x000fe20000300000 */
.L_x_5069:
        /* <DEDUP_REMOVED lines=43> */
.L_x_5050:
[----:B------:R-:W-:Y:S05]  /*9360*/  BSYNC B1 ;  /* 0x0000000000017941 */ /* 0x000fea0003800000 */
.L_x_5048:
[----:B------:R-:W-:-:S03]  /*9370*/  UMOV UR7, 0xffffffff ;  /* 0xffffffff00077882 */ /* 0x000fc60000000000 */
[----:B------:R-:W-:Y:S05]  /*9380*/  BRA.DIV UR7, `(.L_x_5070) ;  /* 0x0000000607807947 */ /* 0x000fea000b800000 */
[----:B------:R-:W-:-:S13]  /*9390*/  ELECT P6, URZ, PT ;  /* 0x00000000003f782f */ /* 0x000fda00038c0000 */
.L_x_5089:
[----:B------:R-:W-:Y:S05]  /*93a0*/  @!P6 BRA `(.L_x_5013) ;  /* 0x000000000074e947 */ /* 0x000fea0003800000 */
[----:B------:R-:W-:-:S06]  /*93b0*/  ULOP3.LUT UR7, UR38, 0x2, URZ, 0xfc, !UPT ;  /* 0x0000000226077892 */ /* 0x000fcc000f8efc3f */
[----:B------:R-:W-:-:S05]  /*93c0*/  IMAD.U32 R0, RZ, RZ, UR7 ;  /* 0x00000007ff007e24 */ /* 0x000fca000f8e00ff */
[----:B------:R-:W-:-:S13]  /*93d0*/  ISETP.NE.AND P2, PT, R0, 0x3, PT ;  /* 0x000000030000780c */ /* 0x000fda0003f45270 */
[----:B------:R-:W-:Y:S05]  /*93e0*/  @!P2 BRA `(.L_x_5071) ;  /* 0x000000000004a947 */ /* 0x000fea0003800000 */
[----:B------:R-:W-:Y:S01]  /*93f0*/  BPT.TRAP 0x1 ;  /* 0x000000040000795c */ /* 0x000fe20000300000 */
.L_x_5071:
        /* <DEDUP_REMOVED lines=15> */
.L_x_5090:
[----:B------:R-:W2:Y:S02]  /*94f0*/  SYNCS.PHASECHK.TRANS64.TRYWAIT P0, [R3+URZ], R0 ;  /* 0x00000000030075a7 */ /* 0x000ea4000800017f */
[----:B--2---:R-:W-:Y:S05]  /*9500*/  @!P0 BRA `(.L_x_5073) ;  /* 0x0000000400548947 */ /* 0x004fea0003800000 */
.L_x_5091:
[----:B------:R-:W-:Y:S05]  /*9510*/  @!P2 BRA `(.L_x_5074) ;  /* 0x000000000004a947 */ /* 0x000fea0003800000 */
[----:B------:R-:W-:Y:S01]  /*9520*/  BPT.TRAP 0x1 ;  /* 0x000000040000795c */ /* 0x000fe20000300000 */
.L_x_5074:
[----:B------:R-:W-:-:S07]  /*9530*/  SHF.L.U32 R5, R5, 0x1f, RZ ;  /* 0x0000001f05057819 */ /* 0x000fce00000006ff */
.L_x_5075:
[----:B---3--:R3:W4:Y:S02]  /*9540*/  SYNCS.PHASECHK.TRANS64.TRYWAIT P0, [R4+URZ+0x36438], R5 ;  /* 0x03643805040075a7 */ /* 0x008724000800017f */
[----:B----4-:R-:W-:Y:S05]  /*9550*/  @!P0 NANOSLEEP.SYNCS 0x989680 ;  /* 0x009896800000895d */ /* 0x010fea0003900000 */
[----:B------:R-:W4:Y:S02]  /*9560*/  @!P0 SYNCS.PHASECHK.TRANS64 P0, [R4+URZ+0x36438], R5 ;  /* 0x03643805040085a7 */ /* 0x000f24000800007f */
[----:B----4-:R-:W-:Y:S05]  /*9570*/  @!P0 BRA `(.L_x_5075) ;  /* 0xfffffffc00f08947 */ /* 0x010fea000383ffff */
.L_x_5013:
[----:B------:R-:W-:Y:S05]  /*9580*/  BSYNC B0 ;  /* 0x0000000000007941 */ /* 0x000fea0003800000 */
.L_x_5011:
[----:B------:R-:W-:Y:S05]  /*9590*/  EXIT ;  /* 0x000000000000794d */ /* 0x000fea0003800000 */
.L_x_4958:
[----:B------:R-:W-:Y:S02]  /*95a0*/  IMAD.MOV.U32 R12, RZ, RZ, RZ ;  /* 0x000000ffff0c7224 */ /* 0x000fe400078e00ff */
[----:B------:R-:W-:Y:S02]  /*95b0*/  IMAD.MOV.U32 R11, RZ, RZ, 0x1f ;  /* 0x0000001fff0b7424 */ /* 0x000fe400078e00ff */
[----:B------:R-:W-:-:S07]  /*95c0*/  IMAD.MOV.U32 R15, RZ, RZ, -0x1 ;  /* 0xffffffffff0f7424 */ /* 0x000fce00078e00ff */
[----:B------:R-:W-:Y:S05]  /*95d0*/  WARPSYNC.COLLECTIVE R15, `(.L_x_5076) ;  /* 0x000000000f087348 */ /* 0x000fea0003c00000 */
[----:B------:R1:W2:Y:S02]  /*95e0*/  SHFL.IDX P6, R14, R13, R12, R11 ;  /* 0x0000000c0d0e7389 */ /* 0x0002a400000c000b */
[----:B-12---:R-:W-:Y:S01]  /*95f0*/  ENDCOLLECTIVE ;  /* 0x000000000000791b */ /* 0x006fe20003800000 */
.L_x_5076:
[----:B------:R-:W-:Y:S05]  /*9600*/  BRA `(.L_x_5077) ;  /* 0xffffff7800b47947 */ /* 0x000fea000383ffff */
.L_x_4960:
[----:B--2---:R2:W3:Y:S02]  /*9610*/  SYNCS.PHASECHK.TRANS64.TRYWAIT P0, [R153+URZ+0x36400], R10 ;  /* 0x0364000a990075a7 */ /* 0x0044e4000800017f */
[----:B---3--:R-:W-:Y:S05]  /*9620*/  @!P0 NANOSLEEP.SYNCS 0x989680 ;  /* 0x009896800000895d */ /* 0x008fea0003900000 */
[----:B------:R-:W3:Y:S02]  /*9630*/  @!P0 SYNCS.PHASECHK.TRANS64 P0, [R153+URZ+0x36400], R10 ;  /* 0x0364000a990085a7 */ /* 0x000ee4000800007f */
[----:B---3--:R-:W-:Y:S05]  /*9640*/  @!P0 BRA `(.L_x_4960) ;  /* 0xfffffffc00f08947 */ /* 0x008fea000383ffff */
[----:B------:R-:W-:Y:S05]  /*9650*/  BRA `(.L_x_4959) ;  /* 0xffffff7800ec7947 */ /* 0x000fea000383ffff */
.L_x_4964:
[----:B--2---:R2:W3:Y:S02]  /*9660*/  SYNCS.PHASECHK.TRANS64.TRYWAIT P1, [R4+URZ+0x36410], R17 ;  /* 0x03641011040075a7 */ /* 0x0044e4000802017f */
[----:B---3--:R-:W-:Y:S05]  /*9670*/  @!P1 NANOSLEEP.SYNCS 0x989680 ;  /* 0x009896800000995d */ /* 0x008fea0003900000 */
[----:B------:R-:W3:Y:S02]  /*9680*/  @!P1 SYNCS.PHASECHK.TRANS64 P1, [R4+URZ+0x36410], R17 ;  /* 0x03641011040095a7 */ /* 0x000ee4000802007f */
[----:B---3--:R-:W-:Y:S05]  /*9690*/  @!P1 BRA `(.L_x_4964) ;  /* 0xfffffffc00f09947 */ /* 0x008fea000383ffff */
[----:B------:R-:W-:Y:S05]  /*96a0*/  BRA `(.L_x_4963) ;  /* 0xffffff8000bc7947 */ /* 0x000fea000383ffff */
.L_x_4968:
[----:B------:R1:W1:Y:S02]  /*96b0*/  SYNCS.PHASECHK.TRANS64.TRYWAIT P1, [R153+URZ+0x36430], R16 ;  /* 0x03643010990075a7 */ /* 0x000264000802017f */
[----:B-1----:R-:W-:Y:S05]  /*96c0*/  @!P1 NANOSLEEP.SYNCS 0x989680 ;  /* 0x009896800000995d */ /* 0x002fea0003900000 */
[----:B------:R-:W1:Y:S02]  /*96d0*/  @!P1 SYNCS.PHASECHK.TRANS64 P1, [R153+URZ+0x36430], R16 ;  /* 0x03643010990095a7 */ /* 0x000e64000802007f */
[----:B-1----:R-:W-:Y:S05]  /*96e0*/  @!P1 BRA `(.L_x_4968) ;  /* 0xfffffffc00f09947 */ /* 0x002fea000383ffff */
[----:B------:R-:W-:Y:S05]  /*96f0*/  BRA `(.L_x_4967) ;  /* 0xffffff8800607947 */ /* 0x000fea000383ffff */
.L_x_5051:
[----:B-1----:R1:W2:Y:S02]  /*9700*/  SYNCS.PHASECHK.TRANS64.TRYWAIT P1, [R0+URZ+0x36420], R6 ;  /* 0x03642006000075a7 */ /* 0x0022a4000802017f */
[----:B--2---:R-:W-:Y:S05]  /*9710*/  @!P1 NANOSLEEP.SYNCS 0x989680 ;  /* 0x009896800000995d */ /* 0x004fea0003900000 */
[----:B------:R-:W2:Y:S02]  /*9720*/  @!P1 SYNCS.PHASECHK.TRANS64 P1, [R0+URZ+0x36420], R6 ;  /* 0x03642006000095a7 */ /* 0x000ea4000802007f */
[----:B--2---:R-:W-:Y:S05]  /*9730*/  @!P1 BRA `(.L_x_5051) ;  /* 0xfffffffc00f09947 */ /* 0x004fea000383ffff */
[----:B------:R-:W-:Y:S05]  /*9740*/  BRA `(.L_x_5078) ;  /* 0xffffffdc00847947 */ /* 0x000fea000383ffff */
.L_x_5055:
[----:B-1----:R1:W2:Y:S02]  /*9750*/  SYNCS.PHASECHK.TRANS64.TRYWAIT P1, [R0+URZ+0x36438], R6 ;  /* 0x03643806000075a7 */ /* 0x0022a4000802017f */
[----:B--2---:R-:W-:Y:S05]  /*9760*/  @!P1 NANOSLEEP.SYNCS 0x989680 ;  /* 0x009896800000995d */ /* 0x004fea0003900000 */
[----:B------:R-:W2:Y:S02]  /*9770*/  @!P1 SYNCS.PHASECHK.TRANS64 P1, [R0+URZ+0x36438], R6 ;  /* 0x03643806000095a7 */ /* 0x000ea4000802007f */
[----:B--2---:R-:W-:Y:S05]  /*9780*/  @!P1 BRA `(.L_x_5055) ;  /* 0xfffffffc00f09947 */ /* 0x004fea000383ffff */
[----:B------:R-:W-:Y:S05]  /*9790*/  BRA `(.L_x_5079) ;  /* 0xffffffe400707947 */ /* 0x000fea000383ffff */
.L_x_5057:
[----:B--2---:R2:W3:Y:S02]  /*97a0*/  SYNCS.PHASECHK.TRANS64.TRYWAIT P1, [R0+URZ+0x36428], R3 ;  /* 0x03642803000075a7 */ /* 0x0044e4000802017f */
[----:B---3--:R-:W-:Y:S05]  /*97b0*/  @!P1 NANOSLEEP.SYNCS 0x989680 ;  /* 0x009896800000995d */ /* 0x008fea0003900000 */
[----:B------:R-:W3:Y:S02]  /*97c0*/  @!P1 SYNCS.PHASECHK.TRANS64 P1, [R0+URZ+0x36428], R3 ;  /* 0x03642803000095a7 */ /* 0x000ee4000802007f */
[----:B---3--:R-:W-:Y:S05]  /*97d0*/  @!P1 BRA `(.L_x_5057) ;  /* 0xfffffffc00f09947 */ /* 0x008fea000383ffff */
[----:B------:R-:W-:Y:S05]  /*97e0*/  BRA `(.L_x_5080) ;  /* 0xffffffe800347947 */ /* 0x000fea000383ffff */
.L_x_5059:
[----:B--2---:R2:W3:Y:S02]  /*97f0*/  SYNCS.PHASECHK.TRANS64.TRYWAIT P1, [R0+URZ+0x36438], R29 ;  /* 0x0364381d000075a7 */ /* 0x0044e4000802017f */
[----:B---3--:R-:W-:Y:S05]  /*9800*/  @!P1 NANOSLEEP.SYNCS 0x989680 ;  /* 0x009896800000995d */ /* 0x008fea0003900000 */
[----:B------:R-:W3:Y:S02]  /*9810*/  @!P1 SYNCS.PHASECHK.TRANS64 P1, [R0+URZ+0x36438], R29 ;  /* 0x0364381d000095a7 */ /* 0x000ee4000802007f */
[----:B---3--:R-:W-:Y:S05]  /*9820*/  @!P1 BRA `(.L_x_5059) ;  /* 0xfffffffc00f09947 */ /* 0x008fea000383ffff */
[----:B------:R-:W-:Y:S05]  /*9830*/  BRA `(.L_x_5081) ;  /* 0xffffffe800e87947 */ /* 0x000fea000383ffff */
.L_x_5061:
[----:B------:R-:W-:-:S07]  /*9840*/  SHF.L.U32 R5, R7, 0x1f, RZ ;  /* 0x0000001f07057819 */ /* 0x000fce00000006ff */
.L_x_5082:
[----:B----4-:R4:W5:Y:S02]  /*9850*/  SYNCS.PHASECHK.TRANS64.TRYWAIT P1, [R0+URZ+0x36420], R5 ;  /* 0x03642005000075a7 */ /* 0x010964000802017f */
[----:B-----5:R-:W-:Y:S05]  /*9860*/  @!P1 NANOSLEEP.SYNCS 0x989680 ;  /* 0x009896800000995d */ /* 0x020fea0003900000 */
[----:B------:R-:W5:Y:S02]  /*9870*/  @!P1 SYNCS.PHASECHK.TRANS64 P1, [R0+URZ+0x36420], R5 ;  /* 0x03642005000095a7 */ /* 0x000f64000802007f */
[----:B-----5:R-:W-:Y:S05]  /*9880*/  @!P1 BRA `(.L_x_5082) ;  /* 0xfffffffc00f09947 */ /* 0x020fea000383ffff */
[----:B------:R-:W-:Y:S05]  /*9890*/  BRA `(.L_x_5083) ;  /* 0xffffffec007c7947 */ /* 0x000fea000383ffff */
.L_x_5064:
[----:B----4-:R4:W5:Y:S02]  /*98a0*/  SYNCS.PHASECHK.TRANS64.TRYWAIT P1, [R0+URZ+0x36438], R6 ;  /* 0x03643806000075a7 */ /* 0x010964000802017f */
[----:B-----5:R-:W-:Y:S05]  /*98b0*/  @!P1 NANOSLEEP.SYNCS 0x989680 ;  /* 0x009896800000995d */ /* 0x020fea0003900000 */
[----:B------:R-:W5:Y:S02]  /*98c0*/  @!P1 SYNCS.PHASECHK.TRANS64 P1, [R0+URZ+0x36438], R6 ;  /* 0x03643806000095a7 */ /* 0x000f64000802007f */
[----:B-----5:R-:W-:Y:S05]  /*98d0*/  @!P1 BRA `(.L_x_5064) ;  /* 0xfffffffc00f09947 */ /* 0x020fea000383ffff */
[----:B------:R-:W-:Y:S05]  /*98e0*/  BRA `(.L_x_5084) ;  /* 0xfffffff000487947 */ /* 0x000fea000383ffff */
.L_x_5066:
[----:B-1----:R1:W4:Y:S02]  /*98f0*/  SYNCS.PHASECHK.TRANS64.TRYWAIT P1, [R0+URZ+0x36428], R5 ;  /* 0x03642805000075a7 */ /* 0x002324000802017f */
[----:B----4-:R-:W-:Y:S05]  /*9900*/  @!P1 NANOSLEEP.SYNCS 0x989680 ;  /* 0x009896800000995d */ /* 0x010fea0003900000 */
[----:B------:R-:W4:Y:S02]  /*9910*/  @!P1 SYNCS.PHASECHK.TRANS64 P1, [R0+URZ+0x36428], R5 ;  /* 0x03642805000095a7 */ /* 0x000f24000802007f */
[----:B----4-:R-:W-:Y:S05]  /*9920*/  @!P1 BRA `(.L_x_5066) ;  /* 0xfffffffc00f09947 */ /* 0x010fea000383ffff */
[----:B------:R-:W-:Y:S05]  /*9930*/  BRA `(.L_x_5085) ;  /* 0xfffffff000f07947 */ /* 0x000fea000383ffff */
.L_x_5068:
[----:B----4-:R4:W5:Y:S02]  /*9940*/  SYNCS.PHASECHK.TRANS64.TRYWAIT P1, [R0+URZ+0x36438], R3 ;  /* 0x03643803000075a7 */ /* 0x010964000802017f */
[----:B-----5:R-:W-:Y:S05]  /*9950*/  @!P1 NANOSLEEP.SYNCS 0x989680 ;  /* 0x009896800000995d */ /* 0x020fea0003900000 */
[----:B------:R-:W5:Y:S02]  /*9960*/  @!P1 SYNCS.PHASECHK.TRANS64 P1, [R0+URZ+0x36438], R3 ;  /* 0x03643803000095a7 */ /* 0x000f64000802007f */
[----:B-----5:R-:W-:Y:S05]  /*9970*/  @!P1 BRA `(.L_x_5068) ;  /* 0xfffffffc00f09947 */ /* 0x020fea000383ffff */
[----:B------:R-:W-:Y:S05]  /*9980*/  BRA `(.L_x_5086) ;  /* 0xfffffff400ac7947 */ /* 0x000fea000383ffff */
.L_x_5070:
[----:B------:R-:W-:Y:S01]  /*9990*/  BSSY B1, `(.L_x_5087) ;  /* 0x0000006000017945 */ /* 0x000fe20003800000 */
[----:B------:R-:W-:-:S07]  /*99a0*/  IMAD.MOV.U32 R15, RZ, RZ, -0x1 ;  /* 0xffffffffff0f7424 */ /* 0x000fce00078e00ff */
[----:B------:R-:W-:Y:S05]  /*99b0*/  WARPSYNC.COLLECTIVE R15, `(.L_x_5088) ;  /* 0x000000000f0c7348 */ /* 0x000fea0003c00000 */
[----:B------:R-:W-:Y:S02]  /*99c0*/  ELECT P6, UR62, PT ;  /* 0x00000000003e782f */ /* 0x000fe400038c0000 */
[----:B------:R-:W-:Y:S01]  /*99d0*/  MOV R14, UR62 ;  /* 0x0000003e000e7c02 */ /* 0x000fe20008000f00 */
[----:B------:R-:W-:Y:S10]  /*99e0*/  ENDCOLLECTIVE ;  /* 0x000000000000791b */ /* 0x000ff40003800000 */
.L_x_5088:
[----:B------:R-:W-:Y:S05]  /*99f0*/  BSYNC B1 ;  /* 0x0000000000017941 */ /* 0x000fea0003800000 */
.L_x_5087:
[----:B------:R-:W-:Y:S05]  /*9a00*/  BRA `(.L_x_5089) ;  /* 0xfffffff800647947 */ /* 0x000fea000383ffff */
.L_x_5072:
[----:B-1----:R1:W2:Y:S02]  /*9a10*/  SYNCS.PHASECHK.TRANS64.TRYWAIT P0, [R9+URZ], R2 ;  /* 0x00000002090075a7 */ /* 0x0022a4000800017f */
[----:B--2---:R-:W-:Y:S05]  /*9a20*/  @!P0 NANOSLEEP.SYNCS 0x989680 ;  /* 0x009896800000895d */ /* 0x004fea0003900000 */
[----:B------:R-:W2:Y:S02]  /*9a30*/  @!P0 SYNCS.PHASECHK.TRANS64 P0, [R9+URZ], R2 ;  /* 0x00000002090085a7 */ /* 0x000ea4000800007f */
[----:B--2---:R-:W-:Y:S05]  /*9a40*/  @!P0 BRA `(.L_x_5072) ;  /* 0xfffffffc00f08947 */ /* 0x004fea000383ffff */
[----:B------:R-:W-:Y:S05]  /*9a50*/  BRA `(.L_x_5090) ;  /* 0xfffffff800a47947 */ /* 0x000fea000383ffff */
.L_x_5073:
[----:B--2---:R2:W3:Y:S02]  /*9a60*/  SYNCS.PHASECHK.TRANS64.TRYWAIT P0, [R3+URZ], R0 ;  /* 0x00000000030075a7 */ /* 0x0044e4000800017f */
[----:B---3--:R-:W-:Y:S05]  /*9a70*/  @!P0 NANOSLEEP.SYNCS 0x989680 ;  /* 0x009896800000895d */ /* 0x008fea0003900000 */
[----:B------:R-:W3:Y:S02]  /*9a80*/  @!P0 SYNCS.PHASECHK.TRANS64 P0, [R3+URZ], R0 ;  /* 0x00000000030085a7 */ /* 0x000ee4000800007f */
[----:B---3--:R-:W-:Y:S05]  /*9a90*/  @!P0 BRA `(.L_x_5073) ;  /* 0xfffffffc00f08947 */ /* 0x008fea000383ffff */
[----:B------:R-:W-:Y:S05]  /*9aa0*/  BRA `(.L_x_5091) ;  /* 0xfffffff800987947 */ /* 0x000fea000383ffff */
.L_x_5092:
        /* <DEDUP_REMOVED lines=13> */
.L_x_7681:


//--------------------- .text._ZN7cutlass13device_kernelIN5flash11enable_sm90INS1_16FlashAttnBwdSm90INS1_25CollectiveMainloopBwdSm90ILi2ELi1ELi1EN4cute5tupleIJNS5_1CILi1EEES8_S8_EEENS6_IJNS7_ILi64EEENS7_ILi96EEENS7_ILi192EEEEEENS_6half_tEfNS_4arch4Sm90ELb0ELb1ELb0ELb0ELb1ELb0ELb1ELb0ELi3ELi1ELi1ELi1ELb0EEENS1_21CollectiveEpilogueBwdISD_SE_SG_Li384ELb0ELb1ELi3EEENS1_19SingleTileSchedulerILb0ELb0ELb0ELi96EEEEEEEEEvNT_6ParamsE --------------------------
	.section	.text._ZN7cutlass13device_kernelIN5flash11enable_sm90INS1_16FlashAttnBwdSm90INS1_25CollectiveMainloopBwdSm90ILi2ELi1ELi1EN4cute5tupleIJNS5_1CILi1EEES8_S8_EEENS6_IJNS7_ILi64EEENS7_ILi96EEENS7_ILi192EEEEEENS_6half_tEfNS_4arch4Sm90ELb0ELb1ELb0ELb0ELb1ELb0ELb1ELb0ELi3ELi1ELi1ELi1ELb0EEENS1_21CollectiveEpilogueBwdISD_SE_SG_Li384ELb0ELb1ELi3EEENS1_19SingleTileSchedulerILb0ELb0ELb0ELi96EEEEEEEEEvNT_6ParamsE,"ax",@progbits
	.align	128
.text._ZN7cutlass13device_kernelIN5flash11enable_sm90INS1_16FlashAttnBwdSm90INS1_25CollectiveMainloopBwdSm90ILi2ELi1ELi1EN4cute5tupleIJNS5_1CILi1EEES8_S8_EEENS6_IJNS7_ILi64EEENS7_ILi96EEENS7_ILi192EEEEEENS_6half_tEfNS_4arch4Sm90ELb0ELb1ELb0ELb0ELb1ELb0ELb1ELb0ELi3ELi1ELi1ELi1ELb0EEENS1_21CollectiveEpilogueBwdISD_SE_SG_Li384ELb0ELb1ELi3EEENS1_19SingleTileSchedulerILb0ELb0ELb0ELi96EEEEEEEEEvNT_6ParamsE:
        .type           _ZN7cutlass13device_kernelIN5flash11enable_sm90INS1_16FlashAttnBwdSm90INS1_25CollectiveMainloopBwdSm90ILi2ELi1ELi1EN4cute5tupleIJNS5_1CILi1EEES8_S8_EEENS6_IJNS7_ILi64EEENS7_ILi96EEENS7_ILi192EEEEEENS_6half_tEfNS_4arch4Sm90ELb0ELb1ELb0ELb0ELb1ELb0ELb1ELb0ELi3ELi1ELi1ELi1ELb0EEENS1_21CollectiveEpilogueBwdISD_SE_SG_Li384ELb0ELb1ELi3EEENS1_19SingleTileSchedulerILb0ELb0ELb0ELi96EEEEEEEEEvNT_6ParamsE,@function
        .size           _ZN7cutlass13device_kernelIN5flash11enable_sm90INS1_16FlashAttnBwdSm90INS1_25CollectiveMainloopBwdSm90ILi2ELi1ELi1EN4cute5tupleIJNS5_1CILi1EEES8_S8_EEENS6_IJNS7_ILi64EEENS7_ILi96EEENS7_ILi192EEEEEENS_6half_tEfNS_4arch4Sm90ELb0ELb1ELb0ELb0ELb1ELb0ELb1ELb0ELi3ELi1ELi1ELi1ELb0EEENS1_21CollectiveEpilogueBwdISD_SE_SG_Li384ELb0ELb1ELi3EEENS1_19SingleTileSchedulerILb0ELb0ELb0ELi96EEEEEEEEEvNT_6ParamsE,(.L_x_7682 - _ZN7cutlass13device_kernelIN5flash11enable_sm90INS1_16FlashAttnBwdSm90INS1_25CollectiveMainloopBwdSm90ILi2ELi1ELi1EN4cute5tupleIJNS5_1CILi1EEES8_S8_EEENS6_IJNS7_ILi64EEENS7_ILi96EEENS7_ILi192EEEEEENS_6half_tEfNS_4arch4Sm90ELb0ELb1ELb0ELb0ELb1ELb0ELb1ELb0ELi3ELi1ELi1ELi1ELb0EEENS1_21CollectiveEpilogueBwdISD_SE_SG_Li384ELb0ELb1ELi3EEENS1_19SingleTileSchedulerILb0ELb0ELb0ELi96EEEEEEEEEvNT_6ParamsE)
        .other          _ZN7cutlass13device_kernelIN5flash11enable_sm90INS1_16FlashAttnBwdSm90INS1_25CollectiveMainloopBwdSm90ILi2ELi1ELi1EN4cute5tupleIJNS5_1CILi1EEES8_S8_EEENS6_IJNS7_ILi64EEENS7_ILi96EEENS7_ILi192EEEEEENS_6half_tEfNS_4arch4Sm90ELb0ELb1ELb0ELb0ELb1ELb0ELb1ELb0ELi3ELi1ELi1ELi1ELb0EEENS1_21CollectiveEpilogueBwdISD_SE_SG_Li384ELb0ELb1ELi3EEENS1_19SingleTileSchedulerILb0ELb0ELb0ELi96EEEEEEEEEvNT_6ParamsE,@"STO_CUDA_ENTRY STV_DEFAULT"
_ZN7cutlass13device_kernelIN5flash11enable_sm90INS1_16FlashAttnBwdSm90INS1_25CollectiveMainloopBwdSm90ILi2ELi1ELi1EN4cute5tupleIJNS5_1CILi1EEES8_S8_EEENS6_IJNS7_ILi64EEENS7_ILi96EEENS7_ILi192EEEEEENS_6half_tEfNS_4arch4Sm90ELb0ELb1ELb0ELb0ELb1ELb0ELb1ELb0ELi3ELi1ELi1ELi1ELb0EEENS1_21CollectiveEpilogueBwdISD_SE_SG_Li384ELb0ELb1ELi3EEENS1_19SingleTileSchedulerILb0ELb0ELb0ELi96EEEEEEEEEvNT_6ParamsE:
        /* <DEDUP_REMOVED lines=29> */
.L_x_5094:
[----:B------:R-:W-:Y:S05]  /*01d0*/  BSYNC B0 ;  /* 0x0000000000007941 */ /* 0x000fea0003800000 */
.L_x_5093:
        /* <DEDUP_REMOVED lines=37> */
.L_x_5095:
        /* <DEDUP_REMOVED lines=20> */
.L_x_5096:
[----:B------:R-:W-:Y:S01]  /*0570*/  PLOP3.LUT P0, PT, PT, PT, UP0, 0x80, 0x0 ;  /* 0x000000000000781c */ /* 0x000fe20003f0f008 */
[----:B------:R-:W-:Y:S01]  /*0580*/  NOP ;  /* 0x0000000000007918 */ /* 0x000fe20000000000 */
[----:B------:R-:W-:Y:S01]  /*0590*/  ULDC.64 UR46, c[0x0][0x208] ;  /* 0x00008200002e7ab9 */ /* 0x000fe20000000a00 */
[----:B-12-4-:R-:W-:Y:S10]  /*05a0*/  BAR.SYNC.DEFER_BLOCKING 0x0 ;  /* 0x0000000000007b1d */ /* 0x016ff40000010000 */
[----:B------:R-:W-:Y:S05]  /*05b0*/  @!P0 BRA `(.L_x_5097) ;  /* 0x0000005800488947 */ /* 0x000fea0003800000 */
.L_x_5098:
        /* <DEDUP_REMOVED lines=85> */
.L_x_5099:
        /* <DEDUP_REMOVED lines=36> */
.L_x_5102:
        /* <DEDUP_REMOVED lines=15> */
.L_x_5101:
        /* <DEDUP_REMOVED lines=20> */
.L_x_5104:
        /* <DEDUP_REMOVED lines=15> */
.L_x_5103:
        /* <DEDUP_REMOVED lines=8> */
.L_x_5253:
        /* <DEDUP_REMOVED lines=19> */
.L_x_5106:
        /* <DEDUP_REMOVED lines=109> */
.L_x_5126:
[----:B------:R-:W-:Y:S01]  /*18f0*/  ISETP.NE.AND P0, PT, R15, 0x3, PT ;  /* 0x000000030f00780c */ /* 0x000fe20003f05270 */
[----:B------:R-:W-:-:S12]  /*1900*/  YIELD ;  /* 0x0000000000007946 */ /* 0x000fd80003800000 */
[----:B------:R-:W-:Y:S05]  /*1910*/  @!P0 BRA `(.L_x_5108) ;  /* 0x0000000000048947 */ /* 0x000fea0003800000 */
[----:B------:R-:W-:Y:S01]  /*1920*/  BPT.TRAP 0x1 ;  /* 0x000000040000795c */ /* 0x000fe20000300000 */
.L_x_5108:
[----:B------:R-:W-:Y:S02]  /*1930*/  LEA R4, R3, UR37, 0x3 ;  /* 0x0000002503047c11 */ /* 0x000fe4000f8e18ff */
[----:B------:R-:W-:-:S04]  /*1940*/  SHF.L.U32 R17, R8, 0x1f, RZ ;  /* 0x0000001f08117819 */ /* 0x000fc800000006ff */
[----:B------:R1:W2:Y:S01]  /*1950*/  SYNCS.PHASECHK.TRANS64.TRYWAIT P1, [R4+URZ+0x36410], R17 ;  /* 0x03641011040075a7 */ /* 0x0002a2000802017f */
[----:B------:R-:W-:Y:S05]  /*1960*/  @!P0 BRA `(.L_x_5109) ;  /* 0x0000000000048947 */ /* 0x000fea0003800000 */
[----:B------:R-:W-:Y:S01]  /*1970*/  BPT.TRAP 0x1 ;  /* 0x000000040000795c */ /* 0x000fe20000300000 */
.L_x_5109:
[----:B--2---:R-:W-:Y:S05]  /*1980*/  @P1 BRA `(.L_x_5110) ;  /* 0x0000000000081947 */ /* 0x004fea0003800000 */
[----:B------:R-:W2:Y:S02]  /*1990*/  SYNCS.PHASECHK.TRANS64.TRYWAIT P1, [R4+URZ+0x36410], R17 ;  /* 0x03641011040075a7 */ /* 0x000ea4000802017f */
[----:B--2---:R-:W-:Y:S05]  /*19a0*/  @!P1 BRA `(.L_x_5111) ;  /* 0x0000008800e09947 */ /* 0x004fea0003800000 */
.L_x_5110:
        /* <DEDUP_REMOVED lines=15> */
[----:B------:R-:W-:Y:S02]  /*1aa0*/  USHF.R.U32.HI UR6, URZ, 0x4, UR4 ;  /* 0x000000043f067899 */ /* 0x000fe40008011604 */
[----:B------:R-:W-:Y:S02]  /*1ab0*/  UIMAD UR8, UR8, 0x600, UR5 ;  /* 0x00000600080878a4 */ /* 0x000fe4000f8e0205 */
[----:B------:R-:W-:Y:S02]  /*1ac0*/  ULOP3.LUT UR6, UR6, 0x3fff, URZ, 0xc0, !UPT ;  /* 0x00003fff06067892 */ /* 0x000fe4000f8ec03f */
[----:B------:R-:W-:-:S02]  /*1ad0*/  UIADD3 UR12, UR8, 0x2, URZ ;  /* 0x00000002080c7890 */ /* 0x000fc4000fffe03f */
[----:B------:R-:W-:-:S04]  /*1ae0*/  ULOP3.LUT UR6, UR6, 0x10000, URZ, 0xfc, !UPT ;  /* 0x0001000006067892 */ /* 0x000fc8000f8efc3f */
[----:B------:R-:W-:-:S03]  /*1af0*/  UIADD3 UR14, UR6, 0x2, URZ ;  /* 0x00000002060e7890 */ /* 0x000fc6000fffe03f */
[----:B------:R-:W-:Y:S02]  /*1b00*/  UMOV UR10, UR6 ;  /* 0x00000006000a7c82 */ /* 0x000fe40008000000 */
[----:B------:R-:W-:Y:S01]  /*1b10*/  HGMMA.64x32x16.F32 R136, gdesc[UR8], RZ, !UPT, gsb0 ;  /* 0x00600000088879f0 */ /* 0x000fe2000c0008ff */
        /* <DEDUP_REMOVED lines=78> */
.L_x_5112:
[----:B---3--:R-:W-:-:S04]  /*2000*/  SHF.L.U32 R16, R5, 0x1f, RZ ;  /* 0x0000001f05107819 */ /* 0x008fc800000006ff */
[----:B------:R3:W1:Y:S01]  /*2010*/  SYNCS.PHASECHK.TRANS64.TRYWAIT P1, [UR37+0x36430], R16 ;  /* 0x03643010ff0075a7 */ /* 0x0006620008020165 */
[----:B------:R-:W-:Y:S05]  /*2020*/  @!P0 BRA `(.L_x_5113) ;  /* 0x0000000000048947 */ /* 0x000fea0003800000 */
[----:B------:R-:W-:Y:S01]  /*2030*/  BPT.TRAP 0x1 ;  /* 0x000000040000795c */ /* 0x000fe20000300000 */
.L_x_5113:
[----:B-1----:R-:W-:Y:S05]  /*2040*/  @P1 BRA `(.L_x_5114) ;  /* 0x0000000000081947 */ /* 0x002fea0003800000 */
[----:B------:R-:W1:Y:S02]  /*2050*/  SYNCS.PHASECHK.TRANS64.TRYWAIT P1, [UR37+0x36430], R16 ;  /* 0x03643010ff0075a7 */ /* 0x000e640008020165 */
[----:B-1----:R-:W-:Y:S05]  /*2060*/  @!P1 BRA `(.L_x_5115) ;  /* 0x0000008400449947 */ /* 0x002fea0003800000 */
.L_x_5114:
        /* <DEDUP_REMOVED lines=114> */
.L_x_5118:
[----:B------:R-:W-:-:S06]  /*2790*/  UISETP.NE.AND UP0, UPT, UR44, 0x1, UPT ;  /* 0x000000012c00788c */ /* 0x000fcc000bf05270 */
[----:B------:R-:W-:-:S05]  /*27a0*/  PLOP3.LUT P1, PT, PT, PT, UP0, 0x80, 0x0 ;  /* 0x000000000000781c */ /* 0x000fca0003f2f008 */
[----:B------:R-:W-:-:S08]  /*27b0*/  @UP0 ULDC UR5, c[0x0][0x754] ;  /* 0x0001d50000050ab9 */ /* 0x000fd00000000800 */
[----:B------:R-:W-:Y:S01]  /*27c0*/  @P1 IMAD.HI.U32 R16, R23, UR5, RZ ;  /* 0x0000000517101c27 */ /* 0x000fe2000f8e00ff */
[----:B------:R-:W-:-:S04]  /*27d0*/  @UP0 ULDC UR5, c[0x0][0x758] ;  /* 0x0001d60000050ab9 */ /* 0x000fc80000000800 */
[----:B------:R-:W-:-:S07]  /*27e0*/  @P1 SHF.R.U32.HI R23, RZ, UR5, R16 ;  /* 0x00000005ff171c19 */ /* 0x000fce0008011610 */
.L_x_5119:
[----:B------:R-:W-:Y:S05]  /*27f0*/  BSYNC B0 ;  /* 0x0000000000007941 */ /* 0x000fea0003800000 */
.L_x_5117:
[----:B------:R-:W-:Y:S01]  /*2800*/  IMAD R23, R23, UR44, R12 ;  /* 0x0000002c17177c24 */ /* 0x000fe2000f8e020c */
[----:B------:R-:W-:-:S04]  /*2810*/  IADD3 R16, R19, UR4, R6 ;  /* 0x0000000413107c10 */ /* 0x000fc8000fffe006 */
[----:B------:R-:W-:Y:S02]  /*2820*/  VIADDMNMX R17, R23, UR44, R17, PT ;  /* 0x0000002c17117c46 */ /* 0x000fe4000b800111 */
[----:B------:R-:W-:-:S07]  /*2830*/  VIMNMX R16, R16, R23, !PT ;  /* 0x0000001710107248 */ /* 0x000fce0007fe0100 */
.L_x_5116:
        /* <DEDUP_REMOVED lines=58> */
.L_x_5122:
[----:B------:R-:W-:-:S06]  /*2be0*/  UISETP.NE.AND UP0, UPT, UR44, 0x1, UPT ;  /* 0x000000012c00788c */ /* 0x000fcc000bf05270 */
[----:B------:R-:W-:-:S05]  /*2bf0*/  PLOP3.LUT P6, PT, PT, PT, UP0, 0x80, 0x0 ;  /* 0x000000000000781c */ /* 0x000fca0003fcf008 */
[----:B------:R-:W-:-:S08]  /*2c00*/  @UP0 ULDC UR4, c[0x0][0x754] ;  /* 0x0001d50000040ab9 */ /* 0x000fd00000000800 */
[----:B------:R-:W-:Y:S01]  /*2c10*/  @P6 IMAD.HI.U32 R16, R17, UR4, RZ ;  /* 0x0000000411106c27 */ /* 0x000fe2000f8e00ff */
[----:B------:R-:W-:Y:S01]  /*2c20*/  PLOP3.LUT P6, PT, PT, PT, UP0, 0x80, 0x0 ;  /* 0x000000000000781c */ /* 0x000fe20003fcf008 */
[----:B------:R-:W-:-:S12]  /*2c30*/  @UP0 ULDC UR4, c[0x0][0x758] ;  /* 0x0001d60000040ab9 */ /* 0x000fd80000000800 */
[----:B------:R-:W-:-:S07]  /*2c40*/  @P6 SHF.R.U32.HI R17, RZ, UR4, R16 ;  /* 0x00000004ff116c19 */ /* 0x000fce0008011610 */
.L_x_5123:
[----:B------:R-:W-:Y:S05]  /*2c50*/  BSYNC B0 ;  /* 0x0000000000007941 */ /* 0x000fea0003800000 */
.L_x_5121:
[----:B------:R-:W-:-:S05]  /*2c60*/  IMAD R17, R17, UR44, R12 ;  /* 0x0000002c11117c24 */ /* 0x000fca000f8e020c */
[----:B------:R-:W-:Y:S02]  /*2c70*/  VIMNMX R18, R18, R17, !PT ;  /* 0x0000001112127248 */ /* 0x000fe40007fe0100 */
[----:B------:R-:W-:-:S07]  /*2c80*/  VIADDMNMX R20, R17, UR44, R20, PT ;  /* 0x0000002c11147c46 */ /* 0x000fce000b800114 */
.L_x_5120:
        /* <DEDUP_REMOVED lines=14> */
[--C-:B------:R-:W-:Y:S01]  /*2d70*/  FFMA.FTZ R137, R16, UR45, -R21.reuse ;  /* 0x0000002d10897c23 */ /* 0x100fe20008010815 */
        /* <DEDUP_REMOVED lines=199> */
.L_x_5124:
        /* <DEDUP_REMOVED lines=59> */
.L_x_5125:
        /* <DEDUP_REMOVED lines=63> */
.L_x_5100:
        /* <DEDUP_REMOVED lines=25> */
.L_x_5128:
        /* <DEDUP_REMOVED lines=20> */
.L_x_5129:
        /* <DEDUP_REMOVED lines=18> */
.L_x_5130:
        /* <DEDUP_REMOVED lines=18> */
.L_x_5131:
        /* <DEDUP_REMOVED lines=137> */
.L_x_5133:
[----:B------:R-:W-:Y:S05]  /*4f30*/  BSYNC B0 ;  /* 0x0000000000007941 */ /* 0x000fea0003800000 */
.L_x_5132:
[----:B------:R-:W-:-:S04]  /*4f40*/  DEPBAR.LE SB0, 0x0 ;  /* 0x000080000000791a */ /* 0x000fc80000000000 */
[----:B------:R-:W-:Y:S05]  /*4f50*/  EXIT ;  /* 0x000000000000794d */ /* 0x000fea0003800000 */
.L_x_5127:
        /* <DEDUP_REMOVED lines=52> */
.L_x_5135:
[----:B------:R-:W-:Y:S05]  /*52a0*/  BSYNC B0 ;  /* 0x0000000000007941 */ /* 0x000fea0003800000 */
.L_x_5134:
        /* <DEDUP_REMOVED lines=16> */
.L_x_5137:
[----:B------:R-:W-:Y:S05]  /*53b0*/  BSYNC B0 ;  /* 0x0000000000007941 */ /* 0x000fea0003800000 */
.L_x_5136:
        /* <DEDUP_REMOVED lines=16> */
.L_x_5139:
[----:B------:R-:W-:Y:S05]  /*54c0*/  BSYNC B0 ;  /* 0x0000000000007941 */ /* 0x000fea0003800000 */
.L_x_5138:
        /* <DEDUP_REMOVED lines=17> */
.L_x_5141:
[----:B------:R-:W-:Y:S05]  /*55e0*/  BSYNC B0 ;  /* 0x0000000000007941 */ /* 0x000fea0003800000 */
.L_x_5140:
        /* <DEDUP_REMOVED lines=17> */
.L_x_5143:
[----:B------:R-:W-:Y:S05]  /*5700*/  BSYNC B0 ;  /* 0x0000000000007941 */ /* 0x000fea0003800000 */
.L_x_5142:
        /* <DEDUP_REMOVED lines=29> */
.L_x_5145:
[----:B------:R-:W-:Y:S05]  /*58e0*/  BSYNC B0 ;  /* 0x0000000000007941 */ /* 0x000fea0003800000 */
.L_x_5144:
        /* <DEDUP_REMOVED lines=13> */
.L_x_5147:
[----:B------:R-:W-:Y:S05]  /*59c0*/  BSYNC B0 ;  /* 0x0000000000007941 */ /* 0x000fea0003800000 */
.L_x_5146:
        /* <DEDUP_REMOVED lines=15> */
.L_x_5149:
[----:B------:R-:W-:Y:S05]  /*5ac0*/  BSYNC B0 ;  /* 0x0000000000007941 */ /* 0x000fea0003800000 */
.L_x_5148:
        /* <DEDUP_REMOVED lines=15> */
.L_x_5151:
[----:B------:R-:W-:Y:S05]  /*5bc0*/  BSYNC B0 ;  /* 0x0000000000007941 */ /* 0x000fea0003800000 */
.L_x_5150:
        /* <DEDUP_REMOVED lines=15> */
.L_x_5153:
[----:B------:R-:W-:Y:S05]  /*5cc0*/  BSYNC B0 ;  /* 0x0000000000007941 */ /* 0x000fea0003800000 */
.L_x_5152:
        /* <DEDUP_REMOVED lines=15> */
.L_x_5155:
[----:B------:R-:W-:Y:S05]  /*5dc0*/  BSYNC B0 ;  /* 0x0000000000007941 */ /* 0x000fea0003800000 */
.L_x_5154:
        /* <DEDUP_REMOVED lines=15> */
.L_x_5157:
[----:B------:R-:W-:Y:S05]  /*5ec0*/  BSYNC B0 ;  /* 0x0000000000007941 */ /* 0x000fea0003800000 */
.L_x_5156:
[----:B------:R-:W-:Y:S05]  /*5ed0*/  EXIT ;  /* 0x000000000000794d */ /* 0x000fea0003800000 */
.L_x_5097:
        /* <DEDUP_REMOVED lines=34> */
.L_x_5161:
[----:B------:R-:W-:-:S05]  /*6100*/  UMOV UR11, UR5 ;  /* 0x00000005000b7c82 */ /* 0x000fca0008000000 */
.L_x_5162:
        /* <DEDUP_REMOVED lines=48> */
.L_x_5167:
[----:B------:R-:W2:Y:S04]  /*6410*/  LDG.E.STRONG.GPU R0, desc[UR46][R2.64] ;  /* 0x0000002e02007981 */ /* 0x000ea8000c1ef900 */
[----:B--2---:R-:W-:Y:S01]  /*6420*/  CCTL.IVALL ;  /* 0x00000000ff00798f */ /* 0x004fe20002000000 */
[----:B------:R-:W-:Y:S05]  /*6430*/  YIELD ;  /* 0x0000000000007946 */ /* 0x000fea0003800000 */
[----:B------:R-:W-:-:S13]  /*6440*/  ISETP.NE.AND P1, PT, R0, UR23, PT ;  /* 0x0000001700007c0c */ /* 0x000fda000bf25270 */
[----:B------:R-:W-:Y:S05]  /*6450*/  @P1 BRA `(.L_x_5167) ;  /* 0xfffffffc00ec1947 */ /* 0x000fea000383ffff */
.L_x_5166:
[----:B------:R-:W-:Y:S05]  /*6460*/  BSYNC B1 ;  /* 0x0000000000017941 */ /* 0x000fea0003800000 */
.L_x_5165:
[----:B------:R-:W-:-:S03]  /*6470*/  UMOV UR4, 0xffffffff ;  /* 0xffffffff00047882 */ /* 0x000fc60000000000 */
[----:B------:R-:W-:Y:S05]  /*6480*/  BRA.DIV UR4, `(.L_x_5168) ;  /* 0x0000004204507947 */ /* 0x000fea000b800000 */
[----:B------:R-:W-:Y:S01]  /*6490*/  NOP ;  /* 0x0000000000007918 */ /* 0x000fe20000000000 */
.L_x_5256:
        /* <DEDUP_REMOVED lines=22> */
.L_x_5170:
[----:B------:R-:W-:Y:S05]  /*6600*/  BSYNC B1 ;  /* 0x0000000000017941 */ /* 0x000fea0003800000 */
.L_x_5169:
        /* <DEDUP_REMOVED lines=19> */
.L_x_5172:
[----:B------:R-:W-:Y:S05]  /*6740*/  BSYNC B1 ;  /* 0x0000000000017941 */ /* 0x000fea0003800000 */
.L_x_5171:
        /* <DEDUP_REMOVED lines=20> */
.L_x_5174:
[----:B------:R-:W-:Y:S05]  /*6890*/  BSYNC B1 ;  /* 0x0000000000017941 */ /* 0x000fea0003800000 */
.L_x_5173:
[----:B------:R-:W-:Y:S06]  /*68a0*/  BAR.ARV 0xa, 0xa0 ;  /* 0x0282800000007b1d */ /* 0x000fec0000002000 */
[----:B------:R-:W-:Y:S04]  /*68b0*/  BSSY B1, `(.L_x_5175) ;  /* 0x0000003000017945 */ /* 0x000fe80003800000 */
[----:B------:R-:W-:Y:S05]  /*68c0*/  @!P0 BRA `(.L_x_5176) ;  /* 0x0000000000048947 */ /* 0x000fea0003800000 */
[----:B------:R-:W-:-:S04]  /*68d0*/  DEPBAR.LE SB0, 0x1 ;  /* 0x000080400000791a */ /* 0x000fc80000000000 */
.L_x_5176:
[----:B------:R-:W-:Y:S05]  /*68e0*/  BSYNC B1 ;  /* 0x0000000000017941 */ /* 0x000fea0003800000 */
.L_x_5175:
[----:B------:R-:W-:Y:S06]  /*68f0*/  BAR.ARV 0xb, 0xa0 ;  /* 0x02c2800000007b1d */ /* 0x000fec0000002000 */
[----:B------:R-:W-:Y:S04]  /*6900*/  BSSY B1, `(.L_x_5177) ;  /* 0x0000003000017945 */ /* 0x000fe80003800000 */
[----:B------:R-:W-:Y:S05]  /*6910*/  @!P0 BRA `(.L_x_5178) ;  /* 0x0000000000048947 */ /* 0x000fea0003800000 */
[----:B------:R-:W-:-:S04]  /*6920*/  DEPBAR.LE SB0, 0x0 ;  /* 0x000080000000791a */ /* 0x000fc80000000000 */
.L_x_5178:
[----:B------:R-:W-:Y:S05]  /*6930*/  BSYNC B1 ;  /* 0x0000000000017941 */ /* 0x000fea0003800000 */
.L_x_5177:
        /* <DEDUP_REMOVED lines=19> */
.L_x_5180:
[----:B------:R-:W-:Y:S05]  /*6a70*/  BSYNC B1 ;  /* 0x0000000000017941 */ /* 0x000fea0003800000 */
.L_x_5179:
[----:B------:R-:W-:Y:S01]  /*6a80*/  UIADD3 UR18, UR8, 0x1, URZ ;  /* 0x0000000108127890 */ /* 0x000fe2000fffe03f */
[----:B------:R-:W-:Y:S11]  /*6a90*/  BRA `(.L_x_5181) ;  /* 0x0000000000047947 */ /* 0x000ff60003800000 */
.L_x_5164:
[----:B------:R-:W-:-:S05]  /*6aa0*/  UMOV UR18, UR8 ;  /* 0x0000000800127c82 */ /* 0x000fca0008000000 */
.L_x_5181:
        /* <DEDUP_REMOVED lines=12> */
.L_x_5214:
        /* <DEDUP_REMOVED lines=11> */
.L_x_5184:
[----:B------:R-:W2:Y:S04]  /*6c20*/  LDG.E.STRONG.GPU R0, desc[UR46][R2.64] ;  /* 0x0000002e02007981 */ /* 0x000ea8000c1ef900 */
[----:B--2---:R-:W-:Y:S01]  /*6c30*/  CCTL.IVALL ;  /* 0x00000000ff00798f */ /* 0x004fe20002000000 */
[----:B------:R-:W-:Y:S05]  /*6c40*/  YIELD ;  /* 0x0000000000007946 */ /* 0x000fea0003800000 */
[----:B------:R-:W-:-:S13]  /*6c50*/  ISETP.NE.AND P1, PT, R0, UR23, PT ;  /* 0x0000001700007c0c */ /* 0x000fda000bf25270 */
[----:B------:R-:W-:Y:S05]  /*6c60*/  @P1 BRA `(.L_x_5184) ;  /* 0xfffffffc00ec1947 */ /* 0x000fea000383ffff */
.L_x_5183:
[----:B------:R-:W-:Y:S05]  /*6c70*/  BSYNC B1 ;  /* 0x0000000000017941 */ /* 0x000fea0003800000 */
.L_x_5182:
[----:B------:R-:W-:-:S03]  /*6c80*/  UMOV UR16, 0xffffffff ;  /* 0xffffffff00107882 */ /* 0x000fc60000000000 */
[----:B------:R-:W-:Y:S05]  /*6c90*/  BRA.DIV UR16, `(.L_x_5185) ;  /* 0x0000003a10687947 */ /* 0x000fea000b800000 */
[----:B------:R-:W-:Y:S01]  /*6ca0*/  NOP ;  /* 0x0000000000007918 */ /* 0x000fe20000000000 */
.L_x_5259:
        /* <DEDUP_REMOVED lines=19> */
.L_x_5187:
[----:B------:R-:W-:Y:S05]  /*6de0*/  BSYNC B1 ;  /* 0x0000000000017941 */ /* 0x000fea0003800000 */
.L_x_5186:
        /* <DEDUP_REMOVED lines=14> */
.L_x_5189:
[----:B------:R-:W-:Y:S05]  /*6ed0*/  BSYNC B1 ;  /* 0x0000000000017941 */ /* 0x000fea0003800000 */
.L_x_5188:
        /* <DEDUP_REMOVED lines=15> */
.L_x_5191:
[----:B------:R-:W-:Y:S05]  /*6fd0*/  BSYNC B1 ;  /* 0x0000000000017941 */ /* 0x000fea0003800000 */
.L_x_5190:
[----:B------:R-:W-:Y:S06]  /*6fe0*/  BAR.ARV 0xa, 0xa0 ;  /* 0x0282800000007b1d */ /* 0x000fec0000002000 */
[----:B------:R-:W-:Y:S04]  /*6ff0*/  BSSY B1, `(.L_x_5192) ;  /* 0x0000003000017945 */ /* 0x000fe80003800000 */
[----:B------:R-:W-:Y:S05]  /*7000*/  @!P0 BRA `(.L_x_5193) ;  /* 0x0000000000048947 */ /* 0x000fea0003800000 */
[----:B------:R-:W-:-:S04]  /*7010*/  DEPBAR.LE SB0, 0x1 ;  /* 0x000080400000791a */ /* 0x000fc80000000000 */
.L_x_5193:
[----:B------:R-:W-:Y:S05]  /*7020*/  BSYNC B1 ;  /* 0x0000000000017941 */ /* 0x000fea0003800000 */
.L_x_5192:
[----:B------:R-:W-:Y:S06]  /*7030*/  BAR.ARV 0xb, 0xa0 ;  /* 0x02c2800000007b1d */ /* 0x000fec0000002000 */
[----:B------:R-:W-:Y:S04]  /*7040*/  BSSY B1, `(.L_x_5194) ;  /* 0x0000003000017945 */ /* 0x000fe80003800000 */
[----:B------:R-:W-:Y:S05]  /*7050*/  @!P0 BRA `(.L_x_5195) ;  /* 0x0000000000048947 */ /* 0x000fea0003800000 */
[----:B------:R-:W-:-:S04]  /*7060*/  DEPBAR.LE SB0, 0x0 ;  /* 0x000080000000791a */ /* 0x000fc80000000000 */
.L_x_5195:
[----:B------:R-:W-:Y:S05]  /*7070*/  BSYNC B1 ;  /* 0x0000000000017941 */ /* 0x000fea0003800000 */
.L_x_5194:
        /* <DEDUP_REMOVED lines=19> */
.L_x_5197:
[----:B------:R-:W-:Y:S05]  /*71b0*/  BSYNC B1 ;  /* 0x0000000000017941 */ /* 0x000fea0003800000 */
.L_x_5196:
        /* <DEDUP_REMOVED lines=9> */
.L_x_5200:
[----:B------:R-:W2:Y:S04]  /*7250*/  LDG.E.STRONG.GPU R0, desc[UR46][R2.64] ;  /* 0x0000002e02007981 */ /* 0x000ea8000c1ef900 */
[----:B--2---:R-:W-:Y:S01]  /*7260*/  CCTL.IVALL ;  /* 0x00000000ff00798f */ /* 0x004fe20002000000 */
[----:B------:R-:W-:Y:S05]  /*7270*/  YIELD ;  /* 0x0000000000007946 */ /* 0x000fea0003800000 */
[----:B------:R-:W-:-:S13]  /*7280*/  ISETP.NE.AND P1, PT, R0, UR23, PT ;  /* 0x0000001700007c0c */ /* 0x000fda000bf25270 */
[----:B------:R-:W-:Y:S05]  /*7290*/  @P1 BRA `(.L_x_5200) ;  /* 0xfffffffc00ec1947 */ /* 0x000fea000383ffff */
.L_x_5199:
[----:B------:R-:W-:Y:S05]  /*72a0*/  BSYNC B1 ;  /* 0x0000000000017941 */ /* 0x000fea0003800000 */
.L_x_5198:
[----:B------:R-:W-:-:S03]  /*72b0*/  UMOV UR12, 0xffffffff ;  /* 0xffffffff000c7882 */ /* 0x000fc60000000000 */
[----:B------:R-:W-:Y:S05]  /*72c0*/  BRA.DIV UR12, `(.L_x_5201) ;  /* 0x000000320cf87947 */ /* 0x000fea000b800000 */
[----:B------:R-:W-:Y:S01]  /*72d0*/  NOP ;  /* 0x0000000000007918 */ /* 0x000fe20000000000 */
.L_x_5262:
        /* <DEDUP_REMOVED lines=15> */
.L_x_5203:
[----:B------:R-:W-:Y:S05]  /*73d0*/  BSYNC B1 ;  /* 0x0000000000017941 */ /* 0x000fea0003800000 */
.L_x_5202:
        /* <DEDUP_REMOVED lines=14> */
.L_x_5205:
[----:B------:R-:W-:Y:S05]  /*74c0*/  BSYNC B1 ;  /* 0x0000000000017941 */ /* 0x000fea0003800000 */
.L_x_5204:
        /* <DEDUP_REMOVED lines=15> */
.L_x_5207:
[----:B------:R-:W-:Y:S05]  /*75c0*/  BSYNC B1 ;  /* 0x0000000000017941 */ /* 0x000fea0003800000 */
.L_x_5206:
[----:B------:R-:W-:Y:S06]  /*75d0*/  BAR.ARV 0xa, 0xa0 ;  /* 0x0282800000007b1d */ /* 0x000fec0000002000 */
[----:B------:R-:W-:Y:S04]  /*75e0*/  BSSY B1, `(.L_x_5208) ;  /* 0x0000003000017945 */ /* 0x000fe80003800000 */
[----:B------:R-:W-:Y:S05]  /*75f0*/  @!P0 BRA `(.L_x_5209) ;  /* 0x0000000000048947 */ /* 0x000fea0003800000 */
[----:B------:R-:W-:-:S04]  /*7600*/  DEPBAR.LE SB0, 0x1 ;  /* 0x000080400000791a */ /* 0x000fc80000000000 */
.L_x_5209:
[----:B------:R-:W-:Y:S05]  /*7610*/  BSYNC B1 ;  /* 0x0000000000017941 */ /* 0x000fea0003800000 */
.L_x_5208:
[----:B------:R-:W-:Y:S06]  /*7620*/  BAR.ARV 0xb, 0xa0 ;  /* 0x02c2800000007b1d */ /* 0x000fec0000002000 */
[----:B------:R-:W-:Y:S04]  /*7630*/  BSSY B1, `(.L_x_5210) ;  /* 0x0000003000017945 */ /* 0x000fe80003800000 */
[----:B------:R-:W-:Y:S05]  /*7640*/  @!P0 BRA `(.L_x_5211) ;  /* 0x0000000000048947 */ /* 0x000fea0003800000 */
[----:B------:R-:W-:-:S04]  /*7650*/  DEPBAR.LE SB0, 0x0 ;  /* 0x000080000000791a */ /* 0x000fc80000000000 */
.L_x_5211:
[----:B------:R-:W-:Y:S05]  /*7660*/  BSYNC B1 ;  /* 0x0000000000017941 */ /* 0x000fea0003800000 */
.L_x_5210:
        /* <DEDUP_REMOVED lines=19> */
.L_x_5213:
[----:B------:R-:W-:Y:S05]  /*77a0*/  BSYNC B1 ;  /* 0x0000000000017941 */ /* 0x000fea0003800000 */
.L_x_5212:
[----:B------:R-:W-:Y:S02]  /*77b0*/  UIADD3 UR8, UR8, 0x2, URZ ;  /* 0x0000000208087890 */ /* 0x000fe4000fffe03f */
[----:B------:R-:W-:Y:S02]  /*77c0*/  UIADD3 UR4, UR4, 0x6000, URZ ;  /* 0x0000600004047890 */ /* 0x000fe4000fffe03f */
[----:B------:R-:W-:-:S06]  /*77d0*/  UISETP.GE.AND UP0, UPT, UR8, UR11, UPT ;  /* 0x0000000b0800728c */ /* 0x000fcc000bf06270 */
[----:B------:R-:W-:-:S13]  /*77e0*/  PLOP3.LUT P1, PT, PT, PT, UP0, 0x80, 0x0 ;  /* 0x000000000000781c */ /* 0x000fda0003f2f008 */
[----:B------:R-:W-:Y:S05]  /*77f0*/  @!P1 BRA `(.L_x_5214) ;  /* 0xfffffff000dc9947 */ /* 0x000fea000383ffff */
.L_x_5163:
        /* <DEDUP_REMOVED lines=41> */
.L_x_5217:
[----:B------:R-:W-:Y:S05]  /*7a90*/  BSYNC B1 ;  /* 0x0000000000017941 */ /* 0x000fea0003800000 */
.L_x_5216:
[----:B------:R-:W-:Y:S05]  /*7aa0*/  BRA `(.L_x_5218) ;  /* 0x0000000000047947 */ /* 0x000fea0003800000 */
.L_x_5215:
[----:B------:R-:W-:-:S05]  /*7ab0*/  UMOV UR4, UR8 ;  /* 0x0000000800047c82 */ /* 0x000fca0008000000 */
.L_x_5218:
        /* <DEDUP_REMOVED lines=11> */
.L_x_5223:
        /* <DEDUP_REMOVED lines=24> */
.L_x_5220:
[----:B------:R-:W-:Y:S05]  /*7cf0*/  BSYNC B1 ;  /* 0x0000000000017941 */ /* 0x000fea0003800000 */
.L_x_5219:
        /* <DEDUP_REMOVED lines=24> */
.L_x_5222:
[----:B------:R-:W-:Y:S05]  /*7e80*/  BSYNC B1 ;  /* 0x0000000000017941 */ /* 0x000fea0003800000 */
.L_x_5221:
[----:B------:R-:W-:Y:S02]  /*7e90*/  UIADD3 UR11, UR11, 0x2, URZ ;  /* 0x000000020b0b7890 */ /* 0x000fe4000fffe03f */
[----:B------:R-:W-:Y:S02]  /*7ea0*/  ULEA UR6, UR18, UR6, 0x1 ;  /* 0x0000000612067291 */ /* 0x000fe4000f8e083f */
[----:B------:R-:W-:Y:S02]  /*7eb0*/  ULEA UR7, UR18, UR7, 0x1 ;  /* 0x0000000712077291 */ /* 0x000fe4000f8e083f */
[----:B------:R-:W-:-:S13]  /*7ec0*/  ISETP.NE.AND P0, PT, RZ, UR11, PT ;  /* 0x0000000bff007c0c */ /* 0x000fda000bf05270 */
[----:B------:R-:W-:Y:S05]  /*7ed0*/  @!P0 BRA `(.L_x_5160) ;  /* 0x00000024005c8947 */ /* 0x000fea0003800000 */
[----:B------:R-:W-:Y:S05]  /*7ee0*/  BRA `(.L_x_5223) ;  /* 0xfffffffc00207947 */ /* 0x000fea000383ffff */
.L_x_5159:
        /* <DEDUP_REMOVED lines=34> */
.L_x_5225:
        /* <DEDUP_REMOVED lines=50> */
.L_x_5263:
        /* <DEDUP_REMOVED lines=9> */
.L_x_5228:
        /* <DEDUP_REMOVED lines=115> */
.L_x_5239:
[----:B-1----:R-:W-:-:S05]  /*8bf0*/  IMAD.MOV.U32 R6, RZ, RZ, 0x1 ;  /* 0x00000001ff067424 */ /* 0x002fca00078e00ff */
[----:B------:R-:W-:-:S04]  /*8c00*/  SHF.L.U32 R6, R6, 0x1f, RZ ;  /* 0x0000001f06067819 */ /* 0x000fc800000006ff */
[----:B------:R-:W1:Y:S02]  /*8c10*/  SYNCS.PHASECHK.TRANS64.TRYWAIT P1, [R0+URZ+0x36438], R6 ;  /* 0x03643806000075a7 */ /* 0x000e64000802017f */
[----:B-123--:R-:W-:Y:S05]  /*8c20*/  @!P1 BRA `(.L_x_5231) ;  /* 0x0000001800d09947 */ /* 0x00efea0003800000 */
.L_x_5264:
[----:B------:R-:W-:Y:S05]  /*8c30*/  @P0 BRA `(.L_x_5232) ;  /* 0x0000000000140947 */ /* 0x000fea0003800000 */
[----:B------:R-:W-:Y:S01]  /*8c40*/  ISETP.NE.AND P1, PT, R20, RZ, PT ;  /* 0x000000ff1400720c */ /* 0x000fe20003f25270 */
[----:B------:R-:W-:-:S04]  /*8c50*/  IMAD.MOV.U32 R3, RZ, RZ, 0x6100 ;  /* 0x00006100ff037424 */ /* 0x000fc800078e00ff */
[----:B------:R2:W-:Y:S08]  /*8c60*/  SYNCS.ARRIVE.TRANS64 RZ, [R0+URZ+0x36430], R3 ;  /* 0x0364300300ff79a7 */ /* 0x0005f0000800003f */
[----:B------:R-:W-:Y:S05]  /*8c70*/  @!P1 BRA `(.L_x_5232) ;  /* 0x0000000000049947 */ /* 0x000fea0003800000 */
[----:B------:R-:W-:Y:S01]  /*8c80*/  BPT.TRAP 0x1 ;  /* 0x000000040000795c */ /* 0x000fe20000300000 */
.L_x_5232:
        /* <DEDUP_REMOVED lines=48> */
.L_x_5265:
[----:B------:R-:W-:Y:S05]  /*8f90*/  @P0 BRA `(.L_x_5234) ;  /* 0x0000000000140947 */ /* 0x000fea0003800000 */
[----:B------:R-:W-:Y:S01]  /*8fa0*/  ISETP.NE.AND P1, PT, R20, RZ, PT ;  /* 0x000000ff1400720c */ /* 0x000fe20003f25270 */
[----:B--2---:R-:W-:-:S04]  /*8fb0*/  IMAD.MOV.U32 R3, RZ, RZ, 0x6100 ;  /* 0x00006100ff037424 */ /* 0x004fc800078e00ff */
[----:B------:R3:W-:Y:S08]  /*8fc0*/  SYNCS.ARRIVE.TRANS64 RZ, [R0+URZ+0x36418], R3 ;  /* 0x0364180300ff79a7 */ /* 0x0007f0000800003f */
[----:B------:R-:W-:Y:S05]  /*8fd0*/  @!P1 BRA `(.L_x_5234) ;  /* 0x0000000000049947 */ /* 0x000fea0003800000 */
[----:B------:R-:W-:Y:S01]  /*8fe0*/  BPT.TRAP 0x1 ;  /* 0x000000040000795c */ /* 0x000fe20000300000 */
.L_x_5234:
        /* <DEDUP_REMOVED lines=44> */
.L_x_5266:
[----:B------:R-:W-:Y:S05]  /*92b0*/  @P0 BRA `(.L_x_5236) ;  /* 0x0000000000140947 */ /* 0x000fea0003800000 */
[----:B------:R-:W-:Y:S01]  /*92c0*/  ISETP.NE.AND P1, PT, R20, RZ, PT ;  /* 0x000000ff1400720c */ /* 0x000fe20003f25270 */
[----:B--2---:R-:W-:-:S04]  /*92d0*/  IMAD.MOV.U32 R29, RZ, RZ, 0x6100 ;  /* 0x00006100ff1d7424 */ /* 0x004fc800078e00ff */
[----:B------:R3:W-:Y:S08]  /*92e0*/  SYNCS.ARRIVE.TRANS64 RZ, [R0+URZ+0x36430], R29 ;  /* 0x0364301d00ff79a7 */ /* 0x0007f0000800003f */
[----:B------:R-:W-:Y:S05]  /*92f0*/  @!P1 BRA `(.L_x_5236) ;  /* 0x0000000000049947 */ /* 0x000fea0003800000 */
[----:B------:R-:W-:Y:S01]  /*9300*/  BPT.TRAP 0x1 ;  /* 0x000000040000795c */ /* 0x000fe20000300000 */
.L_x_5236:
        /* <DEDUP_REMOVED lines=37> */
.L_x_5268:
[----:B------:R-:W-:Y:S05]  /*9560*/  @P0 BRA `(.L_x_5238) ;  /* 0x0000000000140947 */ /* 0x000fea0003800000 */
[----:B------:R-:W-:Y:S01]  /*9570*/  ISETP.NE.AND P1, PT, R20, RZ, PT ;  /* 0x000000ff1400720c */ /* 0x000fe20003f25270 */
[----:B----4-:R-:W-:-:S04]  /*9580*/  IMAD.MOV.U32 R5, RZ, RZ, 0x6100 ;  /* 0x00006100ff057424 */ /* 0x010fc800078e00ff */
[----:B------:R4:W-:Y:S08]  /*9590*/  SYNCS.ARRIVE.TRANS64 RZ, [R0+URZ+0x36410], R5 ;  /* 0x0364100500ff79a7 */ /* 0x0009f0000800003f */
[----:B------:R-:W-:Y:S05]  /*95a0*/  @!P1 BRA `(.L_x_5238) ;  /* 0x0000000000049947 */ /* 0x000fea0003800000 */
[----:B------:R-:W-:Y:S01]  /*95b0*/  BPT.TRAP 0x1 ;  /* 0x000000040000795c */ /* 0x000fe20000300000 */
.L_x_5238:
        /* <DEDUP_REMOVED lines=44> */
.L_x_5230:
[----:B------:R-:W-:Y:S01]  /*9880*/  ISETP.NE.AND P1, PT, R19, RZ, PT ;  /* 0x000000ff1300720c */ /* 0x000fe20003f25270 */
[----:B------:R-:W-:Y:S02]  /*9890*/  IMAD.MOV.U32 R5, RZ, RZ, 0x1 ;  /* 0x00000001ff057424 */ /* 0x000fe400078e00ff */
[----:B------:R-:W-:-:S10]  /*98a0*/  IMAD.MOV.U32 R4, RZ, RZ, R15 ;  /* 0x000000ffff047224 */ /* 0x000fd400078e000f */
[----:B------:R-:W-:Y:S05]  /*98b0*/  @!P1 BRA `(.L_x_5229) ;  /* 0x0000000400889947 */ /* 0x000fea0003800000 */
[----:B------:R-:W4:Y:S02]  /*98c0*/  SYNCS.PHASECHK.TRANS64.TRYWAIT P1, [R0+URZ+0x36438], R6 ;  /* 0x03643806000075a7 */ /* 0x000f24000802017f */
[----:B----4-:R-:W-:Y:S05]  /*98d0*/  @!P1 BRA `(.L_x_5240) ;  /* 0x0000000c00f89947 */ /* 0x010fea0003800000 */
.L_x_5269:
[----:B------:R-:W-:Y:S05]  /*98e0*/  @P0 BRA `(.L_x_5241) ;  /* 0x0000000000140947 */ /* 0x000fea0003800000 */
[----:B------:R-:W-:Y:S01]  /*98f0*/  ISETP.NE.AND P1, PT, R20, RZ, PT ;  /* 0x000000ff1400720c */ /* 0x000fe20003f25270 */
[----:B------:R-:W-:-:S04]  /*9900*/  IMAD.MOV.U32 R5, RZ, RZ, 0x6100 ;  /* 0x00006100ff057424 */ /* 0x000fc800078e00ff */
[----:B------:R1:W-:Y:S08]  /*9910*/  SYNCS.ARRIVE.TRANS64 RZ, [R0+URZ+0x36430], R5 ;  /* 0x0364300500ff79a7 */ /* 0x0003f0000800003f */
[----:B------:R-:W-:Y:S05]  /*9920*/  @!P1 BRA `(.L_x_5241) ;  /* 0x0000000000049947 */ /* 0x000fea0003800000 */
[----:B------:R-:W-:Y:S01]  /*9930*/  BPT.TRAP 0x1 ;  /* 0x000000040000795c */ /* 0x000fe20000300000 */
.L_x_5241:
        /* <DEDUP_REMOVED lines=41> */
.L_x_5270:
[----:B-1----:R-:W-:Y:S01]  /*9bd0*/  IMAD.MOV.U32 R5, RZ, RZ, RZ ;  /* 0x000000ffff057224 */ /* 0x002fe200078e00ff */
[----:B------:R-:W-:Y:S06]  /*9be0*/  @P0 BRA `(.L_x_5243) ;  /* 0x0000000000140947 */ /* 0x000fec0003800000 */
[----:B------:R-:W-:Y:S01]  /*9bf0*/  ISETP.NE.AND P1, PT, R20, RZ, PT ;  /* 0x000000ff1400720c */ /* 0x000fe20003f25270 */
[----:B------:R-:W-:-:S04]  /*9c00*/  IMAD.MOV.U32 R17, RZ, RZ, 0x6100 ;  /* 0x00006100ff117424 */ /* 0x000fc800078e00ff */
[----:B------:R1:W-:Y:S08]  /*9c10*/  SYNCS.ARRIVE.TRANS64 RZ, [R0+URZ+0x36418], R17 ;  /* 0x0364181100ff79a7 */ /* 0x0003f0000800003f */
[----:B------:R-:W-:Y:S05]  /*9c20*/  @!P1 BRA `(.L_x_5243) ;  /* 0x0000000000049947 */ /* 0x000fea0003800000 */
[----:B------:R-:W-:Y:S01]  /*9c30*/  BPT.TRAP 0x1 ;  /* 0x000000040000795c */ /* 0x000fe20000300000 */
.L_x_5243:
        /* <DEDUP_REMOVED lines=42> */
.L_x_5229:
[----:B------:R-:W-:-:S04]  /*9ee0*/  SHF.L.U32 R3, R5, 0x1f, RZ ;  /* 0x0000001f05037819 */ /* 0x000fc800000006ff */
[----:B------:R-:W4:Y:S02]  /*9ef0*/  SYNCS.PHASECHK.TRANS64.TRYWAIT P1, [R0+URZ+0x36438], R3 ;  /* 0x03643803000075a7 */ /* 0x000f24000802017f */
[----:B----4-:R-:W-:Y:S05]  /*9f00*/  @!P1 BRA `(.L_x_5244) ;  /* 0x0000000800949947 */ /* 0x010fea0003800000 */
.L_x_5271:
[----:B------:R-:W-:Y:S05]  /*9f10*/  @P0 BRA `(.L_x_5245) ;  /* 0x0000000000180947 */ /* 0x000fea0003800000 */
[----:B------:R-:W5:Y:S01]  /*9f20*/  S2R R2, SR_TID.X ;  /* 0x0000000000027919 */ /* 0x000f620000002100 */
[----:B----4-:R-:W-:-:S04]  /*9f30*/  IMAD.MOV.U32 R3, RZ, RZ, 0x6100 ;  /* 0x00006100ff037424 */ /* 0x010fc800078e00ff */
[----:B------:R4:W-:Y:S01]  /*9f40*/  SYNCS.ARRIVE.TRANS64 RZ, [R0+URZ+0x36430], R3 ;  /* 0x0364300300ff79a7 */ /* 0x0009e2000800003f */
[----:B-----5:R-:W-:-:S13]  /*9f50*/  LOP3.LUT P0, RZ, R2, 0x1f, RZ, 0xc0, !PT ;  /* 0x0000001f02ff7812 */ /* 0x020fda000780c0ff */
[----:B----4-:R-:W-:Y:S05]  /*9f60*/  @!P0 BRA `(.L_x_5245) ;  /* 0x0000000000048947 */ /* 0x010fea0003800000 */
[----:B------:R-:W-:Y:S01]  /*9f70*/  BPT.TRAP 0x1 ;  /* 0x000000040000795c */ /* 0x000fe20000300000 */
.L_x_5245:
        /* <DEDUP_REMOVED lines=43> */
.L_x_5226:
[----:B------:R-:W-:Y:S05]  /*a230*/  BSYNC B1 ;  /* 0x0000000000017941 */ /* 0x000fea0003800000 */
.L_x_5224:
[----:B------:R-:W-:-:S03]  /*a240*/  UMOV UR7, 0xffffffff ;  /* 0xffffffff00077882 */ /* 0x000fc60000000000 */
[----:B------:R-:W-:Y:S05]  /*a250*/  BRA.DIV UR7, `(.L_x_5246) ;  /* 0x0000000607d47947 */ /* 0x000fea000b800000 */
[----:B------:R-:W-:-:S13]  /*a260*/  ELECT P6, URZ, PT ;  /* 0x00000000003f782f */ /* 0x000fda00038c0000 */
.L_x_5274:
[----:B------:R-:W-:Y:S05]  /*a270*/  @!P6 BRA `(.L_x_5160) ;  /* 0x000000000074e947 */ /* 0x000fea0003800000 */
[----:B------:R-:W-:-:S06]  /*a280*/  ULOP3.LUT UR7, UR38, 0x2, URZ, 0xfc, !UPT ;  /* 0x0000000226077892 */ /* 0x000fcc000f8efc3f */
[----:B------:R-:W-:-:S05]  /*a290*/  IMAD.U32 R0, RZ, RZ, UR7 ;  /* 0x00000007ff007e24 */ /* 0x000fca000f8e00ff */
[----:B------:R-:W-:-:S13]  /*a2a0*/  ISETP.NE.AND P2, PT, R0, 0x3, PT ;  /* 0x000000030000780c */ /* 0x000fda0003f45270 */
[----:B------:R-:W-:Y:S05]  /*a2b0*/  @!P2 BRA `(.L_x_5247) ;  /* 0x000000000004a947 */ /* 0x000fea0003800000 */
[----:B------:R-:W-:Y:S01]  /*a2c0*/  BPT.TRAP 0x1 ;  /* 0x000000040000795c */ /* 0x000fe20000300000 */
.L_x_5247:
        /* <DEDUP_REMOVED lines=15> */
.L_x_5275:
[----:B------:R-:W2:Y:S02]  /*a3c0*/  SYNCS.PHASECHK.TRANS64.TRYWAIT P0, [R3+URZ], R0 ;  /* 0x00000000030075a7 */ /* 0x000ea4000800017f */
[----:B--2---:R-:W-:Y:S05]  /*a3d0*/  @!P0 BRA `(.L_x_5249) ;  /* 0x0000000400a88947 */ /* 0x004fea0003800000 */
.L_x_5276:
[----:B------:R-:W-:Y:S05]  /*a3e0*/  @!P2 BRA `(.L_x_5250) ;  /* 0x000000000004a947 */ /* 0x000fea0003800000 */
[----:B------:R-:W-:Y:S01]  /*a3f0*/  BPT.TRAP 0x1 ;  /* 0x000000040000795c */ /* 0x000fe20000300000 */
.L_x_5250:
[----:B------:R-:W-:-:S07]  /*a400*/  SHF.L.U32 R5, R5, 0x1f, RZ ;  /* 0x0000001f05057819 */ /* 0x000fce00000006ff */
.L_x_5251:
[----:B---3--:R3:W4:Y:S02]  /*a410*/  SYNCS.PHASECHK.TRANS64.TRYWAIT P0, [R4+URZ+0x36438], R5 ;  /* 0x03643805040075a7 */ /* 0x008724000800017f */
[----:B----4-:R-:W-:Y:S05]  /*a420*/  @!P0 NANOSLEEP.SYNCS 0x989680 ;  /* 0x009896800000895d */ /* 0x010fea0003900000 */
[----:B------:R-:W4:Y:S02]  /*a430*/  @!P0 SYNCS.PHASECHK.TRANS64 P0, [R4+URZ+0x36438], R5 ;  /* 0x03643805040085a7 */ /* 0x000f24000800007f */
[----:B----4-:R-:W-:Y:S05]  /*a440*/  @!P0 BRA `(.L_x_5251) ;  /* 0xfffffffc00f08947 */ /* 0x010fea000383ffff */
.L_x_5160:
[----:B------:R-:W-:Y:S05]  /*a450*/  BSYNC B0 ;  /* 0x0000000000007941 */ /* 0x000fea0003800000 */
.L_x_5158:
[----:B------:R-:W-:Y:S05]  /*a460*/  EXIT ;  /* 0x000000000000794d */ /* 0x000fea0003800000 */
.L_x_5105:
[----:B------:R-:W-:Y:S02]  /*a470*/  IMAD.MOV.U32 R12, RZ, RZ, RZ ;  /* 0x000000ffff0c7224 */ /* 0x000fe400078e00ff */
[----:B------:R-:W-:Y:S02]  /*a480*/  IMAD.MOV.U32 R11, RZ, RZ, 0x1f ;  /* 0x0000001fff0b7424 */ /* 0x000fe400078e00ff */
[----:B------:R-:W-:-:S07]  /*a490*/  IMAD.MOV.U32 R15, RZ, RZ, -0x1 ;  /* 0xffffffffff0f7424 */ /* 0x000fce00078e00ff */
[----:B------:R-:W-:Y:S05]  /*a4a0*/  WARPSYNC.COLLECTIVE R15, `(.L_x_5252) ;  /* 0x000000000f087348 */ /* 0x000fea0003c00000 */
[----:B------:R1:W2:Y:S02]  /*a4b0*/  SHFL.IDX P6, R14, R13, R12, R11 ;  /* 0x0000000c0d0e7389 */ /* 0x0002a400000c000b */
[----:B-12---:R-:W-:Y:S01]  /*a4c0*/  ENDCOLLECTIVE ;  /* 0x000000000000791b */ /* 0x006fe20003800000 */
.L_x_5252:
[----:B------:R-:W-:Y:S05]  /*a4d0*/  BRA `(.L_x_5253) ;  /* 0xffffff6c00047947 */ /* 0x000fea000383ffff */
.L_x_5107:
[----:B--2---:R2:W3:Y:S02]  /*a4e0*/  SYNCS.PHASECHK.TRANS64.TRYWAIT P0, [R153+URZ+0x36400], R10 ;  /* 0x0364000a990075a7 */ /* 0x0044e4000800017f */
[----:B---3--:R-:W-:Y:S05]  /*a4f0*/  @!P0 NANOSLEEP.SYNCS 0x989680 ;  /* 0x009896800000895d */ /* 0x008fea0003900000 */
[----:B------:R-:W3:Y:S02]  /*a500*/  @!P0 SYNCS.PHASECHK.TRANS64 P0, [R153+URZ+0x36400], R10 ;  /* 0x0364000a990085a7 */ /* 0x000ee4000800007f */
[----:B---3--:R-:W-:Y:S05]  /*a510*/  @!P0 BRA `(.L_x_5107) ;  /* 0xfffffffc00f08947 */ /* 0x008fea000383ffff */
[----:B------:R-:W-:Y:S05]  /*a520*/  BRA `(.L_x_5106) ;  /* 0xffffff6c003c7947 */ /* 0x000fea000383ffff */
.L_x_5111:
[----:B--2---:R2:W3:Y:S02]  /*a530*/  SYNCS.PHASECHK.TRANS64.TRYWAIT P1, [R4+URZ+0x36410], R17 ;  /* 0x03641011040075a7 */ /* 0x0044e4000802017f */
[----:B---3--:R-:W-:Y:S05]  /*a540*/  @!P1 NANOSLEEP.SYNCS 0x989680 ;  /* 0x009896800000995d */ /* 0x008fea0003900000 */
[----:B------:R-:W3:Y:S02]  /*a550*/  @!P1 SYNCS.PHASECHK.TRANS64 P1, [R4+URZ+0x36410], R17 ;  /* 0x03641011040095a7 */ /* 0x000ee4000802007f */
[----:B---3--:R-:W-:Y:S05]  /*a560*/  @!P1 BRA `(.L_x_5111) ;  /* 0xfffffffc00f09947 */ /* 0x008fea000383ffff */
[----:B------:R-:W-:Y:S05]  /*a570*/  BRA `(.L_x_5110) ;  /* 0xffffff74000c7947 */ /* 0x000fea000383ffff */
.L_x_5115:
[----:B------:R1:W1:Y:S02]  /*a580*/  SYNCS.PHASECHK.TRANS64.TRYWAIT P1, [R153+URZ+0x36430], R16 ;  /* 0x03643010990075a7 */ /* 0x000264000802017f */
[----:B-1----:R-:W-:Y:S05]  /*a590*/  @!P1 NANOSLEEP.SYNCS 0x989680 ;  /* 0x009896800000995d */ /* 0x002fea0003900000 */
[----:B------:R-:W1:Y:S02]  /*a5a0*/  @!P1 SYNCS.PHASECHK.TRANS64 P1, [R153+URZ+0x36430], R16 ;  /* 0x03643010990095a7 */ /* 0x000e64000802007f */
[----:B-1----:R-:W-:Y:S05]  /*a5b0*/  @!P1 BRA `(.L_x_5115) ;  /* 0xfffffffc00f09947 */ /* 0x002fea000383ffff */
[----:B------:R-:W-:Y:S05]  /*a5c0*/  BRA `(.L_x_5114) ;  /* 0xffffff7800a87947 */ /* 0x000fea000383ffff */
.L_x_5168:
[----:B------:R-:W-:Y:S01]  /*a5d0*/  BSSY B1, `(.L_x_5254) ;  /* 0x0000005000017945 */ /* 0x000fe20003800000 */
[----:B------:R-:W-:-:S07]  /*a5e0*/  IMAD.MOV.U32 R15, RZ, RZ, -0x1 ;  /* 0xffffffffff0f7424 */ /* 0x000fce00078e00ff */
[----:B------:R-:W-:Y:S05]  /*a5f0*/  WARPSYNC.COLLECTIVE R15, `(.L_x_5255) ;  /* 0x000000000f087348 */ /* 0x000fea0003c00000 */
[----:B------:R-:W-:Y:S01]  /*a600*/  NOP ;  /* 0x0000000000007918 */ /* 0x000fe20000000000 */
[----:B------:R-:W-:Y:S01]  /*a610*/  ENDCOLLECTIVE ;  /* 0x000000000000791b */ /* 0x000fe20003800000 */
.L_x_5255:
[----:B------:R-:W-:Y:S05]  /*a620*/  BSYNC B1 ;  /* 0x0000000000017941 */ /* 0x000fea0003800000 */
.L_x_5254:
[----:B------:R-:W-:Y:S05]  /*a630*/  BRA `(.L_x_5256) ;  /* 0xffffffbc00987947 */ /* 0x000fea000383ffff */
.L_x_5185:
[----:B------:R-:W-:Y:S01]  /*a640*/  BSSY B1, `(.L_x_5257) ;  /* 0x0000005000017945 */ /* 0x000fe20003800000 */
[----:B------:R-:W-:-:S07]  /*a650*/  IMAD.MOV.U32 R15, RZ, RZ, -0x1 ;  /* 0xffffffffff0f7424 */ /* 0x000fce00078e00ff */
[----:B------:R-:W-:Y:S05]  /*a660*/  WARPSYNC.COLLECTIVE R15, `(.L_x_5258) ;  /* 0x000000000f087348 */ /* 0x000fea0003c00000 */
[----:B------:R-:W-:Y:S01]  /*a670*/  NOP ;  /* 0x0000000000007918 */ /* 0x000fe20000000000 */
[----:B------:R-:W-:Y:S01]  /*a680*/  ENDCOLLECTIVE ;  /* 0x000000000000791b */ /* 0x000fe20003800000 */
.L_x_5258:
[----:B------:R-:W-:Y:S05]  /*a690*/  BSYNC B1 ;  /* 0x0000000000017941 */ /* 0x000fea0003800000 */
.L_x_5257:
[----:B------:R-:W-:Y:S05]  /*a6a0*/  BRA `(.L_x_5259) ;  /* 0xffffffc400807947 */ /* 0x000fea000383ffff */
.L_x_5201:
[----:B------:R-:W-:Y:S01]  /*a6b0*/  BSSY B1, `(.L_x_5260) ;  /* 0x0000005000017945 */ /* 0x000fe20003800000 */
[----:B------:R-:W-:-:S07]  /*a6c0*/  IMAD.MOV.U32 R15, RZ, RZ, -0x1 ;  /* 0xffffffffff0f7424 */ /* 0x000fce00078e00ff */
[----:B------:R-:W-:Y:S05]  /*a6d0*/  WARPSYNC.COLLECTIVE R15, `(.L_x_5261) ;  /* 0x000000000f087348 */ /* 0x000fea0003c00000 */
[----:B------:R-:W-:Y:S01]  /*a6e0*/  NOP ;  /* 0x0000000000007918 */ /* 0x000fe20000000000 */
[----:B------:R-:W-:Y:S01]  /*a6f0*/  ENDCOLLECTIVE ;  /* 0x000000000000791b */ /* 0x000fe20003800000 */
.L_x_5261:
[----:B------:R-:W-:Y:S05]  /*a700*/  BSYNC B1 ;  /* 0x0000000000017941 */ /* 0x000fea0003800000 */
.L_x_5260:
[----:B------:R-:W-:Y:S05]  /*a710*/  BRA `(.L_x_5262) ;  /* 0xffffffc800f07947 */ /* 0x000fea000383ffff */
.L_x_5227:
[----:B-1----:R1:W2:Y:S02]  /*a720*/  SYNCS.PHASECHK.TRANS64.TRYWAIT P1, [R0+URZ+0x36420], R6 ;  /* 0x03642006000075a7 */ /* 0x0022a4000802017f */
[----:B--2---:R-:W-:Y:S05]  /*a730*/  @!P1 NANOSLEEP.SYNCS 0x989680 ;  /* 0x009896800000995d */ /* 0x004fea0003900000 */
[----:B------:R-:W2:Y:S02]  /*a740*/  @!P1 SYNCS.PHASECHK.TRANS64 P1, [R0+URZ+0x36420], R6 ;  /* 0x03642006000095a7 */ /* 0x000ea4000802007f */
[----:B--2---:R-:W-:Y:S05]  /*a750*/  @!P1 BRA `(.L_x_5227) ;  /* 0xfffffffc00f09947 */ /* 0x004fea000383ffff */
[----:B------:R-:W-:Y:S05]  /*a760*/  BRA `(.L_x_5263) ;  /* 0xffffffdc00307947 */ /* 0x000fea000383ffff */
.L_x_5231:
[----:B-1----:R1:W2:Y:S02]  /*a770*/  SYNCS.PHASECHK.TRANS64.TRYWAIT P1, [R0+URZ+0x36438], R6 ;  /* 0x03643806000075a7 */ /* 0x0022a4000802017f */
[----:B--2---:R-:W-:Y:S05]  /*a780*/  @!P1 NANOSLEEP.SYNCS 0x989680 ;  /* 0x009896800000995d */ /* 0x004fea0003900000 */
[----:B------:R-:W2:Y:S02]  /*a790*/  @!P1 SYNCS.PHASECHK.TRANS64 P1, [R0+URZ+0x36438], R6 ;  /* 0x03643806000095a7 */ /* 0x000ea4000802007f */
[----:B--2---:R-:W-:Y:S05]  /*a7a0*/  @!P1 BRA `(.L_x_5231) ;  /* 0xfffffffc00f09947 */ /* 0x004fea000383ffff */
[----:B------:R-:W-:Y:S05]  /*a7b0*/  BRA `(.L_x_5264) ;  /* 0xffffffe4001c7947 */ /* 0x000fea000383ffff */
.L_x_5233:
[----:B--2---:R2:W3:Y:S02]  /*a7c0*/  SYNCS.PHASECHK.TRANS64.TRYWAIT P1, [R0+URZ+0x36428], R3 ;  /* 0x03642803000075a7 */ /* 0x0044e4000802017f */
[----:B---3--:R-:W-:Y:S05]  /*a7d0*/  @!P1 NANOSLEEP.SYNCS 0x989680 ;  /* 0x009896800000995d */ /* 0x008fea0003900000 */
[----:B------:R-:W3:Y:S02]  /*a7e0*/  @!P1 SYNCS.PHASECHK.TRANS64 P1, [R0+URZ+0x36428], R3 ;  /* 0x03642803000095a7 */ /* 0x000ee4000802007f */
[----:B---3--:R-:W-:Y:S05]  /*a7f0*/  @!P1 BRA `(.L_x_5233) ;  /* 0xfffffffc00f09947 */ /* 0x008fea000383ffff */
[----:B------:R-:W-:Y:S05]  /*a800*/  BRA `(.L_x_5265) ;  /* 0xffffffe400e07947 */ /* 0x000fea000383ffff */
.L_x_5235:
[----:B--2---:R2:W3:Y:S02]  /*a810*/  SYNCS.PHASECHK.TRANS64.TRYWAIT P1, [R0+URZ+0x36438], R29 ;  /* 0x0364381d000075a7 */ /* 0x0044e4000802017f */
[----:B---3--:R-:W-:Y:S05]  /*a820*/  @!P1 NANOSLEEP.SYNCS 0x989680 ;  /* 0x009896800000995d */ /* 0x008fea0003900000 */
[----:B------:R-:W3:Y:S02]  /*a830*/  @!P1 SYNCS.PHASECHK.TRANS64 P1, [R0+URZ+0x36438], R29 ;  /* 0x0364381d000095a7 */ /* 0x000ee4000802007f */
[----:B---3--:R-:W-:Y:S05]  /*a840*/  @!P1 BRA `(.L_x_5235) ;  /* 0xfffffffc00f09947 */ /* 0x008fea000383ffff */
[----:B------:R-:W-:Y:S05]  /*a850*/  BRA `(.L_x_5266) ;  /* 0xffffffe800947947 */ /* 0x000fea000383ffff */
.L_x_5237:
[----:B------:R-:W-:-:S07]  /*a860*/  SHF.L.U32 R5, R7, 0x1f, RZ ;  /* 0x0000001f07057819 */ /* 0x000fce00000006ff */
.L_x_5267:
[----:B----4-:R4:W1:Y:S02]  /*a870*/  SYNCS.PHASECHK.TRANS64.TRYWAIT P1, [R0+URZ+0x36420], R5 ;  /* 0x03642005000075a7 */ /* 0x010864000802017f */
[----:B-1----:R-:W-:Y:S05]  /*a880*/  @!P1 NANOSLEEP.SYNCS 0x989680 ;  /* 0x009896800000995d */ /* 0x002fea0003900000 */
[----:B------:R-:W1:Y:S02]  /*a890*/  @!P1 SYNCS.PHASECHK.TRANS64 P1, [R0+URZ+0x36420], R5 ;  /* 0x03642005000095a7 */ /* 0x000e64000802007f */
[----:B-1----:R-:W-:Y:S05]  /*a8a0*/  @!P1 BRA `(.L_x_5267) ;  /* 0xfffffffc00f09947 */ /* 0x002fea000383ffff */
[----:B------:R-:W-:Y:S05]  /*a8b0*/  BRA `(.L_x_5268) ;  /* 0xffffffec00287947 */ /* 0x000fea000383ffff */
.L_x_5240:
[----:B----4-:R4:W1:Y:S02]  /*a8c0*/  SYNCS.PHASECHK.TRANS64.TRYWAIT P1, [R0+URZ+0x36438], R6 ;  /* 0x03643806000075a7 */ /* 0x010864000802017f */
[----:B-1----:R-:W-:Y:S05]  /*a8d0*/  @!P1 NANOSLEEP.SYNCS 0x989680 ;  /* 0x009896800000995d */ /* 0x002fea0003900000 */
[----:B------:R-:W1:Y:S02]  /*a8e0*/  @!P1 SYNCS.PHASECHK.TRANS64 P1, [R0+URZ+0x36438], R6 ;  /* 0x03643806000095a7 */ /* 0x000e64000802007f */
[----:B-1----:R-:W-:Y:S05]  /*a8f0*/  @!P1 BRA `(.L_x_5240) ;  /* 0xfffffffc00f09947 */ /* 0x002fea000383ffff */
[----:B------:R-:W-:Y:S05]  /*a900*/  BRA `(.L_x_5269) ;  /* 0xffffffec00f47947 */ /* 0x000fea000383ffff */
.L_x_5242:
[----:B-1----:R1:W4:Y:S02]  /*a910*/  SYNCS.PHASECHK.TRANS64.TRYWAIT P1, [R0+URZ+0x36428], R5 ;  /* 0x03642805000075a7 */ /* 0x002324000802017f */
[----:B----4-:R-:W-:Y:S05]  /*a920*/  @!P1 NANOSLEEP.SYNCS 0x989680 ;  /* 0x009896800000995d */ /* 0x010fea0003900000 */
[----:B------:R-:W4:Y:S02]  /*a930*/  @!P1 SYNCS.PHASECHK.TRANS64 P1, [R0+URZ+0x36428], R5 ;  /* 0x03642805000095a7 */ /* 0x000f24000802007f */
[----:B----4-:R-:W-:Y:S05]  /*a940*/  @!P1 BRA `(.L_x_5242) ;  /* 0xfffffffc00f09947 */ /* 0x010fea000383ffff */
[----:B------:R-:W-:Y:S05]  /*a950*/  BRA `(.L_x_5270) ;  /* 0xfffffff0009c7947 */ /* 0x000fea000383ffff */
.L_x_5244:
[----:B----4-:R4:W1:Y:S02]  /*a960*/  SYNCS.PHASECHK.TRANS64.TRYWAIT P1, [R0+URZ+0x36438], R3 ;  /* 0x03643803000075a7 */ /* 0x010864000802017f */
[----:B-1----:R-:W-:Y:S05]  /*a970*/  @!P1 NANOSLEEP.SYNCS 0x989680 ;  /* 0x009896800000995d */ /* 0x002fea0003900000 */
[----:B------:R-:W1:Y:S02]  /*a980*/  @!P1 SYNCS.PHASECHK.TRANS64 P1, [R0+URZ+0x36438], R3 ;  /* 0x03643803000095a7 */ /* 0x000e64000802007f */
[----:B-1----:R-:W-:Y:S05]  /*a990*/  @!P1 BRA `(.L_x_5244) ;  /* 0xfffffffc00f09947 */ /* 0x002fea000383ffff */
[----:B------:R-:W-:Y:S05]  /*a9a0*/  BRA `(.L_x_5271) ;  /* 0xfffffff400587947 */ /* 0x000fea000383ffff */
.L_x_5246:
[----:B------:R-:W-:Y:S01]  /*a9b0*/  BSSY B1, `(.L_x_5272) ;  /* 0x0000006000017945 */ /* 0x000fe20003800000 */
[----:B------:R-:W-:-:S07]  /*a9c0*/  IMAD.MOV.U32 R15, RZ, RZ, -0x1 ;  /* 0xffffffffff0f7424 */ /* 0x000fce00078e00ff */
[----:B------:R-:W-:Y:S05]  /*a9d0*/  WARPSYNC.COLLECTIVE R15, `(.L_x_5273) ;  /* 0x000000000f0c7348 */ /* 0x000fea0003c00000 */
[----:B------:R-:W-:Y:S02]  /*a9e0*/  ELECT P6, UR62, PT ;  /* 0x00000000003e782f */ /* 0x000fe400038c0000 */
[----:B------:R-:W-:Y:S01]  /*a9f0*/  MOV R14, UR62 ;  /* 0x0000003e000e7c02 */ /* 0x000fe20008000f00 */
[----:B------:R-:W-:Y:S10]  /*aa00*/  ENDCOLLECTIVE ;  /* 0x000000000000791b */ /* 0x000ff40003800000 */
.L_x_5273:
[----:B------:R-:W-:Y:S05]  /*aa10*/  BSYNC B1 ;  /* 0x0000000000017941 */ /* 0x000fea0003800000 */
.L_x_5272:
[----:B------:R-:W-:Y:S05]  /*aa20*/  BRA `(.L_x_5274) ;  /* 0xfffffff800107947 */ /* 0x000fea000383ffff */
.L_x_5248:
[----:B-1----:R1:W2:Y:S02]  /*aa30*/  SYNCS.PHASECHK.TRANS64.TRYWAIT P0, [R9+URZ], R2 ;  /* 0x00000002090075a7 */ /* 0x0022a4000800017f */
[----:B--2---:R-:W-:Y:S05]  /*aa40*/  @!P0 NANOSLEEP.SYNCS 0x989680 ;  /* 0x009896800000895d */ /* 0x004fea0003900000 */
[----:B------:R-:W2:Y:S02]  /*aa50*/  @!P0 SYNCS.PHASECHK.TRANS64 P0, [R9+URZ], R2 ;  /* 0x00000002090085a7 */ /* 0x000ea4000800007f */
[----:B--2---:R-:W-:Y:S05]  /*aa60*/  @!P0 BRA `(.L_x_5248) ;  /* 0xfffffffc00f08947 */ /* 0x004fea000383ffff */
[----:B------:R-:W-:Y:S05]  /*aa70*/  BRA `(.L_x_5275) ;  /* 0xfffffff800507947 */ /* 0x000fea000383ffff */
.L_x_5249:
[----:B--2---:R2:W3:Y:S02]  /*aa80*/  SYNCS.PHASECHK.TRANS64.TRYWAIT P0, [R3+URZ], R0 ;  /* 0x00000000030075a7 */ /* 0x0044e4000800017f */
[----:B---3--:R-:W-:Y:S05]  /*aa90*/  @!P0 NANOSLEEP.SYNCS 0x989680 ;  /* 0x009896800000895d */ /* 0x008fea0003900000 */
[----:B------:R-:W3:Y:S02]  /*aaa0*/  @!P0 SYNCS.PHASECHK.TRANS64 P0, [R3+URZ], R0 ;  /* 0x00000000030085a7 */ /* 0x000ee4000800007f */
[----:B---3--:R-:W-:Y:S05]  /*aab0*/  @!P0 BRA `(.L_x_5249) ;  /* 0xfffffffc00f08947 */ /* 0x008fea000383ffff */
[----:B------:R-:W-:Y:S05]  /*aac0*/  BRA `(.L_x_5276) ;  /* 0xfffffff800447947 */ /* 0x000fea000383ffff */
.L_x_5277:
        /* <DEDUP_REMOVED lines=11> */
.L_x_7682:


//--------------------- .text._ZN7cutlass13device_kernelIN5flash11enable_sm90INS1_16FlashAttnBwdSm90INS1_25CollectiveMainloopBwdSm90ILi2ELi1ELi1EN4cute5tupleIJNS5_1CILi1EEES8_S8_EEENS6_IJNS7_ILi64EEENS7_ILi96EEENS7_ILi192EEEEEENS_6half_tEfNS_4arch4Sm90ELb0ELb1ELb0ELb0ELb0ELb0ELb1ELb0ELi3ELi1ELi1ELi1ELb0EEENS1_24CollectiveEpilogueBwdGQAISD_fSG_Li384ELb0ELb0EEENS1_19SingleTileSchedulerILb0ELb0ELb0ELi96EEEEEEEEEvNT_6ParamsE --------------------------
	.section	.text._ZN7cutlass13device_kernelIN5flash11enable_sm90INS1_16FlashAttnBwdSm90INS1_25CollectiveMainloopBwdSm90ILi2ELi1ELi1EN4cute5tupleIJNS5_1CILi1EEES8_S8_EEENS6_IJNS7_ILi64EEENS7_ILi96EEENS7_ILi192EEEEEENS_6half_tEfNS_4arch4Sm90ELb0ELb1ELb0ELb0ELb0ELb0ELb1ELb0ELi3ELi1ELi1ELi1ELb0EEENS1_24CollectiveEpilogueBwdGQAISD_fSG_Li384ELb0ELb0EEENS1_19SingleTileSchedulerILb0ELb0ELb0ELi96EEEEEEEEEvNT_6ParamsE,"ax",@progbits
	.align	128
.text._ZN7cutlass13device_kernelIN5flash11enable_sm90INS1_16FlashAttnBwdSm90INS1_25CollectiveMainloopBwdSm90ILi2ELi1ELi1EN4cute5tupleIJNS5_1CILi1EEES8_S8_EEENS6_IJNS7_ILi64EEENS7_ILi96EEENS7_ILi192EEEEEENS_6half_tEfNS_4arch4Sm90ELb0ELb1ELb0ELb0ELb0ELb0ELb1ELb0ELi3ELi1ELi1ELi1ELb0EEENS1_24CollectiveEpilogueBwdGQAISD_fSG_Li384ELb0ELb0EEENS1_19SingleTileSchedulerILb0ELb0ELb0ELi96EEEEEEEEEvNT_6ParamsE:
        .type           _ZN7cutlass13device_kernelIN5flash11enable_sm90INS1_16FlashAttnBwdSm90INS1_25CollectiveMainloopBwdSm90ILi2ELi1ELi1EN4cute5tupleIJNS5_1CILi1EEES8_S8_EEENS6_IJNS7_ILi64EEENS7_ILi96EEENS7_ILi192EEEEEENS_6half_tEfNS_4arch4Sm90ELb0ELb1ELb0ELb0ELb0ELb0ELb1ELb0ELi3ELi1ELi1ELi1ELb0EEENS1_24CollectiveEpilogueBwdGQAISD_fSG_Li384ELb0ELb0EEENS1_19SingleTileSchedulerILb0ELb0ELb0ELi96EEEEEEEEEvNT_6ParamsE,@function
        .size           _ZN7cutlass13device_kernelIN5flash11enable_sm90INS1_16FlashAttnBwdSm90INS1_25CollectiveMainloopBwdSm90ILi2ELi1ELi1EN4cute5tupleIJNS5_1CILi1EEES8_S8_EEENS6_IJNS7_ILi64EEENS7_ILi96EEENS7_ILi192EEEEEENS_6half_tEfNS_4arch4Sm90ELb0ELb1ELb0ELb0ELb0ELb0ELb1ELb0ELi3ELi1ELi1ELi1ELb0EEENS1_24CollectiveEpilogueBwdGQAISD_fSG_Li384ELb0ELb0EEENS1_19SingleTileSchedulerILb0ELb0ELb0ELi96EEEEEEEEEvNT_6ParamsE,(.L_x_7683 - _ZN7cutlass13device_kernelIN5flash11enable_sm90INS1_16FlashAttnBwdSm90INS1_25CollectiveMainloopBwdSm90ILi2ELi1ELi1EN4cute5tupleIJNS5_1CILi1EEES8_S8_EEENS6_IJNS7_ILi64EEENS7_ILi96EEENS7_ILi192EEEEEENS_6half_tEfNS_4arch4Sm90ELb0ELb1ELb0ELb0ELb0ELb0ELb1ELb0ELi3ELi1ELi1ELi1ELb0EEENS1_24CollectiveEpilogueBwdGQAISD_fSG_Li384ELb0ELb0EEENS1_19SingleTileSchedulerILb0ELb0ELb0ELi96EEEEEEEEEvNT_6ParamsE)
        .other          _ZN7cutlass13device_kernelIN5flash11enable_sm90INS1_16FlashAttnBwdSm90INS1_25CollectiveMainloopBwdSm90ILi2ELi1ELi1EN4cute5tupleIJNS5_1CILi1EEES8_S8_EEENS6_IJNS7_ILi64EEENS7_ILi96EEENS7_ILi192EEEEEENS_6half_tEfNS_4arch4Sm90ELb0ELb1ELb0ELb0ELb0ELb0ELb1ELb0ELi3ELi1ELi1ELi1ELb0EEENS1_24CollectiveEpilogueBwdGQAISD_fSG_Li384ELb0ELb0EEENS1_19SingleTileSchedulerILb0ELb0ELb0ELi96EEEEEEEEEvNT_6ParamsE,@"STO_CUDA_ENTRY STV_DEFAULT"
_ZN7cutlass13device_kernelIN5flash11enable_sm90INS1_16FlashAttnBwdSm90INS1_25CollectiveMainloopBwdSm90ILi2ELi1ELi1EN4cute5tupleIJNS5_1CILi1EEES8_S8_EEENS6_IJNS7_ILi64EEENS7_ILi96EEENS7_ILi192EEEEEENS_6half_tEfNS_4arch4Sm90ELb0ELb1ELb0ELb0ELb0ELb0ELb1ELb0ELi3ELi1ELi1ELi1ELb0EEENS1_24CollectiveEpilogueBwdGQAISD_fSG_Li384ELb0ELb0EEENS1_19SingleTileSchedulerILb0ELb0ELb0ELi96EEEEEEEEEvNT_6ParamsE:
        /* <DEDUP_REMOVED lines=23> */
.L_x_5279:
[----:B------:R-:W-:Y:S05]  /*0170*/  BSYNC B0 ;  /* 0x0000000000007941 */ /* 0x000fea0003800000 */
.L_x_5278:
        /* <DEDUP_REMOVED lines=37> */
.L_x_5280:
        /* <DEDUP_REMOVED lines=20> */
.L_x_5281:
[----:B------:R-:W-:Y:S01]  /*0510*/  PLOP3.LUT P0, PT, PT, PT, UP0, 0x80, 0x0 ;  /* 0x000000000000781c */ /* 0x000fe20003f0f008 */
[----:B------:R-:W-:Y:S01]  /*0520*/  NOP ;  /* 0x0000000000007918 */ /* 0x000fe20000000000 */
[----:B------:R-:W-:Y:S01]  /*0530*/  BSSY B6, `(.L_x_5282) ;  /* 0x000079f000067945 */ /* 0x000fe20003800000 */
[----:B-12-45:R-:W-:Y:S10]  /*0540*/  BAR.SYNC.DEFER_BLOCKING 0x0 ;  /* 0x0000000000007b1d */ /* 0x036ff40000010000 */
[----:B------:R-:W-:Y:S05]  /*0550*/  @!P0 BRA `(.L_x_5283) ;  /* 0x0000004000d48947 */ /* 0x000fea0003800000 */
.L_x_5284:
        /* <DEDUP_REMOVED lines=85> */
.L_x_5286:
        /* <DEDUP_REMOVED lines=36> */
.L_x_5289:
        /* <DEDUP_REMOVED lines=15> */
.L_x_5288:
        /* <DEDUP_REMOVED lines=20> */
.L_x_5291:
        /* <DEDUP_REMOVED lines=15> */
.L_x_5290:
        /* <DEDUP_REMOVED lines=8> */
.L_x_5382:
        /* <DEDUP_REMOVED lines=19> */
.L_x_5293:
[----:B--2---:R-:W-:Y:S01]  /*11c0*/  SHF.R.S32.HI R10, RZ, 0x1f, R7 ;  /* 0x0000001fff0a7819 */ /* 0x004fe20000011407 */
[----:B------:R-:W-:Y:S01]  /*11d0*/  IMAD.IADD R12, R9, 0x1, -R6 ;  /* 0x00000001090c7824 */ /* 0x000fe200078e0a06 */
[--C-:B------:R-:W-:Y:S01]  /*11e0*/  SHF.R.S32.HI R5, RZ, 0x1, R2.reuse ;  /* 0x00000001ff057819 */ /* 0x100fe20000011402 */
[C---:B------:R-:W-:Y:S01]  /*11f0*/  IMAD.HI R11, R13.reuse, 0x55555556, RZ ;  /* 0x555555560d0b7827 */ /* 0x040fe200078e02ff */
[----:B------:R-:W-:Y:S01]  /*1200*/  LEA.HI R10, R10, R7, RZ, 0x3 ;  /* 0x000000070a0a7211 */ /* 0x000fe200078f18ff */
[----:B------:R-:W-:Y:S01]  /*1210*/  ULDC UR4, c[0x0][0x290] ;  /* 0x0000a40000047ab9 */ /* 0x000fe20000000800 */
[----:B------:R-:W-:Y:S01]  /*1220*/  SHF.R.S32.HI R6, RZ, 0x1f, R2 ;  /* 0x0000001fff067819 */ /* 0x000fe20000011402 */
[--C-:B------:R-:W-:Y:S01]  /*1230*/  IMAD R15, R13, 0x400, R0.reuse ;  /* 0x000004000d0f7824 */ /* 0x100fe200078e0200 */
[----:B------:R-:W-:Y:S01]  /*1240*/  LOP3.LUT R2, R2, 0x7fffffe, RZ, 0xc0, !PT ;  /* 0x07fffffe02027812 */ /* 0x000fe200078ec0ff */
[----:B------:R-:W-:Y:S01]  /*1250*/  IMAD.SHL.U32 R10, R10, 0x20, RZ ;  /* 0x000000200a0a7824 */ /* 0x000fe200078e00ff */
[----:B------:R-:W-:Y:S01]  /*1260*/  SHF.R.S32.HI R3, RZ, 0x1f, R0 ;  /* 0x0000001fff037819 */ /* 0x000fe20000011400 */
[----:B------:R-:W-:Y:S01]  /*1270*/  IMAD.MOV.U32 R16, RZ, RZ, 0x20 ;  /* 0x00000020ff107424 */ /* 0x000fe200078e00ff */
[----:B------:R-:W-:Y:S01]  /*1280*/  LEA.HI R14, R11, R11, RZ, 0x1 ;  /* 0x0000000b0b0e7211 */ /* 0x000fe200078f08ff */
[----:B------:R-:W-:Y:S01]  /*1290*/  IMAD.IADD R9, R7, 0x1, -R2 ;  /* 0x0000000107097824 */ /* 0x000fe200078e0a02 */
[----:B------:R-:W-:Y:S01]  /*12a0*/  LOP3.LUT R10, R10, 0x7fffff00, RZ, 0xc0, !PT ;  /* 0x7fffff000a0a7812 */ /* 0x000fe200078ec0ff */
[----:B------:R-:W-:Y:S01]  /*12b0*/  ULDC UR5, c[0x0][0x280] ;  /* 0x0000a00000057ab9 */ /* 0x000fe20000000800 */
[----:B------:R-:W-:Y:S01]  /*12c0*/  LEA.HI R2, R3, R0, RZ, 0x2 ;  /* 0x0000000003027211 */ /* 0x000fe200078f10ff */
[----:B------:R-:W-:Y:S01]  /*12d0*/  IMAD R14, R14, -0x3, R13 ;  /* 0xfffffffd0e0e7824 */ /* 0x000fe200078e020d */
[----:B------:R-:W-:Y:S01]  /*12e0*/  LEA.HI R6, R6, R5, RZ, 0x2 ;  /* 0x0000000506067211 */ /* 0x000fe200078f10ff */
[----:B------:R-:W-:Y:S01]  /*12f0*/  IMAD R10, R13, 0x800, R10 ;  /* 0x000008000d0a7824 */ /* 0x000fe200078e020a */
[----:B-1----:R-:W-:-:S02]  /*1300*/  LOP3.LUT R13, R2, 0x7ffffffc, RZ, 0xc0, !PT ;  /* 0x7ffffffc020d7812 */ /* 0x002fc400078ec0ff */
[----:B------:R-:W-:Y:S02]  /*1310*/  CS2R R118, SRZ ;  /* 0x0000000000767805 */ /* 0x000fe4000001ff00 */
[----:B------:R-:W-:Y:S01]  /*1320*/  LOP3.LUT R6, R6, 0xfffffffc, RZ, 0xc0, !PT ;  /* 0xfffffffc06067812 */ /* 0x000fe200078ec0ff */
[----:B------:R-:W-:Y:S01]  /*1330*/  IMAD R9, R9, 0x20, R10 ;  /* 0x0000002009097824 */ /* 0x000fe200078e020a */
[----:B------:R-:W-:Y:S01]  /*1340*/  SHF.R.S32.HI R4, RZ, 0x4, R4 ;  /* 0x00000004ff047819 */ /* 0x000fe20000011404 */
[----:B------:R-:W-:Y:S01]  /*1350*/  IMAD.IADD R13, R0, 0x1, -R13 ;  /* 0x00000001000d7824 */ /* 0x000fe200078e0a0d */
[----:B------:R-:W-:Y:S01]  /*1360*/  LEA.HI R3, R3, R0, RZ, 0x5 ;  /* 0x0000000003037211 */ /* 0x000fe200078f28ff */
[----:B------:R-:W-:Y:S01]  /*1370*/  IMAD.IADD R7, R5, 0x1, -R6 ;  /* 0x0000000105077824 */ /* 0x000fe200078e0a06 */
[--C-:B------:R-:W-:Y:S01]  /*1380*/  SHF.R.S32.HI R5, RZ, 0x1f, R2.reuse ;  /* 0x0000001fff057819 */ /* 0x100fe20000011402 */
[----:B------:R-:W-:Y:S01]  /*1390*/  IMAD R10, R14, 0x10, R13 ;  /* 0x000000100e0a7824 */ /* 0x000fe200078e020d */
[----:B------:R-:W-:Y:S01]  /*13a0*/  SHF.R.S32.HI R3, RZ, 0x5, R3 ;  /* 0x00000005ff037819 */ /* 0x000fe20000011403 */
[----:B------:R-:W1:Y:S01]  /*13b0*/  S2R R13, SR_CTAID.X ;  /* 0x00000000000d7919 */ /* 0x000e620000002500 */
[C---:B------:R-:W-:Y:S01]  /*13c0*/  IMAD.SHL.U32 R6, R7.reuse, 0x40, RZ ;  /* 0x0000004007067824 */ /* 0x040fe200078e00ff */
[----:B------:R-:W-:Y:S01]  /*13d0*/  LOP3.LUT P0, RZ, R7, 0x2, RZ, 0xc0, !PT ;  /* 0x0000000207ff7812 */ /* 0x000fe2000780c0ff */
[----:B------:R-:W-:Y:S01]  /*13e0*/  IMAD.SHL.U32 R11, R4, 0x8, RZ ;  /* 0x00000008040b7824 */ /* 0x000fe200078e00ff */
[----:B------:R-:W-:Y:S01]  /*13f0*/  SHF.R.S32.HI R4, RZ, 0x2, R2 ;  /* 0x00000002ff047819 */ /* 0x000fe20000011402 */
[----:B------:R-:W-:Y:S01]  /*1400*/  IMAD R9, R12, 0x200, R9 ;  /* 0x000002000c097824 */ /* 0x000fe200078e0209 */
[----:B------:R-:W-:Y:S01]  /*1410*/  LOP3.LUT R6, R6, 0xc0, RZ, 0xc0, !PT ;  /* 0x000000c006067812 */ /* 0x000fe200078ec0ff */
[----:B------:R-:W-:Y:S01]  /*1420*/  IMAD.SHL.U32 R10, R10, 0x2, RZ ;  /* 0x000000020a0a7824 */ /* 0x000fe200078e00ff */
[----:B------:R-:W-:Y:S01]  /*1430*/  LEA.HI R5, R5, R4, RZ, 0x3 ;  /* 0x0000000405057211 */ /* 0x000fe200078f18ff */
[----:B------:R-:W-:Y:S01]  /*1440*/  IMAD.U32 R14, RZ, RZ, UR38 ;  /* 0x00000026ff0e7e24 */ /* 0x000fe2000f8e00ff */
[----:B------:R-:W-:Y:S01]  /*1450*/  LOP3.LUT R11, R6, 0x8, R11, 0xf8, !PT ;  /* 0x00000008060b7812 */ /* 0x000fe200078ef80b */
[----:B------:R-:W-:Y:S01]  /*1460*/  IMAD.MOV.U32 R7, RZ, RZ, RZ ;  /* 0x000000ffff077224 */ /* 0x000fe200078e00ff */
[----:B------:R-:W-:Y:S01]  /*1470*/  SHF.R.U32.HI R0, RZ, 0x3, R6 ;  /* 0x00000003ff007819 */ /* 0x000fe20000011606 */
[----:B------:R-:W-:Y:S01]  /*1480*/  IMAD.MOV.U32 R2, RZ, RZ, RZ ;  /* 0x000000ffff027224 */ /* 0x000fe200078e00ff */
[----:B------:R-:W-:-:S02]  /*1490*/  LOP3.LUT R5, R5, 0xfffffff8, RZ, 0xc0, !PT ;  /* 0xfffffff805057812 */ /* 0x000fc400078ec0ff */
[----:B------:R-:W-:Y:S02]  /*14a0*/  CS2R R116, SRZ ;  /* 0x0000000000747805 */ /* 0x000fe4000001ff00 */
[----:B------:R-:W-:Y:S02]  /*14b0*/  LOP3.LUT R0, R11, R0, RZ, 0x3c, !PT ;  /* 0x000000000b007212 */ /* 0x000fe400078e3cff */
[----:B------:R-:W-:Y:S02]  /*14c0*/  CS2R R114, SRZ ;  /* 0x0000000000727805 */ /* 0x000fe4000001ff00 */
[----:B------:R-:W-:Y:S01]  /*14d0*/  SEL R16, R16, 0xffffffe0, !P0 ;  /* 0xffffffe010107807 */ /* 0x000fe20004000000 */
[----:B------:R-:W-:Y:S01]  /*14e0*/  IMAD.IADD R6, R4, 0x1, -R5 ;  /* 0x0000000104067824 */ /* 0x000fe200078e0a05 */
[----:B------:R-:W-:Y:S01]  /*14f0*/  CS2R R112, SRZ ;  /* 0x0000000000707805 */ /* 0x000fe2000001ff00 */
[----:B------:R-:W-:Y:S01]  /*1500*/  IMAD.IADD R9, R9, 0x1, R0 ;  /* 0x0000000109097824 */ /* 0x000fe200078e0200 */
[----:B------:R-:W-:Y:S01]  /*1510*/  CS2R R110, SRZ ;  /* 0x00000000006e7805 */ /* 0x000fe2000001ff00 */
[----:B------:R-:W-:Y:S01]  /*1520*/  IMAD.SHL.U32 R0, R15, 0x4, RZ ;  /* 0x000000040f007824 */ /* 0x000fe200078e00ff */
[----:B------:R-:W-:Y:S01]  /*1530*/  CS2R R108, SRZ ;  /* 0x00000000006c7805 */ /* 0x000fe2000001ff00 */
[----:B------:R-:W-:Y:S01]  /*1540*/  IMAD R6, R3, 0x10, R6 ;  /* 0x0000001003067824 */ /* 0x000fe200078e0206 */
[----:B------:R-:W-:Y:S01]  /*1550*/  LEA R9, R9, UR37, 0x1 ;  /* 0x0000002509097c11 */ /* 0x000fe2000f8e08ff */
[----:B------:R-:W-:Y:S01]  /*1560*/  IMAD.MOV.U32 R4, RZ, RZ, RZ ;  /* 0x000000ffff047224 */ /* 0x000fe200078e00ff */
[----:B------:R-:W-:-:S02]  /*1570*/  CS2R R106, SRZ ;  /* 0x00000000006a7805 */ /* 0x000fc4000001ff00 */
[----:B------:R-:W-:Y:S02]  /*1580*/  CS2R R104, SRZ ;  /* 0x0000000000687805 */ /* 0x000fe4000001ff00 */
[----:B------:R-:W-:Y:S02]  /*1590*/  CS2R R102, SRZ ;  /* 0x0000000000667805 */ /* 0x000fe4000001ff00 */
[----:B------:R-:W-:Y:S01]  /*15a0*/  CS2R R100, SRZ ;  /* 0x0000000000647805 */ /* 0x000fe2000001ff00 */
[----:B-1----:R-:W-:Y:S01]  /*15b0*/  IMAD R13, R13, -0x60, RZ ;  /* 0xffffffa00d0d7824 */ /* 0x002fe200078e02ff */
[----:B------:R-:W-:Y:S02]  /*15c0*/  CS2R R98, SRZ ;  /* 0x0000000000627805 */ /* 0x000fe4000001ff00 */
[----:B------:R-:W-:Y:S02]  /*15d0*/  CS2R R96, SRZ ;  /* 0x0000000000607805 */ /* 0x000fe4000001ff00 */
[----:B------:R-:W-:Y:S01]  /*15e0*/  CS2R R94, SRZ ;  /* 0x00000000005e7805 */ /* 0x000fe2000001ff00 */
[C---:B------:R-:W-:Y:S01]  /*15f0*/  IMAD.IADD R11, R13.reuse, 0x1, -R10 ;  /* 0x000000010d0b7824 */ /* 0x040fe200078e0a0a */
[----:B------:R-:W-:-:S02]  /*1600*/  IADD3.X R5, R13, UR4, RZ, PT, !PT ;  /* 0x000000040d057c10 */ /* 0x000fc4000bffe4ff */
[----:B------:R-:W-:Y:S02]  /*1610*/  CS2R R92, SRZ ;  /* 0x00000000005c7805 */ /* 0x000fe4000001ff00 */
[----:B------:R-:W-:Y:S02]  /*1620*/  IADD3 R12, -R10, UR4, R13 ;  /* 0x000000040a0c7c10 */ /* 0x000fe4000fffe10d */
[----:B------:R-:W-:Y:S02]  /*1630*/  CS2R R90, SRZ ;  /* 0x00000000005a7805 */ /* 0x000fe4000001ff00 */
[----:B------:R-:W-:Y:S02]  /*1640*/  IADD3 R5, R5, -UR5, -R10 ;  /* 0x8000000505057c10 */ /* 0x000fe4000fffe80a */
        /* <DEDUP_REMOVED lines=36> */
.L_x_5313:
[----:B------:R-:W-:-:S13]  /*1890*/  ISETP.NE.AND P0, PT, R14, 0x3, PT ;  /* 0x000000030e00780c */ /* 0x000fda0003f05270 */
[----:B------:R-:W-:Y:S05]  /*18a0*/  @!P0 BRA `(.L_x_5295) ;  /* 0x0000000000048947 */ /* 0x000fea0003800000 */
[----:B------:R-:W-:Y:S01]  /*18b0*/  BPT.TRAP 0x1 ;  /* 0x000000040000795c */ /* 0x000fe20000300000 */
.L_x_5295:
[----:B------:R-:W-:Y:S02]  /*18c0*/  LEA R3, R2, UR37, 0x3 ;  /* 0x0000002502037c11 */ /* 0x000fe4000f8e18ff */
[----:B------:R-:W-:-:S04]  /*18d0*/  SHF.L.U32 R16, R7, 0x1f, RZ ;  /* 0x0000001f07107819 */ /* 0x000fc800000006ff */
[----:B------:R1:W2:Y:S01]  /*18e0*/  SYNCS.PHASECHK.TRANS64.TRYWAIT P1, [R3+URZ+0x36410], R16 ;  /* 0x03641010030075a7 */ /* 0x0002a2000802017f */
[----:B------:R-:W-:Y:S05]  /*18f0*/  @!P0 BRA `(.L_x_5296) ;  /* 0x0000000000048947 */ /* 0x000fea0003800000 */
[----:B------:R-:W-:Y:S01]  /*1900*/  BPT.TRAP 0x1 ;  /* 0x000000040000795c */ /* 0x000fe20000300000 */
.L_x_5296:
[----:B--2---:R-:W-:Y:S05]  /*1910*/  @P1 BRA `(.L_x_5297) ;  /* 0x0000000000081947 */ /* 0x004fea0003800000 */
[----:B------:R-:W2:Y:S02]  /*1920*/  SYNCS.PHASECHK.TRANS64.TRYWAIT P1, [R3+URZ+0x36410], R16 ;  /* 0x03641010030075a7 */ /* 0x000ea4000802017f */
[----:B--2---:R-:W-:Y:S05]  /*1930*/  @!P1 BRA `(.L_x_5298) ;  /* 0x0000006400b09947 */ /* 0x004fea0003800000 */
.L_x_5297:
        /* <DEDUP_REMOVED lines=103> */
.L_x_5299:
[----:B-12---:R-:W-:-:S04]  /*1fb0*/  SHF.L.U32 R16, R4, 0x1f, RZ ;  /* 0x0000001f04107819 */ /* 0x006fc800000006ff */
[----:B------:R1:W2:Y:S01]  /*1fc0*/  SYNCS.PHASECHK.TRANS64.TRYWAIT P1, [UR37+0x36430], R16 ;  /* 0x03643010ff0075a7 */ /* 0x0002a20008020165 */
[----:B------:R-:W-:Y:S05]  /*1fd0*/  @!P0 BRA `(.L_x_5300) ;  /* 0x0000000000048947 */ /* 0x000fea0003800000 */
[----:B------:R-:W-:Y:S01]  /*1fe0*/  BPT.TRAP 0x1 ;  /* 0x000000040000795c */ /* 0x000fe20000300000 */
.L_x_5300:
[----:B--2---:R-:W-:Y:S05]  /*1ff0*/  @P1 BRA `(.L_x_5301) ;  /* 0x0000000000081947 */ /* 0x004fea0003800000 */
[----:B------:R-:W2:Y:S02]  /*2000*/  SYNCS.PHASECHK.TRANS64.TRYWAIT P1, [UR37+0x36430], R16 ;  /* 0x03643010ff0075a7 */ /* 0x000ea40008020165 */
[----:B--2---:R-:W-:Y:S05]  /*2010*/  @!P1 BRA `(.L_x_5302) ;  /* 0x00000060000c9947 */ /* 0x004fea0003800000 */
.L_x_5301:
        /* <DEDUP_REMOVED lines=11> */
[----:B-12---:R-:W-:Y:S01]  /*20d0*/  VIADDMNMX R16, R18, R19, R12, PT ;  /* 0x0000001312107246 */ /* 0x006fe2000380010c */
        /* <DEDUP_REMOVED lines=102> */
.L_x_5305:
[----:B------:R-:W-:-:S06]  /*2740*/  UISETP.NE.AND UP0, UPT, UR44, 0x1, UPT ;  /* 0x000000012c00788c */ /* 0x000fcc000bf05270 */
[----:B------:R-:W-:-:S05]  /*2750*/  PLOP3.LUT P1, PT, PT, PT, UP0, 0x80, 0x0 ;  /* 0x000000000000781c */ /* 0x000fca0003f2f008 */
[----:B------:R-:W-:-:S08]  /*2760*/  @UP0 ULDC UR5, c[0x0][0x754] ;  /* 0x0001d50000050ab9 */ /* 0x000fd00000000800 */
[----:B------:R-:W-:Y:S01]  /*2770*/  @P1 IMAD.HI.U32 R15, R22, UR5, RZ ;  /* 0x00000005160f1c27 */ /* 0x000fe2000f8e00ff */
[----:B------:R-:W-:-:S04]  /*2780*/  @UP0 ULDC UR5, c[0x0][0x758] ;  /* 0x0001d60000050ab9 */ /* 0x000fc80000000800 */
[----:B------:R-:W-:-:S07]  /*2790*/  @P1 SHF.R.U32.HI R22, RZ, UR5, R15 ;  /* 0x00000005ff161c19 */ /* 0x000fce000801160f */
.L_x_5306:
[----:B------:R-:W-:Y:S05]  /*27a0*/  BSYNC B0 ;  /* 0x0000000000007941 */ /* 0x000fea0003800000 */
.L_x_5304:
[----:B------:R-:W-:Y:S01]  /*27b0*/  IMAD R22, R22, UR44, R11 ;  /* 0x0000002c16167c24 */ /* 0x000fe2000f8e020b */
[----:B------:R-:W-:-:S04]  /*27c0*/  IADD3 R15, R18, UR4, R5 ;  /* 0x00000004120f7c10 */ /* 0x000fc8000fffe005 */
[----:B------:R-:W-:Y:S02]  /*27d0*/  VIADDMNMX R16, R22, UR44, R16, PT ;  /* 0x0000002c16107c46 */ /* 0x000fe4000b800110 */
[----:B------:R-:W-:-:S07]  /*27e0*/  VIMNMX R15, R15, R22, !PT ;  /* 0x000000160f0f7248 */ /* 0x000fce0007fe0100 */
.L_x_5303:
[C---:B------:R-:W-:Y:S01]  /*27f0*/  ISETP.GE.AND P1, PT, R13.reuse, 0x1, PT ;  /* 0x000000010d00780c */ /* 0x040fe20003f26270 */
[----:B------:R-:W-:Y:S01]  /*2800*/  VIADD R18, R18, 0x8 ;  /* 0x0000000812127836 */ /* 0x000fe20000000000 */
[----:B------:R-:W-:Y:S02]  /*2810*/  ISETP.GE.AND P2, PT, R13, 0x2, PT ;  /* 0x000000020d00780c */ /* 0x000fe40003f46270 */
[----:B------:R-:W-:Y:S01]  /*2820*/  ISETP.GT.AND P5, PT, R15, RZ, !P1 ;  /* 0x000000ff0f00720c */ /* 0x000fe20004fa4270 */
[----:B------:R-:W-:Y:S01]  /*2830*/  IMAD.IADD R17, R17, 0x1, R18 ;  /* 0x0000000111117824 */ /* 0x000fe200078e0212 */
[----:B------:R-:W-:Y:S02]  /*2840*/  ISETP.GT.AND P6, PT, R15, 0x1, !P2 ;  /* 0x000000010f00780c */ /* 0x000fe400057c4270 */
[----:B------:R-:W-:Y:S02]  /*2850*/  ISETP.LT.OR P5, PT, R16, 0x1, P5 ;  /* 0x000000011000780c */ /* 0x000fe40002fa1670 */
[----:B------:R-:W-:-:S02]  /*2860*/  ISETP.GE.AND P3, PT, R13, 0x9, PT ;  /* 0x000000090d00780c */ /* 0x000fc40003f66270 */
[----:B------:R-:W-:Y:S02]  /*2870*/  ISETP.LT.OR P6, PT, R16, 0x2, P6 ;  /* 0x000000021000780c */ /* 0x000fe400037c1670 */
[----:B------:R-:W-:Y:S02]  /*2880*/  FSEL R136, R136, -INF , !P5 ;  /* 0xff80000088887808 */ /* 0x000fe40006800000 */
[----:B------:R-:W-:Y:S02]  /*2890*/  ISETP.GE.AND P4, PT, R13, 0xa, PT ;  /* 0x0000000a0d00780c */ /* 0x000fe40003f86270 */
[----:B------:R-:W-:Y:S02]  /*28a0*/  ISETP.GT.AND P5, PT, R15, 0x8, !P3 ;  /* 0x000000080f00780c */ /* 0x000fe40005fa4270 */
        /* <DEDUP_REMOVED lines=8> */
[----:B------:R-:W-:Y:S02]  /*2930*/  VIADDMNMX R19, R18, R19, R12, PT ;  /* 0x0000001312137246 */ /* 0x000fe4000380010c */
[----:B------:R-:W-:-:S04]  /*2940*/  ISETP.LT.OR P6, PT, R16, 0x11, P6 ;  /* 0x000000111000780c */ /* 0x000fc800037c1670 */
[----:B------:R-:W-:Y:S02]  /*2950*/  FSEL R144, R144, -INF , !P6 ;  /* 0xff80000090907808 */ /* 0x000fe40007000000 */
[----:B------:R-:W-:-:S04]  /*2960*/  ISETP.GE.AND P6, PT, R13, 0x12, PT ;  /* 0x000000120d00780c */ /* 0x000fc80003fc6270 */
[----:B------:R-:W-:-:S04]  /*2970*/  ISETP.GT.AND P6, PT, R15, 0x11, !P6 ;  /* 0x000000110f00780c */ /* 0x000fc800077c4270 */
        /* <DEDUP_REMOVED lines=10> */
[----:B------:R-:W-:-:S13]  /*2a20*/  PLOP3.LUT P6, PT, PT, PT, UP1, 0x40, 0x0 ;  /* 0x000000000000781c */ /* 0x000fda0003fce818 */
        /* <DEDUP_REMOVED lines=16> */
.L_x_5309:
[----:B------:R-:W-:-:S06]  /*2b30*/  UISETP.NE.AND UP0, UPT, UR44, 0x1, UPT ;  /* 0x000000012c00788c */ /* 0x000fcc000bf05270 */
[----:B------:R-:W-:-:S05]  /*2b40*/  PLOP3.LUT P6, PT, PT, PT, UP0, 0x80, 0x0 ;  /* 0x000000000000781c */ /* 0x000fca0003fcf008 */
[----:B------:R-:W-:-:S08]  /*2b50*/  @UP0 ULDC UR4, c[0x0][0x754] ;  /* 0x0001d50000040ab9 */ /* 0x000fd00000000800 */
[----:B------:R-:W-:Y:S01]  /*2b60*/  @P6 IMAD.HI.U32 R15, R18, UR4, RZ ;  /* 0x00000004120f6c27 */ /* 0x000fe2000f8e00ff */
[----:B------:R-:W-:Y:S01]  /*2b70*/  PLOP3.LUT P6, PT, PT, PT, UP0, 0x80, 0x0 ;  /* 0x000000000000781c */ /* 0x000fe20003fcf008 */
[----:B------:R-:W-:-:S12]  /*2b80*/  @UP0 ULDC UR4, c[0x0][0x758] ;  /* 0x0001d60000040ab9 */ /* 0x000fd80000000800 */
[----:B------:R-:W-:-:S07]  /*2b90*/  @P6 SHF.R.U32.HI R18, RZ, UR4, R15 ;  /* 0x00000004ff126c19 */ /* 0x000fce000801160f */
.L_x_5310:
[----:B------:R-:W-:Y:S05]  /*2ba0*/  BSYNC B0 ;  /* 0x0000000000007941 */ /* 0x000fea0003800000 */
.L_x_5308:
[----:B------:R-:W-:-:S05]  /*2bb0*/  IMAD R18, R18, UR44, R11 ;  /* 0x0000002c12127c24 */ /* 0x000fca000f8e020b */
[----:B------:R-:W-:Y:S02]  /*2bc0*/  VIMNMX R17, R17, R18, !PT ;  /* 0x0000001211117248 */ /* 0x000fe40007fe0100 */
[----:B------:R-:W-:-:S07]  /*2bd0*/  VIADDMNMX R19, R18, UR44, R19, PT ;  /* 0x0000002c12137c46 */ /* 0x000fce000b800113 */
.L_x_5307:
[----:B------:R-:W-:Y:S01]  /*2be0*/  ISETP.GT.AND P3, PT, R17, 0x8, !P3 ;  /* 0x000000081100780c */ /* 0x000fe20005f64270 */
[--C-:B----4-:R-:W-:Y:S01]  /*2bf0*/  FFMA.FTZ R18, R136, UR45, -R21.reuse ;  /* 0x0000002d88127c23 */ /* 0x110fe20008010815 */
[--C-:B------:R-:W-:Y:S01]  /*2c00*/  FFMA.FTZ R136, R144, UR45, -R21.reuse ;  /* 0x0000002d90887c23 */ /* 0x100fe20008010815 */
[----:B------:R-:W-:Y:S01]  /*2c10*/  LEA R144, R6, UR37, 0x2 ;  /* 0x0000002506907c11 */ /* 0x000fe2000f8e10ff */
[--C-:B------:R-:W-:Y:S01]  /*2c20*/  FFMA.FTZ R23, R22, UR45, -R21.reuse ;  /* 0x0000002d16177c23 */ /* 0x100fe20008010815 */
[----:B------:R-:W-:Y:S01]  /*2c30*/  ISETP.LT.OR P3, PT, R19, 0x9, P3 ;  /* 0x000000091300780c */ /* 0x000fe20001f61670 */
[--C-:B------:R-:W-:Y:S01]  /*2c40*/  FFMA.FTZ R22, R140, UR45, -R21.reuse ;  /* 0x0000002d8c167c23 */ /* 0x100fe20008010815 */
[----:B------:R-:W-:Y:S01]  /*2c50*/  ISETP.GT.AND P2, PT, R17, 0x1, !P2 ;  /* 0x000000011100780c */ /* 0x000fe20005744270 */
[--C-:B------:R-:W-:Y:S01]  /*2c60*/  FFMA.FTZ R137, R154, UR45, -R21.reuse ;  /* 0x0000002d9a897c23 */ /* 0x100fe20008010815 */
[----:B------:R-:W-:Y:S01]  /*2c70*/  FSEL R15, R142, -INF , !P3 ;  /* 0xff8000008e0f7808 */ /* 0x000fe20005800000 */
[--C-:B------:R-:W-:Y:S01]  /*2c80*/  FFMA.FTZ R141, R156, UR45, -R21.reuse ;  /* 0x0000002d9c8d7c23 */ /* 0x100fe20008010815 */
[----:B------:R-:W1:Y:S01]  /*2c90*/  LDS R142, [R144+0x30200] ;  /* 0x03020000908e7984 */ /* 0x000e620000000800 */
[--C-:B------:R-:W-:Y:S01]  /*2ca0*/  FFMA.FTZ R140, R148, UR45, -R21.reuse ;  /* 0x0000002d948c7c23 */ /* 0x100fe20008010815 */
[----:B------:R-:W-:Y:S01]  /*2cb0*/  ISETP.LT.OR P2, PT, R19, 0x2, P2 ;  /* 0x000000021300780c */ /* 0x000fe20001741670 */
[----:B------:R-:W-:Y:S01]  /*2cc0*/  FFMA.FTZ R21, R16, UR45, -R21 ;  /* 0x0000002d10157c23 */ /* 0x000fe20008010815 */
[----:B------:R-:W-:Y:S01]  /*2cd0*/  ISETP.GE.AND P6, PT, R13, 0x12, PT ;  /* 0x000000120d00780c */ /* 0x000fe20003fc6270 */
[----:B------:R2:W3:Y:S01]  /*2ce0*/  LDS R16, [R144+0x30220] ;  /* 0x0302200090107984 */ /* 0x0004e20000000800 */
[----:B------:R-:W-:Y:S01]  /*2cf0*/  FSEL R139, R139, -INF , !P2 ;  /* 0xff8000008b8b7808 */ /* 0x000fe20005000000 */
[--C-:B-----5:R-:W-:Y:S01]  /*2d00*/  FFMA.FTZ R15, R15, UR45, -R20.reuse ;  /* 0x0000002d0f0f7c23 */ /* 0x120fe20008010814 */
[C---:B------:R-:W-:Y:S01]  /*2d10*/  ISETP.GT.AND P2, PT, R17.reuse, 0x11, !P6 ;  /* 0x000000111100780c */ /* 0x040fe20007744270 */
[----:B------:R-:W4:Y:S01]  /*2d20*/  MUFU.EX2 R18, R18 ;  /* 0x0000001200127308 */ /* 0x000f220000000800 */
[----:B------:R-:W-:Y:S01]  /*2d30*/  ISETP.GT.AND P4, PT, R17, 0x9, !P4 ;  /* 0x000000091100780c */ /* 0x000fe20006784270 */
[--C-:B------:R-:W-:Y:S01]  /*2d40*/  FFMA.FTZ R139, R139, UR45, -R20.reuse ;  /* 0x0000002d8b8b7c23 */ /* 0x100fe20008010814 */
[C---:B------:R-:W-:Y:S01]  /*2d50*/  ISETP.GE.AND P3, PT, R13.reuse, 0x19, PT ;  /* 0x000000190d00780c */ /* 0x040fe20003f66270 */
[----:B------:R-:W-:Y:S01]  /*2d60*/  USHF.R.U32.HI UR6, URZ, 0x4, UR42 ;  /* 0x000000043f067899 */ /* 0x000fe2000801162a */
[----:B------:R-:W-:Y:S01]  /*2d70*/  ISETP.GE.AND P6, PT, R13, 0x1a, PT ;  /* 0x0000001a0d00780c */ /* 0x000fe20003fc6270 */
[----:B------:R-:W-:Y:S01]  /*2d80*/  UMOV UR11, 0x80000020 ;  /* 0x80000020000b7882 */ /* 0x000fe20000000000 */
[C---:B------:R-:W-:Y:S01]  /*2d90*/  ISETP.GT.AND P5, PT, R17.reuse, 0x10, !P5 ;  /* 0x000000101100780c */ /* 0x040fe20006fa4270 */
[----:B------:R-:W5:Y:S01]  /*2da0*/  MUFU.EX2 R23, R23 ;  /* 0x0000001700177308 */ /* 0x000f620000000800 */
[C---:B------:R-:W-:Y:S01]  /*2db0*/  ISETP.GT.AND P3, PT, R17.reuse, 0x18, !P3 ;  /* 0x000000181100780c */ /* 0x040fe20005f64270 */
[----:B------:R-:W-:Y:S01]  /*2dc0*/  ULOP3.LUT UR6, UR6, 0x3fff, URZ, 0xc0, !UPT ;  /* 0x00003fff06067892 */ /* 0x000fe2000f8ec03f */
[C---:B------:R-:W-:Y:S01]  /*2dd0*/  ISETP.GT.AND P1, PT, R17.reuse, RZ, !P1 ;  /* 0x000000ff1100720c */ /* 0x040fe20004f24270 */
[----:B------:R-:W-:Y:S01]  /*2de0*/  UMOV UR9, 0x40000040 ;  /* 0x4000004000097882 */ /* 0x000fe20000000000 */
[----:B------:R-:W-:Y:S01]  /*2df0*/  ISETP.GT.AND P6, PT, R17, 0x19, !P6 ;  /* 0x000000191100780c */ /* 0x000fe200077c4270 */
[----:B------:R-:W-:Y:S01]  /*2e00*/  ULOP3.LUT UR12, UR6, 0x1000000, URZ, 0xfc, !UPT ;  /* 0x01000000060c7892 */ /* 0x000fe2000f8efc3f */
[C---:B------:R-:W-:Y:S01]  /*2e10*/  ISETP.LT.OR P4, PT, R19.reuse, 0xa, P4 ;  /* 0x0000000a1300780c */ /* 0x040fe20002781670 */
[----:B------:R2:W-:Y:S01]  /*2e20*/  MUFU.EX2 R17, R139 ;  /* 0x0000008b00117308 */ /* 0x0005e20000000800 */
[C---:B------:R-:W-:Y:S01]  /*2e30*/  ISETP.LT.OR P5, PT, R19.reuse, 0x11, P5 ;  /* 0x000000111300780c */ /* 0x040fe20002fa1670 */
[----:B------:R-:W-:Y:S01]  /*2e40*/  UMOV UR13, 0x80000020 ;  /* 0x80000020000d7882 */ /* 0x000fe20000000000 */
[----:B------:R-:W-:Y:S01]  /*2e50*/  ISETP.LT.OR P2, PT, R19, 0x12, P2 ;  /* 0x000000121300780c */ /* 0x000fe20001741670 */
[----:B------:R-:W-:Y:S01]  /*2e60*/  UMOV UR15, 0x40000040 ;  /* 0x40000040000f7882 */ /* 0x000fe20000000000 */
[----:B------:R-:W-:Y:S01]  /*2e70*/  FSEL R143, R143, -INF , !P4 ;  /* 0xff8000008f8f7808 */ /* 0x000fe20006000000 */
[----:B------:R-:W-:Y:S01]  /*2e80*/  UMOV UR10, UR12 ;  /* 0x0000000c000a7c82 */ /* 0x000fe20008000000 */
[C---:B------:R-:W-:Y:S01]  /*2e90*/  ISETP.LT.OR P3, PT, R19.reuse, 0x19, P3 ;  /* 0x000000191300780c */ /* 0x040fe20001f61670 */
[----:B------:R-:W5:Y:S01]  /*2ea0*/  MUFU.EX2 R15, R15 ;  /* 0x0000000f000f7308 */ /* 0x000f620000000800 */
[----:B------:R-:W-:Y:S01]  /*2eb0*/  ISETP.LT.OR P1, PT, R19, 0x1, P1 ;  /* 0x000000011300780c */ /* 0x000fe20000f21670 */
[----:B------:R-:W-:Y:S01]  /*2ec0*/  FFMA.FTZ R143, R143, UR45, -R20 ;  /* 0x0000002d8f8f7c23 */ /* 0x000fe20008010814 */
[----:B------:R-:W-:-:S02]  /*2ed0*/  ISETP.LT.OR P6, PT, R19, 0x1a, P6 ;  /* 0x0000001a1300780c */ /* 0x000fc400037c1670 */
[----:B------:R-:W-:Y:S02]  /*2ee0*/  FSEL R19, R146, -INF , !P5 ;  /* 0xff80000092137808 */ /* 0x000fe40006800000 */
[----:B--2---:R-:W-:Y:S01]  /*2ef0*/  FSEL R139, R150, -INF , !P3 ;  /* 0xff800000968b7808 */ /* 0x004fe20005800000 */
[----:B------:R2:W-:Y:S01]  /*2f00*/  MUFU.EX2 R144, R143 ;  /* 0x0000008f00907308 */ /* 0x0005e20000000800 */
[----:B------:R-:W-:Y:S01]  /*2f10*/  FSEL R151, R151, -INF , !P6 ;  /* 0xff80000097977808 */ /* 0x000fe20007000000 */
[--C-:B------:R-:W-:Y:S01]  /*2f20*/  FFMA.FTZ R148, R19, UR45, -R20.reuse ;  /* 0x0000002d13947c23 */ /* 0x100fe20008010814 */
[----:B------:R-:W-:Y:S01]  /*2f30*/  FSEL R19, R138, -INF , !P1 ;  /* 0xff8000008a137808 */ /* 0x000fe20004800000 */
[--C-:B------:R-:W-:Y:S01]  /*2f40*/  FFMA.FTZ R146, R139, UR45, -R20.reuse ;  /* 0x0000002d8b927c23 */ /* 0x100fe20008010814 */
[----:B------:R-:W-:Y:S01]  /*2f50*/  FSEL R147, R147, -INF , !P2 ;  /* 0xff80000093937808 */ /* 0x000fe20005000000 */
[----:B------:R-:W-:Y:S01]  /*2f60*/  FFMA.FTZ R139, R151, UR45, -R20 ;  /* 0x0000002d978b7c23 */ /* 0x000fe20008010814 */
[----:B-1----:R-:W-:Y:S01]  /*2f70*/  FADD.FTZ R145, R124, -R142 ;  /* 0x8000008e7c917221 */ /* 0x002fe20000010000 */
[----:B------:R-:W-:Y:S01]  /*2f80*/  FFMA.FTZ R19, R19, UR45, -R20 ;  /* 0x0000002d13137c23 */ /* 0x000fe20008010814 */
[--C-:B--2---:R-:W-:Y:S01]  /*2f90*/  FADD.FTZ R143, R120, -R142.reuse ;  /* 0x8000008e788f7221 */ /* 0x104fe20000010000 */
[--C-:B------:R-:W-:Y:S01]  /*2fa0*/  FADD.FTZ R120, R125, -R142.reuse ;  /* 0x8000008e7d787221 */ /* 0x100fe20000010000 */
[----:B------:R-:W-:Y:S01]  /*2fb0*/  FADD.FTZ R125, R128, -R142 ;  /* 0x8000008e807d7221 */ /* 0x000fe20000010000 */
[----:B------:R-:W-:Y:S01]  /*2fc0*/  FFMA.FTZ R147, R147, UR45, -R20 ;  /* 0x0000002d93937c23 */ /* 0x000fe20008010814 */
[--C-:B------:R-:W-:Y:S01]  /*2fd0*/  FADD.FTZ R128, R129, -R142.reuse ;  /* 0x8000008e81807221 */ /* 0x100fe20000010000 */
[--C-:B------:R-:W-:Y:S01]  /*2fe0*/  FADD.FTZ R20, R121, -R142.reuse ;  /* 0x8000008e79147221 */ /* 0x100fe20000010000 */
[--C-:B------:R-:W-:Y:S01]  /*2ff0*/  FADD.FTZ R129, R132, -R142.reuse ;  /* 0x8000008e84817221 */ /* 0x100fe20000010000 */
[----:B------:R-:W1:Y:S01]  /*3000*/  MUFU.EX2 R22, R22 ;  /* 0x0000001600167308 */ /* 0x000e620000000800 */
[----:B------:R-:W-:Y:S01]  /*3010*/  FADD.FTZ R142, R133, -R142 ;  /* 0x8000008e858e7221 */ /* 0x000fe20000010000 */
[--C-:B---3--:R-:W-:Y:S01]  /*3020*/  FADD.FTZ R132, R123, -R16.reuse ;  /* 0x800000107b847221 */ /* 0x108fe20000010000 */
[--C-:B------:R-:W-:Y:S01]  /*3030*/  FADD.FTZ R126, R126, -R16.reuse ;  /* 0x800000107e7e7221 */ /* 0x100fe20000010000 */
[--C-:B------:R-:W-:Y:S01]  /*3040*/  FADD.FTZ R123, R130, -R16.reuse ;  /* 0x80000010827b7221 */ /* 0x100fe20000010000 */
[--C-:B------:R-:W-:Y:S01]  /*3050*/  FADD.FTZ R130, R131, -R16.reuse ;  /* 0x8000001083827221 */ /* 0x100fe20000010000 */
[--C-:B------:R-:W-:Y:S01]  /*3060*/  FADD.FTZ R122, R122, -R16.reuse ;  /* 0x800000107a7a7221 */ /* 0x100fe20000010000 */
[--C-:B------:R-:W-:Y:S01]  /*3070*/  FADD.FTZ R127, R127, -R16.reuse ;  /* 0x800000107f7f7221 */ /* 0x100fe20000010000 */
[----:B------:R-:W2:Y:S01]  /*3080*/  MUFU.EX2 R137, R137 ;  /* 0x0000008900897308 */ /* 0x000ea20000000800 */
[--C-:B------:R-:W-:Y:S01]  /*3090*/  FADD.FTZ R131, R134, -R16.reuse ;  /* 0x8000001086837221 */ /* 0x100fe20000010000 */
[----:B------:R-:W-:Y:S01]  /*30a0*/  FADD.FTZ R135, R135, -R16 ;  /* 0x8000001087877221 */ /* 0x000fe20000010000 */
[----:B----4-:R-:W-:Y:S01]  /*30b0*/  FMUL.FTZ R143, R18, R143 ;  /* 0x0000008f128f7220 */ /* 0x010fe20000410000 */
[----:B-----5:R-:W-:Y:S01]  /*30c0*/  F2FP.F16.F32.PACK_AB R16, R23, R18 ;  /* 0x000000121710723e */ /* 0x020fe200000000ff */
[----:B------:R-:W-:Y:S01]  /*30d0*/  FMUL.FTZ R126, R15, R126 ;  /* 0x0000007e0f7e7220 */ /* 0x000fe20000410000 */
[----:B------:R-:W-:Y:S01]  /*30e0*/  FMUL.FTZ R134, R23, R20 ;  /* 0x0000001417867220 */ /* 0x000fe20000410000 */
[----:B------:R-:W-:Y:S01]  /*30f0*/  R2UR UR7, R8 ;  /* 0x00000000080772ca */ /* 0x000fe200000e0000 */
[----:B------:R-:W3:Y:S01]  /*3100*/  MUFU.EX2 R140, R140 ;  /* 0x0000008c008c7308 */ /* 0x000ee20000000800 */
[----:B-1----:R-:W-:Y:S01]  /*3110*/  FMUL.FTZ R145, R22, R145 ;  /* 0x0000009116917220 */ /* 0x002fe20000410000 */
[----:B------:R-:W-:-:S06]  /*3120*/  FMUL.FTZ R127, R144, R127 ;  /* 0x0000007f907f7220 */ /* 0x000fcc0000410000 */
[----:B------:R-:W1:Y:S01]  /*3130*/  MUFU.EX2 R21, R21 ;  /* 0x0000001500157308 */ /* 0x000e620000000800 */
[C---:B--2---:R-:W-:Y:S01]  /*3140*/  F2FP.F16.F32.PACK_AB R18, R137.reuse, R22 ;  /* 0x000000168912723e */ /* 0x044fe200000000ff */
[----:B------:R-:W-:Y:S02]  /*3150*/  FMUL.FTZ R120, R137, R120 ;  /* 0x0000007889787220 */ /* 0x000fe40000410000 */
[----:B------:R-:W-:Y:S02]  /*3160*/  ULEA UR4, UR7, UR37, 0xd ;  /* 0x0000002507047291 */ /* 0x000fe4000f8e683f */
[----:B------:R-:W-:Y:S02]  /*3170*/  UIMAD UR7, UR7, 0x3000, UR37 ;  /* 0x00003000070778a4 */ /* 0x000fe4000f8e0225 */
[----:B------:R2:W4:Y:S01]  /*3180*/  MUFU.EX2 R133, R19 ;  /* 0x0000001300857308 */ /* 0x0005220000000800 */
[----:B---3--:R-:W-:Y:S01]  /*3190*/  FMUL.FTZ R129, R140, R129 ;  /* 0x000000818c817220 */ /* 0x008fe20000410000 */
[----:B------:R-:W-:-:S02]  /*31a0*/  UIADD3 UR5, UR4, 0x2a000, URZ ;  /* 0x0002a00004057890 */ /* 0x000fc4000fffe03f */
[----:B------:R-:W-:Y:S02]  /*31b0*/  USHF.R.U32.HI UR7, URZ, 0x4, UR7 ;  /* 0x000000043f077899 */ /* 0x000fe40008011607 */
[----:B------:R-:W-:Y:S02]  /*31c0*/  USHF.R.U32.HI UR5, URZ, 0x4, UR5 ;  /* 0x000000043f057899 */ /* 0x000fe40008011605 */
[----:B------:R-:W3:Y:S01]  /*31d0*/  MUFU.EX2 R136, R136 ;  /* 0x0000008800887308 */ /* 0x000ee20000000800 */
[----:B--2---:R-:W-:Y:S01]  /*31e0*/  F2FP.F16.F32.PACK_AB R19, R144, R15 ;  /* 0x0000000f9013723e */ /* 0x004fe200000000ff */
[----:B------:R-:W-:Y:S01]  /*31f0*/  FMUL.FTZ R15, R17, R132 ;  /* 0x00000084110f7220 */ /* 0x000fe20000410000 */
[C---:B-1----:R-:W-:Y:S01]  /*3200*/  FMUL.FTZ R142, R21.reuse, R142 ;  /* 0x0000008e158e7220 */ /* 0x042fe20000410000 */
[----:B------:R-:W-:Y:S01]  /*3210*/  F2FP.F16.F32.PACK_AB R22, R21, R140 ;  /* 0x0000008c1516723e */ /* 0x000fe200000000ff */
[----:B------:R-:W-:Y:S01]  /*3220*/  ULOP3.LUT UR6, UR5, 0x3fff, URZ, 0xc0, !UPT ;  /* 0x00003fff05067892 */ /* 0x000fe2000f8ec03f */
[----:B------:R-:W-:Y:S01]  /*3230*/  R2UR UR5, R152 ;  /* 0x00000000980572ca */ /* 0x000fe200000e0000 */
[----:B------:R-:W-:Y:S01]  /*3240*/  ULOP3.LUT UR14, UR7, 0x3fff, URZ, 0xc0, !UPT ;  /* 0x00003fff070e7892 */ /* 0x000fe2000f8ec03f */
[----:B------:R-:W1:Y:S01]  /*3250*/  MUFU.EX2 R141, R141 ;  /* 0x0000008d008d7308 */ /* 0x000e620000000800 */
[----:B----4-:R-:W-:Y:S01]  /*3260*/  F2FP.F16.F32.PACK_AB R17, R17, R133 ;  /* 0x000000851111723e */ /* 0x010fe200000000ff */
[----:B------:R-:W-:Y:S01]  /*3270*/  BAR.SYNC.DEFER_BLOCKING 0x9, 0x180 ;  /* 0x0246000000007b1d */ /* 0x000fe20000010000 */
[----:B------:R-:W-:-:S05]  /*3280*/  FMUL.FTZ R122, R133, R122 ;  /* 0x0000007a857a7220 */ /* 0x000fca0000410000 */
[----:B------:R-:W2:Y:S01]  /*3290*/  MUFU.EX2 R138, R148 ;  /* 0x00000094008a7308 */ /* 0x000ea20000000800 */
[----:B---3--:R-:W-:Y:S01]  /*32a0*/  FMUL.FTZ R125, R136, R125 ;  /* 0x0000007d887d7220 */ /* 0x008fe20000410000 */
[----:B------:R-:W-:Y:S01]  /*32b0*/  UMOV UR8, UR6 ;  /* 0x0000000600087c82 */ /* 0x000fe20008000000 */
[----:B------:R-:W-:-:S04]  /*32c0*/  USHF.R.U32.HI UR5, URZ, 0x4, UR5 ;  /* 0x000000043f057899 */ /* 0x000fc80008011605 */
[----:B------:R-:W-:Y:S01]  /*32d0*/  ULOP3.LUT UR5, UR5, 0x3fff, URZ, 0xc0, !UPT ;  /* 0x00003fff05057892 */ /* 0x000fe2000f8ec03f */
[----:B------:R-:W3:Y:S01]  /*32e0*/  MUFU.EX2 R121, R147 ;  /* 0x0000009300797308 */ /* 0x000ee20000000800 */
[C---:B-1----:R-:W-:Y:S01]  /*32f0*/  F2FP.F16.F32.PACK_AB R20, R141.reuse, R136 ;  /* 0x000000888d14723e */ /* 0x042fe200000000ff */
[----:B------:R-:W-:-:S06]  /*3300*/  FMUL.FTZ R128, R141, R128 ;  /* 0x000000808d807220 */ /* 0x000fcc0000410000 */
[----:B------:R-:W1:Y:S01]  /*3310*/  MUFU.EX2 R124, R146 ;  /* 0x00000092007c7308 */ /* 0x000e620000000800 */
[----:B--2---:R-:W-:Y:S01]  /*3320*/  FMUL.FTZ R123, R138, R123 ;  /* 0x0000007b8a7b7220 */ /* 0x004fe20000410000 */
[----:B------:R2:W-:Y:S06]  /*3330*/  STSM.16.M88.4 [R9+0x30400], R16 ;  /* 0x0304001009007844 */ /* 0x0005ec0000000200 */
[----:B------:R-:W4:Y:S01]  /*3340*/  MUFU.EX2 R139, R139 ;  /* 0x0000008b008b7308 */ /* 0x000f220000000800 */
[C---:B---3--:R-:W-:Y:S01]  /*3350*/  F2FP.F16.F32.PACK_AB R21, R121.reuse, R138 ;  /* 0x0000008a7915723e */ /* 0x048fe200000000ff */
[----:B------:R-:W-:Y:S01]  /*3360*/  FMUL.FTZ R130, R121, R130 ;  /* 0x0000008279827220 */ /* 0x000fe20000410000 */
[----:B-1----:R-:W-:Y:S01]  /*3370*/  FMUL.FTZ R131, R124, R131 ;  /* 0x000000837c837220 */ /* 0x002fe20000410000 */
[----:B--2---:R-:W-:-:S02]  /*3380*/  F2FP.F16.F32.PACK_AB R16, R134, R143 ;  /* 0x0000008f8610723e */ /* 0x004fc400000000ff */
[----:B------:R-:W-:Y:S02]  /*3390*/  F2FP.F16.F32.PACK_AB R18, R120, R145 ;  /* 0x000000917812723e */ /* 0x000fe400000000ff */
[----:B------:R-:W-:Y:S02]  /*33a0*/  F2FP.F16.F32.PACK_AB R17, R15, R122 ;  /* 0x0000007a0f11723e */ /* 0x000fe400000000ff */
[----:B------:R-:W-:Y:S02]  /*33b0*/  F2FP.F16.F32.PACK_AB R19, R127, R126 ;  /* 0x0000007e7f13723e */ /* 0x000fe400000000ff */
[C---:B----4-:R-:W-:Y:S01]  /*33c0*/  F2FP.F16.F32.PACK_AB R23, R139.reuse, R124 ;  /* 0x0000007c8b17723e */ /* 0x050fe200000000ff */
[----:B------:R-:W-:-:S04]  /*33d0*/  FMUL.FTZ R124, R139, R135 ;  /* 0x000000878b7c7220 */ /* 0x000fc80000410000 */
[----:B------:R1:W-:Y:S01]  /*33e0*/  STSM.16.M88.4 [R10], R20 ;  /* 0x000000140a007844 */ /* 0x0003e20000000200 */
[----:B------:R-:W-:Y:S01]  /*33f0*/  @!PT LDS RZ, [RZ] ;  /* 0x00000000fffff984 */ /* 0x000fe20000000800 */
[----:B------:R-:W-:Y:S01]  /*3400*/  @!PT LDS RZ, [RZ] ;  /* 0x00000000fffff984 */ /* 0x000fe20000000800 */
[----:B------:R-:W-:Y:S01]  /*3410*/  @!PT LDS RZ, [RZ] ;  /* 0x00000000fffff984 */ /* 0x000fe20000000800 */
[----:B------:R-:W-:Y:S01]  /*3420*/  @!PT LDS RZ, [RZ] ;  /* 0x00000000fffff984 */ /* 0x000fe20000000800 */
[----:B------:R2:W-:Y:S06]  /*3430*/  MEMBAR.ALL.CTA ;  /* 0x0000000000007992 */ /* 0x0005ec0000008000 */
[----:B--2---:R-:W2:Y:S01]  /*3440*/  FENCE.VIEW.ASYNC.S ;  /* 0x00000000000073c6 */ /* 0x004ea20000000000 */
[----:B-1----:R-:W-:Y:S02]  /*3450*/  F2FP.F16.F32.PACK_AB R20, R128, R125 ;  /* 0x0000007d8014723e */ /* 0x002fe400000000ff */
[----:B------:R-:W-:-:S02]  /*3460*/  F2FP.F16.F32.PACK_AB R22, R142, R129 ;  /* 0x000000818e16723e */ /* 0x000fc400000000ff */
        /* <DEDUP_REMOVED lines=77> */
.L_x_5311:
        /* <DEDUP_REMOVED lines=59> */
.L_x_5312:
        /* <DEDUP_REMOVED lines=63> */
.L_x_5287:
        /* <DEDUP_REMOVED lines=81> */
.L_x_5316:
[----:B------:R-:W-:Y:S01]  /*45f0*/  @P0 ELECT P1, URZ, PT ;  /* 0x00000000003f082f */ /* 0x000fe20003820000 */
[----:B------:R2:W-:-:S12]  /*4600*/  UBLKRED.G.S.ADD.F32.RN [UR6], [UR4], UR5, desc[UR8] ;  /* 0x00000806040073bb */ /* 0x0005d800080a1405 */
[----:B------:R-:W-:Y:S02]  /*4610*/  @P1 PLOP3.LUT P0, PT, P1, PT, PT, 0x8, 0x0 ;  /* 0x000000000000181c */ /* 0x000fe40000f0e170 */
[----:B------:R-:W-:-:S11]  /*4620*/  PLOP3.LUT P1, PT, PT, PT, PT, 0x8, 0x0 ;  /* 0x000000000000781c */ /* 0x000fd60003f2e170 */
[----:B--2---:R-:W-:Y:S05]  /*4630*/  @P0 BRA.U.ANY `(.L_x_5316) ;  /* 0xfffffffd00ec0947 */ /* 0x004fea000393ffff */
[----:B------:R0:W-:Y:S01]  /*4640*/  UTMACMDFLUSH ;  /* 0x00000000000079b7 */ /* 0x0001e20000000000 */
[----:B------:R-:W-:-:S04]  /*4650*/  DEPBAR.LE SB0, 0x0 ;  /* 0x000080000000791a */ /* 0x000fc80000000000 */
.L_x_5315:
[----:B------:R-:W-:Y:S05]  /*4660*/  BSYNC B0 ;  /* 0x0000000000007941 */ /* 0x000fea0003800000 */
.L_x_5314:
        /* <DEDUP_REMOVED lines=28> */
.L_x_5317:
        /* <DEDUP_REMOVED lines=8> */
.L_x_5283:
        /* <DEDUP_REMOVED lines=40> */
.L_x_5319:
        /* <DEDUP_REMOVED lines=39> */
.L_x_5322:
[----:B------:R-:W-:Y:S05]  /*4da0*/  BSYNC B0 ;  /* 0x0000000000007941 */ /* 0x000fea0003800000 */
.L_x_5321:
        /* <DEDUP_REMOVED lines=18> */
.L_x_5324:
[----:B------:R-:W-:Y:S05]  /*4ed0*/  BSYNC B0 ;  /* 0x0000000000007941 */ /* 0x000fea0003800000 */
.L_x_5323:
        /* <DEDUP_REMOVED lines=19> */
.L_x_5326:
[----:B------:R-:W-:Y:S05]  /*5010*/  BSYNC B0 ;  /* 0x0000000000007941 */ /* 0x000fea0003800000 */
.L_x_5325:
[----:B------:R-:W-:Y:S06]  /*5020*/  BAR.ARV 0xa, 0xa0 ;  /* 0x0282800000007b1d */ /* 0x000fec0000002000 */
[----:B------:R-:W-:Y:S04]  /*5030*/  BSSY B0, `(.L_x_5327) ;  /* 0x0000003000007945 */ /* 0x000fe80003800000 */
[----:B------:R-:W-:Y:S05]  /*5040*/  @!P0 BRA `(.L_x_5328) ;  /* 0x0000000000048947 */ /* 0x000fea0003800000 */
[----:B------:R-:W-:-:S04]  /*5050*/  DEPBAR.LE SB0, 0x1 ;  /* 0x000080400000791a */ /* 0x000fc80000000000 */
.L_x_5328:
[----:B------:R-:W-:Y:S05]  /*5060*/  BSYNC B0 ;  /* 0x0000000000007941 */ /* 0x000fea0003800000 */
.L_x_5327:
[----:B------:R-:W-:Y:S06]  /*5070*/  BAR.ARV 0xb, 0xa0 ;  /* 0x02c2800000007b1d */ /* 0x000fec0000002000 */
[----:B------:R-:W-:Y:S04]  /*5080*/  BSSY B0, `(.L_x_5329) ;  /* 0x0000003000007945 */ /* 0x000fe80003800000 */
[----:B------:R-:W-:Y:S05]  /*5090*/  @!P0 BRA `(.L_x_5330) ;  /* 0x0000000000048947 */ /* 0x000fea0003800000 */
[----:B------:R-:W-:-:S04]  /*50a0*/  DEPBAR.LE SB0, 0x0 ;  /* 0x000080000000791a */ /* 0x000fc80000000000 */
.L_x_5330:
[----:B------:R-:W-:Y:S05]  /*50b0*/  BSYNC B0 ;  /* 0x0000000000007941 */ /* 0x000fea0003800000 */
.L_x_5329:
[----:B------:R-:W-:Y:S06]  /*50c0*/  BAR.ARV 0xc, 0xa0 ;  /* 0x0302800000007b1d */ /* 0x000fec0000002000 */
[----:B------:R-:W-:Y:S01]  /*50d0*/  UIADD3 UR12, UR5, 0x1, URZ ;  /* 0x00000001050c7890 */ /* 0x000fe2000fffe03f */
[----:B------:R-:W-:Y:S11]  /*50e0*/  BRA `(.L_x_5331) ;  /* 0x0000000000047947 */ /* 0x000ff60003800000 */
.L_x_5320:
[----:B------:R-:W-:-:S05]  /*50f0*/  UMOV UR12, UR5 ;  /* 0x00000005000c7c82 */ /* 0x000fca0008000000 */
.L_x_5331:
        /* <DEDUP_REMOVED lines=21> */
.L_x_5352:
        /* <DEDUP_REMOVED lines=22> */
.L_x_5333:
[----:B------:R-:W-:Y:S05]  /*53b0*/  BSYNC B0 ;  /* 0x0000000000007941 */ /* 0x000fea0003800000 */
.L_x_5332:
        /* <DEDUP_REMOVED lines=12> */
.L_x_5335:
[----:B------:R-:W-:Y:S05]  /*5480*/  BSYNC B0 ;  /* 0x0000000000007941 */ /* 0x000fea0003800000 */
.L_x_5334:
        /* <DEDUP_REMOVED lines=13> */
.L_x_5337:
[----:B------:R-:W-:Y:S05]  /*5560*/  BSYNC B0 ;  /* 0x0000000000007941 */ /* 0x000fea0003800000 */
.L_x_5336:
[----:B------:R-:W-:Y:S06]  /*5570*/  BAR.ARV 0xa, 0xa0 ;  /* 0x0282800000007b1d */ /* 0x000fec0000002000 */
[----:B------:R-:W-:Y:S04]  /*5580*/  BSSY B0, `(.L_x_5338) ;  /* 0x0000003000007945 */ /* 0x000fe80003800000 */
[----:B------:R-:W-:Y:S05]  /*5590*/  @!P0 BRA `(.L_x_5339) ;  /* 0x0000000000048947 */ /* 0x000fea0003800000 */
[----:B------:R-:W-:-:S04]  /*55a0*/  DEPBAR.LE SB0, 0x1 ;  /* 0x000080400000791a */ /* 0x000fc80000000000 */
.L_x_5339:
[----:B------:R-:W-:Y:S05]  /*55b0*/  BSYNC B0 ;  /* 0x0000000000007941 */ /* 0x000fea0003800000 */
.L_x_5338:
[----:B------:R-:W-:Y:S06]  /*55c0*/  BAR.ARV 0xb, 0xa0 ;  /* 0x02c2800000007b1d */ /* 0x000fec0000002000 */
[----:B------:R-:W-:Y:S04]  /*55d0*/  BSSY B0, `(.L_x_5340) ;  /* 0x0000003000007945 */ /* 0x000fe80003800000 */
[----:B------:R-:W-:Y:S05]  /*55e0*/  @!P0 BRA `(.L_x_5341) ;  /* 0x0000000000048947 */ /* 0x000fea0003800000 */
[----:B------:R-:W-:-:S04]  /*55f0*/  DEPBAR.LE SB0, 0x0 ;  /* 0x000080000000791a */ /* 0x000fc80000000000 */
.L_x_5341:
[----:B------:R-:W-:Y:S05]  /*5600*/  BSYNC B0 ;  /* 0x0000000000007941 */ /* 0x000fea0003800000 */
.L_x_5340:
        /* <DEDUP_REMOVED lines=13> */
.L_x_5343:
[----:B------:R-:W-:Y:S05]  /*56e0*/  BSYNC B0 ;  /* 0x0000000000007941 */ /* 0x000fea0003800000 */
.L_x_5342:
        /* <DEDUP_REMOVED lines=12> */
.L_x_5345:
[----:B------:R-:W-:Y:S05]  /*57b0*/  BSYNC B0 ;  /* 0x0000000000007941 */ /* 0x000fea0003800000 */
.L_x_5344:
        /* <DEDUP_REMOVED lines=13> */
.L_x_5347:
[----:B------:R-:W-:Y:S05]  /*5890*/  BSYNC B0 ;  /* 0x0000000000007941 */ /* 0x000fea0003800000 */
.L_x_5346:
[----:B------:R-:W-:Y:S06]  /*58a0*/  BAR.ARV 0xa, 0xa0 ;  /* 0x0282800000007b1d */ /* 0x000fec0000002000 */
[----:B------:R-:W-:Y:S04]  /*58b0*/  BSSY B0, `(.L_x_5348) ;  /* 0x0000003000007945 */ /* 0x000fe80003800000 */
[----:B------:R-:W-:Y:S05]  /*58c0*/  @!P0 BRA `(.L_x_5349) ;  /* 0x0000000000048947 */ /* 0x000fea0003800000 */
[----:B------:R-:W-:-:S04]  /*58d0*/  DEPBAR.LE SB0, 0x1 ;  /* 0x000080400000791a */ /* 0x000fc80000000000 */
.L_x_5349:
[----:B------:R-:W-:Y:S05]  /*58e0*/  BSYNC B0 ;  /* 0x0000000000007941 */ /* 0x000fea0003800000 */
.L_x_5348:
[----:B------:R-:W-:Y:S01]  /*58f0*/  UIADD3 UR12, UR12, 0x2, URZ ;  /* 0x000000020c0c7890 */ /* 0x000fe2000fffe03f */
[----:B------:R-:W-:Y:S06]  /*5900*/  BAR.ARV 0xb, 0xa0 ;  /* 0x02c2800000007b1d */ /* 0x000fec0000002000 */
[----:B------:R-:W-:Y:S01]  /*5910*/  UISETP.GE.AND UP0, UPT, UR12, UR8, UPT ;  /* 0x000000080c00728c */ /* 0x000fe2000bf06270 */
[----:B------:R-:W-:Y:S04]  /*5920*/  BSSY B0, `(.L_x_5350) ;  /* 0x0000003000007945 */ /* 0x000fe80003800000 */
[----:B------:R-:W-:Y:S06]  /*5930*/  @!P0 BRA `(.L_x_5351) ;  /* 0x0000000000048947 */ /* 0x000fec0003800000 */
[----:B------:R-:W-:-:S04]  /*5940*/  DEPBAR.LE SB0, 0x0 ;  /* 0x000080000000791a */ /* 0x000fc80000000000 */
.L_x_5351:
[----:B------:R-:W-:Y:S05]  /*5950*/  BSYNC B0 ;  /* 0x0000000000007941 */ /* 0x000fea0003800000 */
.L_x_5350:
[----:B------:R-:W-:Y:S06]  /*5960*/  BAR.ARV 0xc, 0xa0 ;  /* 0x0302800000007b1d */ /* 0x000fec0000002000 */
[----:B------:R-:W-:Y:S01]  /*5970*/  PLOP3.LUT P1, PT, PT, PT, UP0, 0x80, 0x0 ;  /* 0x000000000000781c */ /* 0x000fe20003f2f008 */
[----:B------:R-:W-:Y:S02]  /*5980*/  UIADD3 UR24, UR24, 0x6000, URZ ;  /* 0x0000600018187890 */ /* 0x000fe4000fffe03f */
[----:B------:R-:W-:-:S10]  /*5990*/  UIADD3 UR4, UR4, 0x6000, URZ ;  /* 0x0000600004047890 */ /* 0x000fd4000fffe03f */
[----:B------:R-:W-:Y:S05]  /*59a0*/  @!P1 BRA `(.L_x_5352) ;  /* 0xfffffff800289947 */ /* 0x000fea000383ffff */
[----:B------:R-:W-:Y:S05]  /*59b0*/  BRA `(.L_x_5285) ;  /* 0x0000002400587947 */ /* 0x000fea0003800000 */
.L_x_5318:
        /* <DEDUP_REMOVED lines=34> */
.L_x_5354:
        /* <DEDUP_REMOVED lines=50> */
.L_x_5383:
        /* <DEDUP_REMOVED lines=9> */
.L_x_5357:
        /* <DEDUP_REMOVED lines=115> */
.L_x_5368:
[----:B-1----:R-:W-:-:S05]  /*66c0*/  IMAD.MOV.U32 R6, RZ, RZ, 0x1 ;  /* 0x00000001ff067424 */ /* 0x002fca00078e00ff */
[----:B------:R-:W-:-:S04]  /*66d0*/  SHF.L.U32 R6, R6, 0x1f, RZ ;  /* 0x0000001f06067819 */ /* 0x000fc800000006ff */
[----:B------:R-:W1:Y:S02]  /*66e0*/  SYNCS.PHASECHK.TRANS64.TRYWAIT P1, [R0+URZ+0x36438], R6 ;  /* 0x03643806000075a7 */ /* 0x000e64000802017f */
[----:B-123--:R-:W-:Y:S05]  /*66f0*/  @!P1 BRA `(.L_x_5360) ;  /* 0x00000018007c9947 */ /* 0x00efea0003800000 */
.L_x_5384:
[----:B------:R-:W-:Y:S05]  /*6700*/  @P0 BRA `(.L_x_5361) ;  /* 0x0000000000140947 */ /* 0x000fea0003800000 */
[----:B------:R-:W-:Y:S01]  /*6710*/  ISETP.NE.AND P1, PT, R20, RZ, PT ;  /* 0x000000ff1400720c */ /* 0x000fe20003f25270 */
[----:B------:R-:W-:-:S04]  /*6720*/  IMAD.MOV.U32 R3, RZ, RZ, 0x6100 ;  /* 0x00006100ff037424 */ /* 0x000fc800078e00ff */
[----:B------:R2:W-:Y:S08]  /*6730*/  SYNCS.ARRIVE.TRANS64 RZ, [R0+URZ+0x36430], R3 ;  /* 0x0364300300ff79a7 */ /* 0x0005f0000800003f */
[----:B------:R-:W-:Y:S05]  /*6740*/  @!P1 BRA `(.L_x_5361) ;  /* 0x0000000000049947 */ /* 0x000fea0003800000 */
[----:B------:R-:W-:Y:S01]  /*6750*/  BPT.TRAP 0x1 ;  /* 0x000000040000795c */ /* 0x000fe20000300000 */
.L_x_5361:
        /* <DEDUP_REMOVED lines=48> */
.L_x_5385:
[----:B------:R-:W-:Y:S05]  /*6a60*/  @P0 BRA `(.L_x_5363) ;  /* 0x0000000000140947 */ /* 0x000fea0003800000 */
[----:B------:R-:W-:Y:S01]  /*6a70*/  ISETP.NE.AND P1, PT, R20, RZ, PT ;  /* 0x000000ff1400720c */ /* 0x000fe20003f25270 */
[----:B--2---:R-:W-:-:S04]  /*6a80*/  IMAD.MOV.U32 R3, RZ, RZ, 0x6100 ;  /* 0x00006100ff037424 */ /* 0x004fc800078e00ff */
[----:B------:R3:W-:Y:S08]  /*6a90*/  SYNCS.ARRIVE.TRANS64 RZ, [R0+URZ+0x36418], R3 ;  /* 0x0364180300ff79a7 */ /* 0x0007f0000800003f */
[----:B------:R-:W-:Y:S05]  /*6aa0*/  @!P1 BRA `(.L_x_5363) ;  /* 0x0000000000049947 */ /* 0x000fea0003800000 */
[----:B------:R-:W-:Y:S01]  /*6ab0*/  BPT.TRAP 0x1 ;  /* 0x000000040000795c */ /* 0x000fe20000300000 */
.L_x_5363:
        /* <DEDUP_REMOVED lines=44> */
.L_x_5386:
[----:B------:R-:W-:Y:S05]  /*6d80*/  @P0 BRA `(.L_x_5365) ;  /* 0x0000000000140947 */ /* 0x000fea0003800000 */
[----:B------:R-:W-:Y:S01]  /*6d90*/  ISETP.NE.AND P1, PT, R20, RZ, PT ;  /* 0x000000ff1400720c */ /* 0x000fe20003f25270 */
[----:B--2---:R-:W-:-:S04]  /*6da0*/  IMAD.MOV.U32 R29, RZ, RZ, 0x6100 ;  /* 0x00006100ff1d7424 */ /* 0x004fc800078e00ff */
[----:B------:R3:W-:Y:S08]  /*6db0*/  SYNCS.ARRIVE.TRANS64 RZ, [R0+URZ+0x36430], R29 ;  /* 0x0364301d00ff79a7 */ /* 0x0007f0000800003f */
[----:B------:R-:W-:Y:S05]  /*6dc0*/  @!P1 BRA `(.L_x_5365) ;  /* 0x0000000000049947 */ /* 0x000fea0003800000 */
[----:B------:R-:W-:Y:S01]  /*6dd0*/  BPT.TRAP 0x1 ;  /* 0x000000040000795c */ /* 0x000fe20000300000 */
.L_x_5365:
        /* <DEDUP_REMOVED lines=37> */
.L_x_5388:
[----:B------:R-:W-:Y:S05]  /*7030*/  @P0 BRA `(.L_x_5367) ;  /* 0x0000000000140947 */ /* 0x000fea0003800000 */
[----:B------:R-:W-:Y:S01]  /*7040*/  ISETP.NE.AND P1, PT, R20, RZ, PT ;  /* 0x000000ff1400720c */ /* 0x000fe20003f25270 */
[----:B----4-:R-:W-:-:S04]  /*7050*/  IMAD.MOV.U32 R5, RZ, RZ, 0x6100 ;  /* 0x00006100ff057424 */ /* 0x010fc800078e00ff */
[----:B------:R5:W-:Y:S08]  /*7060*/  SYNCS.ARRIVE.TRANS64 RZ, [R0+URZ+0x36410], R5 ;  /* 0x0364100500ff79a7 */ /* 0x000bf0000800003f */
[----:B------:R-:W-:Y:S05]  /*7070*/  @!P1 BRA `(.L_x_5367) ;  /* 0x0000000000049947 */ /* 0x000fea0003800000 */
[----:B------:R-:W-:Y:S01]  /*7080*/  BPT.TRAP 0x1 ;  /* 0x000000040000795c */ /* 0x000fe20000300000 */
.L_x_5367:
        /* <DEDUP_REMOVED lines=44> */
.L_x_5359:
[----:B------:R-:W-:Y:S01]  /*7350*/  ISETP.NE.AND P1, PT, R19, RZ, PT ;  /* 0x000000ff1300720c */ /* 0x000fe20003f25270 */
[----:B------:R-:W-:Y:S02]  /*7360*/  IMAD.MOV.U32 R5, RZ, RZ, 0x1 ;  /* 0x00000001ff057424 */ /* 0x000fe400078e00ff */
[----:B------:R-:W-:-:S10]  /*7370*/  IMAD.MOV.U32 R4, RZ, RZ, R15 ;  /* 0x000000ffff047224 */ /* 0x000fd400078e000f */
[----:B------:R-:W-:Y:S05]  /*7380*/  @!P1 BRA `(.L_x_5358) ;  /* 0x0000000400889947 */ /* 0x000fea0003800000 */
[----:B------:R-:W4:Y:S02]  /*7390*/  SYNCS.PHASECHK.TRANS64.TRYWAIT P1, [R0+URZ+0x36438], R6 ;  /* 0x03643806000075a7 */ /* 0x000f24000802017f */
[----:B----4-:R-:W-:Y:S05]  /*73a0*/  @!P1 BRA `(.L_x_5369) ;  /* 0x0000000c00a49947 */ /* 0x010fea0003800000 */
.L_x_5389:
[----:B------:R-:W-:Y:S05]  /*73b0*/  @P0 BRA `(.L_x_5370) ;  /* 0x0000000000140947 */ /* 0x000fea0003800000 */
[----:B------:R-:W-:Y:S01]  /*73c0*/  ISETP.NE.AND P1, PT, R20, RZ, PT ;  /* 0x000000ff1400720c */ /* 0x000fe20003f25270 */
[----:B------:R-:W-:-:S04]  /*73d0*/  IMAD.MOV.U32 R5, RZ, RZ, 0x6100 ;  /* 0x00006100ff057424 */ /* 0x000fc800078e00ff */
[----:B------:R5:W-:Y:S08]  /*73e0*/  SYNCS.ARRIVE.TRANS64 RZ, [R0+URZ+0x36430], R5 ;  /* 0x0364300500ff79a7 */ /* 0x000bf0000800003f */
[----:B------:R-:W-:Y:S05]  /*73f0*/  @!P1 BRA `(.L_x_5370) ;  /* 0x0000000000049947 */ /* 0x000fea0003800000 */
[----:B------:R-:W-:Y:S01]  /*7400*/  BPT.TRAP 0x1 ;  /* 0x000000040000795c */ /* 0x000fe20000300000 */
.L_x_5370:
        /* <DEDUP_REMOVED lines=41> */
.L_x_5390:
[----:B-1----:R-:W-:Y:S01]  /*76a0*/  IMAD.MOV.U32 R5, RZ, RZ, RZ ;  /* 0x000000ffff057224 */ /* 0x002fe200078e00ff */
[----:B------:R-:W-:Y:S06]  /*76b0*/  @P0 BRA `(.L_x_5372) ;  /* 0x0000000000140947 */ /* 0x000fec0003800000 */
[----:B------:R-:W-:Y:S01]  /*76c0*/  ISETP.NE.AND P1, PT, R20, RZ, PT ;  /* 0x000000ff1400720c */ /* 0x000fe20003f25270 */
[----:B------:R-:W-:-:S04]  /*76d0*/  IMAD.MOV.U32 R17, RZ, RZ, 0x6100 ;  /* 0x00006100ff117424 */ /* 0x000fc800078e00ff */
[----:B------:R1:W-:Y:S08]  /*76e0*/  SYNCS.ARRIVE.TRANS64 RZ, [R0+URZ+0x36418], R17 ;  /* 0x0364181100ff79a7 */ /* 0x0003f0000800003f */
[----:B------:R-:W-:Y:S05]  /*76f0*/  @!P1 BRA `(.L_x_5372) ;  /* 0x0000000000049947 */ /* 0x000fea0003800000 */
[----:B------:R-:W-:Y:S01]  /*7700*/  BPT.TRAP 0x1 ;  /* 0x000000040000795c */ /* 0x000fe20000300000 */
.L_x_5372:
        /* <DEDUP_REMOVED lines=42> */
.L_x_5358:
[----:B------:R-:W-:-:S04]  /*79b0*/  SHF.L.U32 R3, R5, 0x1f, RZ ;  /* 0x0000001f05037819 */ /* 0x000fc800000006ff */
[----:B------:R-:W4:Y:S02]  /*79c0*/  SYNCS.PHASECHK.TRANS64.TRYWAIT P1, [R0+URZ+0x36438], R3 ;  /* 0x03643803000075a7 */ /* 0x000f24000802017f */
[----:B----4-:R-:W-:Y:S05]  /*79d0*/  @!P1 BRA `(.L_x_5373) ;  /* 0x0000000800409947 */ /* 0x010fea0003800000 */
.L_x_5391:
[----:B------:R-:W-:Y:S05]  /*79e0*/  @P0 BRA `(.L_x_5374) ;  /* 0x0000000000180947 */ /* 0x000fea0003800000 */
[----:B------:R-:W5:Y:S01]  /*79f0*/  S2R R2, SR_TID.X ;  /* 0x0000000000027919 */ /* 0x000f620000002100 */
[----:B----4-:R-:W-:-:S04]  /*7a00*/  IMAD.MOV.U32 R3, RZ, RZ, 0x6100 ;  /* 0x00006100ff037424 */ /* 0x010fc800078e00ff */
[----:B------:R4:W-:Y:S01]  /*7a10*/  SYNCS.ARRIVE.TRANS64 RZ, [R0+URZ+0x36430], R3 ;  /* 0x0364300300ff79a7 */ /* 0x0009e2000800003f */
[----:B-----5:R-:W-:-:S13]  /*7a20*/  LOP3.LUT P0, RZ, R2, 0x1f, RZ, 0xc0, !PT ;  /* 0x0000001f02ff7812 */ /* 0x020fda000780c0ff */
[----:B----4-:R-:W-:Y:S05]  /*7a30*/  @!P0 BRA `(.L_x_5374) ;  /* 0x0000000000048947 */ /* 0x010fea0003800000 */
[----:B------:R-:W-:Y:S01]  /*7a40*/  BPT.TRAP 0x1 ;  /* 0x000000040000795c */ /* 0x000fe20000300000 */
.L_x_5374:
        /* <DEDUP_REMOVED lines=43> */
.L_x_5355:
[----:B------:R-:W-:Y:S05]  /*7d00*/  BSYNC B0 ;  /* 0x0000000000007941 */ /* 0x000fea0003800000 */
.L_x_5353:
[----:B------:R-:W-:-:S03]  /*7d10*/  UMOV UR7, 0xffffffff ;  /* 0xffffffff00077882 */ /* 0x000fc60000000000 */
[----:B------:R-:W-:Y:S05]  /*7d20*/  BRA.DIV UR7, `(.L_x_5375) ;  /* 0x0000000607807947 */ /* 0x000fea000b800000 */
[----:B------:R-:W-:-:S13]  /*7d30*/  ELECT P6, URZ, PT ;  /* 0x00000000003f782f */ /* 0x000fda00038c0000 */
.L_x_5394:
[----:B------:R-:W-:Y:S05]  /*7d40*/  @!P6 BRA `(.L_x_5285) ;  /* 0x000000000074e947 */ /* 0x000fea0003800000 */
[----:B------:R-:W-:-:S06]  /*7d50*/  ULOP3.LUT UR7, UR38, 0x2, URZ, 0xfc, !UPT ;  /* 0x0000000226077892 */ /* 0x000fcc000f8efc3f */
[----:B------:R-:W-:-:S05]  /*7d60*/  IMAD.U32 R0, RZ, RZ, UR7 ;  /* 0x00000007ff007e24 */ /* 0x000fca000f8e00ff */
[----:B------:R-:W-:-:S13]  /*7d70*/  ISETP.NE.AND P2, PT, R0, 0x3, PT ;  /* 0x000000030000780c */ /* 0x000fda0003f45270 */
[----:B------:R-:W-:Y:S05]  /*7d80*/  @!P2 BRA `(.L_x_5376) ;  /* 0x000000000004a947 */ /* 0x000fea0003800000 */
[----:B------:R-:W-:Y:S01]  /*7d90*/  BPT.TRAP 0x1 ;  /* 0x000000040000795c */ /* 0x000fe20000300000 */
.L_x_5376:
        /* <DEDUP_REMOVED lines=15> */
.L_x_5395:
[----:B------:R-:W2:Y:S02]  /*7e90*/  SYNCS.PHASECHK.TRANS64.TRYWAIT P0, [R3+URZ], R0 ;  /* 0x00000000030075a7 */ /* 0x000ea4000800017f */
[----:B--2---:R-:W-:Y:S05]  /*7ea0*/  @!P0 BRA `(.L_x_5378) ;  /* 0x0000000400548947 */ /* 0x004fea0003800000 */
.L_x_5396:
[----:B------:R-:W-:Y:S05]  /*7eb0*/  @!P2 BRA `(.L_x_5379) ;  /* 0x000000000004a947 */ /* 0x000fea0003800000 */
[----:B------:R-:W-:Y:S01]  /*7ec0*/  BPT.TRAP 0x1 ;  /* 0x000000040000795c */ /* 0x000fe20000300000 */
.L_x_5379:
[----:B------:R-:W-:-:S07]  /*7ed0*/  SHF.L.U32 R5, R5, 0x1f, RZ ;  /* 0x0000001f05057819 */ /* 0x000fce00000006ff */
.L_x_5380:
[----:B---3--:R3:W4:Y:S02]  /*7ee0*/  SYNCS.PHASECHK.TRANS64.TRYWAIT P0, [R4+URZ+0x36438], R5 ;  /* 0x03643805040075a7 */ /* 0x008724000800017f */
[----:B----4-:R-:W-:Y:S05]  /*7ef0*/  @!P0 NANOSLEEP.SYNCS 0x989680 ;  /* 0x009896800000895d */ /* 0x010fea0003900000 */
[----:B------:R-:W4:Y:S02]  /*7f00*/  @!P0 SYNCS.PHASECHK.TRANS64 P0, [R4+URZ+0x36438], R5 ;  /* 0x03643805040085a7 */ /* 0x000f24000800007f */
[----:B----4-:R-:W-:Y:S05]  /*7f10*/  @!P0 BRA `(.L_x_5380) ;  /* 0xfffffffc00f08947 */ /* 0x010fea000383ffff */
.L_x_5285:
[----:B------:R-:W-:Y:S05]  /*7f20*/  BSYNC B6 ;  /* 0x0000000000067941 */ /* 0x000fea0003800000 */
.L_x_5282:
[----:B------:R-:W-:Y:S05]  /*7f30*/  EXIT ;  /* 0x000000000000794d */ /* 0x000fea0003800000 */
.L_x_5292:
[----:B------:R-:W-:Y:S02]  /*7f40*/  IMAD.MOV.U32 R12, RZ, RZ, RZ ;  /* 0x000000ffff0c7224 */ /* 0x000fe400078e00ff */
[----:B------:R-:W-:Y:S02]  /*7f50*/  IMAD.MOV.U32 R11, RZ, RZ, 0x1f ;  /* 0x0000001fff0b7424 */ /* 0x000fe400078e00ff */
[----:B------:R-:W-:-:S07]  /*7f60*/  IMAD.MOV.U32 R15, RZ, RZ, -0x1 ;  /* 0xffffffffff0f7424 */ /* 0x000fce00078e00ff */
[----:B------:R-:W-:Y:S05]  /*7f70*/  WARPSYNC.COLLECTIVE R15, `(.L_x_5381) ;  /* 0x000000000f087348 */ /* 0x000fea0003c00000 */
[----:B------:R1:W2:Y:S02]  /*7f80*/  SHFL.IDX P6, R14, R13, R12, R11 ;  /* 0x0000000c0d0e7389 */ /* 0x0002a400000c000b */
[----:B-12---:R-:W-:Y:S01]  /*7f90*/  ENDCOLLECTIVE ;  /* 0x000000000000791b */ /* 0x006fe20003800000 */
.L_x_5381:
[----:B------:R-:W-:Y:S05]  /*7fa0*/  BRA `(.L_x_5382) ;  /* 0xffffff9000387947 */ /* 0x000fea000383ffff */
.L_x_5294:
[----:B--2---:R2:W3:Y:S02]  /*7fb0*/  SYNCS.PHASECHK.TRANS64.TRYWAIT P0, [R153+URZ+0x36400], R10 ;  /* 0x0364000a990075a7 */ /* 0x0044e4000800017f */
[----:B---3--:R-:W-:Y:S05]  /*7fc0*/  @!P0 NANOSLEEP.SYNCS 0x989680 ;  /* 0x009896800000895d */ /* 0x008fea0003900000 */
[----:B------:R-:W3:Y:S02]  /*7fd0*/  @!P0 SYNCS.PHASECHK.TRANS64 P0, [R153+URZ+0x36400], R10 ;  /* 0x0364000a990085a7 */ /* 0x000ee4000800007f */
[----:B---3--:R-:W-:Y:S05]  /*7fe0*/  @!P0 BRA `(.L_x_5294) ;  /* 0xfffffffc00f08947 */ /* 0x008fea000383ffff */
[----:B------:R-:W-:Y:S05]  /*7ff0*/  BRA `(.L_x_5293) ;  /* 0xffffff9000707947 */ /* 0x000fea000383ffff */
.L_x_5298:
[----:B--2---:R2:W3:Y:S02]  /*8000*/  SYNCS.PHASECHK.TRANS64.TRYWAIT P1, [R3+URZ+0x36410], R16 ;  /* 0x03641010030075a7 */ /* 0x0044e4000802017f */
[----:B---3--:R-:W-:Y:S05]  /*8010*/  @!P1 NANOSLEEP.SYNCS 0x989680 ;  /* 0x009896800000995d */ /* 0x008fea0003900000 */
[----:B------:R-:W3:Y:S02]  /*8020*/  @!P1 SYNCS.PHASECHK.TRANS64 P1, [R3+URZ+0x36410], R16 ;  /* 0x03641010030095a7 */ /* 0x000ee4000802007f */
[----:B---3--:R-:W-:Y:S05]  /*8030*/  @!P1 BRA `(.L_x_5298) ;  /* 0xfffffffc00f09947 */ /* 0x008fea000383ffff */
[----:B------:R-:W-:Y:S05]  /*8040*/  BRA `(.L_x_5297) ;  /* 0xffffff98003c7947 */ /* 0x000fea000383ffff */
.L_x_5302:
[----:B--2---:R2:W1:Y:S02]  /*8050*/  SYNCS.PHASECHK.TRANS64.TRYWAIT P1, [R153+URZ+0x36430], R16 ;  /* 0x03643010990075a7 */ /* 0x004464000802017f */
[----:B-1----:R-:W-:Y:S05]  /*8060*/  @!P1 NANOSLEEP.SYNCS 0x989680 ;  /* 0x009896800000995d */ /* 0x002fea0003900000 */
[----:B------:R-:W1:Y:S02]  /*8070*/  @!P1 SYNCS.PHASECHK.TRANS64 P1, [R153+URZ+0x36430], R16 ;  /* 0x03643010990095a7 */ /* 0x000e64000802007f */
[----:B-1----:R-:W-:Y:S05]  /*8080*/  @!P1 BRA `(.L_x_5302) ;  /* 0xfffffffc00f09947 */ /* 0x002fea000383ffff */
[----:B------:R-:W-:Y:S05]  /*8090*/  BRA `(.L_x_5301) ;  /* 0xffffff9c00e07947 */ /* 0x000fea000383ffff */
.L_x_5356:
[----:B-1----:R1:W2:Y:S02]  /*80a0*/  SYNCS.PHASECHK.TRANS64.TRYWAIT P1, [R0+URZ+0x36420], R6 ;  /* 0x03642006000075a7 */ /* 0x0022a4000802017f */
[----:B--2---:R-:W-:Y:S05]  /*80b0*/  @!P1 NANOSLEEP.SYNCS 0x989680 ;  /* 0x009896800000995d */ /* 0x004fea0003900000 */
[----:B------:R-:W2:Y:S02]  /*80c0*/  @!P1 SYNCS.PHASECHK.TRANS64 P1, [R0+URZ+0x36420], R6 ;  /* 0x03642006000095a7 */ /* 0x000ea4000802007f */
[----:B--2---:R-:W-:Y:S05]  /*80d0*/  @!P1 BRA `(.L_x_5356) ;  /* 0xfffffffc00f09947 */ /* 0x004fea000383ffff */
[----:B------:R-:W-:Y:S05]  /*80e0*/  BRA `(.L_x_5383) ;  /* 0xffffffdc00847947 */ /* 0x000fea000383ffff */
.L_x_5360:
[----:B-1----:R1:W2:Y:S02]  /*80f0*/  SYNCS.PHASECHK.TRANS64.TRYWAIT P1, [R0+URZ+0x36438], R6 ;  /* 0x03643806000075a7 */ /* 0x0022a4000802017f */
[----:B--2---:R-:W-:Y:S05]  /*8100*/  @!P1 NANOSLEEP.SYNCS 0x989680 ;  /* 0x009896800000995d */ /* 0x004fea0003900000 */
[----:B------:R-:W2:Y:S02]  /*8110*/  @!P1 SYNCS.PHASECHK.TRANS64 P1, [R0+URZ+0x36438], R6 ;  /* 0x03643806000095a7 */ /* 0x000ea4000802007f */
[----:B--2---:R-:W-:Y:S05]  /*8120*/  @!P1 BRA `(.L_x_5360) ;  /* 0xfffffffc00f09947 */ /* 0x004fea000383ffff */
[----:B------:R-:W-:Y:S05]  /*8130*/  BRA `(.L_x_5384) ;  /* 0xffffffe400707947 */ /* 0x000fea000383ffff */
.L_x_5362:
[----:B--2---:R2:W3:Y:S02]  /*8140*/  SYNCS.PHASECHK.TRANS64.TRYWAIT P1, [R0+URZ+0x36428], R3 ;  /* 0x03642803000075a7 */ /* 0x0044e4000802017f */
[----:B---3--:R-:W-:Y:S05]  /*8150*/  @!P1 NANOSLEEP.SYNCS 0x989680 ;  /* 0x009896800000995d */ /* 0x008fea0003900000 */
[----:B------:R-:W3:Y:S02]  /*8160*/  @!P1 SYNCS.PHASECHK.TRANS64 P1, [R0+URZ+0x36428], R3 ;  /* 0x03642803000095a7 */ /* 0x000ee4000802007f */
[----:B---3--:R-:W-:Y:S05]  /*8170*/  @!P1 BRA `(.L_x_5362) ;  /* 0xfffffffc00f09947 */ /* 0x008fea000383ffff */
[----:B------:R-:W-:Y:S05]  /*8180*/  BRA `(.L_x_5385) ;  /* 0xffffffe800347947 */ /* 0x000fea000383ffff */
.L_x_5364:
[----:B--2---:R2:W3:Y:S02]  /*8190*/  SYNCS.PHASECHK.TRANS64.TRYWAIT P1, [R0+URZ+0x36438], R29 ;  /* 0x0364381d000075a7 */ /* 0x0044e4000802017f */
[----:B---3--:R-:W-:Y:S05]  /*81a0*/  @!P1 NANOSLEEP.SYNCS 0x989680 ;  /* 0x009896800000995d */ /* 0x008fea0003900000 */
[----:B------:R-:W3:Y:S02]  /*81b0*/  @!P1 SYNCS.PHASECHK.TRANS64 P1, [R0+URZ+0x36438], R29 ;  /* 0x0364381d000095a7 */ /* 0x000ee4000802007f */
[----:B---3--:R-:W-:Y:S05]  /*81c0*/  @!P1 BRA `(.L_x_5364) ;  /* 0xfffffffc00f09947 */ /* 0x008fea000383ffff */
[----:B------:R-:W-:Y:S05]  /*81d0*/  BRA `(.L_x_5386) ;  /* 0xffffffe800e87947 */ /* 0x000fea000383ffff */
.L_x_5366:
[----:B------:R-:W-:-:S07]  /*81e0*/  SHF.L.U32 R5, R7, 0x1f, RZ ;  /* 0x0000001f07057819 */ /* 0x000fce00000006ff */
.L_x_5387:
[----:B----4-:R4:W5:Y:S02]  /*81f0*/  SYNCS.PHASECHK.TRANS64.TRYWAIT P1, [R0+URZ+0x36420], R5 ;  /* 0x03642005000075a7 */ /* 0x010964000802017f */
[----:B-----5:R-:W-:Y:S05]  /*8200*/  @!P1 NANOSLEEP.SYNCS 0x989680 ;  /* 0x009896800000995d */ /* 0x020fea0003900000 */
[----:B------:R-:W5:Y:S02]  /*8210*/  @!P1 SYNCS.PHASECHK.TRANS64 P1, [R0+URZ+0x36420], R5 ;  /* 0x03642005000095a7 */ /* 0x000f64000802007f */
[----:B-----5:R-:W-:Y:S05]  /*8220*/  @!P1 BRA `(.L_x_5387) ;  /* 0xfffffffc00f09947 */ /* 0x020fea000383ffff */
[----:B------:R-:W-:Y:S05]  /*8230*/  BRA `(.L_x_5388) ;  /* 0xffffffec007c7947 */ /* 0x000fea000383ffff */
.L_x_5369:
[----:B----4-:R4:W5:Y:S02]  /*8240*/  SYNCS.PHASECHK.TRANS64.TRYWAIT P1, [R0+URZ+0x36438], R6 ;  /* 0x03643806000075a7 */ /* 0x010964000802017f */
[----:B-----5:R-:W-:Y:S05]  /*8250*/  @!P1 NANOSLEEP.SYNCS 0x989680 ;  /* 0x009896800000995d */ /* 0x020fea0003900000 */
[----:B------:R-:W5:Y:S02]  /*8260*/  @!P1 SYNCS.PHASECHK.TRANS64 P1, [R0+URZ+0x36438], R6 ;  /* 0x03643806000095a7 */ /* 0x000f64000802007f */
[----:B-----5:R-:W-:Y:S05]  /*8270*/  @!P1 BRA `(.L_x_5369) ;  /* 0xfffffffc00f09947 */ /* 0x020fea000383ffff */
[----:B------:R-:W-:Y:S05]  /*8280*/  BRA `(.L_x_5389) ;  /* 0xfffffff000487947 */ /* 0x000fea000383ffff */
.L_x_5371:
[----:B-1----:R1:W4:Y:S02]  /*8290*/  SYNCS.PHASECHK.TRANS64.TRYWAIT P1, [R0+URZ+0x36428], R5 ;  /* 0x03642805000075a7 */ /* 0x002324000802017f */
[----:B----4-:R-:W-:Y:S05]  /*82a0*/  @!P1 NANOSLEEP.SYNCS 0x989680 ;  /* 0x009896800000995d */ /* 0x010fea0003900000 */
[----:B------:R-:W4:Y:S02]  /*82b0*/  @!P1 SYNCS.PHASECHK.TRANS64 P1, [R0+URZ+0x36428], R5 ;  /* 0x03642805000095a7 */ /* 0x000f24000802007f */
[----:B----4-:R-:W-:Y:S05]  /*82c0*/  @!P1 BRA `(.L_x_5371) ;  /* 0xfffffffc00f09947 */ /* 0x010fea000383ffff */
[----:B------:R-:W-:Y:S05]  /*82d0*/  BRA `(.L_x_5390) ;  /* 0xfffffff000f07947 */ /* 0x000fea000383ffff */
.L_x_5373:
[----:B----4-:R4:W5:Y:S02]  /*82e0*/  SYNCS.PHASECHK.TRANS64.TRYWAIT P1, [R0+URZ+0x36438], R3 ;  /* 0x03643803000075a7 */ /* 0x010964000802017f */
[----:B-----5:R-:W-:Y:S05]  /*82f0*/  @!P1 NANOSLEEP.SYNCS 0x989680 ;  /* 0x009896800000995d */ /* 0x020fea0003900000 */
[----:B------:R-:W5:Y:S02]  /*8300*/  @!P1 SYNCS.PHASECHK.TRANS64 P1, [R0+URZ+0x36438], R3 ;  /* 0x03643803000095a7 */ /* 0x000f64000802007f */
[----:B-----5:R-:W-:Y:S05]  /*8310*/  @!P1 BRA `(.L_x_5373) ;  /* 0xfffffffc00f09947 */ /* 0x020fea000383ffff */
[----:B------:R-:W-:Y:S05]  /*8320*/  BRA `(.L_x_5391) ;  /* 0xfffffff400ac7947 */ /* 0x000fea000383ffff */
.L_x_5375:
[----:B------:R-:W-:Y:S01]  /*8330*/  BSSY B0, `(.L_x_5392) ;  /* 0x0000006000007945 */ /* 0x000fe20003800000 */
[----:B------:R-:W-:-:S07]  /*8340*/  IMAD.MOV.U32 R15, RZ, RZ, -0x1 ;  /* 0xffffffffff0f7424 */ /* 0x000fce00078e00ff */
[----:B------:R-:W-:Y:S05]  /*8350*/  WARPSYNC.COLLECTIVE R15, `(.L_x_5393) ;  /* 0x000000000f0c7348 */ /* 0x000fea0003c00000 */
[----:B------:R-:W-:Y:S02]  /*8360*/  ELECT P6, UR62, PT ;  /* 0x00000000003e782f */ /* 0x000fe400038c0000 */
[----:B------:R-:W-:Y:S01]  /*8370*/  MOV R14, UR62 ;  /* 0x0000003e000e7c02 */ /* 0x000fe20008000f00 */
[----:B------:R-:W-:Y:S10]  /*8380*/  ENDCOLLECTIVE ;  /* 0x000000000000791b */ /* 0x000ff40003800000 */
.L_x_5393:
[----:B------:R-:W-:Y:S05]  /*8390*/  BSYNC B0 ;  /* 0x0000000000007941 */ /* 0x000fea0003800000 */
.L_x_5392:
[----:B------:R-:W-:Y:S05]  /*83a0*/  BRA `(.L_x_5394) ;  /* 0xfffffff800647947 */ /* 0x000fea000383ffff */
.L_x_5377:
[----:B-1----:R1:W2:Y:S02]  /*83b0*/  SYNCS.PHASECHK.TRANS64.TRYWAIT P0, [R9+URZ], R2 ;  /* 0x00000002090075a7 */ /* 0x0022a4000800017f */
[----:B--2---:R-:W-:Y:S05]  /*83c0*/  @!P0 NANOSLEEP.SYNCS 0x989680 ;  /* 0x009896800000895d */ /* 0x004fea0003900000 */
[----:B------:R-:W2:Y:S02]  /*83d0*/  @!P0 SYNCS.PHASECHK.TRANS64 P0, [R9+URZ], R2 ;  /* 0x00000002090085a7 */ /* 0x000ea4000800007f */
[----:B--2---:R-:W-:Y:S05]  /*83e0*/  @!P0 BRA `(.L_x_5377) ;  /* 0xfffffffc00f08947 */ /* 0x004fea000383ffff */
[----:B------:R-:W-:Y:S05]  /*83f0*/  BRA `(.L_x_5395) ;  /* 0xfffffff800a47947 */ /* 0x000fea000383ffff */
.L_x_5378:
[----:B--2---:R2:W3:Y:S02]  /*8400*/  SYNCS.PHASECHK.TRANS64.TRYWAIT P0, [R3+URZ], R0 ;  /* 0x00000000030075a7 */ /* 0x0044e4000800017f */
[----:B---3--:R-:W-:Y:S05]  /*8410*/  @!P0 NANOSLEEP.SYNCS 0x989680 ;  /* 0x009896800000895d */ /* 0x008fea0003900000 */
[----:B------:R-:W3:Y:S02]  /*8420*/  @!P0 SYNCS.PHASECHK.TRANS64 P0, [R3+URZ], R0 ;  /* 0x00000000030085a7 */ /* 0x000ee4000800007f */
[----:B---3--:R-:W-:Y:S05]  /*8430*/  @!P0 BRA `(.L_x_5378) ;  /* 0xfffffffc00f08947 */ /* 0x008fea000383ffff */
[----:B------:R-:W-:Y:S05]  /*8440*/  BRA `(.L_x_5396) ;  /* 0xfffffff800987947 */ /* 0x000fea000383ffff */
.L_x_5397:
        /* <DEDUP_REMOVED lines=11> */
.L_x_7683:


//--------------------- .text._ZN7cutlass13device_kernelIN5flash11enable_sm90INS1_16FlashAttnBwdSm90INS1_25CollectiveMainloopBwdSm90ILi2ELi1ELi1EN4cute5tupleIJNS5_1CILi1EEES8_S8_EEENS6_IJNS7_ILi64EEENS7_ILi96EEENS7_ILi192EEEEEENS_6half_tEfNS_4arch4Sm90ELb0ELb1ELb0ELb0ELb1ELb0ELb1ELb0ELi3ELi1ELi1ELi1ELb0EEENS1_24CollectiveEpilogueBwdGQAISD_fSG_Li384ELb0ELb1EEENS1_19SingleTileSchedulerILb0ELb0ELb0ELi96EEEEEEEEEvNT_6ParamsE --------------------------
	.section	.text._ZN7cutlass13device_kernelIN5flash11enable_sm90INS1_16FlashAttnBwdSm90INS1_25CollectiveMainloopBwdSm90ILi2ELi1ELi1EN4cute5tupleIJNS5_1CILi1EEES8_S8_EEENS6_IJNS7_ILi64EEENS7_ILi96EEENS7_ILi192EEEEEENS_6half_tEfNS_4arch4Sm90ELb0ELb1ELb0ELb0ELb1ELb0ELb1ELb0ELi3ELi1ELi1ELi1ELb0EEENS1_24CollectiveEpilogueBwdGQAISD_fSG_Li384ELb0ELb1EEENS1_19SingleTileSchedulerILb0ELb0ELb0ELi96EEEEEEEEEvNT_6ParamsE,"ax",@progbits
	.align	128
.text._ZN7cutlass13device_kernelIN5flash11enable_sm90INS1_16FlashAttnBwdSm90INS1_25CollectiveMainloopBwdSm90ILi2ELi1ELi1EN4cute5tupleIJNS5_1CILi1EEES8_S8_EEENS6_IJNS7_ILi64EEENS7_ILi96EEENS7_ILi192EEEEEENS_6half_tEfNS_4arch4Sm90ELb0ELb1ELb0ELb0ELb1ELb0ELb1ELb0ELi3ELi1ELi1ELi1ELb0EEENS1_24CollectiveEpilogueBwdGQAISD_fSG_Li384ELb0ELb1EEENS1_19SingleTileSchedulerILb0ELb0ELb0ELi96EEEEEEEEEvNT_6ParamsE:
        .type           _ZN7cutlass13device_kernelIN5flash11enable_sm90INS1_16FlashAttnBwdSm90INS1_25CollectiveMainloopBwdSm90ILi2ELi1ELi1EN4cute5tupleIJNS5_1CILi1EEES8_S8_EEENS6_IJNS7_ILi64EEENS7_ILi96EEENS7_ILi192EEEEEENS_6half_tEfNS_4arch4Sm90ELb0ELb1ELb0ELb0ELb1ELb0ELb1ELb0ELi3ELi1ELi1ELi1ELb0EEENS1_24CollectiveEpilogueBwdGQAISD_fSG_Li384ELb0ELb1EEENS1_19SingleTileSchedulerILb0ELb0ELb0ELi96EEEEEEEEEvNT_6ParamsE,@function
        .size           _ZN7cutlass13device_kernelIN5flash11enable_sm90INS1_16FlashAttnBwdSm90INS1_25CollectiveMainloopBwdSm90ILi2ELi1ELi1EN4cute5tupleIJNS5_1CILi1EEES8_S8_EEENS6_IJNS7_ILi64EEENS7_ILi96EEENS7_ILi192EEEEEENS_6half_tEfNS_4arch4Sm90ELb0ELb1ELb0ELb0ELb1ELb0ELb1ELb0ELi3ELi1ELi1ELi1ELb0EEENS1_24CollectiveEpilogueBwdGQAISD_fSG_Li384ELb0ELb1EEENS1_19SingleTileSchedulerILb0ELb0ELb0ELi96EEEEEEEEEvNT_6ParamsE,(.L_x_7684 - _ZN7cutlass13device_kernelIN5flash11enable_sm90INS1_16FlashAttnBwdSm90INS1_25CollectiveMainloopBwdSm90ILi2ELi1ELi1EN4cute5tupleIJNS5_1CILi1EEES8_S8_EEENS6_IJNS7_ILi64EEENS7_ILi96EEENS7_ILi192EEEEEENS_6half_tEfNS_4arch4Sm90ELb0ELb1ELb0ELb0ELb1ELb0ELb1ELb0ELi3ELi1ELi1ELi1ELb0EEENS1_24CollectiveEpilogueBwdGQAISD_fSG_Li384ELb0ELb1EEENS1_19SingleTileSchedulerILb0ELb0ELb0ELi96EEEEEEEEEvNT_6ParamsE)
        .other          _ZN7cutlass13device_kernelIN5flash11enable_sm90INS1_16FlashAttnBwdSm90INS1_25CollectiveMainloopBwdSm90ILi2ELi1ELi1EN4cute5tupleIJNS5_1CILi1EEES8_S8_EEENS6_IJNS7_ILi64EEENS7_ILi96EEENS7_ILi192EEEEEENS_6half_tEfNS_4arch4Sm90ELb0ELb1ELb0ELb0ELb1ELb0ELb1ELb0ELi3ELi1ELi1ELi1ELb0EEENS1_24CollectiveEpilogueBwdGQAISD_fSG_Li384ELb0ELb1EEENS1_19SingleTileSchedulerILb0ELb0ELb0ELi96EEEEEEEEEvNT_6ParamsE,@"STO_CUDA_ENTRY STV_DEFAULT"
_ZN7cutlass13device_kernelIN5flash11enable_sm90INS1_16FlashAttnBwdSm90INS1_25CollectiveMainloopBwdSm90ILi2ELi1ELi1EN4cute5tupleIJNS5_1CILi1EEES8_S8_EEENS6_IJNS7_ILi64EEENS7_ILi96EEENS7_ILi192EEEEEENS_6half_tEfNS_4arch4Sm90ELb0ELb1ELb0ELb0ELb1ELb0ELb1ELb0ELi3ELi1ELi1ELi1ELb0EEENS1_24CollectiveEpilogueBwdGQAISD_fSG_Li384ELb0ELb1EEENS1_19SingleTileSchedulerILb0ELb0ELb0ELi96EEEEEEEEEvNT_6ParamsE:
        /* <DEDUP_REMOVED lines=23> */
.L_x_5399:
[----:B------:R-:W-:Y:S05]  /*0170*/  BSYNC B0 ;  /* 0x0000000000007941 */ /* 0x000fea0003800000 */
.L_x_5398:
        /* <DEDUP_REMOVED lines=37> */
.L_x_5400:
        /* <DEDUP_REMOVED lines=20> */
.L_x_5401:
[----:B------:R-:W-:Y:S01]  /*0510*/  PLOP3.LUT P0, PT, PT, PT, UP0, 0x80, 0x0 ;  /* 0x000000000000781c */ /* 0x000fe20003f0f008 */
[----:B------:R-:W-:Y:S01]  /*0520*/  NOP ;  /* 0x0000000000007918 */ /* 0x000fe20000000000 */
[----:B------:R-:W-:Y:S01]  /*0530*/  ULDC.64 UR46, c[0x0][0x208] ;  /* 0x00008200002e7ab9 */ /* 0x000fe20000000a00 */
[----:B------:R-:W-:Y:S01]  /*0540*/  BSSY B6, `(.L_x_5402) ;  /* 0x00008da000067945 */ /* 0x000fe20003800000 */
[----:B-12-4-:R-:W-:Y:S09]  /*0550*/  BAR.SYNC.DEFER_BLOCKING 0x0 ;  /* 0x0000000000007b1d */ /* 0x016ff20000010000 */
[----:B------:R-:W-:Y:S05]  /*0560*/  @!P0 BRA `(.L_x_5403) ;  /* 0x0000004800048947 */ /* 0x000fea0003800000 */
.L_x_5404:
        /* <DEDUP_REMOVED lines=85> */
.L_x_5406:
        /* <DEDUP_REMOVED lines=36> */
.L_x_5409:
        /* <DEDUP_REMOVED lines=15> */
.L_x_5408:
        /* <DEDUP_REMOVED lines=20> */
.L_x_5411:
        /* <DEDUP_REMOVED lines=15> */
.L_x_5410:
        /* <DEDUP_REMOVED lines=8> */
.L_x_5543:
        /* <DEDUP_REMOVED lines=19> */
.L_x_5413:
        /* <DEDUP_REMOVED lines=109> */
.L_x_5433:
[----:B------:R-:W-:-:S13]  /*18a0*/  ISETP.NE.AND P0, PT, R14, 0x3, PT ;  /* 0x000000030e00780c */ /* 0x000fda0003f05270 */
[----:B------:R-:W-:Y:S05]  /*18b0*/  @!P0 BRA `(.L_x_5415) ;  /* 0x0000000000048947 */ /* 0x000fea0003800000 */
[----:B------:R-:W-:Y:S01]  /*18c0*/  BPT.TRAP 0x1 ;  /* 0x000000040000795c */ /* 0x000fe20000300000 */
.L_x_5415:
[----:B------:R-:W-:Y:S02]  /*18d0*/  LEA R3, R2, UR37, 0x3 ;  /* 0x0000002502037c11 */ /* 0x000fe4000f8e18ff */
[----:B------:R-:W-:-:S04]  /*18e0*/  SHF.L.U32 R16, R7, 0x1f, RZ ;  /* 0x0000001f07107819 */ /* 0x000fc800000006ff */
[----:B------:R1:W2:Y:S01]  /*18f0*/  SYNCS.PHASECHK.TRANS64.TRYWAIT P1, [R3+URZ+0x36410], R16 ;  /* 0x03641010030075a7 */ /* 0x0002a2000802017f */
[----:B------:R-:W-:Y:S05]  /*1900*/  @!P0 BRA `(.L_x_5416) ;  /* 0x0000000000048947 */ /* 0x000fea0003800000 */
[----:B------:R-:W-:Y:S01]  /*1910*/  BPT.TRAP 0x1 ;  /* 0x000000040000795c */ /* 0x000fe20000300000 */
.L_x_5416:
[----:B--2---:R-:W-:Y:S05]  /*1920*/  @P1 BRA `(.L_x_5417) ;  /* 0x0000000000081947 */ /* 0x004fea0003800000 */
[----:B------:R-:W2:Y:S02]  /*1930*/  SYNCS.PHASECHK.TRANS64.TRYWAIT P1, [R3+URZ+0x36410], R16 ;  /* 0x03641010030075a7 */ /* 0x000ea4000802017f */
[----:B--2---:R-:W-:Y:S05]  /*1940*/  @!P1 BRA `(.L_x_5418) ;  /* 0x00000078009c9947 */ /* 0x004fea0003800000 */
.L_x_5417:
        /* <DEDUP_REMOVED lines=101> */
.L_x_5419:
[----:B-12---:R-:W-:-:S04]  /*1fa0*/  SHF.L.U32 R16, R4, 0x1f, RZ ;  /* 0x0000001f04107819 */ /* 0x006fc800000006ff */
[----:B------:R1:W2:Y:S01]  /*1fb0*/  SYNCS.PHASECHK.TRANS64.TRYWAIT P1, [UR37+0x36430], R16 ;  /* 0x03643010ff0075a7 */ /* 0x0002a20008020165 */
[----:B------:R-:W-:Y:S05]  /*1fc0*/  @!P0 BRA `(.L_x_5420) ;  /* 0x0000000000048947 */ /* 0x000fea0003800000 */
[----:B------:R-:W-:Y:S01]  /*1fd0*/  BPT.TRAP 0x1 ;  /* 0x000000040000795c */ /* 0x000fe20000300000 */
.L_x_5420:
[----:B--2---:R-:W-:Y:S05]  /*1fe0*/  @P1 BRA `(.L_x_5421) ;  /* 0x0000000000081947 */ /* 0x004fea0003800000 */
[----:B------:R-:W2:Y:S02]  /*1ff0*/  SYNCS.PHASECHK.TRANS64.TRYWAIT P1, [UR37+0x36430], R16 ;  /* 0x03643010ff0075a7 */ /* 0x000ea40008020165 */
[----:B--2---:R-:W-:Y:S05]  /*2000*/  @!P1 BRA `(.L_x_5422) ;  /* 0x0000007400009947 */ /* 0x004fea0003800000 */
.L_x_5421:
        /* <DEDUP_REMOVED lines=114> */
.L_x_5425:
[----:B------:R-:W-:-:S06]  /*2730*/  UISETP.NE.AND UP0, UPT, UR44, 0x1, UPT ;  /* 0x000000012c00788c */ /* 0x000fcc000bf05270 */
[----:B------:R-:W-:-:S05]  /*2740*/  PLOP3.LUT P1, PT, PT, PT, UP0, 0x80, 0x0 ;  /* 0x000000000000781c */ /* 0x000fca0003f2f008 */
[----:B------:R-:W-:-:S08]  /*2750*/  @UP0 ULDC UR5, c[0x0][0x754] ;  /* 0x0001d50000050ab9 */ /* 0x000fd00000000800 */
[----:B------:R-:W-:Y:S01]  /*2760*/  @P1 IMAD.HI.U32 R15, R22, UR5, RZ ;  /* 0x00000005160f1c27 */ /* 0x000fe2000f8e00ff */
[----:B------:R-:W-:-:S04]  /*2770*/  @UP0 ULDC UR5, c[0x0][0x758] ;  /* 0x0001d60000050ab9 */ /* 0x000fc80000000800 */
[----:B------:R-:W-:-:S07]  /*2780*/  @P1 SHF.R.U32.HI R22, RZ, UR5, R15 ;  /* 0x00000005ff161c19 */ /* 0x000fce000801160f */
.L_x_5426:
[----:B------:R-:W-:Y:S05]  /*2790*/  BSYNC B0 ;  /* 0x0000000000007941 */ /* 0x000fea0003800000 */
.L_x_5424:
[----:B------:R-:W-:Y:S01]  /*27a0*/  IMAD R22, R22, UR44, R11 ;  /* 0x0000002c16167c24 */ /* 0x000fe2000f8e020b */
[----:B------:R-:W-:-:S04]  /*27b0*/  IADD3 R15, R18, UR4, R5 ;  /* 0x00000004120f7c10 */ /* 0x000fc8000fffe005 */
[----:B------:R-:W-:Y:S02]  /*27c0*/  VIADDMNMX R16, R22, UR44, R16, PT ;  /* 0x0000002c16107c46 */ /* 0x000fe4000b800110 */
[----:B------:R-:W-:-:S07]  /*27d0*/  VIMNMX R15, R15, R22, !PT ;  /* 0x000000160f0f7248 */ /* 0x000fce0007fe0100 */
.L_x_5423:
        /* <DEDUP_REMOVED lines=52> */
.L_x_5429:
[----:B------:R-:W-:-:S06]  /*2b20*/  UISETP.NE.AND UP0, UPT, UR44, 0x1, UPT ;  /* 0x000000012c00788c */ /* 0x000fcc000bf05270 */
[----:B------:R-:W-:-:S05]  /*2b30*/  PLOP3.LUT P6, PT, PT, PT, UP0, 0x80, 0x0 ;  /* 0x000000000000781c */ /* 0x000fca0003fcf008 */
[----:B------:R-:W-:-:S08]  /*2b40*/  @UP0 ULDC UR4, c[0x0][0x754] ;  /* 0x0001d50000040ab9 */ /* 0x000fd00000000800 */
[----:B------:R-:W-:Y:S01]  /*2b50*/  @P6 IMAD.HI.U32 R15, R18, UR4, RZ ;  /* 0x00000004120f6c27 */ /* 0x000fe2000f8e00ff */
[----:B------:R-:W-:Y:S01]  /*2b60*/  PLOP3.LUT P6, PT, PT, PT, UP0, 0x80, 0x0 ;  /* 0x000000000000781c */ /* 0x000fe20003fcf008 */
[----:B------:R-:W-:-:S12]  /*2b70*/  @UP0 ULDC UR4, c[0x0][0x758] ;  /* 0x0001d60000040ab9 */ /* 0x000fd80000000800 */
[----:B------:R-:W-:-:S07]  /*2b80*/  @P6 SHF.R.U32.HI R18, RZ, UR4, R15 ;  /* 0x00000004ff126c19 */ /* 0x000fce000801160f */
.L_x_5430:
[----:B------:R-:W-:Y:S05]  /*2b90*/  BSYNC B0 ;  /* 0x0000000000007941 */ /* 0x000fea0003800000 */
.L_x_5428:
[----:B------:R-:W-:-:S05]  /*2ba0*/  IMAD R18, R18, UR44, R11 ;  /* 0x0000002c12127c24 */ /* 0x000fca000f8e020b */
[----:B------:R-:W-:Y:S02]  /*2bb0*/  VIMNMX R17, R17, R18, !PT ;  /* 0x0000001211117248 */ /* 0x000fe40007fe0100 */
[----:B------:R-:W-:-:S07]  /*2bc0*/  VIADDMNMX R19, R18, UR44, R19, PT ;  /* 0x0000002c12137c46 */ /* 0x000fce000b800113 */
.L_x_5427:
        /* <DEDUP_REMOVED lines=18> */
[--C-:B------:R-:W-:Y:S01]  /*2cf0*/  FFMA.FTZ R15, R15, UR45, -R20.reuse ;  /* 0x0000002d0f0f7c23 */ /* 0x100fe20008010814 */
        /* <DEDUP_REMOVED lines=195> */
.L_x_5431:
        /* <DEDUP_REMOVED lines=59> */
.L_x_5432:
        /* <DEDUP_REMOVED lines=63> */
.L_x_5407:
        /* <DEDUP_REMOVED lines=89> */
.L_x_5436:
[----:B------:R-:W2:Y:S04]  /*4660*/  LDG.E.STRONG.GPU R4, desc[UR46][R2.64] ;  /* 0x0000002e02047981 */ /* 0x000ea8000c1ef900 */
[----:B--2---:R-:W-:Y:S01]  /*4670*/  CCTL.IVALL ;  /* 0x00000000ff00798f */ /* 0x004fe20002000000 */
[----:B------:R-:W-:Y:S05]  /*4680*/  YIELD ;  /* 0x0000000000007946 */ /* 0x000fea0003800000 */
[----:B------:R-:W-:-:S13]  /*4690*/  ISETP.NE.AND P0, PT, R4, UR14, PT ;  /* 0x0000000e04007c0c */ /* 0x000fda000bf05270 */
[----:B------:R-:W-:Y:S05]  /*46a0*/  @P0 BRA `(.L_x_5436) ;  /* 0xfffffffc00ec0947 */ /* 0x000fea000383ffff */
.L_x_5435:
[----:B------:R-:W-:Y:S05]  /*46b0*/  BSYNC B0 ;  /* 0x0000000000007941 */ /* 0x000fea0003800000 */
.L_x_5434:
[----:B------:R-:W-:-:S03]  /*46c0*/  UMOV UR4, 0xffffffff ;  /* 0xffffffff00047882 */ /* 0x000fc60000000000 */
[----:B------:R-:W-:Y:S05]  /*46d0*/  BRA.DIV UR4, `(.L_x_5437) ;  /* 0x0000004e04607947 */ /* 0x000fea000b800000 */
[----:B------:R-:W-:Y:S01]  /*46e0*/  NOP ;  /* 0x0000000000007918 */ /* 0x000fe20000000000 */
.L_x_5546:
        /* <DEDUP_REMOVED lines=15> */
.L_x_5440:
[----:B------:R-:W-:Y:S01]  /*47e0*/  @P0 ELECT P2, URZ, PT ;  /* 0x00000000003f082f */ /* 0x000fe20003840000 */
[----:B------:R2:W-:-:S12]  /*47f0*/  UBLKRED.G.S.ADD.F32.RN [UR4], [UR10], UR6, desc[UR8] ;  /* 0x000008040a0073bb */ /* 0x0005d800080a1406 */
[----:B------:R-:W-:Y:S02]  /*4800*/  @P2 PLOP3.LUT P0, PT, P2, PT, PT, 0x8, 0x0 ;  /* 0x000000000000281c */ /* 0x000fe4000170e170 */
[----:B------:R-:W-:-:S11]  /*4810*/  PLOP3.LUT P2, PT, PT, PT, PT, 0x8, 0x0 ;  /* 0x000000000000781c */ /* 0x000fd60003f4e170 */
[----:B--2---:R-:W-:Y:S05]  /*4820*/  @P0 BRA.U.ANY `(.L_x_5440) ;  /* 0xfffffffd00ec0947 */ /* 0x004fea000393ffff */
[----:B------:R0:W-:Y:S01]  /*4830*/  UTMACMDFLUSH ;  /* 0x00000000000079b7 */ /* 0x0001e20000000000 */
[----:B------:R-:W-:-:S04]  /*4840*/  DEPBAR.LE SB0, 0x0 ;  /* 0x000080000000791a */ /* 0x000fc80000000000 */
.L_x_5439:
[----:B------:R-:W-:Y:S05]  /*4850*/  BSYNC B0 ;  /* 0x0000000000007941 */ /* 0x000fea0003800000 */
.L_x_5438:
        /* <DEDUP_REMOVED lines=14> */
.L_x_5442:
[----:B------:R-:W-:Y:S05]  /*4940*/  BSYNC B0 ;  /* 0x0000000000007941 */ /* 0x000fea0003800000 */
.L_x_5441:
        /* <DEDUP_REMOVED lines=20> */
.L_x_5445:
[----:B-12---:R-:W2:Y:S04]  /*4a90*/  LDG.E.STRONG.GPU R0, desc[UR46][R2.64] ;  /* 0x0000002e02007981 */ /* 0x006ea8000c1ef900 */
[----:B--2---:R-:W-:Y:S01]  /*4aa0*/  CCTL.IVALL ;  /* 0x00000000ff00798f */ /* 0x004fe20002000000 */
[----:B------:R-:W-:Y:S05]  /*4ab0*/  YIELD ;  /* 0x0000000000007946 */ /* 0x000fea0003800000 */
[----:B------:R-:W-:-:S13]  /*4ac0*/  ISETP.NE.AND P0, PT, R0, UR14, PT ;  /* 0x0000000e00007c0c */ /* 0x000fda000bf05270 */
[----:B------:R-:W-:Y:S05]  /*4ad0*/  @P0 BRA `(.L_x_5445) ;  /* 0xfffffffc00ec0947 */ /* 0x000fea000383ffff */
.L_x_5444:
[----:B------:R-:W-:Y:S05]  /*4ae0*/  BSYNC B0 ;  /* 0x0000000000007941 */ /* 0x000fea0003800000 */
.L_x_5443:
[----:B------:R-:W-:-:S03]  /*4af0*/  UMOV UR4, 0xffffffff ;  /* 0xffffffff00047882 */ /* 0x000fc60000000000 */
[----:B------:R-:W-:Y:S05]  /*4b00*/  BRA.DIV UR4, `(.L_x_5446) ;  /* 0x0000004a04707947 */ /* 0x000fea000b800000 */
[----:B------:R-:W-:Y:S01]  /*4b10*/  NOP ;  /* 0x0000000000007918 */ /* 0x000fe20000000000 */
.L_x_5549:
        /* <DEDUP_REMOVED lines=16> */
.L_x_5449:
[----:B------:R-:W-:Y:S01]  /*4c20*/  @P0 ELECT P2, URZ, PT ;  /* 0x00000000003f082f */ /* 0x000fe20003840000 */
[----:B------:R3:W-:-:S12]  /*4c30*/  UBLKRED.G.S.ADD.F32.RN [UR4], [UR10], UR6, desc[UR8] ;  /* 0x000008040a0073bb */ /* 0x0007d800080a1406 */
[----:B------:R-:W-:Y:S02]  /*4c40*/  @P2 PLOP3.LUT P0, PT, P2, PT, PT, 0x8, 0x0 ;  /* 0x000000000000281c */ /* 0x000fe4000170e170 */
[----:B------:R-:W-:-:S11]  /*4c50*/  PLOP3.LUT P2, PT, PT, PT, PT, 0x8, 0x0 ;  /* 0x000000000000781c */ /* 0x000fd60003f4e170 */
[----:B---3--:R-:W-:Y:S05]  /*4c60*/  @P0 BRA.U.ANY `(.L_x_5449) ;  /* 0xfffffffd00ec0947 */ /* 0x008fea000393ffff */
[----:B------:R0:W-:Y:S01]  /*4c70*/  UTMACMDFLUSH ;  /* 0x00000000000079b7 */ /* 0x0001e20000000000 */
[----:B------:R-:W-:-:S04]  /*4c80*/  DEPBAR.LE SB0, 0x0 ;  /* 0x000080000000791a */ /* 0x000fc80000000000 */
.L_x_5448:
[----:B------:R-:W-:Y:S05]  /*4c90*/  BSYNC B0 ;  /* 0x0000000000007941 */ /* 0x000fea0003800000 */
.L_x_5447:
        /* <DEDUP_REMOVED lines=14> */
.L_x_5403:
        /* <DEDUP_REMOVED lines=33> */
.L_x_5451:
[----:B------:R-:W-:-:S05]  /*4f90*/  UMOV UR11, UR5 ;  /* 0x00000005000b7c82 */ /* 0x000fca0008000000 */
.L_x_5452:
        /* <DEDUP_REMOVED lines=48> */
.L_x_5457:
[----:B------:R-:W2:Y:S04]  /*52a0*/  LDG.E.STRONG.GPU R0, desc[UR46][R2.64] ;  /* 0x0000002e02007981 */ /* 0x000ea8000c1ef900 */
[----:B--2---:R-:W-:Y:S01]  /*52b0*/  CCTL.IVALL ;  /* 0x00000000ff00798f */ /* 0x004fe20002000000 */
[----:B------:R-:W-:Y:S05]  /*52c0*/  YIELD ;  /* 0x0000000000007946 */ /* 0x000fea0003800000 */
[----:B------:R-:W-:-:S13]  /*52d0*/  ISETP.NE.AND P1, PT, R0, UR23, PT ;  /* 0x0000001700007c0c */ /* 0x000fda000bf25270 */
[----:B------:R-:W-:Y:S05]  /*52e0*/  @P1 BRA `(.L_x_5457) ;  /* 0xfffffffc00ec1947 */ /* 0x000fea000383ffff */
.L_x_5456:
[----:B------:R-:W-:Y:S05]  /*52f0*/  BSYNC B0 ;  /* 0x0000000000007941 */ /* 0x000fea0003800000 */
.L_x_5455:
[----:B------:R-:W-:-:S03]  /*5300*/  UMOV UR4, 0xffffffff ;  /* 0xffffffff00047882 */ /* 0x000fc60000000000 */
[----:B------:R-:W-:Y:S05]  /*5310*/  BRA.DIV UR4, `(.L_x_5458) ;  /* 0x0000004204887947 */ /* 0x000fea000b800000 */
[----:B------:R-:W-:Y:S01]  /*5320*/  NOP ;  /* 0x0000000000007918 */ /* 0x000fe20000000000 */
.L_x_5552:
        /* <DEDUP_REMOVED lines=22> */
.L_x_5460:
[----:B------:R-:W-:Y:S05]  /*5490*/  BSYNC B0 ;  /* 0x0000000000007941 */ /* 0x000fea0003800000 */
.L_x_5459:
        /* <DEDUP_REMOVED lines=19> */
.L_x_5462:
[----:B------:R-:W-:Y:S05]  /*55d0*/  BSYNC B0 ;  /* 0x0000000000007941 */ /* 0x000fea0003800000 */
.L_x_5461:
        /* <DEDUP_REMOVED lines=20> */
.L_x_5464:
[----:B------:R-:W-:Y:S05]  /*5720*/  BSYNC B0 ;  /* 0x0000000000007941 */ /* 0x000fea0003800000 */
.L_x_5463:
[----:B------:R-:W-:Y:S06]  /*5730*/  BAR.ARV 0xa, 0xa0 ;  /* 0x0282800000007b1d */ /* 0x000fec0000002000 */
[----:B------:R-:W-:Y:S04]  /*5740*/  BSSY B0, `(.L_x_5465) ;  /* 0x0000003000007945 */ /* 0x000fe80003800000 */
[----:B------:R-:W-:Y:S05]  /*5750*/  @!P0 BRA `(.L_x_5466) ;  /* 0x0000000000048947 */ /* 0x000fea0003800000 */
[----:B------:R-:W-:-:S04]  /*5760*/  DEPBAR.LE SB0, 0x1 ;  /* 0x000080400000791a */ /* 0x000fc80000000000 */
.L_x_5466:
[----:B------:R-:W-:Y:S05]  /*5770*/  BSYNC B0 ;  /* 0x0000000000007941 */ /* 0x000fea0003800000 */
.L_x_5465:
[----:B------:R-:W-:Y:S06]  /*5780*/  BAR.ARV 0xb, 0xa0 ;  /* 0x02c2800000007b1d */ /* 0x000fec0000002000 */
[----:B------:R-:W-:Y:S04]  /*5790*/  BSSY B0, `(.L_x_5467) ;  /* 0x0000003000007945 */ /* 0x000fe80003800000 */
[----:B------:R-:W-:Y:S05]  /*57a0*/  @!P0 BRA `(.L_x_5468) ;  /* 0x0000000000048947 */ /* 0x000fea0003800000 */
[----:B------:R-:W-:-:S04]  /*57b0*/  DEPBAR.LE SB0, 0x0 ;  /* 0x000080000000791a */ /* 0x000fc80000000000 */
.L_x_5468:
[----:B------:R-:W-:Y:S05]  /*57c0*/  BSYNC B0 ;  /* 0x0000000000007941 */ /* 0x000fea0003800000 */
.L_x_5467:
        /* <DEDUP_REMOVED lines=19> */
.L_x_5470:
[----:B------:R-:W-:Y:S05]  /*5900*/  BSYNC B0 ;  /* 0x0000000000007941 */ /* 0x000fea0003800000 */
.L_x_5469:
[----:B------:R-:W-:Y:S01]  /*5910*/  UIADD3 UR18, UR8, 0x1, URZ ;  /* 0x0000000108127890 */ /* 0x000fe2000fffe03f */
[----:B------:R-:W-:Y:S11]  /*5920*/  BRA `(.L_x_5471) ;  /* 0x0000000000047947 */ /* 0x000ff60003800000 */
.L_x_5454:
[----:B------:R-:W-:-:S05]  /*5930*/  UMOV UR18, UR8 ;  /* 0x0000000800127c82 */ /* 0x000fca0008000000 */
.L_x_5471:
        /* <DEDUP_REMOVED lines=12> */
.L_x_5504:
        /* <DEDUP_REMOVED lines=11> */
.L_x_5474:
[----:B------:R-:W2:Y:S04]  /*5ab0*/  LDG.E.STRONG.GPU R0, desc[UR46][R2.64] ;  /* 0x0000002e02007981 */ /* 0x000ea8000c1ef900 */
[----:B--2---:R-:W-:Y:S01]  /*5ac0*/  CCTL.IVALL ;  /* 0x00000000ff00798f */ /* 0x004fe20002000000 */
[----:B------:R-:W-:Y:S05]  /*5ad0*/  YIELD ;  /* 0x0000000000007946 */ /* 0x000fea0003800000 */
[----:B------:R-:W-:-:S13]  /*5ae0*/  ISETP.NE.AND P1, PT, R0, UR23, PT ;  /* 0x0000001700007c0c */ /* 0x000fda000bf25270 */
[----:B------:R-:W-:Y:S05]  /*5af0*/  @P1 BRA `(.L_x_5474) ;  /* 0xfffffffc00ec1947 */ /* 0x000fea000383ffff */
.L_x_5473:
[----:B------:R-:W-:Y:S05]  /*5b00*/  BSYNC B0 ;  /* 0x0000000000007941 */ /* 0x000fea0003800000 */
.L_x_5472:
[----:B------:R-:W-:-:S03]  /*5b10*/  UMOV UR16, 0xffffffff ;  /* 0xffffffff00107882 */ /* 0x000fc60000000000 */
[----:B------:R-:W-:Y:S05]  /*5b20*/  BRA.DIV UR16, `(.L_x_5475) ;  /* 0x0000003a10a07947 */ /* 0x000fea000b800000 */
[----:B------:R-:W-:Y:S01]  /*5b30*/  NOP ;  /* 0x0000000000007918 */ /* 0x000fe20000000000 */
.L_x_5555:
        /* <DEDUP_REMOVED lines=19> */
.L_x_5477:
[----:B------:R-:W-:Y:S05]  /*5c70*/  BSYNC B0 ;  /* 0x0000000000007941 */ /* 0x000fea0003800000 */
.L_x_5476:
        /* <DEDUP_REMOVED lines=14> */
.L_x_5479:
[----:B------:R-:W-:Y:S05]  /*5d60*/  BSYNC B0 ;  /* 0x0000000000007941 */ /* 0x000fea0003800000 */
.L_x_5478:
        /* <DEDUP_REMOVED lines=15> */
.L_x_5481:
[----:B------:R-:W-:Y:S05]  /*5e60*/  BSYNC B0 ;  /* 0x0000000000007941 */ /* 0x000fea0003800000 */
.L_x_5480:
[----:B------:R-:W-:Y:S06]  /*5e70*/  BAR.ARV 0xa, 0xa0 ;  /* 0x0282800000007b1d */ /* 0x000fec0000002000 */
[----:B------:R-:W-:Y:S04]  /*5e80*/  BSSY B0, `(.L_x_5482) ;  /* 0x0000003000007945 */ /* 0x000fe80003800000 */
[----:B------:R-:W-:Y:S05]  /*5e90*/  @!P0 BRA `(.L_x_5483) ;  /* 0x0000000000048947 */ /* 0x000fea0003800000 */
[----:B------:R-:W-:-:S04]  /*5ea0*/  DEPBAR.LE SB0, 0x1 ;  /* 0x000080400000791a */ /* 0x000fc80000000000 */
.L_x_5483:
[----:B------:R-:W-:Y:S05]  /*5eb0*/  BSYNC B0 ;  /* 0x0000000000007941 */ /* 0x000fea0003800000 */
.L_x_5482:
[----:B------:R-:W-:Y:S06]  /*5ec0*/  BAR.ARV 0xb, 0xa0 ;  /* 0x02c2800000007b1d */ /* 0x000fec0000002000 */
[----:B------:R-:W-:Y:S04]  /*5ed0*/  BSSY B0, `(.L_x_5484) ;  /* 0x0000003000007945 */ /* 0x000fe80003800000 */
[----:B------:R-:W-:Y:S05]  /*5ee0*/  @!P0 BRA `(.L_x_5485) ;  /* 0x0000000000048947 */ /* 0x000fea0003800000 */
[----:B------:R-:W-:-:S04]  /*5ef0*/  DEPBAR.LE SB0, 0x0 ;  /* 0x000080000000791a */ /* 0x000fc80000000000 */
.L_x_5485:
[----:B------:R-:W-:Y:S05]  /*5f00*/  BSYNC B0 ;  /* 0x0000000000007941 */ /* 0x000fea0003800000 */
.L_x_5484:
        /* <DEDUP_REMOVED lines=19> */
.L_x_5487:
[----:B------:R-:W-:Y:S05]  /*6040*/  BSYNC B0 ;  /* 0x0000000000007941 */ /* 0x000fea0003800000 */
.L_x_5486:
        /* <DEDUP_REMOVED lines=9> */
.L_x_5490:
[----:B------:R-:W2:Y:S04]  /*60e0*/  LDG.E.STRONG.GPU R0, desc[UR46][R2.64] ;  /* 0x0000002e02007981 */ /* 0x000ea8000c1ef900 */
[----:B--2---:R-:W-:Y:S01]  /*60f0*/  CCTL.IVALL ;  /* 0x00000000ff00798f */ /* 0x004fe20002000000 */
[----:B------:R-:W-:Y:S05]  /*6100*/  YIELD ;  /* 0x0000000000007946 */ /* 0x000fea0003800000 */
[----:B------:R-:W-:-:S13]  /*6110*/  ISETP.NE.AND P1, PT, R0, UR23, PT ;  /* 0x0000001700007c0c */ /* 0x000fda000bf25270 */
[----:B------:R-:W-:Y:S05]  /*6120*/  @P1 BRA `(.L_x_5490) ;  /* 0xfffffffc00ec1947 */ /* 0x000fea000383ffff */
.L_x_5489:
[----:B------:R-:W-:Y:S05]  /*6130*/  BSYNC B0 ;  /* 0x0000000000007941 */ /* 0x000fea0003800000 */
.L_x_5488:
[----:B------:R-:W-:-:S03]  /*6140*/  UMOV UR12, 0xffffffff ;  /* 0xffffffff000c7882 */ /* 0x000fc60000000000 */
[----:B------:R-:W-:Y:S05]  /*6150*/  BRA.DIV UR12, `(.L_x_5491) ;  /* 0x000000360c307947 */ /* 0x000fea000b800000 */
[----:B------:R-:W-:Y:S01]  /*6160*/  NOP ;  /* 0x0000000000007918 */ /* 0x000fe20000000000 */
.L_x_5558:
        /* <DEDUP_REMOVED lines=15> */
.L_x_5493:
[----:B------:R-:W-:Y:S05]  /*6260*/  BSYNC B0 ;  /* 0x0000000000007941 */ /* 0x000fea0003800000 */
.L_x_5492:
        /* <DEDUP_REMOVED lines=14> */
.L_x_5495:
[----:B------:R-:W-:Y:S05]  /*6350*/  BSYNC B0 ;  /* 0x0000000000007941 */ /* 0x000fea0003800000 */
.L_x_5494:
        /* <DEDUP_REMOVED lines=15> */
.L_x_5497:
[----:B------:R-:W-:Y:S05]  /*6450*/  BSYNC B0 ;  /* 0x0000000000007941 */ /* 0x000fea0003800000 */
.L_x_5496:
[----:B------:R-:W-:Y:S06]  /*6460*/  BAR.ARV 0xa, 0xa0 ;  /* 0x0282800000007b1d */ /* 0x000fec0000002000 */
[----:B------:R-:W-:Y:S04]  /*6470*/  BSSY B0, `(.L_x_5498) ;  /* 0x0000003000007945 */ /* 0x000fe80003800000 */
[----:B------:R-:W-:Y:S05]  /*6480*/  @!P0 BRA `(.L_x_5499) ;  /* 0x0000000000048947 */ /* 0x000fea0003800000 */
[----:B------:R-:W-:-:S04]  /*6490*/  DEPBAR.LE SB0, 0x1 ;  /* 0x000080400000791a */ /* 0x000fc80000000000 */
.L_x_5499:
[----:B------:R-:W-:Y:S05]  /*64a0*/  BSYNC B0 ;  /* 0x0000000000007941 */ /* 0x000fea0003800000 */
.L_x_5498:
[----:B------:R-:W-:Y:S06]  /*64b0*/  BAR.ARV 0xb, 0xa0 ;  /* 0x02c2800000007b1d */ /* 0x000fec0000002000 */
[----:B------:R-:W-:Y:S04]  /*64c0*/  BSSY B0, `(.L_x_5500) ;  /* 0x0000003000007945 */ /* 0x000fe80003800000 */
[----:B------:R-:W-:Y:S05]  /*64d0*/  @!P0 BRA `(.L_x_5501) ;  /* 0x0000000000048947 */ /* 0x000fea0003800000 */
[----:B------:R-:W-:-:S04]  /*64e0*/  DEPBAR.LE SB0, 0x0 ;  /* 0x000080000000791a */ /* 0x000fc80000000000 */
.L_x_5501:
[----:B------:R-:W-:Y:S05]  /*64f0*/  BSYNC B0 ;  /* 0x0000000000007941 */ /* 0x000fea0003800000 */
.L_x_5500:
        /* <DEDUP_REMOVED lines=19> */
.L_x_5503:
[----:B------:R-:W-:Y:S05]  /*6630*/  BSYNC B0 ;  /* 0x0000000000007941 */ /* 0x000fea0003800000 */
.L_x_5502:
[----:B------:R-:W-:Y:S02]  /*6640*/  UIADD3 UR8, UR8, 0x2, URZ ;  /* 0x0000000208087890 */ /* 0x000fe4000fffe03f */
[----:B------:R-:W-:Y:S02]  /*6650*/  UIADD3 UR4, UR4, 0x6000, URZ ;  /* 0x0000600004047890 */ /* 0x000fe4000fffe03f */
[----:B------:R-:W-:-:S06]  /*6660*/  UISETP.GE.AND UP0, UPT, UR8, UR11, UPT ;  /* 0x0000000b0800728c */ /* 0x000fcc000bf06270 */
[----:B------:R-:W-:-:S13]  /*6670*/  PLOP3.LUT P1, PT, PT, PT, UP0, 0x80, 0x0 ;  /* 0x000000000000781c */ /* 0x000fda0003f2f008 */
[----:B------:R-:W-:Y:S05]  /*6680*/  @!P1 BRA `(.L_x_5504) ;  /* 0xfffffff000dc9947 */ /* 0x000fea000383ffff */
.L_x_5453:
        /* <DEDUP_REMOVED lines=41> */
.L_x_5507:
[----:B------:R-:W-:Y:S05]  /*6920*/  BSYNC B0 ;  /* 0x0000000000007941 */ /* 0x000fea0003800000 */
.L_x_5506:
[----:B------:R-:W-:Y:S05]  /*6930*/  BRA `(.L_x_5508) ;  /* 0x0000000000047947 */ /* 0x000fea0003800000 */
.L_x_5505:
[----:B------:R-:W-:-:S05]  /*6940*/  UMOV UR4, UR8 ;  /* 0x0000000800047c82 */ /* 0x000fca0008000000 */
.L_x_5508:
        /* <DEDUP_REMOVED lines=11> */
.L_x_5513:
        /* <DEDUP_REMOVED lines=24> */
.L_x_5510:
[----:B------:R-:W-:Y:S05]  /*6b80*/  BSYNC B0 ;  /* 0x0000000000007941 */ /* 0x000fea0003800000 */
.L_x_5509:
        /* <DEDUP_REMOVED lines=24> */
.L_x_5512:
[----:B------:R-:W-:Y:S05]  /*6d10*/  BSYNC B0 ;  /* 0x0000000000007941 */ /* 0x000fea0003800000 */
.L_x_5511:
[----:B------:R-:W-:Y:S02]  /*6d20*/  UIADD3 UR11, UR11, 0x2, URZ ;  /* 0x000000020b0b7890 */ /* 0x000fe4000fffe03f */
[----:B------:R-:W-:Y:S02]  /*6d30*/  ULEA UR6, UR18, UR6, 0x1 ;  /* 0x0000000612067291 */ /* 0x000fe4000f8e083f */
[----:B------:R-:W-:Y:S02]  /*6d40*/  ULEA UR7, UR18, UR7, 0x1 ;  /* 0x0000000712077291 */ /* 0x000fe4000f8e083f */
[----:B------:R-:W-:-:S13]  /*6d50*/  ISETP.NE.AND P0, PT, RZ, UR11, PT ;  /* 0x0000000bff007c0c */ /* 0x000fda000bf05270 */
[----:B------:R-:W-:Y:S05]  /*6d60*/  @!P0 BRA `(.L_x_5405) ;  /* 0x00000024005c8947 */ /* 0x000fea0003800000 */
[----:B------:R-:W-:Y:S05]  /*6d70*/  BRA `(.L_x_5513) ;  /* 0xfffffffc00207947 */ /* 0x000fea000383ffff */
.L_x_5450:
        /* <DEDUP_REMOVED lines=34> */
.L_x_5515:
        /* <DEDUP_REMOVED lines=50> */
.L_x_5559:
        /* <DEDUP_REMOVED lines=9> */
.L_x_5518:
        /* <DEDUP_REMOVED lines=115> */
.L_x_5529:
[----:B-1----:R-:W-:-:S05]  /*7a80*/  IMAD.MOV.U32 R6, RZ, RZ, 0x1 ;  /* 0x00000001ff067424 */ /* 0x002fca00078e00ff */
[----:B------:R-:W-:-:S04]  /*7a90*/  SHF.L.U32 R6, R6, 0x1f, RZ ;  /* 0x0000001f06067819 */ /* 0x000fc800000006ff */
[----:B------:R-:W1:Y:S02]  /*7aa0*/  SYNCS.PHASECHK.TRANS64.TRYWAIT P1, [R0+URZ+0x36438], R6 ;  /* 0x03643806000075a7 */ /* 0x000e64000802017f */
[----:B-123--:R-:W-:Y:S05]  /*7ab0*/  @!P1 BRA `(.L_x_5521) ;  /* 0x0000001c00089947 */ /* 0x00efea0003800000 */
.L_x_5560:
[----:B------:R-:W-:Y:S05]  /*7ac0*/  @P0 BRA `(.L_x_5522) ;  /* 0x0000000000140947 */ /* 0x000fea0003800000 */
[----:B------:R-:W-:Y:S01]  /*7ad0*/  ISETP.NE.AND P1, PT, R20, RZ, PT ;  /* 0x000000ff1400720c */ /* 0x000fe20003f25270 */
[----:B------:R-:W-:-:S04]  /*7ae0*/  IMAD.MOV.U32 R3, RZ, RZ, 0x6100 ;  /* 0x00006100ff037424 */ /* 0x000fc800078e00ff */
[----:B------:R2:W-:Y:S08]  /*7af0*/  SYNCS.ARRIVE.TRANS64 RZ, [R0+URZ+0x36430], R3 ;  /* 0x0364300300ff79a7 */ /* 0x0005f0000800003f */
[----:B------:R-:W-:Y:S05]  /*7b00*/  @!P1 BRA `(.L_x_5522) ;  /* 0x0000000000049947 */ /* 0x000fea0003800000 */
[----:B------:R-:W-:Y:S01]  /*7b10*/  BPT.TRAP 0x1 ;  /* 0x000000040000795c */ /* 0x000fe20000300000 */
.L_x_5522:
        /* <DEDUP_REMOVED lines=48> */
.L_x_5561:
[----:B------:R-:W-:Y:S05]  /*7e20*/  @P0 BRA `(.L_x_5524) ;  /* 0x0000000000140947 */ /* 0x000fea0003800000 */
[----:B------:R-:W-:Y:S01]  /*7e30*/  ISETP.NE.AND P1, PT, R20, RZ, PT ;  /* 0x000000ff1400720c */ /* 0x000fe20003f25270 */
[----:B--2---:R-:W-:-:S04]  /*7e40*/  IMAD.MOV.U32 R3, RZ, RZ, 0x6100 ;  /* 0x00006100ff037424 */ /* 0x004fc800078e00ff */
[----:B------:R3:W-:Y:S08]  /*7e50*/  SYNCS.ARRIVE.TRANS64 RZ, [R0+URZ+0x36418], R3 ;  /* 0x0364180300ff79a7 */ /* 0x0007f0000800003f */
[----:B------:R-:W-:Y:S05]  /*7e60*/  @!P1 BRA `(.L_x_5524) ;  /* 0x0000000000049947 */ /* 0x000fea0003800000 */
[----:B------:R-:W-:Y:S01]  /*7e70*/  BPT.TRAP 0x1 ;  /* 0x000000040000795c */ /* 0x000fe20000300000 */
.L_x_5524:
        /* <DEDUP_REMOVED lines=44> */
.L_x_5562:
[----:B------:R-:W-:Y:S05]  /*8140*/  @P0 BRA `(.L_x_5526) ;  /* 0x0000000000140947 */ /* 0x000fea0003800000 */
[----:B------:R-:W-:Y:S01]  /*8150*/  ISETP.NE.AND P1, PT, R20, RZ, PT ;  /* 0x000000ff1400720c */ /* 0x000fe20003f25270 */
[----:B--2---:R-:W-:-:S04]  /*8160*/  IMAD.MOV.U32 R29, RZ, RZ, 0x6100 ;  /* 0x00006100ff1d7424 */ /* 0x004fc800078e00ff */
[----:B------:R3:W-:Y:S08]  /*8170*/  SYNCS.ARRIVE.TRANS64 RZ, [R0+URZ+0x36430], R29 ;  /* 0x0364301d00ff79a7 */ /* 0x0007f0000800003f */
[----:B------:R-:W-:Y:S05]  /*8180*/  @!P1 BRA `(.L_x_5526) ;  /* 0x0000000000049947 */ /* 0x000fea0003800000 */
[----:B------:R-:W-:Y:S01]  /*8190*/  BPT.TRAP 0x1 ;  /* 0x000000040000795c */ /* 0x000fe20000300000 */
.L_x_5526:
        /* <DEDUP_REMOVED lines=37> */
.L_x_5564:
[----:B------:R-:W-:Y:S05]  /*83f0*/  @P0 BRA `(.L_x_5528) ;  /* 0x0000000000140947 */ /* 0x000fea0003800000 */
[----:B------:R-:W-:Y:S01]  /*8400*/  ISETP.NE.AND P1, PT, R20, RZ, PT ;  /* 0x000000ff1400720c */ /* 0x000fe20003f25270 */
[----:B----4-:R-:W-:-:S04]  /*8410*/  IMAD.MOV.U32 R5, RZ, RZ, 0x6100 ;  /* 0x00006100ff057424 */ /* 0x010fc800078e00ff */
[----:B------:R4:W-:Y:S08]  /*8420*/  SYNCS.ARRIVE.TRANS64 RZ, [R0+URZ+0x36410], R5 ;  /* 0x0364100500ff79a7 */ /* 0x0009f0000800003f */
[----:B------:R-:W-:Y:S05]  /*8430*/  @!P1 BRA `(.L_x_5528) ;  /* 0x0000000000049947 */ /* 0x000fea0003800000 */
[----:B------:R-:W-:Y:S01]  /*8440*/  BPT.TRAP 0x1 ;  /* 0x000000040000795c */ /* 0x000fe20000300000 */
.L_x_5528:
        /* <DEDUP_REMOVED lines=44> */
.L_x_5520:
[----:B------:R-:W-:Y:S01]  /*8710*/  ISETP.NE.AND P1, PT, R19, RZ, PT ;  /* 0x000000ff1300720c */ /* 0x000fe20003f25270 */
[----:B------:R-:W-:Y:S02]  /*8720*/  IMAD.MOV.U32 R5, RZ, RZ, 0x1 ;  /* 0x00000001ff057424 */ /* 0x000fe400078e00ff */
[----:B------:R-:W-:-:S10]  /*8730*/  IMAD.MOV.U32 R4, RZ, RZ, R15 ;  /* 0x000000ffff047224 */ /* 0x000fd400078e000f */
[----:B------:R-:W-:Y:S05]  /*8740*/  @!P1 BRA `(.L_x_5519) ;  /* 0x0000000400889947 */ /* 0x000fea0003800000 */
[----:B------:R-:W4:Y:S02]  /*8750*/  SYNCS.PHASECHK.TRANS64.TRYWAIT P1, [R0+URZ+0x36438], R6 ;  /* 0x03643806000075a7 */ /* 0x000f24000802017f */
[----:B----4-:R-:W-:Y:S05]  /*8760*/  @!P1 BRA `(.L_x_5530) ;  /* 0x0000001000309947 */ /* 0x010fea0003800000 */
.L_x_5565:
[----:B------:R-:W-:Y:S05]  /*8770*/  @P0 BRA `(.L_x_5531) ;  /* 0x0000000000140947 */ /* 0x000fea0003800000 */
[----:B------:R-:W-:Y:S01]  /*8780*/  ISETP.NE.AND P1, PT, R20, RZ, PT ;  /* 0x000000ff1400720c */ /* 0x000fe20003f25270 */
[----:B------:R-:W-:-:S04]  /*8790*/  IMAD.MOV.U32 R5, RZ, RZ, 0x6100 ;  /* 0x00006100ff057424 */ /* 0x000fc800078e00ff */
[----:B------:R1:W-:Y:S08]  /*87a0*/  SYNCS.ARRIVE.TRANS64 RZ, [R0+URZ+0x36430], R5 ;  /* 0x0364300500ff79a7 */ /* 0x0003f0000800003f */
[----:B------:R-:W-:Y:S05]  /*87b0*/  @!P1 BRA `(.L_x_5531) ;  /* 0x0000000000049947 */ /* 0x000fea0003800000 */
[----:B------:R-:W-:Y:S01]  /*87c0*/  BPT.TRAP 0x1 ;  /* 0x000000040000795c */ /* 0x000fe20000300000 */
.L_x_5531:
        /* <DEDUP_REMOVED lines=41> */
.L_x_5566:
[----:B-1----:R-:W-:Y:S01]  /*8a60*/  IMAD.MOV.U32 R5, RZ, RZ, RZ ;  /* 0x000000ffff057224 */ /* 0x002fe200078e00ff */
[----:B------:R-:W-:Y:S06]  /*8a70*/  @P0 BRA `(.L_x_5533) ;  /* 0x0000000000140947 */ /* 0x000fec0003800000 */
[----:B------:R-:W-:Y:S01]  /*8a80*/  ISETP.NE.AND P1, PT, R20, RZ, PT ;  /* 0x000000ff1400720c */ /* 0x000fe20003f25270 */
[----:B------:R-:W-:-:S04]  /*8a90*/  IMAD.MOV.U32 R17, RZ, RZ, 0x6100 ;  /* 0x00006100ff117424 */ /* 0x000fc800078e00ff */
[----:B------:R1:W-:Y:S08]  /*8aa0*/  SYNCS.ARRIVE.TRANS64 RZ, [R0+URZ+0x36418], R17 ;  /* 0x0364181100ff79a7 */ /* 0x0003f0000800003f */
[----:B------:R-:W-:Y:S05]  /*8ab0*/  @!P1 BRA `(.L_x_5533) ;  /* 0x0000000000049947 */ /* 0x000fea0003800000 */
[----:B------:R-:W-:Y:S01]  /*8ac0*/  BPT.TRAP 0x1 ;  /* 0x000000040000795c */ /* 0x000fe20000300000 */
.L_x_5533:
        /* <DEDUP_REMOVED lines=42> */
.L_x_5519:
[----:B------:R-:W-:-:S04]  /*8d70*/  SHF.L.U32 R3, R5, 0x1f, RZ ;  /* 0x0000001f05037819 */ /* 0x000fc800000006ff */
[----:B------:R-:W4:Y:S02]  /*8d80*/  SYNCS.PHASECHK.TRANS64.TRYWAIT P1, [R0+URZ+0x36438], R3 ;  /* 0x03643803000075a7 */ /* 0x000f24000802017f */
[----:B----4-:R-:W-:Y:S05]  /*8d90*/  @!P1 BRA `(.L_x_5534) ;  /* 0x0000000800cc9947 */ /* 0x010fea0003800000 */
.L_x_5567:
[----:B------:R-:W-:Y:S05]  /*8da0*/  @P0 BRA `(.L_x_5535) ;  /* 0x0000000000180947 */ /* 0x000fea0003800000 */
[----:B------:R-:W5:Y:S01]  /*8db0*/  S2R R2, SR_TID.X ;  /* 0x0000000000027919 */ /* 0x000f620000002100 */
[----:B----4-:R-:W-:-:S04]  /*8dc0*/  IMAD.MOV.U32 R3, RZ, RZ, 0x6100 ;  /* 0x00006100ff037424 */ /* 0x010fc800078e00ff */
[----:B------:R4:W-:Y:S01]  /*8dd0*/  SYNCS.ARRIVE.TRANS64 RZ, [R0+URZ+0x36430], R3 ;  /* 0x0364300300ff79a7 */ /* 0x0009e2000800003f */
[----:B-----5:R-:W-:-:S13]  /*8de0*/  LOP3.LUT P0, RZ, R2, 0x1f, RZ, 0xc0, !PT ;  /* 0x0000001f02ff7812 */ /* 0x020fda000780c0ff */
[----:B----4-:R-:W-:Y:S05]  /*8df0*/  @!P0 BRA `(.L_x_5535) ;  /* 0x0000000000048947 */ /* 0x010fea0003800000 */
[----:B------:R-:W-:Y:S01]  /*8e00*/  BPT.TRAP 0x1 ;  /* 0x000000040000795c */ /* 0x000fe20000300000 */
.L_x_5535:
        /* <DEDUP_REMOVED lines=43> */
.L_x_5516:
[----:B------:R-:W-:Y:S05]  /*90c0*/  BSYNC B0 ;  /* 0x0000000000007941 */ /* 0x000fea0003800000 */
.L_x_5514:
[----:B------:R-:W-:-:S03]  /*90d0*/  UMOV UR7, 0xffffffff ;  /* 0xffffffff00077882 */ /* 0x000fc60000000000 */
[----:B------:R-:W-:Y:S05]  /*90e0*/  BRA.DIV UR7, `(.L_x_5536) ;  /* 0x0000000a070c7947 */ /* 0x000fea000b800000 */
[----:B------:R-:W-:-:S13]  /*90f0*/  ELECT P6, URZ, PT ;  /* 0x00000000003f782f */ /* 0x000fda00038c0000 */
.L_x_5570:
[----:B------:R-:W-:Y:S05]  /*9100*/  @!P6 BRA `(.L_x_5405) ;  /* 0x000000000074e947 */ /* 0x000fea0003800000 */
[----:B------:R-:W-:-:S06]  /*9110*/  ULOP3.LUT UR7, UR38, 0x2, URZ, 0xfc, !UPT ;  /* 0x0000000226077892 */ /* 0x000fcc000f8efc3f */
[----:B------:R-:W-:-:S05]  /*9120*/  IMAD.U32 R0, RZ, RZ, UR7 ;  /* 0x00000007ff007e24 */ /* 0x000fca000f8e00ff */
[----:B------:R-:W-:-:S13]  /*9130*/  ISETP.NE.AND P2, PT, R0, 0x3, PT ;  /* 0x000000030000780c */ /* 0x000fda0003f45270 */
[----:B------:R-:W-:Y:S05]  /*9140*/  @!P2 BRA `(.L_x_5537) ;  /* 0x000000000004a947 */ /* 0x000fea0003800000 */
[----:B------:R-:W-:Y:S01]  /*9150*/  BPT.TRAP 0x1 ;  /* 0x000000040000795c */ /* 0x000fe20000300000 */
.L_x_5537:
        /* <DEDUP_REMOVED lines=15> */
.L_x_5571:
[----:B------:R-:W2:Y:S02]  /*9250*/  SYNCS.PHASECHK.TRANS64.TRYWAIT P0, [R3+URZ], R0 ;  /* 0x00000000030075a7 */ /* 0x000ea4000800017f */
[----:B--2---:R-:W-:Y:S05]  /*9260*/  @!P0 BRA `(.L_x_5539) ;  /* 0x0000000400e08947 */ /* 0x004fea0003800000 */
.L_x_5572:
[----:B------:R-:W-:Y:S05]  /*9270*/  @!P2 BRA `(.L_x_5540) ;  /* 0x000000000004a947 */ /* 0x000fea0003800000 */
[----:B------:R-:W-:Y:S01]  /*9280*/  BPT.TRAP 0x1 ;  /* 0x000000040000795c */ /* 0x000fe20000300000 */
.L_x_5540:
[----:B------:R-:W-:-:S07]  /*9290*/  SHF.L.U32 R5, R5, 0x1f, RZ ;  /* 0x0000001f05057819 */ /* 0x000fce00000006ff */
.L_x_5541:
[----:B---3--:R3:W4:Y:S02]  /*92a0*/  SYNCS.PHASECHK.TRANS64.TRYWAIT P0, [R4+URZ+0x36438], R5 ;  /* 0x03643805040075a7 */ /* 0x008724000800017f */
[----:B----4-:R-:W-:Y:S05]  /*92b0*/  @!P0 NANOSLEEP.SYNCS 0x989680 ;  /* 0x009896800000895d */ /* 0x010fea0003900000 */
[----:B------:R-:W4:Y:S02]  /*92c0*/  @!P0 SYNCS.PHASECHK.TRANS64 P0, [R4+URZ+0x36438], R5 ;  /* 0x03643805040085a7 */ /* 0x000f24000800007f */
[----:B----4-:R-:W-:Y:S05]  /*92d0*/  @!P0 BRA `(.L_x_5541) ;  /* 0xfffffffc00f08947 */ /* 0x010fea000383ffff */
.L_x_5405:
[----:B------:R-:W-:Y:S05]  /*92e0*/  BSYNC B6 ;  /* 0x0000000000067941 */ /* 0x000fea0003800000 */
.L_x_5402:
[----:B------:R-:W-:Y:S05]  /*92f0*/  EXIT ;  /* 0x000000000000794d */ /* 0x000fea0003800000 */
.L_x_5412:
[----:B------:R-:W-:Y:S02]  /*9300*/  IMAD.MOV.U32 R12, RZ, RZ, RZ ;  /* 0x000000ffff0c7224 */ /* 0x000fe400078e00ff */
[----:B------:R-:W-:Y:S02]  /*9310*/  IMAD.MOV.U32 R11, RZ, RZ, 0x1f ;  /* 0x0000001fff0b7424 */ /* 0x000fe400078e00ff */
[----:B------:R-:W-:-:S07]  /*9320*/  IMAD.MOV.U32 R15, RZ, RZ, -0x1 ;  /* 0xffffffffff0f7424 */ /* 0x000fce00078e00ff */
[----:B------:R-:W-:Y:S05]  /*9330*/  WARPSYNC.COLLECTIVE R15, `(.L_x_5542) ;  /* 0x000000000f087348 */ /* 0x000fea0003c00000 */
[----:B------:R1:W2:Y:S02]  /*9340*/  SHFL.IDX P6, R14, R13, R12, R11 ;  /* 0x0000000c0d0e7389 */ /* 0x0002a400000c000b */
[----:B-12---:R-:W-:Y:S01]  /*9350*/  ENDCOLLECTIVE ;  /* 0x000000000000791b */ /* 0x006fe20003800000 */
.L_x_5542:
[----:B------:R-:W-:Y:S05]  /*9360*/  BRA `(.L_x_5543) ;  /* 0xffffff7c004c7947 */ /* 0x000fea000383ffff */
.L_x_5414:
[----:B--2---:R2:W3:Y:S02]  /*9370*/  SYNCS.PHASECHK.TRANS64.TRYWAIT P0, [R153+URZ+0x36400], R10 ;  /* 0x0364000a990075a7 */ /* 0x0044e4000800017f */
[----:B---3--:R-:W-:Y:S05]  /*9380*/  @!P0 NANOSLEEP.SYNCS 0x989680 ;  /* 0x009896800000895d */ /* 0x008fea0003900000 */
[----:B------:R-:W3:Y:S02]  /*9390*/  @!P0 SYNCS.PHASECHK.TRANS64 P0, [R153+URZ+0x36400], R10 ;  /* 0x0364000a990085a7 */ /* 0x000ee4000800007f */
[----:B---3--:R-:W-:Y:S05]  /*93a0*/  @!P0 BRA `(.L_x_5414) ;  /* 0xfffffffc00f08947 */ /* 0x008fea000383ffff */
[----:B------:R-:W-:Y:S05]  /*93b0*/  BRA `(.L_x_5413) ;  /* 0xffffff7c00847947 */ /* 0x000fea000383ffff */
.L_x_5418:
[----:B--2---:R2:W3:Y:S02]  /*93c0*/  SYNCS.PHASECHK.TRANS64.TRYWAIT P1, [R3+URZ+0x36410], R16 ;  /* 0x03641010030075a7 */ /* 0x0044e4000802017f */
[----:B---3--:R-:W-:Y:S05]  /*93d0*/  @!P1 NANOSLEEP.SYNCS 0x989680 ;  /* 0x009896800000995d */ /* 0x008fea0003900000 */
[----:B------:R-:W3:Y:S02]  /*93e0*/  @!P1 SYNCS.PHASECHK.TRANS64 P1, [R3+URZ+0x36410], R16 ;  /* 0x03641010030095a7 */ /* 0x000ee4000802007f */
[----:B---3--:R-:W-:Y:S05]  /*93f0*/  @!P1 BRA `(.L_x_5418) ;  /* 0xfffffffc00f09947 */ /* 0x008fea000383ffff */
[----:B------:R-:W-:Y:S05]  /*9400*/  BRA `(.L_x_5417) ;  /* 0xffffff8400507947 */ /* 0x000fea000383ffff */
.L_x_5422:
[----:B--2---:R2:W1:Y:S02]  /*9410*/  SYNCS.PHASECHK.TRANS64.TRYWAIT P1, [R153+URZ+0x36430], R16 ;  /* 0x03643010990075a7 */ /* 0x004464000802017f */
[----:B-1----:R-:W-:Y:S05]  /*9420*/  @!P1 NANOSLEEP.SYNCS 0x989680 ;  /* 0x009896800000995d */ /* 0x002fea0003900000 */
[----:B------:R-:W1:Y:S02]  /*9430*/  @!P1 SYNCS.PHASECHK.TRANS64 P1, [R153+URZ+0x36430], R16 ;  /* 0x03643010990095a7 */ /* 0x000e64000802007f */
[----:B-1----:R-:W-:Y:S05]  /*9440*/  @!P1 BRA `(.L_x_5422) ;  /* 0xfffffffc00f09947 */ /* 0x002fea000383ffff */
[----:B------:R-:W-:Y:S05]  /*9450*/  BRA `(.L_x_5421) ;  /* 0xffffff8800ec7947 */ /* 0x000fea000383ffff */
.L_x_5437:
[----:B------:R-:W-:Y:S01]  /*9460*/  BSSY B0, `(.L_x_5544) ;  /* 0x0000005000007945 */ /* 0x000fe20003800000 */
[----:B------:R-:W-:-:S07]  /*9470*/  IMAD.MOV.U32 R15, RZ, RZ, -0x1 ;  /* 0xffffffffff0f7424 */ /* 0x000fce00078e00ff */
[----:B-1----:R-:W-:Y:S05]  /*9480*/  WARPSYNC.COLLECTIVE R15, `(.L_x_5545) ;  /* 0x000000000f087348 */ /* 0x002fea0003c00000 */
[----:B------:R-:W-:Y:S01]  /*9490*/  NOP ;  /* 0x0000000000007918 */ /* 0x000fe20000000000 */
[----:B-1----:R-:W-:Y:S01]  /*94a0*/  ENDCOLLECTIVE ;  /* 0x000000000000791b */ /* 0x002fe20003800000 */
.L_x_5545:
[----:B------:R-:W-:Y:S05]  /*94b0*/  BSYNC B0 ;  /* 0x0000000000007941 */ /* 0x000fea0003800000 */
.L_x_5544:
[----:B------:R-:W-:Y:S05]  /*94c0*/  BRA `(.L_x_5546) ;  /* 0xffffffb000887947 */ /* 0x000fea000383ffff */
.L_x_5446:
[----:B------:R-:W-:Y:S01]  /*94d0*/  BSSY B0, `(.L_x_5547) ;  /* 0x0000005000007945 */ /* 0x000fe20003800000 */
[----:B------:R-:W-:-:S07]  /*94e0*/  IMAD.MOV.U32 R15, RZ, RZ, -0x1 ;  /* 0xffffffffff0f7424 */ /* 0x000fce00078e00ff */
[----:B-12---:R-:W-:Y:S05]  /*94f0*/  WARPSYNC.COLLECTIVE R15, `(.L_x_5548) ;  /* 0x000000000f087348 */ /* 0x006fea0003c00000 */
[----:B------:R-:W-:Y:S01]  /*9500*/  NOP ;  /* 0x0000000000007918 */ /* 0x000fe20000000000 */
[----:B-12---:R-:W-:Y:S01]  /*9510*/  ENDCOLLECTIVE ;  /* 0x000000000000791b */ /* 0x006fe20003800000 */
.L_x_5548:
[----:B------:R-:W-:Y:S05]  /*9520*/  BSYNC B0 ;  /* 0x0000000000007941 */ /* 0x000fea0003800000 */
.L_x_5547:
[----:B------:R-:W-:Y:S05]  /*9530*/  BRA `(.L_x_5549) ;  /* 0xffffffb400787947 */ /* 0x000fea000383ffff */
.L_x_5458:
[----:B------:R-:W-:Y:S01]  /*9540*/  BSSY B0, `(.L_x_5550) ;  /* 0x0000005000007945 */ /* 0x000fe20003800000 */
[----:B------:R-:W-:-:S07]  /*9550*/  IMAD.MOV.U32 R15, RZ, RZ, -0x1 ;  /* 0xffffffffff0f7424 */ /* 0x000fce00078e00ff */
[----:B------:R-:W-:Y:S05]  /*9560*/  WARPSYNC.COLLECTIVE R15, `(.L_x_5551) ;  /* 0x000000000f087348 */ /* 0x000fea0003c00000 */
[----:B------:R-:W-:Y:S01]  /*9570*/  NOP ;  /* 0x0000000000007918 */ /* 0x000fe20000000000 */
[----:B------:R-:W-:Y:S01]  /*9580*/  ENDCOLLECTIVE ;  /* 0x000000000000791b */ /* 0x000fe20003800000 */
.L_x_5551:
[----:B------:R-:W-:Y:S05]  /*9590*/  BSYNC B0 ;  /* 0x0000000000007941 */ /* 0x000fea0003800000 */
.L_x_5550:
[----:B------:R-:W-:Y:S05]  /*95a0*/  BRA `(.L_x_5552) ;  /* 0xffffffbc00607947 */ /* 0x000fea000383ffff */
.L_x_5475:
[----:B------:R-:W-:Y:S01]  /*95b0*/  BSSY B0, `(.L_x_5553) ;  /* 0x0000005000007945 */ /* 0x000fe20003800000 */
[----:B------:R-:W-:-:S07]  /*95c0*/  IMAD.MOV.U32 R15, RZ, RZ, -0x1 ;  /* 0xffffffffff0f7424 */ /* 0x000fce00078e00ff */
[----:B------:R-:W-:Y:S05]  /*95d0*/  WARPSYNC.COLLECTIVE R15, `(.L_x_5554) ;  /* 0x000000000f087348 */ /* 0x000fea0003c00000 */
[----:B------:R-:W-:Y:S01]  /*95e0*/  NOP ;  /* 0x0000000000007918 */ /* 0x000fe20000000000 */
[----:B------:R-:W-:Y:S01]  /*95f0*/  ENDCOLLECTIVE ;  /* 0x000000000000791b */ /* 0x000fe20003800000 */
.L_x_5554:
[----:B------:R-:W-:Y:S05]  /*9600*/  BSYNC B0 ;  /* 0x0000000000007941 */ /* 0x000fea0003800000 */
.L_x_5553:
[----:B------:R-:W-:Y:S05]  /*9610*/  BRA `(.L_x_5555) ;  /* 0xffffffc400487947 */ /* 0x000fea000383ffff */
.L_x_5491:
[----:B------:R-:W-:Y:S01]  /*9620*/  BSSY B0, `(.L_x_5556) ;  /* 0x0000005000007945 */ /* 0x000fe20003800000 */
[----:B------:R-:W-:-:S07]  /*9630*/  IMAD.MOV.U32 R15, RZ, RZ, -0x1 ;  /* 0xffffffffff0f7424 */ /* 0x000fce00078e00ff */
[----:B------:R-:W-:Y:S05]  /*9640*/  WARPSYNC.COLLECTIVE R15, `(.L_x_5557) ;  /* 0x000000000f087348 */ /* 0x000fea0003c00000 */
[----:B------:R-:W-:Y:S01]  /*9650*/  NOP ;  /* 0x0000000000007918 */ /* 0x000fe20000000000 */
[----:B------:R-:W-:Y:S01]  /*9660*/  ENDCOLLECTIVE ;  /* 0x000000000000791b */ /* 0x000fe20003800000 */
.L_x_5557:
[----:B------:R-:W-:Y:S05]  /*9670*/  BSYNC B0 ;  /* 0x0000000000007941 */ /* 0x000fea0003800000 */
.L_x_5556:
[----:B------:R-:W-:Y:S05]  /*9680*/  BRA `(.L_x_5558) ;  /* 0xffffffc800b87947 */ /* 0x000fea000383ffff */
.L_x_5517:
[----:B-1----:R1:W2:Y:S02]  /*9690*/  SYNCS.PHASECHK.TRANS64.TRYWAIT P1, [R0+URZ+0x36420], R6 ;  /* 0x03642006000075a7 */ /* 0x0022a4000802017f */
[----:B--2---:R-:W-:Y:S05]  /*96a0*/  @!P1 NANOSLEEP.SYNCS 0x989680 ;  /* 0x009896800000995d */ /* 0x004fea0003900000 */
[----:B------:R-:W2:Y:S02]  /*96b0*/  @!P1 SYNCS.PHASECHK.TRANS64 P1, [R0+URZ+0x36420], R6 ;  /* 0x03642006000095a7 */ /* 0x000ea4000802007f */
[----:B--2---:R-:W-:Y:S05]  /*96c0*/  @!P1 BRA `(.L_x_5517) ;  /* 0xfffffffc00f09947 */ /* 0x004fea000383ffff */
[----:B------:R-:W-:Y:S05]  /*96d0*/  BRA `(.L_x_5559) ;  /* 0xffffffd800f87947 */ /* 0x000fea000383ffff */
.L_x_5521:
[----:B-1----:R1:W2:Y:S02]  /*96e0*/  SYNCS.PHASECHK.TRANS64.TRYWAIT P1, [R0+URZ+0x36438], R6 ;  /* 0x03643806000075a7 */ /* 0x0022a4000802017f */
[----:B--2---:R-:W-:Y:S05]  /*96f0*/  @!P1 NANOSLEEP.SYNCS 0x989680 ;  /* 0x009896800000995d */ /* 0x004fea0003900000 */
[----:B------:R-:W2:Y:S02]  /*9700*/  @!P1 SYNCS.PHASECHK.TRANS64 P1, [R0+URZ+0x36438], R6 ;  /* 0x03643806000095a7 */ /* 0x000ea4000802007f */
[----:B--2---:R-:W-:Y:S05]  /*9710*/  @!P1 BRA `(.L_x_5521) ;  /* 0xfffffffc00f09947 */ /* 0x004fea000383ffff */
[----:B------:R-:W-:Y:S05]  /*9720*/  BRA `(.L_x_5560) ;  /* 0xffffffe000e47947 */ /* 0x000fea000383ffff */
.L_x_5523:
[----:B--2---:R2:W3:Y:S02]  /*9730*/  SYNCS.PHASECHK.TRANS64.TRYWAIT P1, [R0+URZ+0x36428], R3 ;  /* 0x03642803000075a7 */ /* 0x0044e4000802017f */
[----:B---3--:R-:W-:Y:S05]  /*9740*/  @!P1 NANOSLEEP.SYNCS 0x989680 ;  /* 0x009896800000995d */ /* 0x008fea0003900000 */
[----:B------:R-:W3:Y:S02]  /*9750*/  @!P1 SYNCS.PHASECHK.TRANS64 P1, [R0+URZ+0x36428], R3 ;  /* 0x03642803000095a7 */ /* 0x000ee4000802007f */
[----:B---3--:R-:W-:Y:S05]  /*9760*/  @!P1 BRA `(.L_x_5523) ;  /* 0xfffffffc00f09947 */ /* 0x008fea000383ffff */
[----:B------:R-:W-:Y:S05]  /*9770*/  BRA `(.L_x_5561) ;  /* 0xffffffe400a87947 */ /* 0x000fea000383ffff */
.L_x_5525:
[----:B--2---:R2:W3:Y:S02]  /*9780*/  SYNCS.PHASECHK.TRANS64.TRYWAIT P1, [R0+URZ+0x36438], R29 ;  /* 0x0364381d000075a7 */ /* 0x0044e4000802017f */
[----:B---3--:R-:W-:Y:S05]  /*9790*/  @!P1 NANOSLEEP.SYNCS 0x989680 ;  /* 0x009896800000995d */ /* 0x008fea0003900000 */
[----:B------:R-:W3:Y:S02]  /*97a0*/  @!P1 SYNCS.PHASECHK.TRANS64 P1, [R0+URZ+0x36438], R29 ;  /* 0x0364381d000095a7 */ /* 0x000ee4000802007f */
[----:B---3--:R-:W-:Y:S05]  /*97b0*/  @!P1 BRA `(.L_x_5525) ;  /* 0xfffffffc00f09947 */ /* 0x008fea000383ffff */
[----:B------:R-:W-:Y:S05]  /*97c0*/  BRA `(.L_x_5562) ;  /* 0xffffffe8005c7947 */ /* 0x000fea000383ffff */
.L_x_5527:
[----:B------:R-:W-:-:S07]  /*97d0*/  SHF.L.U32 R5, R7, 0x1f, RZ ;  /* 0x0000001f07057819 */ /* 0x000fce00000006ff */
.L_x_5563:
[----:B----4-:R4:W1:Y:S02]  /*97e0*/  SYNCS.PHASECHK.TRANS64.TRYWAIT P1, [R0+URZ+0x36420], R5 ;  /* 0x03642005000075a7 */ /* 0x010864000802017f */
[----:B-1----:R-:W-:Y:S05]  /*97f0*/  @!P1 NANOSLEEP.SYNCS 0x989680 ;  /* 0x009896800000995d */ /* 0x002fea0003900000 */
[----:B------:R-:W1:Y:S02]  /*9800*/  @!P1 SYNCS.PHASECHK.TRANS64 P1, [R0+URZ+0x36420], R5 ;  /* 0x03642005000095a7 */ /* 0x000e64000802007f */
[----:B-1----:R-:W-:Y:S05]  /*9810*/  @!P1 BRA `(.L_x_5563) ;  /* 0xfffffffc00f09947 */ /* 0x002fea000383ffff */
[----:B------:R-:W-:Y:S05]  /*9820*/  BRA `(.L_x_5564) ;  /* 0xffffffe800f07947 */ /* 0x000fea000383ffff */
.L_x_5530:
[----:B----4-:R4:W1:Y:S02]  /*9830*/  SYNCS.PHASECHK.TRANS64.TRYWAIT P1, [R0+URZ+0x36438], R6 ;  /* 0x03643806000075a7 */ /* 0x010864000802017f */
[----:B-1----:R-:W-:Y:S05]  /*9840*/  @!P1 NANOSLEEP.SYNCS 0x989680 ;  /* 0x009896800000995d */ /* 0x002fea0003900000 */
[----:B------:R-:W1:Y:S02]  /*9850*/  @!P1 SYNCS.PHASECHK.TRANS64 P1, [R0+URZ+0x36438], R6 ;  /* 0x03643806000095a7 */ /* 0x000e64000802007f */
[----:B-1----:R-:W-:Y:S05]  /*9860*/  @!P1 BRA `(.L_x_5530) ;  /* 0xfffffffc00f09947 */ /* 0x002fea000383ffff */
[----:B------:R-:W-:Y:S05]  /*9870*/  BRA `(.L_x_5565) ;  /* 0xffffffec00bc7947 */ /* 0x000fea000383ffff */
.L_x_5532:
[----:B-1----:R1:W4:Y:S02]  /*9880*/  SYNCS.PHASECHK.TRANS64.TRYWAIT P1, [R0+URZ+0x36428], R5 ;  /* 0x03642805000075a7 */ /* 0x002324000802017f */
[----:B----4-:R-:W-:Y:S05]  /*9890*/  @!P1 NANOSLEEP.SYNCS 0x989680 ;  /* 0x009896800000995d */ /* 0x010fea0003900000 */
[----:B------:R-:W4:Y:S02]  /*98a0*/  @!P1 SYNCS.PHASECHK.TRANS64 P1, [R0+URZ+0x36428], R5 ;  /* 0x03642805000095a7 */ /* 0x000f24000802007f */
[----:B----4-:R-:W-:Y:S05]  /*98b0*/  @!P1 BRA `(.L_x_5532) ;  /* 0xfffffffc00f09947 */ /* 0x010fea000383ffff */
[----:B------:R-:W-:Y:S05]  /*98c0*/  BRA `(.L_x_5566) ;  /* 0xfffffff000647947 */ /* 0x000fea000383ffff */
.L_x_5534:
[----:B----4-:R4:W1:Y:S02]  /*98d0*/  SYNCS.PHASECHK.TRANS64.TRYWAIT P1, [R0+URZ+0x36438], R3 ;  /* 0x03643803000075a7 */ /* 0x010864000802017f */
[----:B-1----:R-:W-:Y:S05]  /*98e0*/  @!P1 NANOSLEEP.SYNCS 0x989680 ;  /* 0x009896800000995d */ /* 0x002fea0003900000 */
[----:B------:R-:W1:Y:S02]  /*98f0*/  @!P1 SYNCS.PHASECHK.TRANS64 P1, [R0+URZ+0x36438], R3 ;  /* 0x03643803000095a7 */ /* 0x000e64000802007f */
[----:B-1----:R-:W-:Y:S05]  /*9900*/  @!P1 BRA `(.L_x_5534) ;  /* 0xfffffffc00f09947 */ /* 0x002fea000383ffff */
[----:B------:R-:W-:Y:S05]  /*9910*/  BRA `(.L_x_5567) ;  /* 0xfffffff400207947 */ /* 0x000fea000383ffff */
.L_x_5536:
[----:B------:R-:W-:Y:S01]  /*9920*/  BSSY B0, `(.L_x_5568) ;  /* 0x0000006000007945 */ /* 0x000fe20003800000 */
[----:B------:R-:W-:-:S07]  /*9930*/  IMAD.MOV.U32 R15, RZ, RZ, -0x1 ;  /* 0xffffffffff0f7424 */ /* 0x000fce00078e00ff */
[----:B------:R-:W-:Y:S05]  /*9940*/  WARPSYNC.COLLECTIVE R15, `(.L_x_5569) ;  /* 0x000000000f0c7348 */ /* 0x000fea0003c00000 */
[----:B------:R-:W-:Y:S02]  /*9950*/  ELECT P6, UR62, PT ;  /* 0x00000000003e782f */ /* 0x000fe400038c0000 */
[----:B------:R-:W-:Y:S01]  /*9960*/  MOV R14, UR62 ;  /* 0x0000003e000e7c02 */ /* 0x000fe20008000f00 */
[----:B------:R-:W-:Y:S10]  /*9970*/  ENDCOLLECTIVE ;  /* 0x000000000000791b */ /* 0x000ff40003800000 */
.L_x_5569:
[----:B------:R-:W-:Y:S05]  /*9980*/  BSYNC B0 ;  /* 0x0000000000007941 */ /* 0x000fea0003800000 */
.L_x_5568:
[----:B------:R-:W-:Y:S05]  /*9990*/  BRA `(.L_x_5570) ;  /* 0xfffffff400d87947 */ /* 0x000fea000383ffff */
.L_x_5538:
[----:B-1----:R1:W2:Y:S02]  /*99a0*/  SYNCS.PHASECHK.TRANS64.TRYWAIT P0, [R9+URZ], R2 ;  /* 0x00000002090075a7 */ /* 0x0022a4000800017f */
[----:B--2---:R-:W-:Y:S05]  /*99b0*/  @!P0 NANOSLEEP.SYNCS 0x989680 ;  /* 0x009896800000895d */ /* 0x004fea0003900000 */
[----:B------:R-:W2:Y:S02]  /*99c0*/  @!P0 SYNCS.PHASECHK.TRANS64 P0, [R9+URZ], R2 ;  /* 0x00000002090085a7 */ /* 0x000ea4000800007f */
[----:B--2---:R-:W-:Y:S05]  /*99d0*/  @!P0 BRA `(.L_x_5538) ;  /* 0xfffffffc00f08947 */ /* 0x004fea000383ffff */
[----:B------:R-:W-:Y:S05]  /*99e0*/  BRA `(.L_x_5571) ;  /* 0xfffffff800187947 */ /* 0x000fea000383ffff */
.L_x_5539:
[----:B--2---:R2:W3:Y:S02]  /*99f0*/  SYNCS.PHASECHK.TRANS64.TRYWAIT P0, [R3+URZ], R0 ;  /* 0x00000000030075a7 */ /* 0x0044e4000800017f */
[----:B---3--:R-:W-:Y:S05]  /*9a00*/  @!P0 NANOSLEEP.SYNCS 0x989680 ;  /* 0x009896800000895d */ /* 0x008fea0003900000 */
[----:B------:R-:W3:Y:S02]  /*9a10*/  @!P0 SYNCS.PHASECHK.TRANS64 P0, [R3+URZ], R0 ;  /* 0x00000000030085a7 */ /* 0x000ee4000800007f */
[----:B---3--:R-:W-:Y:S05]  /*9a20*/  @!P0 BRA `(.L_x_5539) ;  /* 0xfffffffc00f08947 */ /* 0x008fea000383ffff */
[----:B------:R-:W-:Y:S05]  /*9a30*/  BRA `(.L_x_5572) ;  /* 0xfffffff8000c7947 */ /* 0x000fea000383ffff */
.L_x_5573:
        /* <DEDUP_REMOVED lines=12> */
.L_x_7684:


//--------------------- .text._ZN7cutlass13device_kernelIN5flash11enable_sm90INS1_16FlashAttnBwdSm90INS1_25CollectiveMainloopBwdSm90ILi2ELi1ELi1EN4cute5tupleIJNS5_1CILi1EEES8_S8_EEENS6_IJNS7_ILi64EEENS7_ILi96EEENS7_ILi192EEEEEENS_6half_tEfNS_4arch4Sm90ELb0ELb1ELb0ELb1ELb0ELb0ELb1ELb0ELi3ELi1ELi1ELi1ELb0EEENS1_21CollectiveEpilogueBwdISD_SE_SG_Li384ELb1ELb1ELi3EEENS1_19SingleTileSchedulerILb1ELb0ELb0ELi96EEEEEEEEEvNT_6ParamsE --------------------------
	.section	.text._ZN7cutlass13device_kernelIN5flash11enable_sm90INS1_16FlashAttnBwdSm90INS1_25CollectiveMainloopBwdSm90ILi2ELi1ELi1EN4cute5tupleIJNS5_1CILi1EEES8_S8_EEENS6_IJNS7_ILi64EEENS7_ILi96EEENS7_ILi192EEEEEENS_6half_tEfNS_4arch4Sm90ELb0ELb1ELb0ELb1ELb0ELb0ELb1ELb0ELi3ELi1ELi1ELi1ELb0EEENS1_21CollectiveEpilogueBwdISD_SE_SG_Li384ELb1ELb1ELi3EEENS1_19SingleTileSchedulerILb1ELb0ELb0ELi96EEEEEEEEEvNT_6ParamsE,"ax",@progbits
	.align	128
.text._ZN7cutlass13device_kernelIN5flash11enable_sm90INS1_16FlashAttnBwdSm90INS1_25CollectiveMainloopBwdSm90ILi2ELi1ELi1EN4cute5tupleIJNS5_1CILi1EEES8_S8_EEENS6_IJNS7_ILi64EEENS7_ILi96EEENS7_ILi192EEEEEENS_6half_tEfNS_4arch4Sm90ELb0ELb1ELb0ELb1ELb0ELb0ELb1ELb0ELi3ELi1ELi1ELi1ELb0EEENS1_21CollectiveEpilogueBwdISD_SE_SG_Li384ELb1ELb1ELi3EEENS1_19SingleTileSchedulerILb1ELb0ELb0ELi96EEEEEEEEEvNT_6ParamsE:
        .type           _ZN7cutlass13device_kernelIN5flash11enable_sm90INS1_16FlashAttnBwdSm90INS1_25CollectiveMainloopBwdSm90ILi2ELi1ELi1EN4cute5tupleIJNS5_1CILi1EEES8_S8_EEENS6_IJNS7_ILi64EEENS7_ILi96EEENS7_ILi192EEEEEENS_6half_tEfNS_4arch4Sm90ELb0ELb1ELb0ELb1ELb0ELb0ELb1ELb0ELi3ELi1ELi1ELi1ELb0EEENS1_21CollectiveEpilogueBwdISD_SE_SG_Li384ELb1ELb1ELi3EEENS1_19SingleTileSchedulerILb1ELb0ELb0ELi96EEEEEEEEEvNT_6ParamsE,@function
        .size           _ZN7cutlass13device_kernelIN5flash11enable_sm90INS1_16FlashAttnBwdSm90INS1_25CollectiveMainloopBwdSm90ILi2ELi1ELi1EN4cute5tupleIJNS5_1CILi1EEES8_S8_EEENS6_IJNS7_ILi64EEENS7_ILi96EEENS7_ILi192EEEEEENS_6half_tEfNS_4arch4Sm90ELb0ELb1ELb0ELb1ELb0ELb0ELb1ELb0ELi3ELi1ELi1ELi1ELb0EEENS1_21CollectiveEpilogueBwdISD_SE_SG_Li384ELb1ELb1ELi3EEENS1_19SingleTileSchedulerILb1ELb0ELb0ELi96EEEEEEEEEvNT_6ParamsE,(.L_x_7685 - _ZN7cutlass13device_kernelIN5flash11enable_sm90INS1_16FlashAttnBwdSm90INS1_25CollectiveMainloopBwdSm90ILi2ELi1ELi1EN4cute5tupleIJNS5_1CILi1EEES8_S8_EEENS6_IJNS7_ILi64EEENS7_ILi96EEENS7_ILi192EEEEEENS_6half_tEfNS_4arch4Sm90ELb0ELb1ELb0ELb1ELb0ELb0ELb1ELb0ELi3ELi1ELi1ELi1ELb0EEENS1_21CollectiveEpilogueBwdISD_SE_SG_Li384ELb1ELb1ELi3EEENS1_19SingleTileSchedulerILb1ELb0ELb0ELi96EEEEEEEEEvNT_6ParamsE)
        .other          _ZN7cutlass13device_kernelIN5flash11enable_sm90INS1_16FlashAttnBwdSm90INS1_25CollectiveMainloopBwdSm90ILi2ELi1ELi1EN4cute5tupleIJNS5_1CILi1EEES8_S8_EEENS6_IJNS7_ILi64EEENS7_ILi96EEENS7_ILi192EEEEEENS_6half_tEfNS_4arch4Sm90ELb0ELb1ELb0ELb1ELb0ELb0ELb1ELb0ELi3ELi1ELi1ELi1ELb0EEENS1_21CollectiveEpilogueBwdISD_SE_SG_Li384ELb1ELb1ELi3EEENS1_19SingleTileSchedulerILb1ELb0ELb0ELi96EEEEEEEEEvNT_6ParamsE,@"STO_CUDA_ENTRY STV_DEFAULT"
_ZN7cutlass13device_kernelIN5flash11enable_sm90INS1_16FlashAttnBwdSm90INS1_25CollectiveMainloopBwdSm90ILi2ELi1ELi1EN4cute5tupleIJNS5_1CILi1EEES8_S8_EEENS6_IJNS7_ILi64EEENS7_ILi96EEENS7_ILi192EEEEEENS_6half_tEfNS_4arch4Sm90ELb0ELb1ELb0ELb1ELb0ELb0ELb1ELb0ELi3ELi1ELi1ELi1ELb0EEENS1_21CollectiveEpilogueBwdISD_SE_SG_Li384ELb1ELb1ELi3EEENS1_19SingleTileSchedulerILb1ELb0ELb0ELi96EEEEEEEEEvNT_6ParamsE:
        /* <DEDUP_REMOVED lines=23> */
.L_x_5575:
[----:B------:R-:W-:Y:S05]  /*0170*/  BSYNC B0 ;  /* 0x0000000000007941 */ /* 0x000fea0003800000 */
.L_x_5574:
        /* <DEDUP_REMOVED lines=37> */
.L_x_5576:
        /* <DEDUP_REMOVED lines=20> */
.L_x_5577:
[----:B------:R-:W-:Y:S01]  /*0510*/  PLOP3.LUT P0, PT, PT, PT, UP0, 0x80, 0x0 ;  /* 0x000000000000781c */ /* 0x000fe20003f0f008 */
[----:B------:R-:W-:Y:S01]  /*0520*/  NOP ;  /* 0x0000000000007918 */ /* 0x000fe20000000000 */
[----:B------:R-:W-:Y:S01]  /*0530*/  ULDC.64 UR46, c[0x0][0x208] ;  /* 0x00008200002e7ab9 */ /* 0x000fe20000000a00 */
[----:B------:R-:W-:Y:S01]  /*0540*/  BSSY B6, `(.L_x_5578) ;  /* 0x0000ab8000067945 */ /* 0x000fe20003800000 */
[----:B-12-4-:R-:W-:Y:S09]  /*0550*/  BAR.SYNC.DEFER_BLOCKING 0x0 ;  /* 0x0000000000007b1d */ /* 0x016ff20000010000 */
[----:B------:R-:W-:Y:S05]  /*0560*/  @!P0 BRA `(.L_x_5579) ;  /* 0x0000006400cc8947 */ /* 0x000fea0003800000 */
.L_x_5580:
        /* <DEDUP_REMOVED lines=21> */
.L_x_5581:
        /* <DEDUP_REMOVED lines=10> */
.L_x_5583:
[----:B------:R-:W2:Y:S02]  /*0760*/  LDC R0, c[0x0][0x8bc] ;  /* 0x00022f00ff007b82 */ /* 0x000ea40000000800 */
.L_x_5582:
[----:B------:R-:W-:-:S05]  /*0770*/  IMAD R5, R152, 0x60, RZ ;  /* 0x0000006098057824 */ /* 0x000fca00078e02ff */
[----:B--2--5:R-:W-:-:S04]  /*0780*/  ISETP.GE.AND P0, PT, R5, R0, PT ;  /* 0x000000000500720c */ /* 0x024fc80003f06270 */
[----:B------:R-:W-:-:S04]  /*0790*/  SEL R19, R19, 0xffffffff, !P0 ;  /* 0xffffffff13137807 */ /* 0x000fc80004000000 */
[----:B------:R-:W-:-:S13]  /*07a0*/  ISETP.GE.AND P0, PT, R19, RZ, PT ;  /* 0x000000ff1300720c */ /* 0x000fda0003f06270 */
        /* <DEDUP_REMOVED lines=11> */
.L_x_5585:
[----:B------:R-:W-:Y:S01]  /*0860*/  ULDC.64 UR4, c[0x0][0x770] ;  /* 0x0001dc0000047ab9 */ /* 0x000fe20000000a00 */
[----:B------:R-:W2:Y:S01]  /*0870*/  LDC R17, c[0x0][0x280] ;  /* 0x0000a000ff117b82 */ /* 0x000ea20000000800 */
        /* <DEDUP_REMOVED lines=8> */
.L_x_5586:
        /* <DEDUP_REMOVED lines=8> */
.L_x_5587:
[----:B------:R-:W-:Y:S02]  /*0980*/  ULDC.64 UR4, c[0x0][0x778] ;  /* 0x0001de0000047ab9 */ /* 0x000fe40000000a00 */
[----:B------:R-:W-:-:S04]  /*0990*/  ISETP.NE.U32.AND P0, PT, RZ, UR4, PT ;  /* 0x00000004ff007c0c */ /* 0x000fc8000bf05070 */
[----:B------:R-:W-:-:S13]  /*09a0*/  ISETP.NE.AND.EX P0, PT, RZ, UR5, PT, P0 ;  /* 0x00000005ff007c0c */ /* 0x000fda000bf05300 */
[----:B------:R-:W-:Y:S05]  /*09b0*/  @!P0 BRA `(.L_x_5588) ;  /* 0x0000000000148947 */ /* 0x000fea0003800000 */
[----:B-1----:R-:W1:Y:S02]  /*09c0*/  LDC.64 R2, c[0x0][0x778] ;  /* 0x0001de00ff027b82 */ /* 0x002e640000000a00 */
[----:B-1----:R-:W-:-:S05]  /*09d0*/  IMAD.WIDE R2, R19, 0x4, R2 ;  /* 0x0000000413027825 */ /* 0x002fca00078e0202 */
[----:B------:R-:W3:Y:S04]  /*09e0*/  LDG.E R18, desc[UR46][R2.64] ;  /* 0x0000002e02127981 */ /* 0x000ee8000c1e1900 */
[----:B------:R-:W3:Y:S02]  /*09f0*/  LDG.E R7, desc[UR46][R2.64+0x4] ;  /* 0x0000042e02077981 */ /* 0x000ee4000c1e1900 */
[----:B---3--:R-:W-:-:S07]  /*0a00*/  IMAD.IADD R18, R7, 0x1, -R18 ;  /* 0x0000000107127824 */ /* 0x008fce00078e0a12 */
.L_x_5588:
[----:B--2--5:R-:W-:Y:S01]  /*0a10*/  VIADD R0, R17, 0x3f ;  /* 0x0000003f11007836 */ /* 0x024fe20000000000 */
[----:B------:R-:W-:Y:S01]  /*0a20*/  ISETP.GE.AND P1, PT, R152, RZ, PT ;  /* 0x000000ff9800720c */ /* 0x000fe20003f26270 */
[----:B------:R-:W-:Y:S01]  /*0a30*/  ULDC UR4, c[0x0][0x74c] ;  /* 0x0001d30000047ab9 */ /* 0x000fe20000000800 */
[----:B-1----:R-:W-:Y:S02]  /*0a40*/  IADD3 R2, R5, R17, -R18 ;  /* 0x0000001105027210 */ /* 0x002fe40007ffe812 */
[----:B------:R-:W-:Y:S02]  /*0a50*/  SHF.R.S32.HI R3, RZ, 0x1f, R0 ;  /* 0x0000001fff037819 */ /* 0x000fe40000011400 */
[----:B------:R-:W-:Y:S01]  /*0a60*/  PLOP3.LUT P0, PT, PT, PT, PT, 0x80, 0x0 ;  /* 0x000000000000781c */ /* 0x000fe20003f0f070 */
[----:B------:R-:W-:Y:S01]  /*0a70*/  VIADD R2, R2, -UR4 ;  /* 0x8000000402027c36 */ /* 0x000fe20008000000 */
[----:B------:R-:W-:-:S04]  /*0a80*/  LEA.HI R3, R3, R0, RZ, 0x6 ;  /* 0x0000000003037211 */ /* 0x000fc800078f30ff */
[----:B------:R-:W-:Y:S02]  /*0a90*/  SHF.R.S32.HI R3, RZ, 0x6, R3 ;  /* 0x00000006ff037819 */ /* 0x000fe40000011403 */
[----:B------:R-:W-:Y:S02]  /*0aa0*/  SHF.R.S32.HI R7, RZ, 0x1f, R2 ;  /* 0x0000001fff077819 */ /* 0x000fe40000011402 */
[----:B------:R-:W-:Y:S02]  /*0ab0*/  R2UR UR37, R3 ;  /* 0x00000000032572ca */ /* 0x000fe400000e0000 */
[----:B------:R-:W-:Y:S01]  /*0ac0*/  LEA.HI R7, R7, R2, RZ, 0x6 ;  /* 0x0000000207077211 */ /* 0x000fe200078f30ff */
[----:B------:R-:W-:-:S12]  /*0ad0*/  @!P1 BRA `(.L_x_5589) ;  /* 0x0000000000249947 */ /* 0x000fd80003800000 */
[----:B------:R-:W-:Y:S01]  /*0ae0*/  IADD3 R0, -R18, 0x9f, R17 ;  /* 0x0000009f12007810 */ /* 0x000fe20007ffe111 */
[----:B------:R-:W-:-:S03]  /*0af0*/  ULDC UR4, c[0x0][0x748] ;  /* 0x0001d20000047ab9 */ /* 0x000fc60000000800 */
[----:B------:R-:W-:-:S04]  /*0b00*/  IADD3 R0, R0, UR4, R5 ;  /* 0x0000000400007c10 */ /* 0x000fc8000fffe005 */
[----:B------:R-:W-:-:S04]  /*0b10*/  SHF.R.S32.HI R3, RZ, 0x1f, R0 ;  /* 0x0000001fff037819 */ /* 0x000fc80000011400 */
[----:B------:R-:W-:-:S04]  /*0b20*/  LEA.HI R3, R3, R0, RZ, 0x6 ;  /* 0x0000000003037211 */ /* 0x000fc800078f30ff */
[----:B------:R-:W-:-:S04]  /*0b30*/  SHF.R.S32.HI R3, RZ, 0x6, R3 ;  /* 0x00000006ff037819 */ /* 0x000fc80000011403 */
[----:B------:R-:W-:-:S13]  /*0b40*/  R2UR UR4, R3 ;  /* 0x00000000030472ca */ /* 0x000fda00000e0000 */
[----:B------:R-:W-:-:S04]  /*0b50*/  UISETP.LT.AND UP0, UPT, UR37, UR4, UPT ;  /* 0x000000042500728c */ /* 0x000fc8000bf01270 */
[----:B------:R-:W-:-:S12]  /*0b60*/  USEL UR37, UR37, UR4, UP0 ;  /* 0x0000000425257287 */ /* 0x000fd80008000000 */
.L_x_5589:
        /* <DEDUP_REMOVED lines=8> */
[----:B------:R-:W-:Y:S02]  /*0bf0*/  ISETP.LT.AND P1, PT, R16, UR37, PT ;  /* 0x0000002510007c0c */ /* 0x000fe4000bf21270 */
        /* <DEDUP_REMOVED lines=69> */
.L_x_5592:
        /* <DEDUP_REMOVED lines=15> */
.L_x_5591:
        /* <DEDUP_REMOVED lines=20> */
.L_x_5594:
        /* <DEDUP_REMOVED lines=15> */
.L_x_5593:
        /* <DEDUP_REMOVED lines=8> */
.L_x_5740:
        /* <DEDUP_REMOVED lines=19> */
.L_x_5596:
[----:B------:R-:W-:Y:S01]  /*1520*/  IMAD.IADD R12, R9, 0x1, -R6 ;  /* 0x00000001090c7824 */ /* 0x000fe200078e0a06 */
[--C-:B------:R-:W-:Y:S01]  /*1530*/  SHF.R.S32.HI R5, RZ, 0x1, R2.reuse ;  /* 0x00000001ff057819 */ /* 0x100fe20000011402 */
[C---:B--2---:R-:W-:Y:S01]  /*1540*/  IMAD.HI R11, R13.reuse, 0x55555556, RZ ;  /* 0x555555560d0b7827 */ /* 0x044fe200078e02ff */
[----:B------:R-:W-:Y:S02]  /*1550*/  SHF.R.S32.HI R6, RZ, 0x1f, R2 ;  /* 0x0000001fff067819 */ /* 0x000fe40000011402 */
[----:B------:R-:W-:Y:S02]  /*1560*/  CS2R R70, SRZ ;  /* 0x0000000000467805 */ /* 0x000fe4000001ff00 */
[----:B------:R-:W-:Y:S01]  /*1570*/  SHF.R.S32.HI R10, RZ, 0x1f, R7 ;  /* 0x0000001fff0a7819 */ /* 0x000fe20000011407 */
[----:B------:R-:W-:Y:S01]  /*1580*/  IMAD R15, R13, 0x400, R0 ;  /* 0x000004000d0f7824 */ /* 0x000fe200078e0200 */
[----:B------:R-:W-:Y:S01]  /*1590*/  LEA.HI R6, R6, R5, RZ, 0x2 ;  /* 0x0000000506067211 */ /* 0x000fe200078f10ff */
[----:B------:R-:W-:Y:S01]  /*15a0*/  IMAD R152, R152, -0x60, RZ ;  /* 0xffffffa098987824 */ /* 0x000fe200078e02ff */
[----:B------:R-:W-:Y:S01]  /*15b0*/  LEA.HI R10, R10, R7, RZ, 0x3 ;  /* 0x000000070a0a7211 */ /* 0x000fe200078f18ff */
[----:B------:R-:W-:Y:S01]  /*15c0*/  IMAD.U32 R155, RZ, RZ, UR38 ;  /* 0x00000026ff9b7e24 */ /* 0x000fe2000f8e00ff */
[----:B------:R-:W-:-:S02]  /*15d0*/  LOP3.LUT R2, R2, 0x7fffffe, RZ, 0xc0, !PT ;  /* 0x07fffffe02027812 */ /* 0x000fc400078ec0ff */
[----:B------:R-:W-:Y:S02]  /*15e0*/  CS2R R68, SRZ ;  /* 0x0000000000447805 */ /* 0x000fe4000001ff00 */
[----:B------:R-:W-:Y:S01]  /*15f0*/  LOP3.LUT R6, R6, 0xfffffffc, RZ, 0xc0, !PT ;  /* 0xfffffffc06067812 */ /* 0x000fe200078ec0ff */
[----:B------:R-:W-:Y:S01]  /*1600*/  IMAD.SHL.U32 R10, R10, 0x20, RZ ;  /* 0x000000200a0a7824 */ /* 0x000fe200078e00ff */
[----:B------:R-:W-:Y:S01]  /*1610*/  SHF.R.S32.HI R3, RZ, 0x1f, R0 ;  /* 0x0000001fff037819 */ /* 0x000fe20000011400 */
[----:B------:R-:W-:Y:S01]  /*1620*/  IMAD.IADD R9, R7, 0x1, -R2 ;  /* 0x0000000107097824 */ /* 0x000fe200078e0a02 */
[----:B------:R-:W-:Y:S01]  /*1630*/  LEA.HI R14, R11, R11, RZ, 0x1 ;  /* 0x0000000b0b0e7211 */ /* 0x000fe200078f08ff */
[----:B------:R-:W-:Y:S01]  /*1640*/  IMAD.IADD R7, R5, 0x1, -R6 ;  /* 0x0000000105077824 */ /* 0x000fe200078e0a06 */
[----:B------:R-:W-:Y:S02]  /*1650*/  LOP3.LUT R10, R10, 0x7fffff00, RZ, 0xc0, !PT ;  /* 0x7fffff000a0a7812 */ /* 0x000fe400078ec0ff */
[----:B------:R-:W-:-:S02]  /*1660*/  CS2R R66, SRZ ;  /* 0x0000000000427805 */ /* 0x000fc4000001ff00 */
        /* <DEDUP_REMOVED lines=8> */
[----:B------:R-:W-:Y:S01]  /*16f0*/  SHF.R.S32.HI R4, RZ, 0x2, R2 ;  /* 0x00000002ff047819 */ /* 0x000fe20000011402 */
[----:B------:R-:W-:Y:S01]  /*1700*/  IMAD R9, R9, 0x20, R10 ;  /* 0x0000002009097824 */ /* 0x000fe200078e020a */
[----:B------:R-:W-:Y:S01]  /*1710*/  SHF.R.S32.HI R5, RZ, 0x1f, R2 ;  /* 0x0000001fff057819 */ /* 0x000fe20000011402 */
[----:B------:R-:W-:Y:S01]  /*1720*/  IMAD.IADD R13, R0, 0x1, -R13 ;  /* 0x00000001000d7824 */ /* 0x000fe200078e0a0d */
[----:B------:R-:W-:Y:S01]  /*1730*/  LOP3.LUT R6, R6, 0xc0, RZ, 0xc0, !PT ;  /* 0x000000c006067812 */ /* 0x000fe200078ec0ff */
[----:B------:R-:W-:Y:S01]  /*1740*/  IMAD R9, R12, 0x200, R9 ;  /* 0x000002000c097824 */ /* 0x000fe200078e0209 */
[----:B------:R-:W-:Y:S01]  /*1750*/  LEA.HI R5, R5, R4, RZ, 0x3 ;  /* 0x0000000405057211 */ /* 0x000fe200078f18ff */
[----:B------:R-:W-:Y:S01]  /*1760*/  IMAD.IADD R10, R18, 0x1, -R17 ;  /* 0x00000001120a7824 */ /* 0x000fe200078e0a11 */
[----:B------:R-:W-:Y:S01]  /*1770*/  LOP3.LUT R11, R6, 0x8, R11, 0xf8, !PT ;  /* 0x00000008060b7812 */ /* 0x000fe200078ef80b */
[----:B------:R-:W-:Y:S01]  /*1780*/  IMAD.IADD R18, R152, 0x1, R18 ;  /* 0x0000000198127824 */ /* 0x000fe200078e0212 */
[----:B------:R-:W-:Y:S01]  /*1790*/  SHF.R.U32.HI R0, RZ, 0x3, R6 ;  /* 0x00000003ff007819 */ /* 0x000fe20000011606 */
[----:B------:R-:W-:Y:S01]  /*17a0*/  IMAD R13, R14, 0x10, R13 ;  /* 0x000000100e0d7824 */ /* 0x000fe200078e020d */
[----:B------:R-:W-:Y:S01]  /*17b0*/  LOP3.LUT R5, R5, 0xfffffff8, RZ, 0xc0, !PT ;  /* 0xfffffff805057812 */ /* 0x000fe200078ec0ff */
[----:B------:R-:W-:Y:S01]  /*17c0*/  IMAD.MOV.U32 R12, RZ, RZ, 0x20 ;  /* 0x00000020ff0c7424 */ /* 0x000fe200078e00ff */
[----:B------:R-:W-:Y:S01]  /*17d0*/  LOP3.LUT R0, R11, R0, RZ, 0x3c, !PT ;  /* 0x000000000b007212 */ /* 0x000fe200078e3cff */
[----:B------:R-:W-:Y:S01]  /*17e0*/  IMAD.MOV.U32 R2, RZ, RZ, RZ ;  /* 0x000000ffff027224 */ /* 0x000fe200078e00ff */
[----:B------:R-:W-:Y:S01]  /*17f0*/  SHF.R.S32.HI R3, RZ, 0x5, R3 ;  /* 0x00000005ff037819 */ /* 0x000fe20000011403 */
[----:B------:R-:W-:Y:S01]  /*1800*/  IMAD.IADD R6, R4, 0x1, -R5 ;  /* 0x0000000104067824 */ /* 0x000fe200078e0a05 */
[----:B------:R-:W-:Y:S01]  /*1810*/  LOP3.LUT P0, RZ, R7, 0x2, RZ, 0xc0, !PT ;  /* 0x0000000207ff7812 */ /* 0x000fe2000780c0ff */
[----:B------:R-:W-:Y:S01]  /*1820*/  IMAD.IADD R9, R9, 0x1, R0 ;  /* 0x0000000109097824 */ /* 0x000fe200078e0200 */
[----:B------:R-:W-:Y:S01]  /*1830*/  IADD3 R4, -R17, 0x1, R18 ;  /* 0x0000000111047810 */ /* 0x000fe20007ffe112 */
[----:B------:R-:W-:Y:S01]  /*1840*/  IMAD R6, R3, 0x10, R6 ;  /* 0x0000001003067824 */ /* 0x000fe200078e0206 */
[----:B------:R-:W-:Y:S01]  /*1850*/  SEL R12, R12, 0xffffffe0, !P0 ;  /* 0xffffffe00c0c7807 */ /* 0x000fe20004000000 */
[----:B------:R-:W-:Y:S01]  /*1860*/  IMAD.SHL.U32 R0, R15, 0x4, RZ ;  /* 0x000000040f007824 */ /* 0x000fe200078e00ff */
[----:B------:R-:W-:Y:S01]  /*1870*/  LEA R9, R9, UR36, 0x1 ;  /* 0x0000002409097c11 */ /* 0x000fe2000f8e08ff */
[----:B------:R-:W-:Y:S01]  /*1880*/  IMAD.SHL.U32 R3, R13, 0x2, RZ ;  /* 0x000000020d037824 */ /* 0x000fe200078e00ff */
[----:B------:R-:W-:Y:S01]  /*1890*/  CS2R R64, SRZ ;  /* 0x0000000000407805 */ /* 0x000fe2000001ff00 */
[----:B------:R-:W-:Y:S01]  /*18a0*/  IMAD.MOV.U32 R7, RZ, RZ, RZ ;  /* 0x000000ffff077224 */ /* 0x000fe200078e00ff */
[----:B------:R-:W-:Y:S01]  /*18b0*/  CS2R R62, SRZ ;  /* 0x00000000003e7805 */ /* 0x000fe2000001ff00 */
[----:B------:R-:W-:Y:S01]  /*18c0*/  IMAD.IADD R11, R18, 0x1, -R3 ;  /* 0x00000001120b7824 */ /* 0x000fe200078e0a03 */
        /* <DEDUP_REMOVED lines=44> */
[----:B------:R-:W-:Y:S01]  /*1b90*/  LOP3.LUT R155, R155, 0x1, RZ, 0xfc, !PT ;  /* 0x000000019b9b7812 */ /* 0x000fe200078efcff */
[--C-:B------:R-:W-:Y:S01]  /*1ba0*/  IMAD.IADD R4, R4, 0x1, -R3.reuse ;  /* 0x0000000104047824 */ /* 0x100fe200078e0a03 */
[----:B------:R-:W-:Y:S01]  /*1bb0*/  LEA R0, R0, UR36, 0x2 ;  /* 0x0000002400007c11 */ /* 0x000fe2000f8e10ff */
[----:B------:R-:W-:Y:S01]  /*1bc0*/  IMAD.IADD R18, R152, 0x1, -R3 ;  /* 0x0000000198127824 */ /* 0x000fe200078e0a03 */
[----:B------:R-:W-:-:S07]  /*1bd0*/  IADD3 R17, R12, 0x30400, R9 ;  /* 0x000304000c117810 */ /* 0x000fce0007ffe009 */
.L_x_5616:
[----:B------:R-:W-:-:S13]  /*1be0*/  ISETP.NE.AND P0, PT, R155, 0x3, PT ;  /* 0x000000039b00780c */ /* 0x000fda0003f05270 */
[----:B-1----:R-:W-:Y:S05]  /*1bf0*/  @!P0 BRA `(.L_x_5598) ;  /* 0x0000000000048947 */ /* 0x002fea0003800000 */
[----:B------:R-:W-:Y:S01]  /*1c00*/  BPT.TRAP 0x1 ;  /* 0x000000040000795c */ /* 0x000fe20000300000 */
.L_x_5598:
[----:B------:R-:W-:Y:S02]  /*1c10*/  LEA R3, R2, UR36, 0x3 ;  /* 0x0000002402037c11 */ /* 0x000fe4000f8e18ff */
[----:B------:R-:W-:-:S04]  /*1c20*/  SHF.L.U32 R12, R7, 0x1f, RZ ;  /* 0x0000001f070c7819 */ /* 0x000fc800000006ff */
[----:B------:R1:W2:Y:S01]  /*1c30*/  SYNCS.PHASECHK.TRANS64.TRYWAIT P1, [R3+URZ+0x36410], R12 ;  /* 0x0364100c030075a7 */ /* 0x0002a2000802017f */
[----:B------:R-:W-:Y:S05]  /*1c40*/  @!P0 BRA `(.L_x_5599) ;  /* 0x0000000000048947 */ /* 0x000fea0003800000 */
[----:B------:R-:W-:Y:S01]  /*1c50*/  BPT.TRAP 0x1 ;  /* 0x000000040000795c */ /* 0x000fe20000300000 */
.L_x_5599:
[----:B--2---:R-:W-:Y:S05]  /*1c60*/  @P1 BRA `(.L_x_5600) ;  /* 0x0000000000081947 */ /* 0x004fea0003800000 */
[----:B------:R-:W2:Y:S02]  /*1c70*/  SYNCS.PHASECHK.TRANS64.TRYWAIT P1, [R3+URZ+0x36410], R12 ;  /* 0x0364100c030075a7 */ /* 0x000ea4000802017f */
[----:B--2---:R-:W-:Y:S05]  /*1c80*/  @!P1 BRA `(.L_x_5601) ;  /* 0x0000009400449947 */ /* 0x004fea0003800000 */
.L_x_5600:
        /* <DEDUP_REMOVED lines=103> */
.L_x_5602:
[----:B------:R-:W-:-:S04]  /*2300*/  SHF.L.U32 R13, R5, 0x1f, RZ ;  /* 0x0000001f050d7819 */ /* 0x000fc800000006ff */
[----:B------:R4:W1:Y:S01]  /*2310*/  SYNCS.PHASECHK.TRANS64.TRYWAIT P1, [UR36+0x36430], R13 ;  /* 0x0364300dff0075a7 */ /* 0x0008620008020164 */
[----:B------:R-:W-:Y:S05]  /*2320*/  @!P0 BRA `(.L_x_5603) ;  /* 0x0000000000048947 */ /* 0x000fea0003800000 */
[----:B------:R-:W-:Y:S01]  /*2330*/  BPT.TRAP 0x1 ;  /* 0x000000040000795c */ /* 0x000fe20000300000 */
.L_x_5603:
[----:B-1----:R-:W-:Y:S05]  /*2340*/  @P1 BRA `(.L_x_5604) ;  /* 0x0000000000081947 */ /* 0x002fea0003800000 */
[----:B------:R-:W1:Y:S02]  /*2350*/  SYNCS.PHASECHK.TRANS64.TRYWAIT P1, [UR36+0x36430], R13 ;  /* 0x0364300dff0075a7 */ /* 0x000e640008020164 */
[----:B-1----:R-:W-:Y:S05]  /*2360*/  @!P1 BRA `(.L_x_5605) ;  /* 0x0000008c00a09947 */ /* 0x002fea0003800000 */
.L_x_5604:
[----:B------:R-:W-:Y:S01]  /*2370*/  UIADD3 UR5, UR36, 0x2a000, URZ ;  /* 0x0002a00024057890 */ /* 0x000fe2000fffe03f */
[----:B------:R-:W-:Y:S01]  /*2380*/  WARPGROUP.ARRIVE ;  /* 0x00000000000079c5 */ /* 0x000fe20000000000 */
[----:B------:R-:W-:Y:S01]  /*2390*/  UIADD3 UR4, UR4, 0x9000, URZ ;  /* 0x0000900004047890 */ /* 0x000fe2000fffe03f */
[----:B------:R-:W-:Y:S01]  /*23a0*/  IMAD R15, R16, 0x40, R6 ;  /* 0x00000040100f7824 */ /* 0x000fe200078e0206 */
[----:B------:R-:W-:Y:S01]  /*23b0*/  USHF.R.U32.HI UR5, URZ, 0x4, UR5 ;  /* 0x000000043f057899 */ /* 0x000fe20008011605 */
[----:B------:R-:W-:Y:S01]  /*23c0*/  VIADD R20, R4, UR41 ;  /* 0x0000002904147c36 */ /* 0x000fe20008000000 */
[----:B------:R-:W-:Y:S02]  /*23d0*/  USHF.R.U32.HI UR4, URZ, 0x4, UR4 ;  /* 0x000000043f047899 */ /* 0x000fe40008011604 */
[----:B------:R-:W-:Y:S02]  /*23e0*/  ULOP3.LUT UR5, UR5, 0x3fff, URZ, 0xc0, !UPT ;  /* 0x00003fff05057892 */ /* 0x000fe4000f8ec03f */
[----:B------:R-:W-:Y:S01]  /*23f0*/  ULOP3.LUT UR6, UR4, 0x3fff, URZ, 0xc0, !UPT ;  /* 0x00003fff04067892 */ /* 0x000fe2000f8ec03f */
[----:B----4-:R-:W-:Y:S01]  /*2400*/  VIADDMNMX R13, R15, R20, R11, PT ;  /* 0x000000140f0d7246 */ /* 0x010fe2000380010b */
[----:B------:R-:W-:-:S02]  /*2410*/  ULOP3.LUT UR4, UR5, 0x10000, URZ, 0xfc, !UPT ;  /* 0x0001000005047892 */ /* 0x000fc4000f8efc3f */
        /* <DEDUP_REMOVED lines=88> */
[----:B------:R-:W-:Y:S01]  /*29a0*/  IMAD.IADD R23, R10, 0x1, R15 ;  /* 0x000000010a177824 */ /* 0x000fe200078e020f */
[----:B------:R-:W-:Y:S04]  /*29b0*/  BSSY B0, `(.L_x_5607) ;  /* 0x0000012000007945 */ /* 0x000fe80003800000 */
        /* <DEDUP_REMOVED lines=11> */
.L_x_5608:
[----:B------:R-:W-:-:S06]  /*2a70*/  UISETP.NE.AND UP0, UPT, UR42, 0x1, UPT ;  /* 0x000000012a00788c */ /* 0x000fcc000bf05270 */
[----:B------:R-:W-:-:S05]  /*2a80*/  PLOP3.LUT P1, PT, PT, PT, UP0, 0x80, 0x0 ;  /* 0x000000000000781c */ /* 0x000fca0003f2f008 */
[----:B------:R-:W-:-:S08]  /*2a90*/  @UP0 ULDC UR5, c[0x0][0x754] ;  /* 0x0001d50000050ab9 */ /* 0x000fd00000000800 */
[----:B------:R-:W-:Y:S01]  /*2aa0*/  @P1 IMAD.HI.U32 R12, R23, UR5, RZ ;  /* 0x00000005170c1c27 */ /* 0x000fe2000f8e00ff */
[----:B------:R-:W-:-:S04]  /*2ab0*/  @UP0 ULDC UR5, c[0x0][0x758] ;  /* 0x0001d60000050ab9 */ /* 0x000fc80000000800 */
[----:B------:R-:W-:-:S07]  /*2ac0*/  @P1 SHF.R.U32.HI R23, RZ, UR5, R12 ;  /* 0x00000005ff171c19 */ /* 0x000fce000801160c */
.L_x_5609:
[----:B------:R-:W-:Y:S05]  /*2ad0*/  BSYNC B0 ;  /* 0x0000000000007941 */ /* 0x000fea0003800000 */
.L_x_5607:
[----:B------:R-:W-:Y:S01]  /*2ae0*/  IMAD R23, R23, UR42, R18 ;  /* 0x0000002a17177c24 */ /* 0x000fe2000f8e0212 */
[----:B------:R-:W-:-:S04]  /*2af0*/  IADD3 R12, R15, UR4, R4 ;  /* 0x000000040f0c7c10 */ /* 0x000fc8000fffe004 */
[----:B------:R-:W-:Y:S02]  /*2b00*/  VIADDMNMX R13, R23, UR42, R13, PT ;  /* 0x0000002a170d7c46 */ /* 0x000fe4000b80010d */
[----:B------:R-:W-:-:S07]  /*2b10*/  VIMNMX R12, R12, R23, !PT ;  /* 0x000000170c0c7248 */ /* 0x000fce0007fe0100 */
.L_x_5606:
        /* <DEDUP_REMOVED lines=51> */
.L_x_5612:
[----:B------:R-:W-:-:S06]  /*2e50*/  UISETP.NE.AND UP0, UPT, UR42, 0x1, UPT ;  /* 0x000000012a00788c */ /* 0x000fcc000bf05270 */
[----:B------:R-:W-:-:S05]  /*2e60*/  PLOP3.LUT P6, PT, PT, PT, UP0, 0x80, 0x0 ;  /* 0x000000000000781c */ /* 0x000fca0003fcf008 */
[----:B------:R-:W-:-:S08]  /*2e70*/  @UP0 ULDC UR4, c[0x0][0x754] ;  /* 0x0001d50000040ab9 */ /* 0x000fd00000000800 */
[----:B------:R-:W-:Y:S01]  /*2e80*/  @P6 IMAD.HI.U32 R12, R13, UR4, RZ ;  /* 0x000000040d0c6c27 */ /* 0x000fe2000f8e00ff */
[----:B------:R-:W-:Y:S01]  /*2e90*/  PLOP3.LUT P6, PT, PT, PT, UP0, 0x80, 0x0 ;  /* 0x000000000000781c */ /* 0x000fe20003fcf008 */
[----:B------:R-:W-:-:S12]  /*2ea0*/  @UP0 ULDC UR4, c[0x0][0x758] ;  /* 0x0001d60000040ab9 */ /* 0x000fd80000000800 */
[----:B------:R-:W-:-:S07]  /*2eb0*/  @P6 SHF.R.U32.HI R13, RZ, UR4, R12 ;  /* 0x00000004ff0d6c19 */ /* 0x000fce000801160c */
.L_x_5613:
[----:B------:R-:W-:Y:S05]  /*2ec0*/  BSYNC B0 ;  /* 0x0000000000007941 */ /* 0x000fea0003800000 */
.L_x_5611:
[----:B------:R-:W-:-:S05]  /*2ed0*/  IMAD R13, R13, UR42, R18 ;  /* 0x0000002a0d0d7c24 */ /* 0x000fca000f8e0212 */
[----:B------:R-:W-:Y:S02]  /*2ee0*/  VIMNMX R14, R14, R13, !PT ;  /* 0x0000000d0e0e7248 */ /* 0x000fe40007fe0100 */
[----:B------:R-:W-:-:S07]  /*2ef0*/  VIADDMNMX R20, R13, UR42, R20, PT ;  /* 0x0000002a0d147c46 */ /* 0x000fce000b800114 */
.L_x_5610:
[----:B------:R-:W-:Y:S01]  /*2f00*/  ISETP.GT.AND P2, PT, R14, 0x1, !P2 ;  /* 0x000000010e00780c */ /* 0x000fe20005744270 */
[--C-:B--2---:R-:W-:Y:S01]  /*2f10*/  FFMA.FTZ R13, R23, UR43, -R22.reuse ;  /* 0x0000002b170d7c23 */ /* 0x104fe20008010816 */
[--C-:B------:R-:W-:Y:S01]  /*2f20*/  FFMA.FTZ R23, R144, UR43, -R22.reuse ;  /* 0x0000002b90177c23 */ /* 0x100fe20008010816 */
[--C-:B------:R-:W-:Y:S01]  /*2f30*/  FFMA.FTZ R144, R145, UR43, -R22.reuse ;  /* 0x0000002b91907c23 */ /* 0x100fe20008010816 */
[----:B------:R-:W-:Y:S01]  /*2f40*/  ISETP.LT.OR P2, PT, R20, 0x2, P2 ;  /* 0x000000021400780c */ /* 0x000fe20001741670 */
[--C-:B------:R-:W-:Y:S01]  /*2f50*/  FFMA.FTZ R140, R141, UR43, -R22.reuse ;  /* 0x0000002b8d8c7c23 */ /* 0x100fe20008010816 */
[----:B------:R-:W-:Y:S01]  /*2f60*/  ISETP.GT.AND P3, PT, R14, 0x8, !P3 ;  /* 0x000000080e00780c */ /* 0x000fe20005f64270 */
[--C-:B------:R-:W-:Y:S01]  /*2f70*/  FFMA.FTZ R136, R137, UR43, -R22.reuse ;  /* 0x0000002b89887c23 */ /* 0x100fe20008010816 */
[----:B------:R-:W-:Y:S01]  /*2f80*/  FSEL R12, R139, -INF , !P2 ;  /* 0xff8000008b0c7808 */ /* 0x000fe20005000000 */
[--C-:B------:R-:W-:Y:S01]  /*2f90*/  FFMA.FTZ R139, R148, UR43, -R22.reuse ;  /* 0x0000002b948b7c23 */ /* 0x100fe20008010816 */
[----:B------:R-:W-:Y:S01]  /*2fa0*/  LEA R148, R6, UR36, 0x2 ;  /* 0x0000002406947c11 */ /* 0x000fe2000f8e10ff */
[--C-:B------:R-:W-:Y:S01]  /*2fb0*/  FFMA.FTZ R15, R157, UR43, -R22.reuse ;  /* 0x0000002b9d0f7c23 */ /* 0x100fe20008010816 */
[----:B------:R-:W-:Y:S01]  /*2fc0*/  ISETP.GE.AND P6, PT, R152, 0x12, PT ;  /* 0x000000129800780c */ /* 0x000fe20003fc6270 */
[--C-:B---3--:R-:W-:Y:S01]  /*2fd0*/  FFMA.FTZ R137, R12, UR43, -R21.reuse ;  /* 0x0000002b0c897c23 */ /* 0x108fe20008010815 */
[----:B------:R-:W-:Y:S01]  /*2fe0*/  ISETP.LT.OR P3, PT, R20, 0x9, P3 ;  /* 0x000000091400780c */ /* 0x000fe20001f61670 */
[----:B------:R-:W1:Y:S01]  /*2ff0*/  LDS R145, [R148+0x30200] ;  /* 0x0302000094917984 */ /* 0x000e620000000800 */
[C---:B------:R-:W-:Y:S01]  /*3000*/  ISETP.GT.AND P5, PT, R14.reuse, 0x10, !P5 ;  /* 0x000000100e00780c */ /* 0x040fe20006fa4270 */
[----:B------:R-:W-:Y:S01]  /*3010*/  FFMA.FTZ R22, R149, UR43, -R22 ;  /* 0x0000002b95167c23 */ /* 0x000fe20008010816 */
[C---:B------:R-:W-:Y:S01]  /*3020*/  ISETP.GT.AND P4, PT, R14.reuse, 0x9, !P4 ;  /* 0x000000090e00780c */ /* 0x040fe20006784270 */
[----:B------:R-:W2:Y:S01]  /*3030*/  LDS R141, [R148+0x30220] ;  /* 0x03022000948d7984 */ /* 0x000ea20000000800 */
[----:B------:R-:W-:Y:S01]  /*3040*/  ISETP.GT.AND P2, PT, R14, 0x11, !P6 ;  /* 0x000000110e00780c */ /* 0x000fe20007744270 */
[----:B------:R-:W3:Y:S01]  /*3050*/  MUFU.EX2 R13, R13 ;  /* 0x0000000d000d7308 */ /* 0x000ee20000000800 */
[----:B------:R-:W-:Y:S01]  /*3060*/  ISETP.GE.AND P6, PT, R152, 0x1a, PT ;  /* 0x0000001a9800780c */ /* 0x000fe20003fc6270 */
[----:B------:R-:W-:Y:S01]  /*3070*/  USHF.R.U32.HI UR6, URZ, 0x4, UR39 ;  /* 0x000000043f067899 */ /* 0x000fe20008011627 */
[----:B------:R-:W-:Y:S01]  /*3080*/  FSEL R142, R142, -INF , !P3 ;  /* 0xff8000008e8e7808 */ /* 0x000fe20005800000 */
[----:B------:R-:W-:Y:S01]  /*3090*/  UMOV UR11, 0x80000020 ;  /* 0x80000020000b7882 */ /* 0x000fe20000000000 */
[----:B------:R-:W-:Y:S01]  /*30a0*/  ISETP.GE.AND P3, PT, R152, 0x19, PT ;  /* 0x000000199800780c */ /* 0x000fe20003f66270 */
[----:B------:R-:W-:Y:S01]  /*30b0*/  ULOP3.LUT UR6, UR6, 0x3fff, URZ, 0xc0, !UPT ;  /* 0x00003fff06067892 */ /* 0x000fe2000f8ec03f */
        /* <DEDUP_REMOVED lines=9> */
[----:B------:R-:W-:Y:S01]  /*3150*/  UMOV UR13, 0x80000020 ;  /* 0x80000020000d7882 */ /* 0x000fe20000000000 */
[----:B------:R-:W-:Y:S01]  /*3160*/  FSEL R146, R146, -INF , !P5 ;  /* 0xff80000092927808 */ /* 0x000fe20006800000 */
[----:B------:R-:W4:Y:S01]  /*3170*/  MUFU.EX2 R15, R15 ;  /* 0x0000000f000f7308 */ /* 0x000f220000000800 */
[----:B------:R-:W-:Y:S01]  /*3180*/  FSEL R12, R143, -INF , !P4 ;  /* 0xff8000008f0c7808 */ /* 0x000fe20006000000 */
[----:B------:R-:W-:Y:S01]  /*3190*/  UMOV UR10, UR12 ;  /* 0x0000000c000a7c82 */ /* 0x000fe20008000000 */
        /* <DEDUP_REMOVED lines=8> */
[----:B------:R-:W-:-:S02]  /*3220*/  FSEL R14, R138, -INF , !P1 ;  /* 0xff8000008a0e7808 */ /* 0x000fc40004800000 */
[----:B------:R-:W-:Y:S02]  /*3230*/  FSEL R146, R151, -INF , !P6 ;  /* 0xff80000097927808 */ /* 0x000fe40007000000 */
        /* <DEDUP_REMOVED lines=162> */
.L_x_5614:
        /* <DEDUP_REMOVED lines=59> */
.L_x_5615:
        /* <DEDUP_REMOVED lines=62> */
.L_x_5590:
[----:B------:R-:W-:Y:S05]  /*43f0*/  @P0 BRA `(.L_x_5617) ;  /* 0x0000001400f00947 */ /* 0x000fea0003800000 */
[----:B------:R-:W2:Y:S01]  /*4400*/  S2R R0, SR_TID.X ;  /* 0x0000000000007919 */ /* 0x000ea20000002100 */
[----:B------:R-:W3:Y:S01]  /*4410*/  S2UR UR5, SR_CgaCtaId ;  /* 0x00000000000579c3 */ /* 0x000ee20000008800 */
        /* <DEDUP_REMOVED lines=13> */
[----:B---3--:R-:W-:Y:S01]  /*44f0*/  ULEA UR4, UR5, UR4, 0x18 ;  /* 0x0000000405047291 */ /* 0x008fe2000f8ec03f */
[----:B------:R-:W-:Y:S02]  /*4500*/  F2FP.F16.F32.PACK_AB R90, R93, R92 ;  /* 0x0000005c5d5a723e */ /* 0x000fe400000000ff */
[----:B------:R-:W-:-:S02]  /*4510*/  F2FP.F16.F32.PACK_AB R91, R95, R94 ;  /* 0x0000005e5f5b723e */ /* 0x000fc400000000ff */
[----:B------:R-:W-:Y:S01]  /*4520*/  F2FP.F16.F32.PACK_AB R97, R99, R98 ;  /* 0x000000626361723e */ /* 0x000fe200000000ff */
[----:B--2---:R-:W-:Y:S01]  /*4530*/  VIADD R0, R0, 0xffffff80 ;  /* 0xffffff8000007836 */ /* 0x004fe20000000000 */
[----:B------:R-:W-:Y:S02]  /*4540*/  F2FP.F16.F32.PACK_AB R104, R105, R104 ;  /* 0x000000686968723e */ /* 0x000fe400000000ff */
[----:B------:R-:W-:Y:S01]  /*4550*/  F2FP.F16.F32.PACK_AB R98, R101, R100 ;  /* 0x000000646562723e */ /* 0x000fe200000000ff */
[----:B------:R-:W-:Y:S01]  /*4560*/  IMAD.SHL.U32 R2, R0, 0x40, RZ ;  /* 0x0000004000027824 */ /* 0x000fe200078e00ff */
        /* <DEDUP_REMOVED lines=8> */
[----:B-1----:R-:W-:-:S02]  /*45f0*/  LEA.HI R3, R7, R0, RZ, 0x3 ;  /* 0x0000000007037211 */ /* 0x002fc400078f18ff */
        /* <DEDUP_REMOVED lines=95> */
.L_x_5618:
        /* <DEDUP_REMOVED lines=21> */
[CC--:B------:R-:W-:Y:S01]  /*4d40*/  ISETP.GE.AND P3, PT, R45.reuse, R46.reuse, PT ;  /* 0x0000002e2d00720c */ /* 0x0c0fe20003f66270 */
[----:B------:R1:W1:Y:S01]  /*4d50*/  LDS.128 R20, [R0+0x2000] ;  /* 0x0020000000147984 */ /* 0x0002620000000c00 */
[----:B------:R-:W-:Y:S01]  /*4d60*/  SHF.R.S32.HI R36, RZ, 0x1f, R19 ;  /* 0x0000001fff247819 */ /* 0x000fe20000011413 */
[----:B------:R-:W-:Y:S01]  /*4d70*/  ULDC.64 UR6, c[0x0][0x858] ;  /* 0x0002160000067ab9 */ /* 0x000fe20000000a00 */
[----:B------:R-:W-:Y:S01]  /*4d80*/  ISETP.GE.AND P5, PT, R18, R46, PT ;  /* 0x0000002e1200720c */ /* 0x000fe20003fa6270 */
[----:B------:R1:W1:Y:S01]  /*4d90*/  LDS.128 R24, [R0+0x2800] ;  /* 0x0028000000187984 */ /* 0x0002620000000c00 */
[C---:B------:R-:W-:Y:S01]  /*4da0*/  IADD3 R16, P1, R45.reuse, R16, RZ ;  /* 0x000000102d107210 */ /* 0x040fe20007f3e0ff */
[----:B------:R-:W-:Y:S01]  /*4db0*/  VIADD R18, R45, 0x40 ;  /* 0x000000402d127836 */ /* 0x000fe20000000000 */
[----:B------:R-:W-:Y:S01]  /*4dc0*/  ISETP.GE.OR P6, PT, R2, UR8, P3 ;  /* 0x0000000802007c0c */ /* 0x000fe20009fc6670 */
[----:B------:R-:W-:Y:S01]  /*4dd0*/  IMAD.IADD R35, R35, 0x1, R37 ;  /* 0x0000000123237824 */ /* 0x000fe200078e0225 */
[----:B------:R-:W-:Y:S01]  /*4de0*/  SEL R44, R36, RZ, !P0 ;  /* 0x000000ff242c7207 */ /* 0x000fe20004000000 */
[----:B------:R-:W-:Y:S01]  /*4df0*/  BSSY B0, `(.L_x_5619) ;  /* 0x0000016000007945 */ /* 0x000fe20003800000 */
[----:B------:R-:W-:-:S02]  /*4e00*/  LEA.HI.X.SX32 R17, R45, R17, 0x1, P1 ;  /* 0x000000112d117211 */ /* 0x000fc400008f0eff */
[----:B------:R-:W-:Y:S01]  /*4e10*/  ISETP.GE.AND P1, PT, R18, R46, PT ;  /* 0x0000002e1200720c */ /* 0x000fe20003f26270 */
[----:B------:R-:W-:Y:S01]  /*4e20*/  IMAD R18, R44, UR6, RZ ;  /* 0x000000062c127c24 */ /* 0x000fe2000f8e02ff */
[----:B------:R-:W-:Y:S01]  /*4e30*/  SEL R47, R19, RZ, !P0 ;  /* 0x000000ff132f7207 */ /* 0x000fe20004000000 */
[----:B------:R-:W-:Y:S01]  /*4e40*/  IMAD.WIDE R16, R38, 0x60, R16 ;  /* 0x0000006026107825 */ /* 0x000fe200078e0210 */
[----:B------:R-:W-:-:S03]  /*4e50*/  ISETP.GE.OR P0, PT, R2, UR8, P4 ;  /* 0x0000000802007c0c */ /* 0x000fc6000a706670 */
        /* <DEDUP_REMOVED lines=15> */
.L_x_5620:
[----:B------:R-:W-:Y:S05]  /*4f50*/  BSYNC B0 ;  /* 0x0000000000007941 */ /* 0x000fea0003800000 */
.L_x_5619:
        /* <DEDUP_REMOVED lines=15> */
.L_x_5622:
[----:B------:R-:W-:Y:S05]  /*5050*/  BSYNC B0 ;  /* 0x0000000000007941 */ /* 0x000fea0003800000 */
.L_x_5621:
        /* <DEDUP_REMOVED lines=18> */
.L_x_5624:
[----:B------:R-:W-:Y:S05]  /*5180*/  BSYNC B0 ;  /* 0x0000000000007941 */ /* 0x000fea0003800000 */
.L_x_5623:
        /* <DEDUP_REMOVED lines=17> */
.L_x_5626:
[----:B------:R-:W-:Y:S05]  /*52a0*/  BSYNC B0 ;  /* 0x0000000000007941 */ /* 0x000fea0003800000 */
.L_x_5625:
        /* <DEDUP_REMOVED lines=18> */
.L_x_5628:
[----:B------:R-:W-:Y:S05]  /*53d0*/  BSYNC B0 ;  /* 0x0000000000007941 */ /* 0x000fea0003800000 */
.L_x_5627:
        /* <DEDUP_REMOVED lines=19> */
.L_x_5630:
[----:B------:R-:W-:Y:S05]  /*5510*/  BSYNC B0 ;  /* 0x0000000000007941 */ /* 0x000fea0003800000 */
.L_x_5629:
        /* <DEDUP_REMOVED lines=26> */
.L_x_5632:
[----:B------:R-:W-:Y:S05]  /*56c0*/  BSYNC B0 ;  /* 0x0000000000007941 */ /* 0x000fea0003800000 */
.L_x_5631:
        /* <DEDUP_REMOVED lines=15> */
.L_x_5634:
[----:B------:R-:W-:Y:S05]  /*57c0*/  BSYNC B0 ;  /* 0x0000000000007941 */ /* 0x000fea0003800000 */
.L_x_5633:
        /* <DEDUP_REMOVED lines=15> */
.L_x_5636:
[----:B------:R-:W-:Y:S05]  /*58c0*/  BSYNC B0 ;  /* 0x0000000000007941 */ /* 0x000fea0003800000 */
.L_x_5635:
        /* <DEDUP_REMOVED lines=15> */
.L_x_5638:
[----:B------:R-:W-:Y:S05]  /*59c0*/  BSYNC B0 ;  /* 0x0000000000007941 */ /* 0x000fea0003800000 */
.L_x_5637:
        /* <DEDUP_REMOVED lines=15> */
.L_x_5640:
[----:B------:R-:W-:Y:S05]  /*5ac0*/  BSYNC B0 ;  /* 0x0000000000007941 */ /* 0x000fea0003800000 */
.L_x_5639:
        /* <DEDUP_REMOVED lines=15> */
.L_x_5617:
[----:B------:R-:W2:Y:S08]  /*5bc0*/  LDC.64 R4, c[0x0][0x870] ;  /* 0x00021c00ff047b82 */ /* 0x000eb00000000a00 */
[----:B-1----:R-:W1:Y:S01]  /*5bd0*/  LDC.64 R2, c[0x0][0x870] ;  /* 0x00021c00ff027b82 */ /* 0x002e620000000a00 */
[----:B------:R-:W-:Y:S01]  /*5be0*/  ULDC UR4, c[0x0][0x808] ;  /* 0x0002020000047ab9 */ /* 0x000fe20000000800 */
[----:B------:R-:W3:Y:S06]  /*5bf0*/  S2R R13, SR_CTAID.X ;  /* 0x00000000000d7919 */ /* 0x000eec0000002500 */
[----:B------:R-:W4:Y:S01]  /*5c00*/  LDC.64 R16, c[0x0][0x820] ;  /* 0x00020800ff107b82 */ /* 0x000f220000000a00 */
[----:B--2---:R-:W-:-:S04]  /*5c10*/  ISETP.NE.U32.AND P0, PT, R4, RZ, PT ;  /* 0x000000ff0400720c */ /* 0x004fc80003f05070 */
[----:B------:R-:W-:Y:S01]  /*5c20*/  ISETP.NE.AND.EX P0, PT, R5, RZ, PT, P0 ;  /* 0x000000ff0500720c */ /* 0x000fe20003f05300 */
[----:B-1----:R-:W-:Y:S02]  /*5c30*/  IMAD.WIDE R4, R19, 0x4, R2 ;  /* 0x0000000413047825 */ /* 0x002fe400078e0202 */
[----:B------:R-:W1:Y:S02]  /*5c40*/  LDC.64 R2, c[0x0][0x878] ;  /* 0x00021e00ff027b82 */ /* 0x000e640000000a00 */
[----:B------:R-:W-:-:S08]  /*5c50*/  IMAD.U32 R0, RZ, RZ, UR4 ;  /* 0x00000004ff007e24 */ /* 0x000fd0000f8e00ff */
[----:B------:R-:W2:Y:S01]  /*5c60*/  @P0 LDG.E R9, desc[UR46][R4.64] ;  /* 0x0000002e04090981 */ /* 0x000ea2000c1e1900 */
[----:B-1----:R-:W-:-:S04]  /*5c70*/  ISETP.NE.U32.AND P1, PT, R2, RZ, PT ;  /* 0x000000ff0200720c */ /* 0x002fc80003f25070 */
[----:B------:R-:W-:-:S13]  /*5c80*/  ISETP.NE.AND.EX P1, PT, R3, RZ, PT, P1 ;  /* 0x000000ff0300720c */ /* 0x000fda0003f25310 */
[----:B------:R-:W1:Y:S02]  /*5c90*/  @P1 LDC.64 R2, c[0x0][0x878] ;  /* 0x00021e00ff021b82 */ /* 0x000e640000000a00 */
[----:B-1----:R-:W-:-:S05]  /*5ca0*/  @P1 IMAD.WIDE R6, R19, 0x4, R2 ;  /* 0x0000000413061825 */ /* 0x002fca00078e0202 */
[----:B------:R1:W5:Y:S01]  /*5cb0*/  @P1 LDG.E R0, desc[UR46][R6.64] ;  /* 0x0000002e06001981 */ /* 0x000362000c1e1900 */
[----:B------:R-:W1:Y:S01]  /*5cc0*/  S2UR UR4, SR_CTAID.Y ;  /* 0x00000000000479c3 */ /* 0x000e620000002600 */
[----:B------:R-:W3:Y:S02]  /*5cd0*/  S2R R2, SR_TID.X ;  /* 0x0000000000027919 */ /* 0x000ee40000002100 */
[----:B---3--:R-:W-:Y:S01]  /*5ce0*/  VIADD R8, R2, 0xffffff80 ;  /* 0xffffff8002087836 */ /* 0x008fe20000000000 */
[----:B------:R-:W-:-:S03]  /*5cf0*/  CS2R R2, SRZ ;  /* 0x0000000000027805 */ /* 0x000fc6000001ff00 */
[----:B------:R-:W-:-:S05]  /*5d00*/  IMAD.HI R10, R8, 0x2aaaaaab, RZ ;  /* 0x2aaaaaab080a7827 */ /* 0x000fca00078e02ff */
[----:B------:R-:W-:-:S04]  /*5d10*/  SHF.R.U32.HI R11, RZ, 0x1f, R10 ;  /* 0x0000001fff0b7819 */ /* 0x000fc8000001160a */
[----:B------:R-:W-:Y:S02]  /*5d20*/  LEA.HI.SX32 R15, R10, R11, 0x1e ;  /* 0x0000000b0a0f7211 */ /* 0x000fe400078ff2ff */
[--C-:B--2---:R-:W-:Y:S01]  /*5d30*/  @P0 SHF.R.S32.HI R3, RZ, 0x1f, R9.reuse ;  /* 0x0000001fff030819 */ /* 0x104fe20000011409 */
[----:B------:R-:W-:Y:S01]  /*5d40*/  @P0 IMAD.MOV.U32 R2, RZ, RZ, R9 ;  /* 0x000000ffff020224 */ /* 0x000fe200078e0009 */
[----:B-1--4-:R-:W-:Y:S06]  /*5d50*/  @P1 BRA `(.L_x_5641) ;  /* 0x0000000000101947 */ /* 0x012fec0003800000 */
[----:B------:R-:W-:Y:S05]  /*5d60*/  @!P0 BRA `(.L_x_5641) ;  /* 0x00000000000c8947 */ /* 0x000fea0003800000 */
[----:B------:R-:W2:Y:S04]  /*5d70*/  LDG.E R7, desc[UR46][R4.64] ;  /* 0x0000002e04077981 */ /* 0x000ea8000c1e1900 */
[----:B-----5:R-:W2:Y:S02]  /*5d80*/  LDG.E R0, desc[UR46][R4.64+0x4] ;  /* 0x0000042e04007981 */ /* 0x020ea4000c1e1900 */
[----:B--2---:R-:W-:-:S07]  /*5d90*/  IMAD.IADD R0, R0, 0x1, -R7 ;  /* 0x0000000100007824 */ /* 0x004fce00078e0a07 */
.L_x_5641:
[----:B------:R-:W-:Y:S01]  /*5da0*/  USHF.R.S32.HI UR5, URZ, 0x1f, UR4 ;  /* 0x0000001f3f057899 */ /* 0x000fe20008011404 */
[----:B------:R-:W-:Y:S01]  /*5db0*/  IMAD R8, R15, -0x18, R8 ;  /* 0xffffffe80f087824 */ /* 0x000fe200078e0208 */
[----:B------:R-:W1:Y:S01]  /*5dc0*/  LDC.64 R20, c[0x0][0x850] ;  /* 0x00021400ff147b82 */ /* 0x000e620000000a00 */
[----:B-----5:R-:W-:Y:S01]  /*5dd0*/  IMAD R12, R13, -0x60, R0 ;  /* 0xffffffa00d0c7824 */ /* 0x020fe200078e0200 */
[----:B------:R-:W-:Y:S01]  /*5de0*/  ULDC UR8, c[0x0][0x80c] ;  /* 0x0002030000087ab9 */ /* 0x000fe20000000800 */
[C---:B------:R-:W-:Y:S01]  /*5df0*/  VIADD R5, R15.reuse, 0x10 ;  /* 0x000000100f057836 */ /* 0x040fe20000000000 */
[C---:B------:R-:W-:Y:S01]  /*5e00*/  IADD3 R2, P1, R15.reuse, R2, RZ ;  /* 0x000000020f027210 */ /* 0x040fe20007f3e0ff */
[----:B------:R-:W-:Y:S01]  /*5e10*/  IMAD.SHL.U32 R10, R8, 0x8, RZ ;  /* 0x00000008080a7824 */ /* 0x000fe200078e00ff */
[-C--:B------:R-:W-:Y:S01]  /*5e20*/  ISETP.GE.AND P3, PT, R15, R12.reuse, PT ;  /* 0x0000000c0f00720c */ /* 0x080fe20003f66270 */
[----:B------:R-:W-:Y:S01]  /*5e30*/  IMAD R0, R16, UR5, RZ ;  /* 0x0000000510007c24 */ /* 0x000fe2000f8e02ff */
[-C--:B------:R-:W-:Y:S01]  /*5e40*/  ISETP.GE.AND P4, PT, R5, R12.reuse, PT ;  /* 0x0000000c0500720c */ /* 0x080fe20003f86270 */
[----:B------:R-:W-:Y:S01]  /*5e50*/  VIADD R5, R15, 0x20 ;  /* 0x000000200f057836 */ /* 0x000fe20000000000 */
[----:B------:R-:W-:Y:S01]  /*5e60*/  SHF.R.S32.HI R11, RZ, 0x1f, R10 ;  /* 0x0000001fff0b7819 */ /* 0x000fe2000001140a */
[----:B------:R-:W-:Y:S01]  /*5e70*/  IMAD R17, R17, UR4, R0 ;  /* 0x0000000411117c24 */ /* 0x000fe2000f8e0200 */
[----:B------:R-:W-:Y:S01]  /*5e80*/  SHF.R.S32.HI R0, RZ, 0x1f, R19 ;  /* 0x0000001fff007819 */ /* 0x000fe20000011413 */
[----:B------:R-:W-:Y:S01]  /*5e90*/  VIADD R7, R15, 0x30 ;  /* 0x000000300f077836 */ /* 0x000fe20000000000 */
[----:B------:R-:W-:Y:S01]  /*5ea0*/  ISETP.GE.OR P6, PT, R10, UR8, P3 ;  /* 0x000000080a007c0c */ /* 0x000fe20009fc6670 */
[----:B------:R-:W-:Y:S01]  /*5eb0*/  ULDC.64 UR6, c[0x0][0x828] ;  /* 0x00020a0000067ab9 */ /* 0x000fe20000000a00 */
[-C--:B------:R-:W-:Y:S01]  /*5ec0*/  ISETP.GE.AND P5, PT, R5, R12.reuse, PT ;  /* 0x0000000c0500720c */ /* 0x080fe20003fa6270 */
[----:B------:R-:W-:Y:S01]  /*5ed0*/  IMAD.WIDE.U32 R4, R16, UR4, R10 ;  /* 0x0000000410047c25 */ /* 0x000fe2000f8e000a */
[----:B------:R-:W-:Y:S01]  /*5ee0*/  SEL R14, R0, RZ, !P0 ;  /* 0x000000ff000e7207 */ /* 0x000fe20004000000 */
[----:B------:R-:W-:Y:S01]  /*5ef0*/  BSSY B0, `(.L_x_5642) ;  /* 0x0000018000007945 */ /* 0x000fe20003800000 */
[-C--:B------:R-:W-:Y:S01]  /*5f00*/  ISETP.GE.AND P2, PT, R7, R12.reuse, PT ;  /* 0x0000000c0700720c */ /* 0x080fe20003f46270 */
[----:B------:R-:W-:Y:S01]  /*5f10*/  VIADD R7, R15, 0x40 ;  /* 0x000000400f077836 */ /* 0x000fe20000000000 */
[----:B------:R-:W-:Y:S01]  /*5f20*/  SEL R19, R19, RZ, !P0 ;  /* 0x000000ff13137207 */ /* 0x000fe20004000000 */
[----:B------:R-:W-:Y:S01]  /*5f30*/  IMAD.IADD R5, R5, 0x1, R17 ;  /* 0x0000000105057824 */ /* 0x000fe200078e0211 */
[----:B------:R-:W-:Y:S01]  /*5f40*/  LEA.HI.X.SX32 R3, R15, R3, 0x1, P1 ;  /* 0x000000030f037211 */ /* 0x000fe200008f0eff */
[----:B------:R-:W-:Y:S01]  /*5f50*/  IMAD R0, R14, UR6, RZ ;  /* 0x000000060e007c24 */ /* 0x000fe2000f8e02ff */
[----:B------:R-:W-:Y:S01]  /*5f60*/  ISETP.GE.AND P1, PT, R7, R12, PT ;  /* 0x0000000c0700720c */ /* 0x000fe20003f26270 */
[----:B------:R-:W-:Y:S01]  /*5f70*/  IMAD.WIDE.U32 R8, R19, UR6, R4 ;  /* 0x0000000613087c25 */ /* 0x000fe2000f8e0004 */
[----:B------:R-:W-:-:S03]  /*5f80*/  ISETP.GE.OR P0, PT, R10, UR8, P4 ;  /* 0x000000080a007c0c */ /* 0x000fc6000a706670 */
        /* <DEDUP_REMOVED lines=14> */
.L_x_5643:
[----:B------:R-:W-:Y:S05]  /*6070*/  BSYNC B0 ;  /* 0x0000000000007941 */ /* 0x000fea0003800000 */
.L_x_5642:
        /* <DEDUP_REMOVED lines=16> */
.L_x_5645:
[----:B------:R-:W-:Y:S05]  /*6180*/  BSYNC B0 ;  /* 0x0000000000007941 */ /* 0x000fea0003800000 */
.L_x_5644:
        /* <DEDUP_REMOVED lines=16> */
.L_x_5647:
[----:B------:R-:W-:Y:S05]  /*6290*/  BSYNC B0 ;  /* 0x0000000000007941 */ /* 0x000fea0003800000 */
.L_x_5646:
        /* <DEDUP_REMOVED lines=17> */
.L_x_5649:
[----:B------:R-:W-:Y:S05]  /*63b0*/  BSYNC B0 ;  /* 0x0000000000007941 */ /* 0x000fea0003800000 */
.L_x_5648:
        /* <DEDUP_REMOVED lines=16> */
.L_x_5651:
[----:B------:R-:W-:Y:S05]  /*64c0*/  BSYNC B0 ;  /* 0x0000000000007941 */ /* 0x000fea0003800000 */
.L_x_5650:
        /* <DEDUP_REMOVED lines=20> */
.L_x_5653:
[----:B------:R-:W-:Y:S05]  /*6610*/  BSYNC B0 ;  /* 0x0000000000007941 */ /* 0x000fea0003800000 */
.L_x_5652:
        /* <DEDUP_REMOVED lines=24> */
.L_x_5655:
[----:B------:R-:W-:Y:S05]  /*67a0*/  BSYNC B0 ;  /* 0x0000000000007941 */ /* 0x000fea0003800000 */
.L_x_5654:
        /* <DEDUP_REMOVED lines=15> */
.L_x_5657:
[----:B------:R-:W-:Y:S05]  /*68a0*/  BSYNC B0 ;  /* 0x0000000000007941 */ /* 0x000fea0003800000 */
.L_x_5656:
        /* <DEDUP_REMOVED lines=15> */
.L_x_5659:
[----:B------:R-:W-:Y:S05]  /*69a0*/  BSYNC B0 ;  /* 0x0000000000007941 */ /* 0x000fea0003800000 */
.L_x_5658:
        /* <DEDUP_REMOVED lines=15> */
.L_x_5661:
[----:B------:R-:W-:Y:S05]  /*6aa0*/  BSYNC B0 ;  /* 0x0000000000007941 */ /* 0x000fea0003800000 */
.L_x_5660:
        /* <DEDUP_REMOVED lines=15> */
.L_x_5663:
[----:B------:R-:W-:Y:S05]  /*6ba0*/  BSYNC B0 ;  /* 0x0000000000007941 */ /* 0x000fea0003800000 */
.L_x_5662:
        /* <DEDUP_REMOVED lines=15> */
.L_x_5579:
        /* <DEDUP_REMOVED lines=21> */
.L_x_5665:
        /* <DEDUP_REMOVED lines=13> */
.L_x_5667:
[----:B------:R-:W-:-:S05]  /*6ec0*/  ULDC UR4, c[0x0][0x8bc] ;  /* 0x00022f0000047ab9 */ /* 0x000fca0000000800 */
.L_x_5666:
        /* <DEDUP_REMOVED lines=44> */
.L_x_5668:
        /* <DEDUP_REMOVED lines=13> */
.L_x_5669:
        /* <DEDUP_REMOVED lines=12> */
.L_x_5670:
        /* <DEDUP_REMOVED lines=22> */
.L_x_5671:
        /* <DEDUP_REMOVED lines=40> */
.L_x_5674:
[----:B------:R-:W-:Y:S05]  /*7700*/  BSYNC B0 ;  /* 0x0000000000007941 */ /* 0x000fea0003800000 */
.L_x_5673:
        /* <DEDUP_REMOVED lines=18> */
.L_x_5676:
[----:B------:R-:W-:Y:S05]  /*7830*/  BSYNC B0 ;  /* 0x0000000000007941 */ /* 0x000fea0003800000 */
.L_x_5675:
        /* <DEDUP_REMOVED lines=19> */
.L_x_5678:
[----:B------:R-:W-:Y:S05]  /*7970*/  BSYNC B0 ;  /* 0x0000000000007941 */ /* 0x000fea0003800000 */
.L_x_5677:
[----:B------:R-:W-:Y:S06]  /*7980*/  BAR.ARV 0xa, 0xa0 ;  /* 0x0282800000007b1d */ /* 0x000fec0000002000 */
[----:B------:R-:W-:Y:S04]  /*7990*/  BSSY B0, `(.L_x_5679) ;  /* 0x0000003000007945 */ /* 0x000fe80003800000 */
[----:B------:R-:W-:Y:S05]  /*79a0*/  @!P0 BRA `(.L_x_5680) ;  /* 0x0000000000048947 */ /* 0x000fea0003800000 */
[----:B------:R-:W-:-:S04]  /*79b0*/  DEPBAR.LE SB0, 0x1 ;  /* 0x000080400000791a */ /* 0x000fc80000000000 */
.L_x_5680:
[----:B------:R-:W-:Y:S05]  /*79c0*/  BSYNC B0 ;  /* 0x0000000000007941 */ /* 0x000fea0003800000 */
.L_x_5679:
[----:B------:R-:W-:Y:S06]  /*79d0*/  BAR.ARV 0xb, 0xa0 ;  /* 0x02c2800000007b1d */ /* 0x000fec0000002000 */
[----:B------:R-:W-:Y:S04]  /*79e0*/  BSSY B0, `(.L_x_5681) ;  /* 0x0000003000007945 */ /* 0x000fe80003800000 */
[----:B------:R-:W-:Y:S05]  /*79f0*/  @!P0 BRA `(.L_x_5682) ;  /* 0x0000000000048947 */ /* 0x000fea0003800000 */
[----:B------:R-:W-:-:S04]  /*7a00*/  DEPBAR.LE SB0, 0x0 ;  /* 0x000080000000791a */ /* 0x000fc80000000000 */
.L_x_5682:
[----:B------:R-:W-:Y:S05]  /*7a10*/  BSYNC B0 ;  /* 0x0000000000007941 */ /* 0x000fea0003800000 */
.L_x_5681:
[----:B------:R-:W-:Y:S06]  /*7a20*/  BAR.ARV 0xc, 0xa0 ;  /* 0x0302800000007b1d */ /* 0x000fec0000002000 */
[----:B------:R-:W-:Y:S01]  /*7a30*/  UIADD3 UR19, UR7, 0x1, URZ ;  /* 0x0000000107137890 */ /* 0x000fe2000fffe03f */
[----:B------:R-:W-:Y:S11]  /*7a40*/  BRA `(.L_x_5683) ;  /* 0x0000000000047947 */ /* 0x000ff60003800000 */
.L_x_5672:
[----:B------:R-:W-:-:S05]  /*7a50*/  UMOV UR19, UR7 ;  /* 0x0000000700137c82 */ /* 0x000fca0008000000 */
.L_x_5683:
        /* <DEDUP_REMOVED lines=25> */
.L_x_5704:
        /* <DEDUP_REMOVED lines=32> */
.L_x_5685:
[----:B------:R-:W-:Y:S05]  /*7df0*/  BSYNC B0 ;  /* 0x0000000000007941 */ /* 0x000fea0003800000 */
.L_x_5684:
        /* <DEDUP_REMOVED lines=12> */
.L_x_5687:
[----:B------:R-:W-:Y:S05]  /*7ec0*/  BSYNC B0 ;  /* 0x0000000000007941 */ /* 0x000fea0003800000 */
.L_x_5686:
        /* <DEDUP_REMOVED lines=13> */
.L_x_5689:
[----:B------:R-:W-:Y:S05]  /*7fa0*/  BSYNC B0 ;  /* 0x0000000000007941 */ /* 0x000fea0003800000 */
.L_x_5688:
[----:B------:R-:W-:Y:S06]  /*7fb0*/  BAR.ARV 0xa, 0xa0 ;  /* 0x0282800000007b1d */ /* 0x000fec0000002000 */
[----:B------:R-:W-:Y:S04]  /*7fc0*/  BSSY B0, `(.L_x_5690) ;  /* 0x0000003000007945 */ /* 0x000fe80003800000 */
[----:B------:R-:W-:Y:S05]  /*7fd0*/  @!P0 BRA `(.L_x_5691) ;  /* 0x0000000000048947 */ /* 0x000fea0003800000 */
[----:B------:R-:W-:-:S04]  /*7fe0*/  DEPBAR.LE SB0, 0x1 ;  /* 0x000080400000791a */ /* 0x000fc80000000000 */
.L_x_5691:
[----:B------:R-:W-:Y:S05]  /*7ff0*/  BSYNC B0 ;  /* 0x0000000000007941 */ /* 0x000fea0003800000 */
.L_x_5690:
[----:B------:R-:W-:Y:S06]  /*8000*/  BAR.ARV 0xb, 0xa0 ;  /* 0x02c2800000007b1d */ /* 0x000fec0000002000 */
[----:B------:R-:W-:Y:S04]  /*8010*/  BSSY B0, `(.L_x_5692) ;  /* 0x0000003000007945 */ /* 0x000fe80003800000 */
[----:B------:R-:W-:Y:S05]  /*8020*/  @!P0 BRA `(.L_x_5693) ;  /* 0x0000000000048947 */ /* 0x000fea0003800000 */
[----:B------:R-:W-:-:S04]  /*8030*/  DEPBAR.LE SB0, 0x0 ;  /* 0x000080000000791a */ /* 0x000fc80000000000 */
.L_x_5693:
[----:B------:R-:W-:Y:S05]  /*8040*/  BSYNC B0 ;  /* 0x0000000000007941 */ /* 0x000fea0003800000 */
.L_x_5692:
        /* <DEDUP_REMOVED lines=13> */
.L_x_5695:
[----:B------:R-:W-:Y:S05]  /*8120*/  BSYNC B0 ;  /* 0x0000000000007941 */ /* 0x000fea0003800000 */
.L_x_5694:
        /* <DEDUP_REMOVED lines=12> */
.L_x_5697:
[----:B------:R-:W-:Y:S05]  /*81f0*/  BSYNC B0 ;  /* 0x0000000000007941 */ /* 0x000fea0003800000 */
.L_x_5696:
        /* <DEDUP_REMOVED lines=13> */
.L_x_5699:
[----:B------:R-:W-:Y:S05]  /*82d0*/  BSYNC B0 ;  /* 0x0000000000007941 */ /* 0x000fea0003800000 */
.L_x_5698:
[----:B------:R-:W-:Y:S06]  /*82e0*/  BAR.ARV 0xa, 0xa0 ;  /* 0x0282800000007b1d */ /* 0x000fec0000002000 */
[----:B------:R-:W-:Y:S04]  /*82f0*/  BSSY B0, `(.L_x_5700) ;  /* 0x0000003000007945 */ /* 0x000fe80003800000 */
[----:B------:R-:W-:Y:S05]  /*8300*/  @!P0 BRA `(.L_x_5701) ;  /* 0x0000000000048947 */ /* 0x000fea0003800000 */
[----:B------:R-:W-:-:S04]  /*8310*/  DEPBAR.LE SB0, 0x1 ;  /* 0x000080400000791a */ /* 0x000fc80000000000 */
.L_x_5701:
[----:B------:R-:W-:Y:S05]  /*8320*/  BSYNC B0 ;  /* 0x0000000000007941 */ /* 0x000fea0003800000 */
.L_x_5700:
[----:B------:R-:W-:Y:S01]  /*8330*/  UIADD3 UR19, UR19, 0x2, URZ ;  /* 0x0000000213137890 */ /* 0x000fe2000fffe03f */
[----:B------:R-:W-:Y:S06]  /*8340*/  BAR.ARV 0xb, 0xa0 ;  /* 0x02c2800000007b1d */ /* 0x000fec0000002000 */
[----:B------:R-:W-:Y:S01]  /*8350*/  BSSY B0, `(.L_x_5702) ;  /* 0x0000004000007945 */ /* 0x000fe20003800000 */
[----:B------:R-:W-:-:S03]  /*8360*/  ISETP.LE.AND P1, PT, R2, UR19, PT ;  /* 0x0000001302007c0c */ /* 0x000fc6000bf23270 */
[----:B------:R-:W-:Y:S10]  /*8370*/  @!P0 BRA `(.L_x_5703) ;  /* 0x0000000000048947 */ /* 0x000ff40003800000 */
[----:B------:R-:W-:-:S04]  /*8380*/  DEPBAR.LE SB0, 0x0 ;  /* 0x000080000000791a */ /* 0x000fc80000000000 */
.L_x_5703:
[----:B------:R-:W-:Y:S05]  /*8390*/  BSYNC B0 ;  /* 0x0000000000007941 */ /* 0x000fea0003800000 */
.L_x_5702:
[----:B------:R-:W-:Y:S06]  /*83a0*/  BAR.ARV 0xc, 0xa0 ;  /* 0x0302800000007b1d */ /* 0x000fec0000002000 */
[----:B------:R-:W-:Y:S02]  /*83b0*/  UIADD3 UR45, UR45, 0x6000, URZ ;  /* 0x000060002d2d7890 */ /* 0x000fe4000fffe03f */
[----:B------:R-:W-:Y:S01]  /*83c0*/  UIADD3 UR6, UR6, 0x6000, URZ ;  /* 0x0000600006067890 */ /* 0x000fe2000fffe03f */
[----:B------:R-:W-:Y:S11]  /*83d0*/  @!P1 BRA `(.L_x_5704) ;  /* 0xfffffff800049947 */ /* 0x000ff6000383ffff */
[----:B------:R-:W-:Y:S05]  /*83e0*/  BRA `(.L_x_5584) ;  /* 0x0000002c00347947 */ /* 0x000fea0003800000 */
.L_x_5664:
[----:B------:R-:W-:Y:S01]  /*83f0*/  ULDC.64 UR4, c[0x0][0x8d8] ;  /* 0x0002360000047ab9 */ /* 0x000fe20000000a00 */
[----:B------:R-:W1:Y:S01]  /*8400*/  S2UR UR16, SR_CTAID.X ;  /* 0x00000000001079c3 */ /* 0x000e620000002500 */
[----:B------:R-:W-:-:S04]  /*8410*/  ISETP.NE.U32.AND P0, PT, RZ, UR4, PT ;  /* 0x00000004ff007c0c */ /* 0x000fc8000bf05070 */
[----:B------:R-:W-:-:S03]  /*8420*/  ISETP.NE.AND.EX P0, PT, RZ, UR5, PT, P0 ;  /* 0x00000005ff007c0c */ /* 0x000fc6000bf05300 */
[----:B------:R-:W2:Y:S08]  /*8430*/  S2UR UR37, SR_CTAID.Z ;  /* 0x00000000002579c3 */ /* 0x000eb00000002700 */
[----:B------:R-:W3:Y:S02]  /*8440*/  S2UR UR28, SR_CTAID.Y ;  /* 0x00000000001c79c3 */ /* 0x000ee40000002600 */
        /* <DEDUP_REMOVED lines=8> */
.L_x_5705:
[----:B------:R-:W-:Y:S02]  /*84d0*/  ULDC.64 UR4, c[0x0][0x8d0] ;  /* 0x0002340000047ab9 */ /* 0x000fe40000000a00 */
[----:B------:R-:W-:-:S04]  /*84e0*/  ISETP.NE.U32.AND P0, PT, RZ, UR4, PT ;  /* 0x00000004ff007c0c */ /* 0x000fc8000bf05070 */
[----:B------:R-:W-:-:S13]  /*84f0*/  ISETP.NE.AND.EX P0, PT, RZ, UR5, PT, P0 ;  /* 0x00000005ff007c0c */ /* 0x000fda000bf05300 */
[----:B------:R-:W-:Y:S05]  /*8500*/  @!P0 BRA `(.L_x_5707) ;  /* 0x0000000000308947 */ /* 0x000fea0003800000 */
[----:B------:R-:W-:Y:S02]  /*8510*/  ULDC.64 UR4, c[0x0][0x8d0] ;  /* 0x0002340000047ab9 */ /* 0x000fe40000000a00 */
[----:B--2---:R-:W-:-:S06]  /*8520*/  UIMAD.WIDE UR4, UR37, 0x4, UR4 ;  /* 0x00000004250478a5 */ /* 0x004fcc000f8e0204 */
[----:B------:R-:W-:Y:S02]  /*8530*/  IMAD.U32 R4, RZ, RZ, UR4 ;  /* 0x00000004ff047e24 */ /* 0x000fe4000f8e00ff */
[----:B------:R-:W-:Y:S02]  /*8540*/  IMAD.U32 R2, RZ, RZ, UR4 ;  /* 0x00000004ff027e24 */ /* 0x000fe4000f8e00ff */
[----:B------:R-:W-:Y:S02]  /*8550*/  IMAD.U32 R5, RZ, RZ, UR5 ;  /* 0x00000005ff057e24 */ /* 0x000fe4000f8e00ff */
[----:B------:R-:W-:-:S03]  /*8560*/  IMAD.U32 R3, RZ, RZ, UR5 ;  /* 0x00000005ff037e24 */ /* 0x000fc6000f8e00ff */
[----:B------:R-:W2:Y:S04]  /*8570*/  LDG.E R4, desc[UR46][R4.64] ;  /* 0x0000002e04047981 */ /* 0x000ea8000c1e1900 */
[----:B------:R-:W4:Y:S01]  /*8580*/  LDG.E R2, desc[UR46][R2.64+0x4] ;  /* 0x0000042e02027981 */ /* 0x000f22000c1e1900 */
[----:B--2---:R-:W-:Y:S02]  /*8590*/  R2UR UR4, R4 ;  /* 0x00000000040472ca */ /* 0x004fe400000e0000 */
[----:B----4-:R-:W-:-:S13]  /*85a0*/  R2UR UR5, R2 ;  /* 0x00000000020572ca */ /* 0x010fda00000e0000 */
[----:B------:R-:W-:Y:S01]  /*85b0*/  UIADD3 UR4, -UR4, UR5, URZ ;  /* 0x0000000504047290 */ /* 0x000fe2000fffe13f */
[----:B------:R-:W-:Y:S11]  /*85c0*/  BRA `(.L_x_5706) ;  /* 0x0000000000047947 */ /* 0x000ff60003800000 */
.L_x_5707:
[----:B------:R-:W-:-:S05]  /*85d0*/  ULDC UR4, c[0x0][0x8bc] ;  /* 0x00022f0000047ab9 */ /* 0x000fca0000000800 */
.L_x_5706:
[----:B-1----:R-:W-:Y:S01]  /*85e0*/  UIMAD UR8, UR16, 0x60, URZ ;  /* 0x00000060100878a4 */ /* 0x002fe2000f8e023f */
[----:B------:R-:W-:Y:S02]  /*85f0*/  IMAD.MOV.U32 R10, RZ, RZ, 0x1 ;  /* 0x00000001ff0a7424 */ /* 0x000fe400078e00ff */
[----:B------:R-:W-:Y:S01]  /*8600*/  IMAD.MOV.U32 R20, RZ, RZ, RZ ;  /* 0x000000ffff147224 */ /* 0x000fe200078e00ff */
[----:B------:R-:W-:Y:S01]  /*8610*/  UISETP.GE.AND UP0, UPT, UR8, UR4, UPT ;  /* 0x000000040800728c */ /* 0x000fe2000bf06270 */
[----:B------:R-:W-:-:S03]  /*8620*/  IMAD.MOV.U32 R5, RZ, RZ, 0x1 ;  /* 0x00000001ff057424 */ /* 0x000fc600078e00ff */
[----:B--2---:R-:W-:-:S06]  /*8630*/  USEL UR37, UR37, 0xffffffff, !UP0 ;  /* 0xffffffff25257887 */ /* 0x004fcc000c000000 */
[----:B------:R-:W-:-:S13]  /*8640*/  ISETP.LE.AND P0, PT, RZ, UR37, PT ;  /* 0x00000025ff007c0c */ /* 0x000fda000bf03270 */
[----:B------:R-:W-:Y:S05]  /*8650*/  @!P0 BRA `(.L_x_5708) ;  /* 0x0000002800148947 */ /* 0x000fea0003800000 */
[----:B------:R-:W-:Y:S01]  /*8660*/  ULDC.64 UR14, c[0x0][0x770] ;  /* 0x0001dc00000e7ab9 */ /* 0x000fe20000000a00 */
[----:B------:R-:W-:Y:S01]  /*8670*/  ULDC.64 UR10, c[0x0][0x770] ;  /* 0x0001dc00000a7ab9 */ /* 0x000fe20000000a00 */
[----:B------:R-:W-:Y:S02]  /*8680*/  UISETP.NE.U32.AND UP0, UPT, UR14, URZ, UPT ;  /* 0x0000003f0e00728c */ /* 0x000fe4000bf05070 */
[----:B------:R-:W-:Y:S02]  /*8690*/  UIMAD.WIDE UR10, UR37, 0x4, UR10 ;  /* 0x00000004250a78a5 */ /* 0x000fe4000f8e020a */
[----:B------:R-:W-:Y:S01]  /*86a0*/  UISETP.NE.AND.EX UP1, UPT, UR15, URZ, UPT, UP0 ;  /* 0x0000003f0f00728c */ /* 0x000fe2000bf25300 */
[----:B------:R-:W-:Y:S01]  /*86b0*/  ULDC.64 UR4, c[0x0][0x778] ;  /* 0x0001de0000047ab9 */ /* 0x000fe20000000a00 */
[----:B------:R-:W-:Y:S02]  /*86c0*/  ULDC.64 UR6, c[0x0][0x780] ;  /* 0x0001e00000067ab9 */ /* 0x000fe40000000a00 */
[----:B------:R-:W-:Y:S01]  /*86d0*/  IMAD.U32 R2, RZ, RZ, UR10 ;  /* 0x0000000aff027e24 */ /* 0x000fe2000f8e00ff */
[----:B------:R-:W-:Y:S01]  /*86e0*/  ULDC.64 UR12, c[0x0][0x778] ;  /* 0x0001de00000c7ab9 */ /* 0x000fe20000000a00 */
[----:B------:R-:W-:Y:S01]  /*86f0*/  PLOP3.LUT P1, PT, PT, PT, UP1, 0x80, 0x0 ;  /* 0x000000000000781c */ /* 0x000fe20003f2f018 */
[----:B------:R-:W-:Y:S01]  /*8700*/  IMAD.U32 R3, RZ, RZ, UR11 ;  /* 0x0000000bff037e24 */ /* 0x000fe2000f8e00ff */
[----:B------:R-:W-:-:S02]  /*8710*/  UISETP.NE.U32.AND UP0, UPT, UR4, URZ, UPT ;  /* 0x0000003f0400728c */ /* 0x000fc4000bf05070 */
[----:B------:R-:W-:Y:S02]  /*8720*/  UISETP.NE.U32.AND UP2, UPT, UR6, URZ, UPT ;  /* 0x0000003f0600728c */ /* 0x000fe4000bf45070 */
[----:B------:R-:W-:Y:S02]  /*8730*/  UISETP.NE.AND.EX UP0, UPT, UR5, URZ, UPT, UP0 ;  /* 0x0000003f0500728c */ /* 0x000fe4000bf05300 */
[----:B------:R-:W-:Y:S01]  /*8740*/  UISETP.NE.AND.EX UP2, UPT, UR7, URZ, UPT, UP2 ;  /* 0x0000003f0700728c */ /* 0x000fe2000bf45320 */
[----:B------:R-:W-:-:S04]  /*8750*/  ULDC.64 UR18, c[0x0][0x788] ;  /* 0x0001e20000127ab9 */ /* 0x000fc80000000a00 */
[----:B------:R-:W2:Y:S01]  /*8760*/  @P1 LDG.E R6, desc[UR46][R2.64] ;  /* 0x0000002e02061981 */ /* 0x000ea2000c1e1900 */
[----:B------:R-:W-:Y:S01]  /*8770*/  PLOP3.LUT P2, PT, PT, PT, UP0, 0x80, 0x0 ;  /* 0x000000000000781c */ /* 0x000fe20003f4f008 */
[----:B------:R-:W-:Y:S01]  /*8780*/  UIMAD.WIDE UR12, UR37, 0x4, UR12 ;  /* 0x00000004250c78a5 */ /* 0x000fe2000f8e020c */
[----:B------:R-:W-:Y:S01]  /*8790*/  PLOP3.LUT P3, PT, PT, PT, UP2, 0x80, 0x0 ;  /* 0x000000000000781c */ /* 0x000fe20003f6f028 */
[----:B------:R1:W4:Y:S02]  /*87a0*/  @P1 LDG.E R0, desc[UR46][R2.64] ;  /* 0x0000002e02001981 */ /* 0x000324000c1e1900 */
[----:B------:R-:W-:Y:S02]  /*87b0*/  @UP2 ULDC.64 UR4, c[0x0][0x780] ;  /* 0x0001e00000042ab9 */ /* 0x000fe40000000a00 */
[----:B------:R-:W-:Y:S01]  /*87c0*/  @UP2 UIMAD.WIDE UR4, UR37, 0x4, UR4 ;  /* 0x00000004250428a5 */ /* 0x000fe2000f8e0204 */
[----:B-1----:R-:W-:Y:S02]  /*87d0*/  IMAD.U32 R2, RZ, RZ, UR12 ;  /* 0x0000000cff027e24 */ /* 0x002fe4000f8e00ff */
[----:B------:R-:W-:-:S05]  /*87e0*/  IMAD.U32 R3, RZ, RZ, UR13 ;  /* 0x0000000dff037e24 */ /* 0x000fca000f8e00ff */
[----:B------:R1:W5:Y:S02]  /*87f0*/  @P2 LDG.E R4, desc[UR46][R2.64] ;  /* 0x0000002e02042981 */ /* 0x000364000c1e1900 */
[----:B-1----:R-:W-:Y:S02]  /*8800*/  IMAD.U32 R2, RZ, RZ, UR4 ;  /* 0x00000004ff027e24 */ /* 0x002fe4000f8e00ff */
[----:B------:R-:W-:-:S05]  /*8810*/  IMAD.U32 R3, RZ, RZ, UR5 ;  /* 0x00000005ff037e24 */ /* 0x000fca000f8e00ff */
[----:B------:R-:W3:Y:S01]  /*8820*/  @P3 LDG.E R5, desc[UR46][R2.64] ;  /* 0x0000002e02053981 */ /* 0x000ee2000c1e1900 */
[----:B------:R-:W-:Y:S01]  /*8830*/  ISETP.NE.U32.AND P0, PT, RZ, UR18, PT ;  /* 0x00000012ff007c0c */ /* 0x000fe2000bf05070 */
[----:B------:R-:W-:Y:S01]  /*8840*/  UMOV UR7, URZ ;  /* 0x0000003f00077c82 */ /* 0x000fe20008000000 */
[----:B------:R-:W-:Y:S01]  /*8850*/  UMOV UR35, URZ ;  /* 0x0000003f00237c82 */ /* 0x000fe20008000000 */
[----:B------:R-:W-:Y:S01]  /*8860*/  ULDC UR9, c[0x0][0x280] ;  /* 0x0000a00000097ab9 */ /* 0x000fe20000000800 */
[----:B------:R-:W-:Y:S02]  /*8870*/  ISETP.NE.AND.EX P0, PT, RZ, UR19, PT, P0 ;  /* 0x00000013ff007c0c */ /* 0x000fe4000bf05300 */
[----:B--2---:R-:W-:Y:S02]  /*8880*/  @P1 R2UR UR4, R6 ;  /* 0x00000000060412ca */ /* 0x004fe400000e0000 */
[----:B----4-:R-:W-:-:S11]  /*8890*/  @P1 R2UR UR7, R0 ;  /* 0x00000000000712ca */ /* 0x010fd600000e0000 */
[----:B------:R-:W-:-:S04]  /*88a0*/  @UP1 ULEA UR4, UR37, UR4, 0x6 ;  /* 0x0000000425041291 */ /* 0x000fc8000f8e303f */
[----:B------:R-:W-:-:S04]  /*88b0*/  @UP1 USHF.R.S32.HI UR5, URZ, 0x1f, UR4 ;  /* 0x0000001f3f051899 */ /* 0x000fc80008011404 */
[----:B------:R-:W-:Y:S01]  /*88c0*/  @UP1 ULEA.HI UR5, UR5, UR4, URZ, 0x6 ;  /* 0x0000000405051291 */ /* 0x000fe2000f8f303f */
[----:B-----5:R-:W-:-:S03]  /*88d0*/  @P2 R2UR UR35, R4 ;  /* 0x00000000042322ca */ /* 0x020fc600000e0000 */
[----:B------:R-:W-:-:S04]  /*88e0*/  @UP1 ULOP3.LUT UR6, UR5, 0xffffffc0, URZ, 0xc0, !UPT ;  /* 0xffffffc005061892 */ /* 0x000fc8000f8ec03f */
[----:B------:R-:W-:Y:S01]  /*88f0*/  @UP1 USHF.R.S32.HI UR17, URZ, 0x1f, UR6 ;  /* 0x0000001f3f111899 */ /* 0x000fe20008011406 */
[----:B---3--:R-:W-:Y:S01]  /*8900*/  @P3 R2UR UR9, R5 ;  /* 0x00000000050932ca */ /* 0x008fe200000e0000 */
[----:B------:R-:W-:-:S14]  /*8910*/  @P3 BRA `(.L_x_5709) ;  /* 0x0000000000283947 */ /* 0x000fdc0003800000 */
[----:B------:R-:W-:Y:S05]  /*8920*/  @!P1 BRA `(.L_x_5709) ;  /* 0x0000000000249947 */ /* 0x000fea0003800000 */
[----:B------:R-:W-:Y:S02]  /*8930*/  IMAD.U32 R4, RZ, RZ, UR10 ;  /* 0x0000000aff047e24 */ /* 0x000fe4000f8e00ff */
[----:B------:R-:W-:Y:S02]  /*8940*/  IMAD.U32 R2, RZ, RZ, UR10 ;  /* 0x0000000aff027e24 */ /* 0x000fe4000f8e00ff */
[----:B------:R-:W-:Y:S02]  /*8950*/  IMAD.U32 R5, RZ, RZ, UR11 ;  /* 0x0000000bff057e24 */ /* 0x000fe4000f8e00ff */
[----:B------:R-:W-:-:S03]  /*8960*/  IMAD.U32 R3, RZ, RZ, UR11 ;  /* 0x0000000bff037e24 */ /* 0x000fc6000f8e00ff */
[----:B------:R-:W2:Y:S04]  /*8970*/  LDG.E R4, desc[UR46][R4.64] ;  /* 0x0000002e04047981 */ /* 0x000ea8000c1e1900 */
[----:B------:R-:W3:Y:S01]  /*8980*/  LDG.E R2, desc[UR46][R2.64+0x4] ;  /* 0x0000042e02027981 */ /* 0x000ee2000c1e1900 */
[----:B--2---:R-:W-:Y:S02]  /*8990*/  R2UR UR4, R4 ;  /* 0x00000000040472ca */ /* 0x004fe400000e0000 */
[----:B---3--:R-:W-:-:S13]  /*89a0*/  R2UR UR9, R2 ;  /* 0x00000000020972ca */ /* 0x008fda00000e0000 */
[----:B------:R-:W-:-:S12]  /*89b0*/  UIADD3 UR9, -UR4, UR9, URZ ;  /* 0x0000000904097290 */ /* 0x000fd8000fffe13f */
.L_x_5709:
        /* <DEDUP_REMOVED lines=13> */
.L_x_5710:
        /* <DEDUP_REMOVED lines=10> */
.L_x_5711:
        /* <DEDUP_REMOVED lines=9> */
[----:B------:R-:W-:-:S04]  /*8bc0*/  ULEA.HI UR6, UR11, UR6, URZ, 0x6 ;  /* 0x000000060b067291 */ /* 0x000fc8000f8f303f */
[----:B------:R-:W-:Y:S01]  /*8bd0*/  VIMNMX R4, RZ, UR12, !PT ;  /* 0x0000000cff047c48 */ /* 0x000fe2000ffe0100 */
[----:B------:R-:W-:Y:S01]  /*8be0*/  USHF.R.S32.HI UR6, URZ, 0x6, UR6 ;  /* 0x000000063f067899 */ /* 0x000fe20008011406 */
[----:B------:R-:W-:Y:S11]  /*8bf0*/  @!P0 BRA `(.L_x_5712) ;  /* 0x0000000000208947 */ /* 0x000ff60003800000 */
[----:B------:R-:W-:Y:S01]  /*8c00*/  UIADD3 UR9, UR8, 0x9f, UR9 ;  /* 0x0000009f08097890 */ /* 0x000fe2000fffe009 */
[----:B------:R-:W-:-:S03]  /*8c10*/  ULDC UR11, c[0x0][0x748] ;  /* 0x0001d200000b7ab9 */ /* 0x000fc60000000800 */
[----:B------:R-:W-:-:S04]  /*8c20*/  UIADD3 UR9, UR9, UR11, -UR10 ;  /* 0x0000000b09097290 */ /* 0x000fc8000fffe80a */
[----:B------:R-:W-:-:S04]  /*8c30*/  USHF.R.S32.HI UR10, URZ, 0x1f, UR9 ;  /* 0x0000001f3f0a7899 */ /* 0x000fc80008011409 */
[----:B------:R-:W-:-:S04]  /*8c40*/  ULEA.HI UR10, UR10, UR9, URZ, 0x6 ;  /* 0x000000090a0a7291 */ /* 0x000fc8000f8f303f */
[----:B------:R-:W-:-:S04]  /*8c50*/  USHF.R.S32.HI UR10, URZ, 0x6, UR10 ;  /* 0x000000063f0a7899 */ /* 0x000fc8000801140a */
[----:B------:R-:W-:-:S04]  /*8c60*/  UISETP.LT.AND UP1, UPT, UR6, UR10, UPT ;  /* 0x0000000a0600728c */ /* 0x000fc8000bf21270 */
[----:B------:R-:W-:-:S12]  /*8c70*/  USEL UR6, UR6, UR10, UP1 ;  /* 0x0000000a06067287 */ /* 0x000fd80008800000 */
.L_x_5712:
[----:B------:R-:W-:Y:S01]  /*8c80*/  ISETP.LT.AND P0, PT, R4, UR6, PT ;  /* 0x0000000604007c0c */ /* 0x000fe2000bf01270 */
[----:B------:R-:W-:Y:S02]  /*8c90*/  IMAD.MOV.U32 R20, RZ, RZ, RZ ;  /* 0x000000ffff147224 */ /* 0x000fe400078e00ff */
[----:B------:R-:W-:-:S10]  /*8ca0*/  IMAD.MOV.U32 R5, RZ, RZ, 0x1 ;  /* 0x00000001ff057424 */ /* 0x000fd400078e00ff */
[----:B------:R-:W-:Y:S05]  /*8cb0*/  @!P0 BRA `(.L_x_5708) ;  /* 0x00000020007c8947 */ /* 0x000fea0003800000 */
[----:B------:R-:W-:Y:S01]  /*8cc0*/  USHF.R.S32.HI UR16, URZ, 0x1f, UR28 ;  /* 0x0000001f3f107899 */ /* 0x000fe2000801141c */
[----:B------:R-:W-:Y:S01]  /*8cd0*/  BSSY B0, `(.L_x_5708) ;  /* 0x000021d000007945 */ /* 0x000fe20003800000 */
[----:B------:R-:W-:Y:S01]  /*8ce0*/  ULDC.64 UR12, c[0x0][0x718] ;  /* 0x0001c600000c7ab9 */ /* 0x000fe20000000a00 */
[----:B------:R-:W-:Y:S01]  /*8cf0*/  UISETP.NE.U32.AND UP1, UPT, UR14, URZ, UPT ;  /* 0x0000003f0e00728c */ /* 0x000fe2000bf25070 */
[----:B------:R-:W-:Y:S01]  /*8d00*/  IMAD.MOV.U32 R20, RZ, RZ, RZ ;  /* 0x000000ffff147224 */ /* 0x000fe200078e00ff */
[----:B------:R-:W-:Y:S01]  /*8d10*/  UIMAD UR9, UR16, UR12, URZ ;  /* 0x0000000c100972a4 */ /* 0x000fe2000f8e023f */
[----:B------:R-:W-:Y:S01]  /*8d20*/  IMAD.MOV.U32 R5, RZ, RZ, 0x1 ;  /* 0x00000001ff057424 */ /* 0x000fe200078e00ff */
[----:B------:R-:W-:Y:S01]  /*8d30*/  UISETP.NE.AND.EX UP1, UPT, UR15, URZ, UPT, UP1 ;  /* 0x0000003f0f00728c */ /* 0x000fe2000bf25310 */
[----:B------:R-:W-:Y:S01]  /*8d40*/  UMOV UR10, UR4 ;  /* 0x00000004000a7c82 */ /* 0x000fe20008000000 */
[----:B------:R-:W-:Y:S01]  /*8d50*/  UMOV UR11, UR5 ;  /* 0x00000005000b7c82 */ /* 0x000fe20008000000 */
[----:B------:R-:W-:Y:S01]  /*8d60*/  ULDC.64 UR14, c[0x0][0x730] ;  /* 0x0001cc00000e7ab9 */ /* 0x000fe20000000a00 */
[----:B------:R-:W-:-:S02]  /*8d70*/  UIMAD UR22, UR28, UR13, UR9 ;  /* 0x0000000d1c1672a4 */ /* 0x000fc4000f8e0209 */
[----:B------:R-:W-:Y:S02]  /*8d80*/  UIMAD.WIDE.U32 UR4, UR28, UR12, UR10 ;  /* 0x0000000c1c0472a5 */ /* 0x000fe4000f8e000a */
[----:B------:R-:W-:Y:S02]  /*8d90*/  USHF.R.S32.HI UR9, URZ, 0x1f, UR37 ;  /* 0x0000001f3f097899 */ /* 0x000fe40008011425 */
[----:B------:R-:W-:Y:S01]  /*8da0*/  UIMAD UR12, UR16, UR14, URZ ;  /* 0x0000000e100c72a4 */ /* 0x000fe2000f8e023f */
[----:B------:R-:W-:Y:S01]  /*8db0*/  ULDC UR13, c[0x0][0x2e8] ;  /* 0x0000ba00000d7ab9 */ /* 0x000fe20000000800 */
[----:B------:R-:W-:Y:S02]  /*8dc0*/  USEL UR9, UR9, URZ, !UP1 ;  /* 0x0000003f09097287 */ /* 0x000fe4000c800000 */
[----:B------:R-:W-:Y:S02]  /*8dd0*/  UISETP.NE.AND UP2, UPT, UR13, 0x1, UPT ;  /* 0x000000010d00788c */ /* 0x000fe4000bf45270 */
[----:B------:R-:W-:-:S02]  /*8de0*/  UIMAD.WIDE.U32 UR10, UR28, UR14, UR10 ;  /* 0x0000000e1c0a72a5 */ /* 0x000fc4000f8e000a */
[----:B------:R-:W-:Y:S02]  /*8df0*/  UIMAD UR12, UR28, UR15, UR12 ;  /* 0x0000000f1c0c72a4 */ /* 0x000fe4000f8e020c */
[----:B------:R-:W-:Y:S01]  /*8e00*/  UIADD3 UR23, UR5, UR22, URZ ;  /* 0x0000001605177290 */ /* 0x000fe2000fffe03f */
[----:B------:R-:W-:Y:S01]  /*8e10*/  ULDC.64 UR14, c[0x0][0x720] ;  /* 0x0001c800000e7ab9 */ /* 0x000fe20000000a00 */
[----:B------:R-:W-:Y:S02]  /*8e20*/  USEL UR29, UR37, URZ, !UP1 ;  /* 0x0000003f251d7287 */ /* 0x000fe4000c800000 */
[----:B------:R-:W-:Y:S01]  /*8e30*/  UIMAD UR5, UR9, UR14, URZ ;  /* 0x0000000e090572a4 */ /* 0x000fe2000f8e023f */
[----:B------:R-:W-:Y:S01]  /*8e40*/  ELECT P0, URZ, PT ;  /* 0x00000000003f782f */ /* 0x000fe20003800000 */
[----:B------:R-:W-:Y:S01]  /*8e50*/  UIADD3 UR11, UR11, UR12, URZ ;  /* 0x0000000c0b0b7290 */ /* 0x000fe2000fffe03f */
[----:B------:R-:W-:Y:S01]  /*8e60*/  UMOV UR22, UR4 ;  /* 0x0000000400167c82 */ /* 0x000fe20008000000 */
[----:B------:R-:W-:Y:S01]  /*8e70*/  ULDC.64 UR16, c[0x0][0x738] ;  /* 0x0001ce0000107ab9 */ /* 0x000fe20000000a00 */
[----:B------:R-:W-:-:S02]  /*8e80*/  UIMAD UR5, UR15, UR29, UR5 ;  /* 0x0000001d0f0572a4 */ /* 0x000fc4000f8e0205 */
[----:B------:R-:W-:Y:S02]  /*8e90*/  UIMAD.WIDE.U32 UR22, UR14, UR29, UR22 ;  /* 0x0000001d0e1672a5 */ /* 0x000fe4000f8e0016 */
[----:B------:R-:W-:Y:S02]  /*8ea0*/  UIMAD.WIDE.U32 UR14, UR16, UR29, UR10 ;  /* 0x0000001d100e72a5 */ /* 0x000fe4000f8e000a */
[----:B------:R-:W-:Y:S01]  /*8eb0*/  UIMAD UR9, UR9, UR16, URZ ;  /* 0x00000010090972a4 */ /* 0x000fe2000f8e023f */
[----:B------:R-:W-:Y:S01]  /*8ec0*/  @UP2 ULDC UR10, c[0x0][0x2ec] ;  /* 0x0000bb00000a2ab9 */ /* 0x000fe20000000800 */
[----:B------:R-:W-:Y:S02]  /*8ed0*/  UIADD3 UR35, UR8, UR35, URZ ;  /* 0x0000002308237290 */ /* 0x000fe4000fffe03f */
[----:B------:R-:W-:Y:S01]  /*8ee0*/  UIMAD.WIDE.U32 UR10, UR28, UR10, URZ ;  /* 0x0000000a1c0a72a5 */ /* 0x000fe2000f8e003f */
[----:B------:R-:W-:Y:S01]  /*8ef0*/  @UP2 ULDC UR8, c[0x0][0x2f0] ;  /* 0x0000bc0000082ab9 */ /* 0x000fe20000000800 */
[----:B------:R-:W-:Y:S01]  /*8f00*/  UMOV UR36, UR28 ;  /* 0x0000001c00247c82 */ /* 0x000fe20008000000 */
[----:B------:R-:W-:-:S02]  /*8f10*/  UIMAD UR4, UR17, UR29, UR9 ;  /* 0x0000001d110472a4 */ /* 0x000fc4000f8e0209 */
[----:B------:R-:W-:Y:S02]  /*8f20*/  USEL UR37, UR37, URZ, !UP0 ;  /* 0x0000003f25257287 */ /* 0x000fe4000c000000 */
        /* <DEDUP_REMOVED lines=14> */
.L_x_5741:
        /* <DEDUP_REMOVED lines=9> */
.L_x_5715:
        /* <DEDUP_REMOVED lines=8> */
[----:B------:R-:W-:Y:S01]  /*9120*/  IMAD.U32 R19, RZ, RZ, UR6 ;  /* 0x00000006ff137e24 */ /* 0x000fe2000f8e00ff */
[----:B------:R-:W-:Y:S01]  /*9130*/  UMOV UR18, 0x40 ;  /* 0x0000004000127882 */ /* 0x000fe20000000000 */
[----:B------:R-:W-:Y:S01]  /*9140*/  UMOV UR20, UR28 ;  /* 0x0000001c00147c82 */ /* 0x000fe20008000000 */
[----:B------:R-:W-:Y:S01]  /*9150*/  UMOV UR21, UR29 ;  /* 0x0000001d00157c82 */ /* 0x000fe20008000000 */
[----:B------:R-:W-:Y:S01]  /*9160*/  VIADD R19, R19, 0xffffffff ;  /* 0xffffffff13137836 */ /* 0x000fe20000000000 */
[----:B------:R-:W-:Y:S01]  /*9170*/  UMOV UR10, 0x80 ;  /* 0x00000080000a7882 */ /* 0x000fe20000000000 */
[----:B------:R-:W-:Y:S01]  /*9180*/  USHF.L.U32 UR27, UR27, 0x6, URZ ;  /* 0x000000061b1b7899 */ /* 0x000fe2000800063f */
[----:B------:R-:W-:Y:S01]  /*9190*/  IMAD.MOV.U32 R20, RZ, RZ, 0x1 ;  /* 0x00000001ff147424 */ /* 0x000fe200078e00ff */
[----:B------:R-:W-:-:S02]  /*91a0*/  UIADD3 UR24, UR32, 0x1e000, URZ ;  /* 0x0001e00020187890 */ /* 0x000fc4000fffe03f */
[----:B------:R-:W-:Y:S02]  /*91b0*/  UIADD3 UR8, UP0, UR27, UR22, URZ ;  /* 0x000000161b087290 */ /* 0x000fe4000ff1e03f */
[----:B------:R-:W-:Y:S01]  /*91c0*/  IMAD.U32 R6, RZ, RZ, UR27 ;  /* 0x0000001bff067e24 */ /* 0x000fe2000f8e00ff */
[----:B------:R-:W-:Y:S02]  /*91d0*/  UIADD3 UR25, UR32, 0x36410, URZ ;  /* 0x0003641020197890 */ /* 0x000fe4000fffe03f */
[----:B------:R-:W-:Y:S01]  /*91e0*/  UIADD3 UR27, UR27, UR7, URZ ;  /* 0x000000071b1b7290 */ /* 0x000fe2000fffe03f */
[----:B--2---:R-:W-:Y:S01]  /*91f0*/  IMAD.MOV.U32 R13, RZ, RZ, R2 ;  /* 0x000000ffff0d7224 */ /* 0x004fe200078e0002 */
[----:B------:R-:W-:Y:S01]  /*9200*/  PLOP3.LUT P4, PT, PT, PT, UP0, 0x80, 0x0 ;  /* 0x000000000000781c */ /* 0x000fe20003f8f008 */
[----:B------:R-:W-:Y:S01]  /*9210*/  IMAD.MOV.U32 R14, RZ, RZ, R3 ;  /* 0x000000ffff0e7224 */ /* 0x000fe200078e0003 */
[----:B------:R-:W-:Y:S01]  /*9220*/  UIADD3 UR16, UR32, 0x20000, URZ ;  /* 0x0002000020107890 */ /* 0x000fe2000fffe03f */
[----:B------:R-:W-:Y:S01]  /*9230*/  IMAD.U32 R16, RZ, RZ, UR8 ;  /* 0x00000008ff107e24 */ /* 0x000fe2000f8e00ff */
[C---:B------:R-:W-:Y:S01]  /*9240*/  IADD3 R0, P1, R13.reuse, 0x2f0, RZ ;  /* 0x000002f00d007810 */ /* 0x040fe20007f3e0ff */
[----:B------:R-:W-:Y:S01]  /*9250*/  UIADD3 UR8, UR32, 0x22000, URZ ;  /* 0x0002200020087890 */ /* 0x000fe2000fffe03f */
[----:B------:R-:W-:Y:S01]  /*9260*/  IADD3 R3, P3, R13, 0x3f0, RZ ;  /* 0x000003f00d037810 */ /* 0x000fe20007f7e0ff */
[----:B------:R-:W-:Y:S01]  /*9270*/  UIADD3 UR33, UR32, 0x36400, URZ ;  /* 0x0003640020217890 */ /* 0x000fe2000fffe03f */
[----:B------:R-:W-:Y:S01]  /*9280*/  R2UR UR56, R0 ;  /* 0x00000000003872ca */ /* 0x000fe200000e0000 */
[--C-:B------:R-:W-:Y:S01]  /*9290*/  IMAD.X R2, RZ, RZ, R14.reuse, P1 ;  /* 0x000000ffff027224 */ /* 0x100fe200008e060e */
[----:B------:R-:W-:Y:S01]  /*92a0*/  R2UR UR54, R3 ;  /* 0x00000000033672ca */ /* 0x000fe200000e0000 */
[----:B------:R-:W-:Y:S01]  /*92b0*/  UMOV UR17, UR25 ;  /* 0x0000001900117c82 */ /* 0x000fe20008000000 */
[----:B------:R-:W-:Y:S01]  /*92c0*/  LEA R0, P1, R16, R7, 0x2 ;  /* 0x0000000710007211 */ /* 0x000fe200078210ff */
[----:B------:R-:W-:Y:S01]  /*92d0*/  UMOV UR19, UR27 ;  /* 0x0000001b00137c82 */ /* 0x000fe20008000000 */
[----:B------:R-:W-:Y:S01]  /*92e0*/  R2UR UR57, R2 ;  /* 0x00000000023972ca */ /* 0x000fe200000e0000 */
[----:B------:R-:W-:Y:S01]  /*92f0*/  UMOV UR12, UR28 ;  /* 0x0000001c000c7c82 */ /* 0x000fe20008000000 */
[----:B------:R-:W-:Y:S01]  /*9300*/  IADD3 R2, P2, R13, 0xf0, RZ ;  /* 0x000000f00d027810 */ /* 0x000fe20007f5e0ff */
[----:B------:R-:W-:Y:S01]  /*9310*/  UMOV UR13, UR29 ;  /* 0x0000001d000d7c82 */ /* 0x000fe20008000000 */
[----:B------:R-:W-:Y:S01]  /*9320*/  R2UR UR58, R0 ;  /* 0x00000000003a72ca */ /* 0x000fe200000e0000 */
[----:B------:R-:W-:Y:S01]  /*9330*/  IMAD.U32 R0, RZ, RZ, UR11 ;  /* 0x0000000bff007e24 */ /* 0x000fe2000f8e00ff */
[----:B------:R-:W-:Y:S01]  /*9340*/  R2UR UR48, R2 ;  /* 0x00000000023072ca */ /* 0x000fe200000e0000 */
[--C-:B------:R-:W-:Y:S01]  /*9350*/  IMAD.X R3, RZ, RZ, R14.reuse, P2 ;  /* 0x000000ffff037224 */ /* 0x100fe200010e060e */
[----:B------:R-:W-:Y:S01]  /*9360*/  LEA.HI.X.SX32 R5, R6, R11, 0x1, P4 ;  /* 0x0000000b06057211 */ /* 0x000fe200020f0eff */
[----:B------:R-:W-:Y:S01]  /*9370*/  IMAD.X R6, RZ, RZ, R14, P3 ;  /* 0x000000ffff067224 */ /* 0x000fe200018e060e */
[----:B------:R-:W-:Y:S01]  /*9380*/  UMOV UR9, UR25 ;  /* 0x0000001900097c82 */ /* 0x000fe20008000000 */
[----:B------:R-:W-:Y:S01]  /*9390*/  UMOV UR11, UR27 ;  /* 0x0000001b000b7c82 */ /* 0x000fe20008000000 */
[----:B------:R-:W-:Y:S01]  /*93a0*/  R2UR UR49, R3 ;  /* 0x00000000033172ca */ /* 0x000fe200000e0000 */
[----:B------:R-:W-:Y:S01]  /*93b0*/  UMOV UR39, 0x10 ;  /* 0x0000001000277882 */ /* 0x000fe20000000000 */
[----:B------:R-:W-:Y:S01]  /*93c0*/  LEA.HI.X R5, R16, R0, R5, 0x2, P1 ;  /* 0x0000000010057211 */ /* 0x000fe200008f1405 */
[----:B------:R-:W-:Y:S01]  /*93d0*/  UMOV UR30, 0x0 ;  /* 0x00000000001e7882 */ /* 0x000fe20000000000 */
[----:B------:R-:W-:Y:S01]  /*93e0*/  R2UR UR55, R6 ;  /* 0x00000000063772ca */ /* 0x000fe200000e0000 */
[----:B------:R-:W-:Y:S01]  /*93f0*/  UMOV UR31, 0x10000000 ;  /* 0x10000000001f7882 */ /* 0x000fe20000000000 */
[----:B------:R-:W-:Y:S01]  /*9400*/  R2UR UR59, R5 ;  /* 0x00000000053b72ca */ /* 0x000fe200000e0000 */
[----:B------:R-:W-:Y:S01]  /*9410*/  IMAD.MOV.U32 R5, RZ, RZ, 0x12000 ;  /* 0x00012000ff057424 */ /* 0x000fe200078e00ff */
[----:B------:R-:W-:Y:S01]  /*9420*/  UMOV UR34, UR26 ;  /* 0x0000001a00227c82 */ /* 0x000fe20008000000 */
[----:B------:R-:W-:Y:S01]  /*9430*/  ISETP.GE.AND P1, PT, R4, R19, PT ;  /* 0x000000130400720c */ /* 0x000fe20003f26270 */
[----:B------:R-:W-:Y:S01]  /*9440*/  UMOV UR50, 0x40 ;  /* 0x0000004000327882 */ /* 0x000fe20000000000 */
        /* <DEDUP_REMOVED lines=8> */
[----:B------:R3:W-:Y:S01]  /*94d0*/  UTMALDG.4D [UR16], [UR48], desc[UR40] ;  /* 0x00002810300075b4 */ /* 0x0007e20008019000 */
[----:B------:R4:W-:Y:S01]  /*94e0*/  UTMALDG.4D [UR8], [UR48], desc[UR40] ;  /* 0x00002808300075b4 */ /* 0x0009e20008019000 */
[----:B--2---:R-:W-:-:S02]  /*94f0*/  UIADD3 UR24, UR32, 0x30000, URZ ;  /* 0x0003000020187890 */ /* 0x004fc4000fffe03f */
[----:B---3--:R-:W-:-:S07]  /*9500*/  UIADD3 UR16, UR32, 0x9000, URZ ;  /* 0x0000900020107890 */ /* 0x008fce000fffe03f */
[----:B------:R-:W-:Y:S01]  /*9510*/  UBLKCP.S.G [UR24], [UR58], UR39 ;  /* 0x000000183a0073ba */ /* 0x000fe20008000227 */
[----:B------:R2:W-:Y:S01]  /*9520*/  SYNCS.ARRIVE.TRANS64 RZ, [R8+URZ+0x36400], R5 ;  /* 0x0364000508ff79a7 */ /* 0x0005e2000800003f */
[----:B------:R-:W-:Y:S01]  /*9530*/  UMOV UR19, UR35 ;  /* 0x0000002300137c82 */ /* 0x000fe20008000000 */
[----:B------:R-:W-:Y:S01]  /*9540*/  UMOV UR20, UR36 ;  /* 0x0000002400147c82 */ /* 0x000fe20008000000 */
[----:B------:R-:W-:Y:S01]  /*9550*/  UMOV UR21, UR37 ;  /* 0x0000002500157c82 */ /* 0x000fe20008000000 */
[----:B------:R-:W-:Y:S01]  /*9560*/  UMOV UR18, UR26 ;  /* 0x0000001a00127c82 */ /* 0x000fe20008000000 */
[----:B------:R-:W-:Y:S01]  /*9570*/  UMOV UR17, UR33 ;  /* 0x0000002100117c82 */ /* 0x000fe20008000000 */
[----:B----4-:R-:W-:Y:S02]  /*9580*/  UIADD3 UR48, UR32, 0x3000, URZ ;  /* 0x0000300020307890 */ /* 0x010fe4000fffe03f */
[----:B------:R3:W-:Y:S01]  /*9590*/  UTMALDG.4D [UR32], [UR56], desc[UR30] ;  /* 0x00001e20380075b4 */ /* 0x0007e20008019000 */
[----:B------:R-:W-:-:S02]  /*95a0*/  UIADD3 UR40, UR32, 0x6000, URZ ;  /* 0x0000600020287890 */ /* 0x000fc4000fffe03f */
        /* <DEDUP_REMOVED lines=21> */
[----:B------:R-:W-:Y:S02]  /*9700*/  IMAD.MOV.U32 R10, RZ, RZ, 0x1 ;  /* 0x00000001ff0a7424 */ /* 0x000fe400078e00ff */
[----:B------:R-:W-:Y:S01]  /*9710*/  IMAD.MOV.U32 R23, RZ, RZ, R4 ;  /* 0x000000ffff177224 */ /* 0x000fe200078e0004 */
        /* <DEDUP_REMOVED lines=12> */
.L_x_5726:
[----:B-1----:R-:W-:-:S05]  /*97e0*/  IMAD.MOV.U32 R9, RZ, RZ, 0x1 ;  /* 0x00000001ff097424 */ /* 0x002fca00078e00ff */
[----:B------:R-:W-:-:S04]  /*97f0*/  SHF.L.U32 R9, R9, 0x1f, RZ ;  /* 0x0000001f09097819 */ /* 0x000fc800000006ff */
[----:B------:R-:W1:Y:S02]  /*9800*/  SYNCS.PHASECHK.TRANS64.TRYWAIT P1, [R8+URZ+0x36438], R9 ;  /* 0x03643809080075a7 */ /* 0x000e64000802017f */
[----:B-1----:R-:W-:Y:S05]  /*9810*/  @!P1 BRA `(.L_x_5718) ;  /* 0x00000018009c9947 */ /* 0x002fea0003800000 */
.L_x_5742:
[----:B------:R-:W-:Y:S05]  /*9820*/  @P0 BRA `(.L_x_5719) ;  /* 0x0000000000140947 */ /* 0x000fea0003800000 */
[----:B------:R-:W-:Y:S01]  /*9830*/  ISETP.NE.AND P1, PT, R22, RZ, PT ;  /* 0x000000ff1600720c */ /* 0x000fe20003f25270 */
[----:B------:R-:W-:-:S04]  /*9840*/  IMAD.MOV.U32 R3, RZ, RZ, 0x6100 ;  /* 0x00006100ff037424 */ /* 0x000fc800078e00ff */
[----:B------:R2:W-:Y:S08]  /*9850*/  SYNCS.ARRIVE.TRANS64 RZ, [R8+URZ+0x36430], R3 ;  /* 0x0364300308ff79a7 */ /* 0x0005f0000800003f */
[----:B------:R-:W-:Y:S05]  /*9860*/  @!P1 BRA `(.L_x_5719) ;  /* 0x0000000000049947 */ /* 0x000fea0003800000 */
[----:B------:R-:W-:Y:S01]  /*9870*/  BPT.TRAP 0x1 ;  /* 0x000000040000795c */ /* 0x000fe20000300000 */
.L_x_5719:
[----:B------:R-:W3:Y:S01]  /*9880*/  LDC.64 R16, c[0x0][0x728] ;  /* 0x0001ca00ff107b82 */ /* 0x000ee20000000a00 */
[----:B--2---:R-:W-:Y:S01]  /*9890*/  IMAD.SHL.U32 R3, R23, 0x40, RZ ;  /* 0x0000004017037824 */ /* 0x004fe200078e00ff */
[----:B------:R-:W-:Y:S01]  /*98a0*/  UMOV UR32, 0x0 ;  /* 0x0000000000207882 */ /* 0x000fe20000000000 */
[C---:B------:R-:W-:Y:S01]  /*98b0*/  VIADD R25, R8.reuse, 0x36430 ;  /* 0x0003643008197836 */ /* 0x040fe20000000000 */
[----:B------:R-:W-:Y:S01]  /*98c0*/  UMOV UR33, 0x14f00000 ;  /* 0x14f0000000217882 */ /* 0x000fe20000000000 */
[C---:B------:R-:W-:Y:S01]  /*98d0*/  VIADD R26, R8.reuse, 0x2a000 ;  /* 0x0002a000081a7836 */ /* 0x040fe20000000000 */
[C---:B------:R-:W-:Y:S01]  /*98e0*/  IADD3 R0, P1, R3.reuse, UR14, RZ ;  /* 0x0000000e03007c10 */ /* 0x040fe2000ff3e0ff */
[C---:B------:R-:W-:Y:S01]  /*98f0*/  VIADD R27, R8.reuse, 0x2c000 ;  /* 0x0002c000081b7836 */ /* 0x040fe20000000000 */
[----:B------:R-:W2:Y:S01]  /*9900*/  LDC.64 R6, c[0x0][0x198] ;  /* 0x00006600ff067b82 */ /* 0x000ea20000000a00 */
[C---:B------:R-:W-:Y:S01]  /*9910*/  R2UR UR27, R3.reuse ;  /* 0x00000000031b72ca */ /* 0x040fe200000e0000 */
[C---:B------:R-:W-:Y:S01]  /*9920*/  VIADD R28, R8.reuse, 0x2e000 ;  /* 0x0002e000081c7836 */ /* 0x040fe20000000000 */
        /* <DEDUP_REMOVED lines=24> */
[----:B------:R-:W-:Y:S01]  /*9ab0*/  UMOV UR11, UR27 ;  /* 0x0000001b000b7c82 */ /* 0x000fe20008000000 */
[----:B------:R-:W-:Y:S01]  /*9ac0*/  IADD3 R4, P1, R13, 0x1f0, RZ ;  /* 0x000001f00d047810 */ /* 0x000fe20007f3e0ff */
[----:B------:R-:W-:Y:S01]  /*9ad0*/  UMOV UR34, 0x10 ;  /* 0x0000001000227882 */ /* 0x000fe20000000000 */
[----:B------:R-:W-:Y:S01]  /*9ae0*/  SHF.L.U32 R7, R10, 0x1f, RZ ;  /* 0x0000001f0a077819 */ /* 0x000fe200000006ff */
[----:B------:R-:W-:Y:S01]  /*9af0*/  UMOV UR43, UR25 ;  /* 0x00000019002b7c82 */ /* 0x000fe20008000000 */
        /* <DEDUP_REMOVED lines=9> */
.L_x_5743:
[----:B------:R-:W-:Y:S05]  /*9b90*/  @P0 BRA `(.L_x_5721) ;  /* 0x0000000000140947 */ /* 0x000fea0003800000 */
[----:B------:R-:W-:Y:S01]  /*9ba0*/  ISETP.NE.AND P1, PT, R22, RZ, PT ;  /* 0x000000ff1600720c */ /* 0x000fe20003f25270 */
[----:B--2---:R-:W-:-:S04]  /*9bb0*/  IMAD.MOV.U32 R7, RZ, RZ, 0x6100 ;  /* 0x00006100ff077424 */ /* 0x004fc800078e00ff */
[----:B------:R3:W-:Y:S08]  /*9bc0*/  SYNCS.ARRIVE.TRANS64 RZ, [R8+URZ+0x36418], R7 ;  /* 0x0364180708ff79a7 */ /* 0x0007f0000800003f */
[----:B------:R-:W-:Y:S05]  /*9bd0*/  @!P1 BRA `(.L_x_5721) ;  /* 0x0000000000049947 */ /* 0x000fea0003800000 */
[----:B------:R-:W-:Y:S01]  /*9be0*/  BPT.TRAP 0x1 ;  /* 0x000000040000795c */ /* 0x000fe20000300000 */
.L_x_5721:
[----:B------:R-:W-:Y:S01]  /*9bf0*/  VIADD R18, R3, 0x40 ;  /* 0x0000004003127836 */ /* 0x000fe20000000000 */
[----:B------:R-:W-:Y:S01]  /*9c00*/  ULDC.64 UR8, c[0x0][0x700] ;  /* 0x0001c00000087ab9 */ /* 0x000fe20000000a00 */
[----:B------:R-:W-:Y:S01]  /*9c10*/  R2UR UR40, R8 ;  /* 0x00000000082872ca */ /* 0x000fe200000e0000 */
[----:B--23--:R-:W-:Y:S01]  /*9c20*/  IMAD.U32 R7, RZ, RZ, UR8 ;  /* 0x00000008ff077e24 */ /* 0x00cfe2000f8e00ff */
[----:B------:R-:W-:Y:S01]  /*9c30*/  UMOV UR32, 0x0 ;  /* 0x0000000000207882 */ /* 0x000fe20000000000 */
[C---:B------:R-:W-:Y:S01]  /*9c40*/  IADD3 R2, P1, R18.reuse, UR22, RZ ;  /* 0x0000001612027c10 */ /* 0x040fe2000ff3e0ff */
[----:B------:R-:W-:Y:S01]  /*9c50*/  VIADD R29, R18, UR7 ;  /* 0x00000007121d7c36 */ /* 0x000fe20008000000 */
[----:B------:R-:W-:Y:S01]  /*9c60*/  SHF.R.S32.HI R6, RZ, 0x1f, R18 ;  /* 0x0000001fff067819 */ /* 0x000fe20000011412 */
[----:B------:R-:W-:Y:S01]  /*9c70*/  UMOV UR33, 0x14f00000 ;  /* 0x14f0000000217882 */ /* 0x000fe20000000000 */
[----:B------:R-:W-:Y:S01]  /*9c80*/  LEA R0, P2, R2, R7, 0x2 ;  /* 0x0000000702007211 */ /* 0x000fe200078410ff */
[----:B------:R-:W-:Y:S01]  /*9c90*/  UMOV UR18, URZ ;  /* 0x0000003f00127c82 */ /* 0x000fe20008000000 */
[----:B------:R-:W-:Y:S01]  /*9ca0*/  R2UR UR19, R29 ;  /* 0x000000001d1372ca */ /* 0x000fe200000e0000 */
[----:B------:R-:W-:Y:S01]  /*9cb0*/  IMAD.X R3, R6, 0x1, R11, P1 ;  /* 0x0000000106037824 */ /* 0x000fe200008e060b */
[----:B------:R-:W-:Y:S01]  /*9cc0*/  R2UR UR42, R0 ;  /* 0x00000000002a72ca */ /* 0x000fe200000e0000 */
[----:B------:R-:W-:Y:S01]  /*9cd0*/  IMAD.U32 R0, RZ, RZ, UR9 ;  /* 0x00000009ff007e24 */ /* 0x000fe2000f8e00ff */
        /* <DEDUP_REMOVED lines=32> */
.L_x_5744:
        /* <DEDUP_REMOVED lines=8> */
.L_x_5723:
        /* <DEDUP_REMOVED lines=37> */
.L_x_5746:
[----:B------:R-:W-:Y:S05]  /*a1b0*/  @P0 BRA `(.L_x_5725) ;  /* 0x0000000000140947 */ /* 0x000fea0003800000 */
[----:B------:R-:W-:Y:S01]  /*a1c0*/  ISETP.NE.AND P1, PT, R22, RZ, PT ;  /* 0x000000ff1600720c */ /* 0x000fe20003f25270 */
[----:B--2---:R-:W-:-:S04]  /*a1d0*/  IMAD.MOV.U32 R5, RZ, RZ, 0x6100 ;  /* 0x00006100ff057424 */ /* 0x004fc800078e00ff */
[----:B------:R3:W-:Y:S08]  /*a1e0*/  SYNCS.ARRIVE.TRANS64 RZ, [R8+URZ+0x36410], R5 ;  /* 0x0364100508ff79a7 */ /* 0x0007f0000800003f */
[----:B------:R-:W-:Y:S05]  /*a1f0*/  @!P1 BRA `(.L_x_5725) ;  /* 0x0000000000049947 */ /* 0x000fea0003800000 */
[----:B------:R-:W-:Y:S01]  /*a200*/  BPT.TRAP 0x1 ;  /* 0x000000040000795c */ /* 0x000fe20000300000 */
.L_x_5725:
        /* <DEDUP_REMOVED lines=19> */
[----:B------:R-:W-:Y:S01]  /*a340*/  IMAD.U32 R4, RZ, RZ, UR19 ;  /* 0x00000013ff047e24 */ /* 0x000fe2000f8e00ff */
[----:B------:R-:W-:Y:S02]  /*a350*/  UIADD3 UR19, UR19, UR7, URZ ;  /* 0x0000000713137290 */ /* 0x000fe4000fffe03f */
[----:B------:R-:W-:Y:S01]  /*a360*/  UIADD3 UR24, UR40, 0x22000, URZ ;  /* 0x0002200028187890 */ /* 0x000fe2000fffe03f */
[----:B------:R-:W-:Y:S01]  /*a370*/  PLOP3.LUT P1, PT, PT, PT, UP0, 0x80, 0x0 ;  /* 0x000000000000781c */ /* 0x000fe20003f2f008 */
[----:B------:R-:W-:Y:S01]  /*a380*/  IMAD.U32 R6, RZ, RZ, UR8 ;  /* 0x00000008ff067e24 */ /* 0x000fe2000f8e00ff */
[----:B------:R-:W-:-:S02]  /*a390*/  UIADD3 UR8, UR40, 0x20000, URZ ;  /* 0x0002000028087890 */ /* 0x000fc4000fffe03f */
[----:B--23--:R-:W-:Y:S01]  /*a3a0*/  LEA.HI.X.SX32 R5, R4, R11, 0x1, P1 ;  /* 0x0000000b04057211 */ /* 0x00cfe200008f0eff */
[----:B------:R-:W-:Y:S01]  /*a3b0*/  UIADD3 UR40, UR40, 0x30000, URZ ;  /* 0x0003000028287890 */ /* 0x000fe2000fffe03f */
[----:B------:R-:W-:Y:S01]  /*a3c0*/  LEA R4, P1, R6, R7, 0x2 ;  /* 0x0000000706047211 */ /* 0x000fe200078210ff */
[----:B------:R-:W-:Y:S01]  /*a3d0*/  UMOV UR9, UR17 ;  /* 0x0000001100097c82 */ /* 0x000fe20008000000 */
[----:B------:R-:W-:Y:S01]  /*a3e0*/  UMOV UR11, UR19 ;  /* 0x00000013000b7c82 */ /* 0x000fe20008000000 */
[----:B------:R-:W-:Y:S01]  /*a3f0*/  UMOV UR26, 0x80 ;  /* 0x00000080001a7882 */ /* 0x000fe20000000000 */
[----:B------:R-:W-:Y:S01]  /*a400*/  R2UR UR42, R4 ;  /* 0x00000000042a72ca */ /* 0x000fe200000e0000 */
[----:B------:R-:W-:Y:S01]  /*a410*/  UMOV UR25, UR17 ;  /* 0x0000001100197c82 */ /* 0x000fe20008000000 */
[----:B------:R-:W-:Y:S01]  /*a420*/  LEA.HI.X R4, R6, R0, R5, 0x2, P1 ;  /* 0x0000000006047211 */ /* 0x000fe200008f1405 */
[----:B------:R2:W-:Y:S01]  /*a430*/  UTMALDG.4D [UR16], [UR30], desc[UR32] ;  /* 0x000020101e0075b4 */ /* 0x0005e20008019000 */
[----:B------:R-:W-:Y:S01]  /*a440*/  ISETP.NE.AND P1, PT, R24, RZ, PT ;  /* 0x000000ff1800720c */ /* 0x000fe20003f25270 */
[----:B------:R-:W-:Y:S01]  /*a450*/  UMOV UR27, UR19 ;  /* 0x00000013001b7c82 */ /* 0x000fe20008000000 */
[----:B------:R-:W-:Y:S01]  /*a460*/  R2UR UR43, R4 ;  /* 0x00000000042b72ca */ /* 0x000fe200000e0000 */
[----:B------:R-:W-:Y:S01]  /*a470*/  UMOV UR41, UR17 ;  /* 0x0000001100297c82 */ /* 0x000fe20008000000 */
[----:B------:R-:W-:Y:S01]  /*a480*/  UMOV UR39, 0x10 ;  /* 0x0000001000277882 */ /* 0x000fe20000000000 */
[----:B------:R2:W-:Y:S01]  /*a490*/  UTMALDG.4D [UR8], [UR30], desc[UR32] ;  /* 0x000020081e0075b4 */ /* 0x0005e20008019000 */
[----:B------:R2:W-:Y:S09]  /*a4a0*/  UTMALDG.4D [UR24], [UR30], desc[UR32] ;  /* 0x000020181e0075b4 */ /* 0x0005f20008019000 */
[----:B------:R2:W-:Y:S02]  /*a4b0*/  UBLKCP.S.G [UR40], [UR42], UR39 ;  /* 0x000000282a0073ba */ /* 0x0005e40008000227 */
[----:B--2---:R-:W-:Y:S05]  /*a4c0*/  @P1 BRA `(.L_x_5726) ;  /* 0xfffffff000c41947 */ /* 0x004fea000383ffff */
.L_x_5717:
[----:B------:R-:W-:Y:S01]  /*a4d0*/  ISETP.NE.AND P1, PT, R21, RZ, PT ;  /* 0x000000ff1500720c */ /* 0x000fe20003f25270 */
[----:B------:R-:W-:Y:S02]  /*a4e0*/  IMAD.MOV.U32 R4, RZ, RZ, R19 ;  /* 0x000000ffff047224 */ /* 0x000fe400078e0013 */
[----:B------:R-:W-:-:S10]  /*a4f0*/  IMAD.MOV.U32 R5, RZ, RZ, 0x1 ;  /* 0x00000001ff057424 */ /* 0x000fd400078e00ff */
[----:B------:R-:W-:Y:S05]  /*a500*/  @!P1 BRA `(.L_x_5716) ;  /* 0x00000004008c9947 */ /* 0x000fea0003800000 */
[----:B------:R-:W2:Y:S02]  /*a510*/  SYNCS.PHASECHK.TRANS64.TRYWAIT P1, [R8+URZ+0x36438], R9 ;  /* 0x03643809080075a7 */ /* 0x000ea4000802017f */
[----:B--2---:R-:W-:Y:S05]  /*a520*/  @!P1 BRA `(.L_x_5727) ;  /* 0x0000000c00b89947 */ /* 0x004fea0003800000 */
.L_x_5747:
[----:B------:R-:W-:Y:S05]  /*a530*/  @P0 BRA `(.L_x_5728) ;  /* 0x0000000000140947 */ /* 0x000fea0003800000 */
[----:B------:R-:W-:Y:S01]  /*a540*/  ISETP.NE.AND P1, PT, R22, RZ, PT ;  /* 0x000000ff1600720c */ /* 0x000fe20003f25270 */
[----:B------:R-:W-:-:S04]  /*a550*/  IMAD.MOV.U32 R5, RZ, RZ, 0x6100 ;  /* 0x00006100ff057424 */ /* 0x000fc800078e00ff */
[----:B------:R3:W-:Y:S08]  /*a560*/  SYNCS.ARRIVE.TRANS64 RZ, [R8+URZ+0x36430], R5 ;  /* 0x0364300508ff79a7 */ /* 0x0007f0000800003f */
[----:B------:R-:W-:Y:S05]  /*a570*/  @!P1 BRA `(.L_x_5728) ;  /* 0x0000000000049947 */ /* 0x000fea0003800000 */
[----:B------:R-:W-:Y:S01]  /*a580*/  BPT.TRAP 0x1 ;  /* 0x000000040000795c */ /* 0x000fe20000300000 */
.L_x_5728:
[----:B---3--:R-:W3:Y:S01]  /*a590*/  LDC.64 R4, c[0x0][0x728] ;  /* 0x0001ca00ff047b82 */ /* 0x008ee20000000a00 */
[----:B------:R-:W-:Y:S01]  /*a5a0*/  IMAD.SHL.U32 R23, R23, 0x40, RZ ;  /* 0x0000004017177824 */ /* 0x000fe200078e00ff */
[----:B------:R-:W-:Y:S01]  /*a5b0*/  R2UR UR24, R8 ;  /* 0x00000000081872ca */ /* 0x000fe200000e0000 */
[----:B------:R-:W-:Y:S01]  /*a5c0*/  UMOV UR32, 0x0 ;  /* 0x0000000000207882 */ /* 0x000fe20000000000 */
[----:B------:R-:W-:Y:S01]  /*a5d0*/  UMOV UR33, 0x14f00000 ;  /* 0x14f0000000217882 */ /* 0x000fe20000000000 */
[----:B------:R-:W-:Y:S01]  /*a5e0*/  UMOV UR18, URZ ;  /* 0x0000003f00127c82 */ /* 0x000fe20008000000 */
[C---:B------:R-:W-:Y:S01]  /*a5f0*/  IADD3 R6, P1, R23.reuse, UR14, RZ ;  /* 0x0000000e17067c10 */ /* 0x040fe2000ff3e0ff */
        /* <DEDUP_REMOVED lines=13> */
[C---:B---3--:R-:W-:Y:S01]  /*a6d0*/  LEA R4, P2, R6.reuse, R4, 0x2 ;  /* 0x0000000406047211 */ /* 0x048fe200078410ff */
        /* <DEDUP_REMOVED lines=21> */
.L_x_5748:
[----:B-1----:R-:W-:Y:S01]  /*a830*/  IMAD.MOV.U32 R5, RZ, RZ, RZ ;  /* 0x000000ffff057224 */ /* 0x002fe200078e00ff */
[----:B------:R-:W-:Y:S06]  /*a840*/  @P0 BRA `(.L_x_5730) ;  /* 0x0000000000140947 */ /* 0x000fec0003800000 */
[----:B------:R-:W-:Y:S01]  /*a850*/  ISETP.NE.AND P1, PT, R22, RZ, PT ;  /* 0x000000ff1600720c */ /* 0x000fe20003f25270 */
[----:B------:R-:W-:-:S04]  /*a860*/  IMAD.MOV.U32 R9, RZ, RZ, 0x6100 ;  /* 0x00006100ff097424 */ /* 0x000fc800078e00ff */
[----:B------:R1:W-:Y:S08]  /*a870*/  SYNCS.ARRIVE.TRANS64 RZ, [R8+URZ+0x36418], R9 ;  /* 0x0364180908ff79a7 */ /* 0x0003f0000800003f */
[----:B------:R-:W-:Y:S05]  /*a880*/  @!P1 BRA `(.L_x_5730) ;  /* 0x0000000000049947 */ /* 0x000fea0003800000 */
[----:B------:R-:W-:Y:S01]  /*a890*/  BPT.TRAP 0x1 ;  /* 0x000000040000795c */ /* 0x000fe20000300000 */
.L_x_5730:
        /* <DEDUP_REMOVED lines=17> */
[----:B------:R-:W-:Y:S01]  /*a9b0*/  IMAD.U32 R4, RZ, RZ, UR19 ;  /* 0x00000013ff047e24 */ /* 0x000fe2000f8e00ff */
[----:B------:R-:W-:Y:S02]  /*a9c0*/  UIADD3 UR17, UR40, 0x36418, URZ ;  /* 0x0003641828117890 */ /* 0x000fe4000fffe03f */
[----:B------:R-:W-:Y:S01]  /*a9d0*/  UIADD3 UR19, UR19, UR7, URZ ;  /* 0x0000000713137290 */ /* 0x000fe2000fffe03f */
[----:B------:R-:W-:Y:S01]  /*a9e0*/  PLOP3.LUT P1, PT, PT, PT, UP0, 0x80, 0x0 ;  /* 0x000000000000781c */ /* 0x000fe20003f2f008 */
[----:B------:R-:W-:Y:S01]  /*a9f0*/  UIADD3 UR24, UR40, 0x28000, URZ ;  /* 0x0002800028187890 */ /* 0x000fe2000fffe03f */
[----:B------:R-:W-:Y:S02]  /*aa00*/  UMOV UR34, 0x10 ;  /* 0x0000001000227882 */ /* 0x000fe40000000000 */
[----:B------:R-:W-:Y:S01]  /*aa10*/  LEA.HI.X.SX32 R11, R4, R11, 0x1, P1 ;  /* 0x0000000b040b7211 */ /* 0x000fe200008f0eff */
[----:B------:R-:W-:Y:S01]  /*aa20*/  IMAD.U32 R4, RZ, RZ, UR8 ;  /* 0x00000008ff047e24 */ /* 0x000fe2000f8e00ff */
[----:B------:R-:W-:-:S02]  /*aa30*/  UIADD3 UR8, UR40, 0x26000, URZ ;  /* 0x0002600028087890 */ /* 0x000fc4000fffe03f */
[----:B------:R-:W-:Y:S01]  /*aa40*/  UIADD3 UR40, UR40, 0x30100, URZ ;  /* 0x0003010028287890 */ /* 0x000fe2000fffe03f */
[----:B------:R2:W-:Y:S01]  /*aa50*/  UTMALDG.4D [UR16], [UR30], desc[UR32] ;  /* 0x000020101e0075b4 */ /* 0x0005e20008019000 */
[C---:B------:R-:W-:Y:S01]  /*aa60*/  LEA R7, P1, R4.reuse, R7, 0x2 ;  /* 0x0000000704077211 */ /* 0x040fe200078210ff */
[----:B------:R-:W-:Y:S01]  /*aa70*/  UMOV UR9, UR17 ;  /* 0x0000001100097c82 */ /* 0x000fe20008000000 */
[----:B------:R-:W-:Y:S01]  /*aa80*/  UMOV UR11, UR19 ;  /* 0x00000013000b7c82 */ /* 0x000fe20008000000 */
[----:B------:R-:W-:Y:S01]  /*aa90*/  UMOV UR25, UR17 ;  /* 0x0000001100197c82 */ /* 0x000fe20008000000 */
[----:B------:R-:W-:Y:S01]  /*aaa0*/  LEA.HI.X R0, R4, R0, R11, 0x2, P1 ;  /* 0x0000000004007211 */ /* 0x000fe200008f140b */
[----:B------:R-:W-:Y:S01]  /*aab0*/  UMOV UR27, UR19 ;  /* 0x00000013001b7c82 */ /* 0x000fe20008000000 */
[----:B------:R-:W-:Y:S01]  /*aac0*/  R2UR UR42, R7 ;  /* 0x00000000072a72ca */ /* 0x000fe200000e0000 */
[----:B------:R-:W-:Y:S01]  /*aad0*/  UMOV UR41, UR17 ;  /* 0x0000001100297c82 */ /* 0x000fe20008000000 */
[----:B------:R-:W-:Y:S01]  /*aae0*/  R2UR UR43, R0 ;  /* 0x00000000002b72ca */ /* 0x000fe200000e0000 */
[----:B------:R2:W-:Y:S01]  /*aaf0*/  UTMALDG.4D [UR8], [UR30], desc[UR32] ;  /* 0x000020081e0075b4 */ /* 0x0005e20008019000 */
[----:B------:R-:W-:Y:S01]  /*ab00*/  IMAD.MOV.U32 R4, RZ, RZ, R19 ;  /* 0x000000ffff047224 */ /* 0x000fe200078e0013 */
[----:B------:R2:W-:Y:S10]  /*ab10*/  UTMALDG.4D [UR24], [UR30], desc[UR32] ;  /* 0x000020181e0075b4 */ /* 0x0005f40008019000 */
[----:B------:R2:W-:Y:S02]  /*ab20*/  UBLKCP.S.G [UR40], [UR42], UR34 ;  /* 0x000000282a0073ba */ /* 0x0005e40008000222 */
[----:B--2---:R-:W-:Y:S01]  /*ab30*/  NOP ;  /* 0x0000000000007918 */ /* 0x004fe20000000000 */
.L_x_5716:
[----:B------:R-:W-:-:S04]  /*ab40*/  SHF.L.U32 R3, R5, 0x1f, RZ ;  /* 0x0000001f05037819 */ /* 0x000fc800000006ff */
[----:B------:R-:W2:Y:S02]  /*ab50*/  SYNCS.PHASECHK.TRANS64.TRYWAIT P1, [R8+URZ+0x36438], R3 ;  /* 0x03643803080075a7 */ /* 0x000ea4000802017f */
[----:B--2---:R-:W-:Y:S05]  /*ab60*/  @!P1 BRA `(.L_x_5731) ;  /* 0x0000000800509947 */ /* 0x004fea0003800000 */
.L_x_5749:
[----:B------:R-:W-:Y:S05]  /*ab70*/  @P0 BRA `(.L_x_5732) ;  /* 0x0000000000180947 */ /* 0x000fea0003800000 */
[----:B------:R-:W3:Y:S01]  /*ab80*/  S2R R0, SR_TID.X ;  /* 0x0000000000007919 */ /* 0x000ee20000002100 */
[----:B--2---:R-:W-:-:S04]  /*ab90*/  IMAD.MOV.U32 R3, RZ, RZ, 0x6100 ;  /* 0x00006100ff037424 */ /* 0x004fc800078e00ff */
[----:B------:R4:W-:Y:S01]  /*aba0*/  SYNCS.ARRIVE.TRANS64 RZ, [R8+URZ+0x36430], R3 ;  /* 0x0364300308ff79a7 */ /* 0x0009e2000800003f */
[----:B---3--:R-:W-:-:S13]  /*abb0*/  LOP3.LUT P0, RZ, R0, 0x1f, RZ, 0xc0, !PT ;  /* 0x0000001f00ff7812 */ /* 0x008fda000780c0ff */
[----:B----4-:R-:W-:Y:S05]  /*abc0*/  @!P0 BRA `(.L_x_5732) ;  /* 0x0000000000048947 */ /* 0x010fea0003800000 */
[----:B------:R-:W-:Y:S01]  /*abd0*/  BPT.TRAP 0x1 ;  /* 0x000000040000795c */ /* 0x000fe20000300000 */
.L_x_5732:
        /* <DEDUP_REMOVED lines=22> */
[----:B--2---:R-:W-:Y:S01]  /*ad40*/  SEL R3, RZ, 0x1, P0 ;  /* 0x00000001ff037807 */ /* 0x004fe20000000000 */
        /* <DEDUP_REMOVED lines=20> */
[----:B--2---:R-:W-:Y:S01]  /*ae90*/  NOP ;  /* 0x0000000000007918 */ /* 0x004fe20000000000 */
.L_x_5713:
[----:B------:R-:W-:Y:S05]  /*aea0*/  BSYNC B0 ;  /* 0x0000000000007941 */ /* 0x000fea0003800000 */
.L_x_5708:
[----:B------:R-:W-:-:S03]  /*aeb0*/  UMOV UR8, 0xffffffff ;  /* 0xffffffff00087882 */ /* 0x000fc60000000000 */
[----:B------:R-:W-:Y:S05]  /*aec0*/  BRA.DIV UR8, `(.L_x_5733) ;  /* 0x00000006088c7947 */ /* 0x000fea000b800000 */
[----:B------:R-:W-:-:S13]  /*aed0*/  ELECT P6, URZ, PT ;  /* 0x00000000003f782f */ /* 0x000fda00038c0000 */
.L_x_5752:
[----:B------:R-:W-:Y:S05]  /*aee0*/  @!P6 BRA `(.L_x_5584) ;  /* 0x000000000074e947 */ /* 0x000fea0003800000 */
[----:B------:R-:W-:-:S06]  /*aef0*/  ULOP3.LUT UR8, UR38, 0x2, URZ, 0xfc, !UPT ;  /* 0x0000000226087892 */ /* 0x000fcc000f8efc3f */
[----:B------:R-:W-:-:S05]  /*af00*/  IMAD.U32 R0, RZ, RZ, UR8 ;  /* 0x00000008ff007e24 */ /* 0x000fca000f8e00ff */
[----:B------:R-:W-:-:S13]  /*af10*/  ISETP.NE.AND P2, PT, R0, 0x3, PT ;  /* 0x000000030000780c */ /* 0x000fda0003f45270 */
[----:B------:R-:W-:Y:S05]  /*af20*/  @!P2 BRA `(.L_x_5734) ;  /* 0x000000000004a947 */ /* 0x000fea0003800000 */
[----:B---3--:R-:W-:Y:S01]  /*af30*/  BPT.TRAP 0x1 ;  /* 0x000000040000795c */ /* 0x008fe20000300000 */
.L_x_5734:
[----:B------:R-:W2:Y:S01]  /*af40*/  S2R R3, SR_CgaCtaId ;  /* 0x0000000000037919 */ /* 0x000ea20000008800 */
[----:B------:R-:W-:-:S04]  /*af50*/  MOV R0, 0x400 ;  /* 0x0000040000007802 */ /* 0x000fc80000000f00 */
[----:B--2---:R-:W-:Y:S02]  /*af60*/  LEA R4, R3, R0, 0x18 ;  /* 0x0000000003047211 */ /* 0x004fe400078ec0ff */
[----:B------:R-:W-:-:S03]  /*af70*/  SHF.L.U32 R0, R10, 0x1f, RZ ;  /* 0x0000001f0a007819 */ /* 0x000fc600000006ff */
[----:B------:R-:W-:-:S04]  /*af80*/  VIADD R3, R4, 0x36420 ;  /* 0x0003642004037836 */ /* 0x000fc80000000000 */
[C---:B-1----:R-:W-:Y:S02]  /*af90*/  IMAD R9, R20.reuse, 0x8, R3 ;  /* 0x0000000814097824 */ /* 0x042fe400078e0203 */
        /* <DEDUP_REMOVED lines=9> */
.L_x_5753:
[----:B------:R-:W2:Y:S02]  /*b030*/  SYNCS.PHASECHK.TRANS64.TRYWAIT P0, [R3+URZ], R2 ;  /* 0x00000002030075a7 */ /* 0x000ea4000800017f */
[----:B--2---:R-:W-:Y:S05]  /*b040*/  @!P0 BRA `(.L_x_5736) ;  /* 0x0000000400608947 */ /* 0x004fea0003800000 */
.L_x_5754:
[----:B------:R-:W-:Y:S05]  /*b050*/  @!P2 BRA `(.L_x_5737) ;  /* 0x000000000004a947 */ /* 0x000fea0003800000 */
[----:B---3--:R-:W-:Y:S01]  /*b060*/  BPT.TRAP 0x1 ;  /* 0x000000040000795c */ /* 0x008fe20000300000 */
.L_x_5737:
[----:B------:R-:W-:-:S07]  /*b070*/  SHF.L.U32 R5, R5, 0x1f, RZ ;  /* 0x0000001f05057819 */ /* 0x000fce00000006ff */
.L_x_5738:
[----:B----4-:R4:W1:Y:S02]  /*b080*/  SYNCS.PHASECHK.TRANS64.TRYWAIT P0, [R4+URZ+0x36438], R5 ;  /* 0x03643805040075a7 */ /* 0x010864000800017f */
[----:B-1----:R-:W-:Y:S05]  /*b090*/  @!P0 NANOSLEEP.SYNCS 0x989680 ;  /* 0x009896800000895d */ /* 0x002fea0003900000 */
[----:B------:R-:W1:Y:S02]  /*b0a0*/  @!P0 SYNCS.PHASECHK.TRANS64 P0, [R4+URZ+0x36438], R5 ;  /* 0x03643805040085a7 */ /* 0x000e64000800007f */
[----:B-1----:R-:W-:Y:S05]  /*b0b0*/  @!P0 BRA `(.L_x_5738) ;  /* 0xfffffffc00f08947 */ /* 0x002fea000383ffff */
.L_x_5584:
[----:B---3--:R-:W-:Y:S05]  /*b0c0*/  BSYNC B6 ;  /* 0x0000000000067941 */ /* 0x008fea0003800000 */
.L_x_5578:
[----:B------:R-:W-:Y:S05]  /*b0d0*/  EXIT ;  /* 0x000000000000794d */ /* 0x000fea0003800000 */
.L_x_5595:
[----:B------:R-:W-:Y:S02]  /*b0e0*/  IMAD.MOV.U32 R12, RZ, RZ, RZ ;  /* 0x000000ffff0c7224 */ /* 0x000fe400078e00ff */
[----:B------:R-:W-:Y:S02]  /*b0f0*/  IMAD.MOV.U32 R11, RZ, RZ, 0x1f ;  /* 0x0000001fff0b7424 */ /* 0x000fe400078e00ff */
[----:B------:R-:W-:-:S07]  /*b100*/  IMAD.MOV.U32 R15, RZ, RZ, -0x1 ;  /* 0xffffffffff0f7424 */ /* 0x000fce00078e00ff */
[----:B------:R-:W-:Y:S05]  /*b110*/  WARPSYNC.COLLECTIVE R15, `(.L_x_5739) ;  /* 0x000000000f087348 */ /* 0x000fea0003c00000 */
[----:B------:R1:W2:Y:S02]  /*b120*/  SHFL.IDX P6, R14, R13, R12, R11 ;  /* 0x0000000c0d0e7389 */ /* 0x0002a400000c000b */
[----:B-12---:R-:W-:Y:S01]  /*b130*/  ENDCOLLECTIVE ;  /* 0x000000000000791b */ /* 0x006fe20003800000 */
.L_x_5739:
[----:B------:R-:W-:Y:S05]  /*b140*/  BRA `(.L_x_5740) ;  /* 0xffffff6000a87947 */ /* 0x000fea000383ffff */
.L_x_5597:
[----:B--2---:R2:W3:Y:S02]  /*b150*/  SYNCS.PHASECHK.TRANS64.TRYWAIT P0, [R154+URZ+0x36400], R11 ;  /* 0x0364000b9a0075a7 */ /* 0x0044e4000800017f */
[----:B---3--:R-:W-:Y:S05]  /*b160*/  @!P0 NANOSLEEP.SYNCS 0x989680 ;  /* 0x009896800000895d */ /* 0x008fea0003900000 */
[----:B------:R-:W3:Y:S02]  /*b170*/  @!P0 SYNCS.PHASECHK.TRANS64 P0, [R154+URZ+0x36400], R11 ;  /* 0x0364000b9a0085a7 */ /* 0x000ee4000800007f */
[----:B---3--:R-:W-:Y:S05]  /*b180*/  @!P0 BRA `(.L_x_5597) ;  /* 0xfffffffc00f08947 */ /* 0x008fea000383ffff */
[----:B------:R-:W-:Y:S05]  /*b190*/  BRA `(.L_x_5596) ;  /* 0xffffff6000e07947 */ /* 0x000fea000383ffff */
.L_x_5601:
[----:B--2---:R2:W3:Y:S02]  /*b1a0*/  SYNCS.PHASECHK.TRANS64.TRYWAIT P1, [R3+URZ+0x36410], R12 ;  /* 0x0364100c030075a7 */ /* 0x0044e4000802017f */
[----:B---3--:R-:W-:Y:S05]  /*b1b0*/  @!P1 NANOSLEEP.SYNCS 0x989680 ;  /* 0x009896800000995d */ /* 0x008fea0003900000 */
[----:B------:R-:W3:Y:S02]  /*b1c0*/  @!P1 SYNCS.PHASECHK.TRANS64 P1, [R3+URZ+0x36410], R12 ;  /* 0x0364100c030095a7 */ /* 0x000ee4000802007f */
[----:B---3--:R-:W-:Y:S05]  /*b1d0*/  @!P1 BRA `(.L_x_5601) ;  /* 0xfffffffc00f09947 */ /* 0x008fea000383ffff */
[----:B------:R-:W-:Y:S05]  /*b1e0*/  BRA `(.L_x_5600) ;  /* 0xffffff6800a87947 */ /* 0x000fea000383ffff */
.L_x_5605:
[----:B------:R1:W1:Y:S02]  /*b1f0*/  SYNCS.PHASECHK.TRANS64.TRYWAIT P1, [R154+URZ+0x36430], R13 ;  /* 0x0364300d9a0075a7 */ /* 0x000264000802017f */
[----:B-1----:R-:W-:Y:S05]  /*b200*/  @!P1 NANOSLEEP.SYNCS 0x989680 ;  /* 0x009896800000995d */ /* 0x002fea0003900000 */
[----:B------:R-:W1:Y:S02]  /*b210*/  @!P1 SYNCS.PHASECHK.TRANS64 P1, [R154+URZ+0x36430], R13 ;  /* 0x0364300d9a0095a7 */ /* 0x000e64000802007f */
[----:B-1----:R-:W-:Y:S05]  /*b220*/  @!P1 BRA `(.L_x_5605) ;  /* 0xfffffffc00f09947 */ /* 0x002fea000383ffff */
[----:B------:R-:W-:Y:S05]  /*b230*/  BRA `(.L_x_5604) ;  /* 0xffffff70004c7947 */ /* 0x000fea000383ffff */
.L_x_5714:
[----:B-1----:R1:W2:Y:S02]  /*b240*/  SYNCS.PHASECHK.TRANS64.TRYWAIT P1, [R8+URZ+0x36420], R9 ;  /* 0x03642009080075a7 */ /* 0x0022a4000802017f */
[----:B--2---:R-:W-:Y:S05]  /*b250*/  @!P1 NANOSLEEP.SYNCS 0x989680 ;  /* 0x009896800000995d */ /* 0x004fea0003900000 */
[----:B------:R-:W2:Y:S02]  /*b260*/  @!P1 SYNCS.PHASECHK.TRANS64 P1, [R8+URZ+0x36420], R9 ;  /* 0x03642009080095a7 */ /* 0x000ea4000802007f */
[----:B--2---:R-:W-:Y:S05]  /*b270*/  @!P1 BRA `(.L_x_5714) ;  /* 0xfffffffc00f09947 */ /* 0x004fea000383ffff */
[----:B------:R-:W-:Y:S05]  /*b280*/  BRA `(.L_x_5741) ;  /* 0xffffffdc00607947 */ /* 0x000fea000383ffff */
.L_x_5718:
[----:B-1----:R1:W2:Y:S02]  /*b290*/  SYNCS.PHASECHK.TRANS64.TRYWAIT P1, [R8+URZ+0x36438], R9 ;  /* 0x03643809080075a7 */ /* 0x0022a4000802017f */
[----:B--2---:R-:W-:Y:S05]  /*b2a0*/  @!P1 NANOSLEEP.SYNCS 0x989680 ;  /* 0x009896800000995d */ /* 0x004fea0003900000 */
[----:B------:R-:W2:Y:S02]  /*b2b0*/  @!P1 SYNCS.PHASECHK.TRANS64 P1, [R8+URZ+0x36438], R9 ;  /* 0x03643809080095a7 */ /* 0x000ea4000802007f */
[----:B--2---:R-:W-:Y:S05]  /*b2c0*/  @!P1 BRA `(.L_x_5718) ;  /* 0xfffffffc00f09947 */ /* 0x004fea000383ffff */
[----:B------:R-:W-:Y:S05]  /*b2d0*/  BRA `(.L_x_5742) ;  /* 0xffffffe400507947 */ /* 0x000fea000383ffff */
.L_x_5720:
[----:B--2---:R2:W3:Y:S02]  /*b2e0*/  SYNCS.PHASECHK.TRANS64.TRYWAIT P1, [R8+URZ+0x36428], R7 ;  /* 0x03642807080075a7 */ /* 0x0044e4000802017f */
[----:B---3--:R-:W-:Y:S05]  /*b2f0*/  @!P1 NANOSLEEP.SYNCS 0x989680 ;  /* 0x009896800000995d */ /* 0x008fea0003900000 */
[----:B------:R-:W3:Y:S02]  /*b300*/  @!P1 SYNCS.PHASECHK.TRANS64 P1, [R8+URZ+0x36428], R7 ;  /* 0x03642807080095a7 */ /* 0x000ee4000802007f */
[----:B---3--:R-:W-:Y:S05]  /*b310*/  @!P1 BRA `(.L_x_5720) ;  /* 0xfffffffc00f09947 */ /* 0x008fea000383ffff */
[----:B------:R-:W-:Y:S05]  /*b320*/  BRA `(.L_x_5743) ;  /* 0xffffffe800187947 */ /* 0x000fea000383ffff */
.L_x_5722:
        /* <DEDUP_REMOVED lines=8> */
.L_x_5724:
[----:B------:R-:W-:-:S07]  /*b3b0*/  SHF.L.U32 R5, R10, 0x1f, RZ ;  /* 0x0000001f0a057819 */ /* 0x000fce00000006ff */
.L_x_5745:
[----:B--2---:R2:W3:Y:S02]  /*b3c0*/  SYNCS.PHASECHK.TRANS64.TRYWAIT P1, [R8+URZ+0x36420], R5 ;  /* 0x03642005080075a7 */ /* 0x0044e4000802017f */
[----:B---3--:R-:W-:Y:S05]  /*b3d0*/  @!P1 NANOSLEEP.SYNCS 0x989680 ;  /* 0x009896800000995d */ /* 0x008fea0003900000 */
[----:B------:R-:W3:Y:S02]  /*b3e0*/  @!P1 SYNCS.PHASECHK.TRANS64 P1, [R8+URZ+0x36420], R5 ;  /* 0x03642005080095a7 */ /* 0x000ee4000802007f */
[----:B---3--:R-:W-:Y:S05]  /*b3f0*/  @!P1 BRA `(.L_x_5745) ;  /* 0xfffffffc00f09947 */ /* 0x008fea000383ffff */
[----:B------:R-:W-:Y:S05]  /*b400*/  BRA `(.L_x_5746) ;  /* 0xffffffec00687947 */ /* 0x000fea000383ffff */
.L_x_5727:
[----:B--2---:R2:W3:Y:S02]  /*b410*/  SYNCS.PHASECHK.TRANS64.TRYWAIT P1, [R8+URZ+0x36438], R9 ;  /* 0x03643809080075a7 */ /* 0x0044e4000802017f */
[----:B---3--:R-:W-:Y:S05]  /*b420*/  @!P1 NANOSLEEP.SYNCS 0x989680 ;  /* 0x009896800000995d */ /* 0x008fea0003900000 */
[----:B------:R-:W3:Y:S02]  /*b430*/  @!P1 SYNCS.PHASECHK.TRANS64 P1, [R8+URZ+0x36438], R9 ;  /* 0x03643809080095a7 */ /* 0x000ee4000802007f */
[----:B---3--:R-:W-:Y:S05]  /*b440*/  @!P1 BRA `(.L_x_5727) ;  /* 0xfffffffc00f09947 */ /* 0x008fea000383ffff */
[----:B------:R-:W-:Y:S05]  /*b450*/  BRA `(.L_x_5747) ;  /* 0xfffffff000347947 */ /* 0x000fea000383ffff */
.L_x_5729:
[----:B-1----:R1:W2:Y:S02]  /*b460*/  SYNCS.PHASECHK.TRANS64.TRYWAIT P1, [R8+URZ+0x36428], R5 ;  /* 0x03642805080075a7 */ /* 0x0022a4000802017f */
[----:B--2---:R-:W-:Y:S05]  /*b470*/  @!P1 NANOSLEEP.SYNCS 0x989680 ;  /* 0x009896800000995d */ /* 0x004fea0003900000 */
[----:B------:R-:W2:Y:S02]  /*b480*/  @!P1 SYNCS.PHASECHK.TRANS64 P1, [R8+URZ+0x36428], R5 ;  /* 0x03642805080095a7 */ /* 0x000ea4000802007f */
[----:B--2---:R-:W-:Y:S05]  /*b490*/  @!P1 BRA `(.L_x_5729) ;  /* 0xfffffffc00f09947 */ /* 0x004fea000383ffff */
[----:B------:R-:W-:Y:S05]  /*b4a0*/  BRA `(.L_x_5748) ;  /* 0xfffffff000e07947 */ /* 0x000fea000383ffff */
.L_x_5731:
[----:B--2---:R2:W3:Y:S02]  /*b4b0*/  SYNCS.PHASECHK.TRANS64.TRYWAIT P1, [R8+URZ+0x36438], R3 ;  /* 0x03643803080075a7 */ /* 0x0044e4000802017f */
[----:B---3--:R-:W-:Y:S05]  /*b4c0*/  @!P1 NANOSLEEP.SYNCS 0x989680 ;  /* 0x009896800000995d */ /* 0x008fea0003900000 */
[----:B------:R-:W3:Y:S02]  /*b4d0*/  @!P1 SYNCS.PHASECHK.TRANS64 P1, [R8+URZ+0x36438], R3 ;  /* 0x03643803080095a7 */ /* 0x000ee4000802007f */
[----:B---3--:R-:W-:Y:S05]  /*b4e0*/  @!P1 BRA `(.L_x_5731) ;  /* 0xfffffffc00f09947 */ /* 0x008fea000383ffff */
[----:B------:R-:W-:Y:S05]  /*b4f0*/  BRA `(.L_x_5749) ;  /* 0xfffffff4009c7947 */ /* 0x000fea000383ffff */
.L_x_5733:
[----:B------:R-:W-:Y:S01]  /*b500*/  BSSY B0, `(.L_x_5750) ;  /* 0x0000006000007945 */ /* 0x000fe20003800000 */
[----:B------:R-:W-:-:S07]  /*b510*/  IMAD.MOV.U32 R15, RZ, RZ, -0x1 ;  /* 0xffffffffff0f7424 */ /* 0x000fce00078e00ff */
[----:B-1-3--:R-:W-:Y:S05]  /*b520*/  WARPSYNC.COLLECTIVE R15, `(.L_x_5751) ;  /* 0x000000000f0c7348 */ /* 0x00afea0003c00000 */
[----:B------:R-:W-:Y:S02]  /*b530*/  ELECT P6, UR62, PT ;  /* 0x00000000003e782f */ /* 0x000fe400038c0000 */
[----:B------:R-:W-:Y:S01]  /*b540*/  MOV R14, UR62 ;  /* 0x0000003e000e7c02 */ /* 0x000fe20008000f00 */
[----:B-1-3--:R-:W-:Y:S10]  /*b550*/  ENDCOLLECTIVE ;  /* 0x000000000000791b */ /* 0x00aff40003800000 */
.L_x_5751:
[----:B------:R-:W-:Y:S05]  /*b560*/  BSYNC B0 ;  /* 0x0000000000007941 */ /* 0x000fea0003800000 */
.L_x_5750:
[----:B------:R-:W-:Y:S05]  /*b570*/  BRA `(.L_x_5752) ;  /* 0xfffffff800587947 */ /* 0x000fea000383ffff */
.L_x_5735:
[----:B-1----:R1:W2:Y:S02]  /*b580*/  SYNCS.PHASECHK.TRANS64.TRYWAIT P0, [R9+URZ], R0 ;  /* 0x00000000090075a7 */ /* 0x0022a4000800017f */
[----:B--2---:R-:W-:Y:S05]  /*b590*/  @!P0 NANOSLEEP.SYNCS 0x989680 ;  /* 0x009896800000895d */ /* 0x004fea0003900000 */
[----:B------:R-:W2:Y:S02]  /*b5a0*/  @!P0 SYNCS.PHASECHK.TRANS64 P0, [R9+URZ], R0 ;  /* 0x00000000090085a7 */ /* 0x000ea4000800007f */
[----:B--2---:R-:W-:Y:S05]  /*b5b0*/  @!P0 BRA `(.L_x_5735) ;  /* 0xfffffffc00f08947 */ /* 0x004fea000383ffff */
[----:B------:R-:W-:Y:S05]  /*b5c0*/  BRA `(.L_x_5753) ;  /* 0xfffffff800987947 */ /* 0x000fea000383ffff */
.L_x_5736:
[----:B--2---:R2:W4:Y:S02]  /*b5d0*/  SYNCS.PHASECHK.TRANS64.TRYWAIT P0, [R3+URZ], R2 ;  /* 0x00000002030075a7 */ /* 0x004524000800017f */
[----:B----4-:R-:W-:Y:S05]  /*b5e0*/  @!P0 NANOSLEEP.SYNCS 0x989680 ;  /* 0x009896800000895d */ /* 0x010fea0003900000 */
[----:B------:R-:W4:Y:S02]  /*b5f0*/  @!P0 SYNCS.PHASECHK.TRANS64 P0, [R3+URZ], R2 ;  /* 0x00000002030085a7 */ /* 0x000f24000800007f */
[----:B----4-:R-:W-:Y:S05]  /*b600*/  @!P0 BRA `(.L_x_5736) ;  /* 0xfffffffc00f08947 */ /* 0x010fea000383ffff */
[----:B------:R-:W-:Y:S05]  /*b610*/  BRA `(.L_x_5754) ;  /* 0xfffffff8008c7947 */ /* 0x000fea000383ffff */
.L_x_5755:
        /* <DEDUP_REMOVED lines=14> */
.L_x_7685:


//--------------------- .text._ZN7cutlass13device_kernelIN5flash11enable_sm90INS1_16FlashAttnBwdSm90INS1_25CollectiveMainloopBwdSm90ILi2ELi1ELi1EN4cute5tupleIJNS5_1CILi1EEES8_S8_EEENS6_IJNS7_ILi64EEENS7_ILi96EEENS7_ILi192EEEEEENS_6half_tEfNS_4arch4Sm90ELb0ELb1ELb0ELb1ELb1ELb0ELb1ELb0ELi3ELi1ELi1ELi1ELb0EEENS1_21CollectiveEpilogueBwdISD_SE_SG_Li384ELb1ELb1ELi3EEENS1_19SingleTileSchedulerILb1ELb0ELb0ELi96EEEEEEEEEvNT_6ParamsE --------------------------
	.section	.text._ZN7cutlass13device_kernelIN5flash11enable_sm90INS1_16FlashAttnBwdSm90INS1_25CollectiveMainloopBwdSm90ILi2ELi1ELi1EN4cute5tupleIJNS5_1CILi1EEES8_S8_EEENS6_IJNS7_ILi64EEENS7_ILi96EEENS7_ILi192EEEEEENS_6half_tEfNS_4arch4Sm90ELb0ELb1ELb0ELb1ELb1ELb0ELb1ELb0ELi3ELi1ELi1ELi1ELb0EEENS1_21CollectiveEpilogueBwdISD_SE_SG_Li384ELb1ELb1ELi3EEENS1_19SingleTileSchedulerILb1ELb0ELb0ELi96EEEEEEEEEvNT_6ParamsE,"ax",@progbits
	.align	128
.text._ZN7cutlass13device_kernelIN5flash11enable_sm90INS1_16FlashAttnBwdSm90INS1_25CollectiveMainloopBwdSm90ILi2ELi1ELi1EN4cute5tupleIJNS5_1CILi1EEES8_S8_EEENS6_IJNS7_ILi64EEENS7_ILi96EEENS7_ILi192EEEEEENS_6half_tEfNS_4arch4Sm90ELb0ELb1ELb0ELb1ELb1ELb0ELb1ELb0ELi3ELi1ELi1ELi1ELb0EEENS1_21CollectiveEpilogueBwdISD_SE_SG_Li384ELb1ELb1ELi3EEENS1_19SingleTileSchedulerILb1ELb0ELb0ELi96EEEEEEEEEvNT_6ParamsE:
        .type           _ZN7cutlass13device_kernelIN5flash11enable_sm90INS1_16FlashAttnBwdSm90INS1_25CollectiveMainloopBwdSm90ILi2ELi1ELi1EN4cute5tupleIJNS5_1CILi1EEES8_S8_EEENS6_IJNS7_ILi64EEENS7_ILi96EEENS7_ILi192EEEEEENS_6half_tEfNS_4arch4Sm90ELb0ELb1ELb0ELb1ELb1ELb0ELb1ELb0ELi3ELi1ELi1ELi1ELb0EEENS1_21CollectiveEpilogueBwdISD_SE_SG_Li384ELb1ELb1ELi3EEENS1_19SingleTileSchedulerILb1ELb0ELb0ELi96EEEEEEEEEvNT_6ParamsE,@function
        .size           _ZN7cutlass13device_kernelIN5flash11enable_sm90INS1_16FlashAttnBwdSm90INS1_25CollectiveMainloopBwdSm90ILi2ELi1ELi1EN4cute5tupleIJNS5_1CILi1EEES8_S8_EEENS6_IJNS7_ILi64EEENS7_ILi96EEENS7_ILi192EEEEEENS_6half_tEfNS_4arch4Sm90ELb0ELb1ELb0ELb1ELb1ELb0ELb1ELb0ELi3ELi1ELi1ELi1ELb0EEENS1_21CollectiveEpilogueBwdISD_SE_SG_Li384ELb1ELb1ELi3EEENS1_19SingleTileSchedulerILb1ELb0ELb0ELi96EEEEEEEEEvNT_6ParamsE,(.L_x_7686 - _ZN7cutlass13device_kernelIN5flash11enable_sm90INS1_16FlashAttnBwdSm90INS1_25CollectiveMainloopBwdSm90ILi2ELi1ELi1EN4cute5tupleIJNS5_1CILi1EEES8_S8_EEENS6_IJNS7_ILi64EEENS7_ILi96EEENS7_ILi192EEEEEENS_6half_tEfNS_4arch4Sm90ELb0ELb1ELb0ELb1ELb1ELb0ELb1ELb0ELi3ELi1ELi1ELi1ELb0EEENS1_21CollectiveEpilogueBwdISD_SE_SG_Li384ELb1ELb1ELi3EEENS1_19SingleTileSchedulerILb1ELb0ELb0ELi96EEEEEEEEEvNT_6ParamsE)
        .other          _ZN7cutlass13device_kernelIN5flash11enable_sm90INS1_16FlashAttnBwdSm90INS1_25CollectiveMainloopBwdSm90ILi2ELi1ELi1EN4cute5tupleIJNS5_1CILi1EEES8_S8_EEENS6_IJNS7_ILi64EEENS7_ILi96EEENS7_ILi192EEEEEENS_6half_tEfNS_4arch4Sm90ELb0ELb1ELb0ELb1ELb1ELb0ELb1ELb0ELi3ELi1ELi1ELi1ELb0EEENS1_21CollectiveEpilogueBwdISD_SE_SG_Li384ELb1ELb1ELi3EEENS1_19SingleTileSchedulerILb1ELb0ELb0ELi96EEEEEEEEEvNT_6ParamsE,@"STO_CUDA_ENTRY STV_DEFAULT"
_ZN7cutlass13device_kernelIN5flash11enable_sm90INS1_16FlashAttnBwdSm90INS1_25CollectiveMainloopBwdSm90ILi2ELi1ELi1EN4cute5tupleIJNS5_1CILi1EEES8_S8_EEENS6_IJNS7_ILi64EEENS7_ILi96EEENS7_ILi192EEEEEENS_6half_tEfNS_4arch4Sm90ELb0ELb1ELb0ELb1ELb1ELb0ELb1ELb0ELi3ELi1ELi1ELi1ELb0EEENS1_21CollectiveEpilogueBwdISD_SE_SG_Li384ELb1ELb1ELi3EEENS1_19SingleTileSchedulerILb1ELb0ELb0ELi96EEEEEEEEEvNT_6ParamsE:
        /* <DEDUP_REMOVED lines=23> */
.L_x_5757:
[----:B------:R-:W-:Y:S05]  /*0170*/  BSYNC B0 ;  /* 0x0000000000007941 */ /* 0x000fea0003800000 */
.L_x_5756:
        /* <DEDUP_REMOVED lines=37> */
.L_x_5758:
        /* <DEDUP_REMOVED lines=20> */
.L_x_5759:
[----:B------:R-:W-:Y:S01]  /*0510*/  PLOP3.LUT P0, PT, PT, PT, UP0, 0x80, 0x0 ;  /* 0x000000000000781c */ /* 0x000fe20003f0f008 */
[----:B------:R-:W-:Y:S01]  /*0520*/  NOP ;  /* 0x0000000000007918 */ /* 0x000fe20000000000 */
[----:B------:R-:W-:Y:S01]  /*0530*/  ULDC.64 UR46, c[0x0][0x208] ;  /* 0x00008200002e7ab9 */ /* 0x000fe20000000a00 */
[----:B------:R-:W-:Y:S01]  /*0540*/  BSSY B6, `(.L_x_5760) ;  /* 0x0000b9f000067945 */ /* 0x000fe20003800000 */
[----:B-12-4-:R-:W-:Y:S09]  /*0550*/  BAR.SYNC.DEFER_BLOCKING 0x0 ;  /* 0x0000000000007b1d */ /* 0x016ff20000010000 */
[----:B------:R-:W-:Y:S05]  /*0560*/  @!P0 BRA `(.L_x_5761) ;  /* 0x0000006400cc8947 */ /* 0x000fea0003800000 */
.L_x_5762:
        /* <DEDUP_REMOVED lines=21> */
.L_x_5763:
        /* <DEDUP_REMOVED lines=10> */
.L_x_5765:
[----:B------:R-:W2:Y:S02]  /*0760*/  LDC R0, c[0x0][0x8bc] ;  /* 0x00022f00ff007b82 */ /* 0x000ea40000000800 */
.L_x_5764:
        /* <DEDUP_REMOVED lines=15> */
.L_x_5767:
        /* <DEDUP_REMOVED lines=10> */
.L_x_5768:
        /* <DEDUP_REMOVED lines=8> */
.L_x_5769:
        /* <DEDUP_REMOVED lines=9> */
.L_x_5770:
        /* <DEDUP_REMOVED lines=22> */
.L_x_5771:
        /* <DEDUP_REMOVED lines=78> */
.L_x_5774:
        /* <DEDUP_REMOVED lines=15> */
.L_x_5773:
        /* <DEDUP_REMOVED lines=20> */
.L_x_5776:
        /* <DEDUP_REMOVED lines=15> */
.L_x_5775:
        /* <DEDUP_REMOVED lines=8> */
.L_x_5950:
        /* <DEDUP_REMOVED lines=19> */
.L_x_5778:
        /* <DEDUP_REMOVED lines=108> */
.L_x_5798:
[----:B------:R-:W-:-:S13]  /*1be0*/  ISETP.NE.AND P0, PT, R155, 0x3, PT ;  /* 0x000000039b00780c */ /* 0x000fda0003f05270 */
[----:B-1----:R-:W-:Y:S05]  /*1bf0*/  @!P0 BRA `(.L_x_5780) ;  /* 0x0000000000048947 */ /* 0x002fea0003800000 */
[----:B------:R-:W-:Y:S01]  /*1c00*/  BPT.TRAP 0x1 ;  /* 0x000000040000795c */ /* 0x000fe20000300000 */
.L_x_5780:
[----:B------:R-:W-:Y:S02]  /*1c10*/  LEA R3, R2, UR36, 0x3 ;  /* 0x0000002402037c11 */ /* 0x000fe4000f8e18ff */
[----:B------:R-:W-:-:S04]  /*1c20*/  SHF.L.U32 R12, R7, 0x1f, RZ ;  /* 0x0000001f070c7819 */ /* 0x000fc800000006ff */
[----:B------:R1:W2:Y:S01]  /*1c30*/  SYNCS.PHASECHK.TRANS64.TRYWAIT P1, [R3+URZ+0x36410], R12 ;  /* 0x0364100c030075a7 */ /* 0x0002a2000802017f */
[----:B------:R-:W-:Y:S05]  /*1c40*/  @!P0 BRA `(.L_x_5781) ;  /* 0x0000000000048947 */ /* 0x000fea0003800000 */
[----:B------:R-:W-:Y:S01]  /*1c50*/  BPT.TRAP 0x1 ;  /* 0x000000040000795c */ /* 0x000fe20000300000 */
.L_x_5781:
[----:B--2---:R-:W-:Y:S05]  /*1c60*/  @P1 BRA `(.L_x_5782) ;  /* 0x0000000000081947 */ /* 0x004fea0003800000 */
[----:B------:R-:W2:Y:S02]  /*1c70*/  SYNCS.PHASECHK.TRANS64.TRYWAIT P1, [R3+URZ+0x36410], R12 ;  /* 0x0364100c030075a7 */ /* 0x000ea4000802017f */
[----:B--2---:R-:W-:Y:S05]  /*1c80*/  @!P1 BRA `(.L_x_5783) ;  /* 0x000000a000e09947 */ /* 0x004fea0003800000 */
.L_x_5782:
        /* <DEDUP_REMOVED lines=103> */
.L_x_5784:
[----:B------:R-:W-:-:S04]  /*2300*/  SHF.L.U32 R13, R5, 0x1f, RZ ;  /* 0x0000001f050d7819 */ /* 0x000fc800000006ff */
[----:B------:R4:W1:Y:S01]  /*2310*/  SYNCS.PHASECHK.TRANS64.TRYWAIT P1, [UR36+0x36430], R13 ;  /* 0x0364300dff0075a7 */ /* 0x0008620008020164 */
[----:B------:R-:W-:Y:S05]  /*2320*/  @!P0 BRA `(.L_x_5785) ;  /* 0x0000000000048947 */ /* 0x000fea0003800000 */
[----:B------:R-:W-:Y:S01]  /*2330*/  BPT.TRAP 0x1 ;  /* 0x000000040000795c */ /* 0x000fe20000300000 */
.L_x_5785:
[----:B-1----:R-:W-:Y:S05]  /*2340*/  @P1 BRA `(.L_x_5786) ;  /* 0x0000000000081947 */ /* 0x002fea0003800000 */
[----:B------:R-:W1:Y:S02]  /*2350*/  SYNCS.PHASECHK.TRANS64.TRYWAIT P1, [UR36+0x36430], R13 ;  /* 0x0364300dff0075a7 */ /* 0x000e640008020164 */
[----:B-1----:R-:W-:Y:S05]  /*2360*/  @!P1 BRA `(.L_x_5787) ;  /* 0x0000009c003c9947 */ /* 0x002fea0003800000 */
.L_x_5786:
        /* <DEDUP_REMOVED lines=112> */
.L_x_5790:
[----:B------:R-:W-:-:S06]  /*2a70*/  UISETP.NE.AND UP0, UPT, UR42, 0x1, UPT ;  /* 0x000000012a00788c */ /* 0x000fcc000bf05270 */
[----:B------:R-:W-:-:S05]  /*2a80*/  PLOP3.LUT P1, PT, PT, PT, UP0, 0x80, 0x0 ;  /* 0x000000000000781c */ /* 0x000fca0003f2f008 */
[----:B------:R-:W-:-:S08]  /*2a90*/  @UP0 ULDC UR5, c[0x0][0x754] ;  /* 0x0001d50000050ab9 */ /* 0x000fd00000000800 */
[----:B------:R-:W-:Y:S01]  /*2aa0*/  @P1 IMAD.HI.U32 R12, R23, UR5, RZ ;  /* 0x00000005170c1c27 */ /* 0x000fe2000f8e00ff */
[----:B------:R-:W-:-:S04]  /*2ab0*/  @UP0 ULDC UR5, c[0x0][0x758] ;  /* 0x0001d60000050ab9 */ /* 0x000fc80000000800 */
[----:B------:R-:W-:-:S07]  /*2ac0*/  @P1 SHF.R.U32.HI R23, RZ, UR5, R12 ;  /* 0x00000005ff171c19 */ /* 0x000fce000801160c */
.L_x_5791:
[----:B------:R-:W-:Y:S05]  /*2ad0*/  BSYNC B0 ;  /* 0x0000000000007941 */ /* 0x000fea0003800000 */
.L_x_5789:
[----:B------:R-:W-:Y:S01]  /*2ae0*/  IMAD R23, R23, UR42, R18 ;  /* 0x0000002a17177c24 */ /* 0x000fe2000f8e0212 */
[----:B------:R-:W-:-:S04]  /*2af0*/  IADD3 R12, R15, UR4, R4 ;  /* 0x000000040f0c7c10 */ /* 0x000fc8000fffe004 */
[----:B------:R-:W-:Y:S02]  /*2b00*/  VIADDMNMX R13, R23, UR42, R13, PT ;  /* 0x0000002a170d7c46 */ /* 0x000fe4000b80010d */
[----:B------:R-:W-:-:S07]  /*2b10*/  VIMNMX R12, R12, R23, !PT ;  /* 0x000000170c0c7248 */ /* 0x000fce0007fe0100 */
.L_x_5788:
        /* <DEDUP_REMOVED lines=51> */
.L_x_5794:
[----:B------:R-:W-:-:S06]  /*2e50*/  UISETP.NE.AND UP0, UPT, UR42, 0x1, UPT ;  /* 0x000000012a00788c */ /* 0x000fcc000bf05270 */
[----:B------:R-:W-:-:S05]  /*2e60*/  PLOP3.LUT P6, PT, PT, PT, UP0, 0x80, 0x0 ;  /* 0x000000000000781c */ /* 0x000fca0003fcf008 */
[----:B------:R-:W-:-:S08]  /*2e70*/  @UP0 ULDC UR4, c[0x0][0x754] ;  /* 0x0001d50000040ab9 */ /* 0x000fd00000000800 */
[----:B------:R-:W-:Y:S01]  /*2e80*/  @P6 IMAD.HI.U32 R12, R13, UR4, RZ ;  /* 0x000000040d0c6c27 */ /* 0x000fe2000f8e00ff */
[----:B------:R-:W-:Y:S01]  /*2e90*/  PLOP3.LUT P6, PT, PT, PT, UP0, 0x80, 0x0 ;  /* 0x000000000000781c */ /* 0x000fe20003fcf008 */
[----:B------:R-:W-:-:S12]  /*2ea0*/  @UP0 ULDC UR4, c[0x0][0x758] ;  /* 0x0001d60000040ab9 */ /* 0x000fd80000000800 */
[----:B------:R-:W-:-:S07]  /*2eb0*/  @P6 SHF.R.U32.HI R13, RZ, UR4, R12 ;  /* 0x00000004ff0d6c19 */ /* 0x000fce000801160c */
.L_x_5795:
[----:B------:R-:W-:Y:S05]  /*2ec0*/  BSYNC B0 ;  /* 0x0000000000007941 */ /* 0x000fea0003800000 */
.L_x_5793:
[----:B------:R-:W-:-:S05]  /*2ed0*/  IMAD R13, R13, UR42, R18 ;  /* 0x0000002a0d0d7c24 */ /* 0x000fca000f8e0212 */
[----:B------:R-:W-:Y:S02]  /*2ee0*/  VIMNMX R14, R14, R13, !PT ;  /* 0x0000000d0e0e7248 */ /* 0x000fe40007fe0100 */
[----:B------:R-:W-:-:S07]  /*2ef0*/  VIADDMNMX R20, R13, UR42, R20, PT ;  /* 0x0000002a0d147c46 */ /* 0x000fce000b800114 */
.L_x_5792:
        /* <DEDUP_REMOVED lines=214> */
.L_x_5796:
        /* <DEDUP_REMOVED lines=59> */
.L_x_5797:
        /* <DEDUP_REMOVED lines=62> */
.L_x_5772:
        /* <DEDUP_REMOVED lines=128> */
.L_x_5800:
        /* <DEDUP_REMOVED lines=54> */
.L_x_5802:
[----:B------:R-:W-:Y:S05]  /*4f50*/  BSYNC B0 ;  /* 0x0000000000007941 */ /* 0x000fea0003800000 */
.L_x_5801:
        /* <DEDUP_REMOVED lines=15> */
.L_x_5804:
[----:B------:R-:W-:Y:S05]  /*5050*/  BSYNC B0 ;  /* 0x0000000000007941 */ /* 0x000fea0003800000 */
.L_x_5803:
        /* <DEDUP_REMOVED lines=18> */
.L_x_5806:
[----:B------:R-:W-:Y:S05]  /*5180*/  BSYNC B0 ;  /* 0x0000000000007941 */ /* 0x000fea0003800000 */
.L_x_5805:
        /* <DEDUP_REMOVED lines=17> */
.L_x_5808:
[----:B------:R-:W-:Y:S05]  /*52a0*/  BSYNC B0 ;  /* 0x0000000000007941 */ /* 0x000fea0003800000 */
.L_x_5807:
        /* <DEDUP_REMOVED lines=18> */
.L_x_5810:
[----:B------:R-:W-:Y:S05]  /*53d0*/  BSYNC B0 ;  /* 0x0000000000007941 */ /* 0x000fea0003800000 */
.L_x_5809:
        /* <DEDUP_REMOVED lines=19> */
.L_x_5812:
[----:B------:R-:W-:Y:S05]  /*5510*/  BSYNC B0 ;  /* 0x0000000000007941 */ /* 0x000fea0003800000 */
.L_x_5811:
        /* <DEDUP_REMOVED lines=26> */
.L_x_5814:
[----:B------:R-:W-:Y:S05]  /*56c0*/  BSYNC B0 ;  /* 0x0000000000007941 */ /* 0x000fea0003800000 */
.L_x_5813:
        /* <DEDUP_REMOVED lines=15> */
.L_x_5816:
[----:B------:R-:W-:Y:S05]  /*57c0*/  BSYNC B0 ;  /* 0x0000000000007941 */ /* 0x000fea0003800000 */
.L_x_5815:
        /* <DEDUP_REMOVED lines=15> */
.L_x_5818:
[----:B------:R-:W-:Y:S05]  /*58c0*/  BSYNC B0 ;  /* 0x0000000000007941 */ /* 0x000fea0003800000 */
.L_x_5817:
        /* <DEDUP_REMOVED lines=15> */
.L_x_5820:
[----:B------:R-:W-:Y:S05]  /*59c0*/  BSYNC B0 ;  /* 0x0000000000007941 */ /* 0x000fea0003800000 */
.L_x_5819:
        /* <DEDUP_REMOVED lines=15> */
.L_x_5822:
[----:B------:R-:W-:Y:S05]  /*5ac0*/  BSYNC B0 ;  /* 0x0000000000007941 */ /* 0x000fea0003800000 */
.L_x_5821:
        /* <DEDUP_REMOVED lines=15> */
.L_x_5799:
        /* <DEDUP_REMOVED lines=30> */
.L_x_5823:
        /* <DEDUP_REMOVED lines=45> */
.L_x_5825:
[----:B------:R-:W-:Y:S05]  /*6070*/  BSYNC B0 ;  /* 0x0000000000007941 */ /* 0x000fea0003800000 */
.L_x_5824:
        /* <DEDUP_REMOVED lines=16> */
.L_x_5827:
[----:B------:R-:W-:Y:S05]  /*6180*/  BSYNC B0 ;  /* 0x0000000000007941 */ /* 0x000fea0003800000 */
.L_x_5826:
        /* <DEDUP_REMOVED lines=16> */
.L_x_5829:
[----:B------:R-:W-:Y:S05]  /*6290*/  BSYNC B0 ;  /* 0x0000000000007941 */ /* 0x000fea0003800000 */
.L_x_5828:
        /* <DEDUP_REMOVED lines=17> */
.L_x_5831:
[----:B------:R-:W-:Y:S05]  /*63b0*/  BSYNC B0 ;  /* 0x0000000000007941 */ /* 0x000fea0003800000 */
.L_x_5830:
        /* <DEDUP_REMOVED lines=16> */
.L_x_5833:
[----:B------:R-:W-:Y:S05]  /*64c0*/  BSYNC B0 ;  /* 0x0000000000007941 */ /* 0x000fea0003800000 */
.L_x_5832:
        /* <DEDUP_REMOVED lines=20> */
.L_x_5835:
[----:B------:R-:W-:Y:S05]  /*6610*/  BSYNC B0 ;  /* 0x0000000000007941 */ /* 0x000fea0003800000 */
.L_x_5834:
        /* <DEDUP_REMOVED lines=24> */
.L_x_5837:
[----:B------:R-:W-:Y:S05]  /*67a0*/  BSYNC B0 ;  /* 0x0000000000007941 */ /* 0x000fea0003800000 */
.L_x_5836:
        /* <DEDUP_REMOVED lines=15> */
.L_x_5839:
[----:B------:R-:W-:Y:S05]  /*68a0*/  BSYNC B0 ;  /* 0x0000000000007941 */ /* 0x000fea0003800000 */
.L_x_5838:
        /* <DEDUP_REMOVED lines=15> */
.L_x_5841:
[----:B------:R-:W-:Y:S05]  /*69a0*/  BSYNC B0 ;  /* 0x0000000000007941 */ /* 0x000fea0003800000 */
.L_x_5840:
        /* <DEDUP_REMOVED lines=15> */
.L_x_5843:
[----:B------:R-:W-:Y:S05]  /*6aa0*/  BSYNC B0 ;  /* 0x0000000000007941 */ /* 0x000fea0003800000 */
.L_x_5842:
        /* <DEDUP_REMOVED lines=15> */
.L_x_5845:
[----:B------:R-:W-:Y:S05]  /*6ba0*/  BSYNC B0 ;  /* 0x0000000000007941 */ /* 0x000fea0003800000 */
.L_x_5844:
        /* <DEDUP_REMOVED lines=15> */
.L_x_5761:
        /* <DEDUP_REMOVED lines=21> */
.L_x_5847:
        /* <DEDUP_REMOVED lines=13> */
.L_x_5849:
[----:B------:R-:W-:-:S05]  /*6ec0*/  ULDC UR4, c[0x0][0x8bc] ;  /* 0x00022f0000047ab9 */ /* 0x000fca0000000800 */
.L_x_5848:
        /* <DEDUP_REMOVED lines=44> */
.L_x_5850:
        /* <DEDUP_REMOVED lines=13> */
.L_x_5851:
        /* <DEDUP_REMOVED lines=12> */
.L_x_5852:
[----:B------:R-:W-:Y:S01]  /*7320*/  UIADD3 UR8, -UR12, UR10, UR6 ;  /* 0x0000000a0c087290 */ /* 0x000fe2000fffe106 */
[----:B------:R-:W-:Y:S01]  /*7330*/  ISETP.LE.AND P0, PT, RZ, UR22, PT ;  /* 0x00000016ff007c0c */ /* 0x000fe2000bf03270 */
[----:B------:R-:W-:Y:S01]  /*7340*/  ULDC UR9, c[0x0][0x74c] ;  /* 0x0001d30000097ab9 */ /* 0x000fe20000000800 */
[----:B------:R-:W-:Y:S01]  /*7350*/  ULDC UR20, c[0x0][0x288] ;  /* 0x0000a20000147ab9 */ /* 0x000fe20000000800 */
[----:B------:R-:W-:Y:S02]  /*7360*/  UIADD3 UR9, UR8, -UR9, URZ ;  /* 0x8000000908097290 */ /* 0x000fe4000fffe03f */
[----:B------:R-:W-:Y:S02]  /*7370*/  UIADD3 UR8, UR10, 0x3f, URZ ;  /* 0x0000003f0a087890 */ /* 0x000fe4000fffe03f */
[----:B------:R-:W-:Y:S02]  /*7380*/  USHF.R.S32.HI UR11, URZ, 0x1f, UR9 ;  /* 0x0000001f3f0b7899 */ /* 0x000fe40008011409 */
[----:B------:R-:W-:-:S02]  /*7390*/  USHF.R.S32.HI UR15, URZ, 0x1f, UR14 ;  /* 0x0000001f3f0f7899 */ /* 0x000fc4000801140e */
[----:B------:R-:W-:Y:S02]  /*73a0*/  ULEA.HI UR11, UR11, UR9, URZ, 0x6 ;  /* 0x000000090b0b7291 */ /* 0x000fe4000f8f303f */
[----:B------:R-:W-:Y:S02]  /*73b0*/  USHF.R.S32.HI UR9, URZ, 0x1f, UR8 ;  /* 0x0000001f3f097899 */ /* 0x000fe40008011408 */
[----:B------:R-:W-:Y:S02]  /*73c0*/  USHF.R.S32.HI UR11, URZ, 0x6, UR11 ;  /* 0x000000063f0b7899 */ /* 0x000fe4000801140b */
[----:B------:R-:W-:Y:S02]  /*73d0*/  ULEA.HI UR8, UR9, UR8, URZ, 0x6 ;  /* 0x0000000809087291 */ /* 0x000fe4000f8f303f */
[----:B------:R-:W-:Y:S02]  /*73e0*/  UISETP.LT.AND UP1, UPT, URZ, UR11, UPT ;  /* 0x0000000b3f00728c */ /* 0x000fe4000bf21270 */
[----:B------:R-:W-:-:S02]  /*73f0*/  USHF.R.S32.HI UR8, URZ, 0x6, UR8 ;  /* 0x000000063f087899 */ /* 0x000fc40008011408 */
[----:B------:R-:W-:Y:S02]  /*7400*/  USEL UR13, UR14, URZ, !UP0 ;  /* 0x0000003f0e0d7287 */ /* 0x000fe4000c000000 */
[----:B------:R-:W-:Y:S02]  /*7410*/  USEL UR9, URZ, UR11, !UP1 ;  /* 0x0000000b3f097287 */ /* 0x000fe4000c800000 */
[----:B------:R-:W-:Y:S01]  /*7420*/  UIMAD UR14, UR14, UR20, URZ ;  /* 0x000000140e0e72a4 */ /* 0x000fe2000f8e023f */
[----:B------:R-:W-:Y:S01]  /*7430*/  UMOV UR11, UR8 ;  /* 0x00000008000b7c82 */ /* 0x000fe20008000000 */
        /* <DEDUP_REMOVED lines=8> */
[----:B------:R-:W-:-:S12]  /*74c0*/  USEL UR11, UR8, UR10, UP1 ;  /* 0x0000000a080b7287 */ /* 0x000fd80008800000 */
.L_x_5853:
[----:B------:R-:W-:Y:S02]  /*74d0*/  UISETP.GT.AND UP1, UPT, UR11, UR9, UPT ;  /* 0x000000090b00728c */ /* 0x000fe4000bf24270 */
[----:B------:R-:W-:Y:S02]  /*74e0*/  USEL UR21, UR15, URZ, !UP0 ;  /* 0x0000003f0f157287 */ /* 0x000fe4000c000000 */
[----:B------:R-:W-:Y:S02]  /*74f0*/  UIADD3 UR23, UP0, UR14, UR7, URZ ;  /* 0x000000070e177290 */ /* 0x000fe4000ff1e03f */
[----:B------:R-:W-:Y:S02]  /*7500*/  PLOP3.LUT P1, PT, PT, PT, UP1, 0x80, 0x0 ;  /* 0x000000000000781c */ /* 0x000fe40003f2f018 */
[----:B------:R-:W-:Y:S01]  /*7510*/  ELECT P0, URZ, PT ;  /* 0x00000000003f782f */ /* 0x000fe20003800000 */
[----:B------:R-:W-:-:S10]  /*7520*/  ULEA.HI.X.SX32 UR10, UR14, UR16, 0x1, UP0 ;  /* 0x000000100e0a7291 */ /* 0x000fd400080f0e3f */
[----:B------:R-:W-:Y:S05]  /*7530*/  @!P1 BRA `(.L_x_5854) ;  /* 0x00000014008c9947 */ /* 0x000fea0003800000 */
[----:B------:R-:W-:Y:S01]  /*7540*/  ULDC.64 UR18, c[0x0][0x2d8] ;  /* 0x0000b60000127ab9 */ /* 0x000fe20000000a00 */
[----:B------:R-:W1:Y:S01]  /*7550*/  S2R R0, SR_TID.X ;  /* 0x0000000000007919 */ /* 0x000e620000002100 */
[----:B------:R-:W-:Y:S02]  /*7560*/  UIMAD UR6, UR16, UR18, URZ ;  /* 0x00000012100672a4 */ /* 0x000fe4000f8e023f */
[----:B------:R-:W-:Y:S02]  /*7570*/  UIMAD.WIDE.U32 UR14, UR7, UR18, URZ ;  /* 0x00000012070e72a5 */ /* 0x000fe4000f8e003f */
[----:B------:R-:W-:Y:S02]  /*7580*/  UIMAD UR19, UR7, UR19, UR6 ;  /* 0x00000013071372a4 */ /* 0x000fe4000f8e0206 */
[----:B------:R-:W-:Y:S02]  /*7590*/  UIADD3 UR7, -UR9, UR11, URZ ;  /* 0x0000000b09077290 */ /* 0x000fe4000fffe13f */
[----:B------:R-:W-:-:S02]  /*75a0*/  UIADD3 UR6, UP0, UR4, UR14, URZ ;  /* 0x0000000e04067290 */ /* 0x000fc4000ff1e03f */
[----:B------:R-:W-:Y:S02]  /*75b0*/  UIADD3 UR19, UR15, UR19, URZ ;  /* 0x000000130f137290 */ /* 0x000fe4000fffe03f */
[----:B------:R-:W-:Y:S02]  /*75c0*/  ULOP3.LUT UR12, UR7, 0x1, URZ, 0xc0, !UPT ;  /* 0x00000001070c7892 */ /* 0x000fe4000f8ec03f */
[----:B------:R-:W-:Y:S02]  /*75d0*/  UIADD3.X UR7, UR5, UR19, URZ, UP0, !UPT ;  /* 0x0000001305077290 */ /* 0x000fe400087fe43f */
[----:B------:R-:W-:Y:S01]  /*75e0*/  UISETP.NE.U32.AND UP0, UPT, UR12, 0x1, UPT ;  /* 0x000000010c00788c */ /* 0x000fe2000bf05070 */
[----:B------:R-:W-:Y:S02]  /*75f0*/  ULDC.64 UR16, c[0x0][0x2e0] ;  /* 0x0000b80000107ab9 */ /* 0x000fe40000000a00 */
[----:B------:R-:W-:-:S03]  /*7600*/  UIMAD UR18, UR21, UR16, URZ ;  /* 0x00000010151272a4 */ /* 0x000fc6000f8e023f */
[----:B------:R-:W-:Y:S01]  /*7610*/  PLOP3.LUT P1, PT, PT, PT, UP0, 0x80, 0x0 ;  /* 0x000000000000781c */ /* 0x000fe20003f2f008 */
[----:B------:R-:W-:Y:S02]  /*7620*/  UIMAD.WIDE.U32 UR6, UR13, UR16, UR6 ;  /* 0x000000100d0672a5 */ /* 0x000fe4000f8e0006 */
[----:B------:R-:W-:Y:S01]  /*7630*/  UIMAD UR17, UR13, UR17, UR18 ;  /* 0x000000110d1172a4 */ /* 0x000fe2000f8e0212 */
[----:B------:R-:W-:Y:S02]  /*7640*/  ULDC UR21, c[0x0][0x760] ;  /* 0x0001d80000157ab9 */ /* 0x000fe40000000800 */
[----:B------:R-:W-:Y:S02]  /*7650*/  UIMAD UR12, UR20, UR21, URZ ;  /* 0x00000015140c72a4 */ /* 0x000fe4000f8e023f */
[----:B------:R-:W-:Y:S01]  /*7660*/  UIADD3 UR24, UR7, UR17, URZ ;  /* 0x0000001107187290 */ /* 0x000fe2000fffe03f */
[----:B-1----:R-:W-:-:S04]  /*7670*/  LOP3.LUT R9, R0, 0x1f, RZ, 0xc0, !PT ;  /* 0x0000001f00097812 */ /* 0x002fc800078ec0ff */
[----:B------:R-:W-:Y:S07]  /*7680*/  @P1 BRA `(.L_x_5855) ;  /* 0x0000000400d01947 */ /* 0x000fee0003800000 */
        /* <DEDUP_REMOVED lines=11> */
.L_x_5858:
[----:B------:R-:W2:Y:S04]  /*7740*/  LDG.E.STRONG.GPU R0, desc[UR46][R2.64] ;  /* 0x0000002e02007981 */ /* 0x000ea8000c1ef900 */
[----:B--2---:R-:W-:Y:S01]  /*7750*/  CCTL.IVALL ;  /* 0x00000000ff00798f */ /* 0x004fe20002000000 */
[----:B------:R-:W-:Y:S05]  /*7760*/  YIELD ;  /* 0x0000000000007946 */ /* 0x000fea0003800000 */
[----:B------:R-:W-:-:S13]  /*7770*/  ISETP.NE.AND P1, PT, R0, UR22, PT ;  /* 0x0000001600007c0c */ /* 0x000fda000bf25270 */
[----:B------:R-:W-:Y:S05]  /*7780*/  @P1 BRA `(.L_x_5858) ;  /* 0xfffffffc00ec1947 */ /* 0x000fea000383ffff */
.L_x_5857:
[----:B------:R-:W-:Y:S05]  /*7790*/  BSYNC B0 ;  /* 0x0000000000007941 */ /* 0x000fea0003800000 */
.L_x_5856:
[----:B------:R-:W-:-:S03]  /*77a0*/  UMOV UR18, 0xffffffff ;  /* 0xffffffff00127882 */ /* 0x000fc60000000000 */
[----:B------:R-:W-:Y:S05]  /*77b0*/  BRA.DIV UR18, `(.L_x_5859) ;  /* 0x0000004a123c7947 */ /* 0x000fea000b800000 */
[----:B------:R-:W-:Y:S01]  /*77c0*/  NOP ;  /* 0x0000000000007918 */ /* 0x000fe20000000000 */
.L_x_5953:
        /* <DEDUP_REMOVED lines=22> */
.L_x_5861:
[----:B------:R-:W-:Y:S05]  /*7930*/  BSYNC B0 ;  /* 0x0000000000007941 */ /* 0x000fea0003800000 */
.L_x_5860:
        /* <DEDUP_REMOVED lines=19> */
.L_x_5863:
[----:B------:R-:W-:Y:S05]  /*7a70*/  BSYNC B0 ;  /* 0x0000000000007941 */ /* 0x000fea0003800000 */
.L_x_5862:
        /* <DEDUP_REMOVED lines=20> */
.L_x_5865:
[----:B------:R-:W-:Y:S05]  /*7bc0*/  BSYNC B0 ;  /* 0x0000000000007941 */ /* 0x000fea0003800000 */
.L_x_5864:
[----:B------:R-:W-:Y:S06]  /*7bd0*/  BAR.ARV 0xa, 0xa0 ;  /* 0x0282800000007b1d */ /* 0x000fec0000002000 */
[----:B------:R-:W-:Y:S04]  /*7be0*/  BSSY B0, `(.L_x_5866) ;  /* 0x0000003000007945 */ /* 0x000fe80003800000 */
[----:B------:R-:W-:Y:S05]  /*7bf0*/  @!P0 BRA `(.L_x_5867) ;  /* 0x0000000000048947 */ /* 0x000fea0003800000 */
[----:B------:R-:W-:-:S04]  /*7c00*/  DEPBAR.LE SB0, 0x1 ;  /* 0x000080400000791a */ /* 0x000fc80000000000 */
.L_x_5867:
[----:B------:R-:W-:Y:S05]  /*7c10*/  BSYNC B0 ;  /* 0x0000000000007941 */ /* 0x000fea0003800000 */
.L_x_5866:
[----:B------:R-:W-:Y:S06]  /*7c20*/  BAR.ARV 0xb, 0xa0 ;  /* 0x02c2800000007b1d */ /* 0x000fec0000002000 */
[----:B------:R-:W-:Y:S04]  /*7c30*/  BSSY B0, `(.L_x_5868) ;  /* 0x0000003000007945 */ /* 0x000fe80003800000 */
[----:B------:R-:W-:Y:S05]  /*7c40*/  @!P0 BRA `(.L_x_5869) ;  /* 0x0000000000048947 */ /* 0x000fea0003800000 */
[----:B------:R-:W-:-:S04]  /*7c50*/  DEPBAR.LE SB0, 0x0 ;  /* 0x000080000000791a */ /* 0x000fc80000000000 */
.L_x_5869:
[----:B------:R-:W-:Y:S05]  /*7c60*/  BSYNC B0 ;  /* 0x0000000000007941 */ /* 0x000fea0003800000 */
.L_x_5868:
        /* <DEDUP_REMOVED lines=19> */
.L_x_5871:
[----:B------:R-:W-:Y:S05]  /*7da0*/  BSYNC B0 ;  /* 0x0000000000007941 */ /* 0x000fea0003800000 */
.L_x_5870:
[----:B------:R-:W-:Y:S01]  /*7db0*/  UIADD3 UR18, UR9, 0x1, URZ ;  /* 0x0000000109127890 */ /* 0x000fe2000fffe03f */
[----:B------:R-:W-:Y:S11]  /*7dc0*/  BRA `(.L_x_5872) ;  /* 0x0000000000047947 */ /* 0x000ff60003800000 */
.L_x_5855:
[----:B------:R-:W-:-:S05]  /*7dd0*/  UMOV UR18, UR9 ;  /* 0x0000000900127c82 */ /* 0x000fca0008000000 */
.L_x_5872:
[----:B------:R-:W-:-:S04]  /*7de0*/  UIADD3 UR9, UR9, 0x1, URZ ;  /* 0x0000000109097890 */ /* 0x000fc8000fffe03f */
[----:B------:R-:W-:-:S03]  /*7df0*/  UISETP.NE.AND UP0, UPT, UR11, UR9, UPT ;  /* 0x000000090b00728c */ /* 0x000fc6000bf05270 */
[----:B------:R-:W-:-:S03]  /*7e00*/  UMOV UR9, UR18 ;  /* 0x0000001200097c82 */ /* 0x000fc60008000000 */
[----:B------:R-:W-:-:S13]  /*7e10*/  PLOP3.LUT P1, PT, PT, PT, UP0, 0x80, 0x0 ;  /* 0x000000000000781c */ /* 0x000fda0003f2f008 */
[----:B------:R-:W-:Y:S05]  /*7e20*/  @!P1 BRA `(.L_x_5854) ;  /* 0x0000000c00509947 */ /* 0x000fea0003800000 */
[----:B------:R-:W-:Y:S01]  /*7e30*/  UMOV UR15, UR19 ;  /* 0x00000013000f7c82 */ /* 0x000fe20008000000 */
[----:B------:R-:W-:Y:S01]  /*7e40*/  ULDC.64 UR26, c[0x0][0x2c0] ;  /* 0x0000b000001a7ab9 */ /* 0x000fe20000000a00 */
[----:B------:R-:W-:Y:S01]  /*7e50*/  UIMAD.WIDE.U32 UR14, UR13, UR16, UR14 ;  /* 0x000000100d0e72a5 */ /* 0x000fe2000f8e000e */
[----:B------:R-:W-:-:S03]  /*7e60*/  UMOV UR9, UR18 ;  /* 0x0000001200097c82 */ /* 0x000fc60008000000 */
[----:B------:R-:W-:-:S04]  /*7e70*/  UIADD3 UR21, UP0, UR4, UR14, URZ ;  /* 0x0000000e04157290 */ /* 0x000fc8000ff1e03f */
[----:B------:R-:W-:Y:S02]  /*7e80*/  UIADD3.X UR4, UR5, UR17, UR15, UP0, !UPT ;  /* 0x0000001105047290 */ /* 0x000fe400087fe40f */
[----:B------:R-:W-:-:S04]  /*7e90*/  ULEA UR20, UP0, UR21, UR26, 0x2 ;  /* 0x0000001a15147291 */ /* 0x000fc8000f80103f */
[----:B------:R-:W-:Y:S02]  /*7ea0*/  ULEA.HI.X UR21, UR21, UR27, UR4, 0x2, UP0 ;  /* 0x0000001b15157291 */ /* 0x000fe400080f1404 */
[----:B------:R-:W-:Y:S01]  /*7eb0*/  UIADD3 UR20, UP0, UR20, 0x4000, URZ ;  /* 0x0000400014147890 */ /* 0x000fe2000ff1e03f */
[----:B------:R-:W-:-:S03]  /*7ec0*/  UMOV UR4, URZ ;  /* 0x0000003f00047c82 */ /* 0x000fc60008000000 */
[----:B------:R-:W-:-:S12]  /*7ed0*/  UIADD3.X UR21, URZ, UR21, URZ, UP0, !UPT ;  /* 0x000000153f157290 */ /* 0x000fd800087fe43f */
.L_x_5905:
        /* <DEDUP_REMOVED lines=11> */
.L_x_5875:
[----:B------:R-:W2:Y:S04]  /*7f90*/  LDG.E.STRONG.GPU R0, desc[UR46][R2.64] ;  /* 0x0000002e02007981 */ /* 0x000ea8000c1ef900 */
[----:B--2---:R-:W-:Y:S01]  /*7fa0*/  CCTL.IVALL ;  /* 0x00000000ff00798f */ /* 0x004fe20002000000 */
[----:B------:R-:W-:Y:S05]  /*7fb0*/  YIELD ;  /* 0x0000000000007946 */ /* 0x000fea0003800000 */
[----:B------:R-:W-:-:S13]  /*7fc0*/  ISETP.NE.AND P1, PT, R0, UR22, PT ;  /* 0x0000001600007c0c */ /* 0x000fda000bf25270 */
[----:B------:R-:W-:Y:S05]  /*7fd0*/  @P1 BRA `(.L_x_5875) ;  /* 0xfffffffc00ec1947 */ /* 0x000fea000383ffff */
.L_x_5874:
[----:B------:R-:W-:Y:S05]  /*7fe0*/  BSYNC B0 ;  /* 0x0000000000007941 */ /* 0x000fea0003800000 */
.L_x_5873:
[----:B------:R-:W-:-:S03]  /*7ff0*/  UMOV UR13, 0xffffffff ;  /* 0xffffffff000d7882 */ /* 0x000fc60000000000 */
[----:B------:R-:W-:Y:S05]  /*8000*/  BRA.DIV UR13, `(.L_x_5876) ;  /* 0x000000420d447947 */ /* 0x000fea000b800000 */
[----:B------:R-:W-:Y:S01]  /*8010*/  NOP ;  /* 0x0000000000007918 */ /* 0x000fe20000000000 */
.L_x_5956:
        /* <DEDUP_REMOVED lines=19> */
.L_x_5878:
[----:B------:R-:W-:Y:S05]  /*8150*/  BSYNC B0 ;  /* 0x0000000000007941 */ /* 0x000fea0003800000 */
.L_x_5877:
        /* <DEDUP_REMOVED lines=14> */
.L_x_5880:
[----:B------:R-:W-:Y:S05]  /*8240*/  BSYNC B0 ;  /* 0x0000000000007941 */ /* 0x000fea0003800000 */
.L_x_5879:
        /* <DEDUP_REMOVED lines=15> */
.L_x_5882:
[----:B------:R-:W-:Y:S05]  /*8340*/  BSYNC B0 ;  /* 0x0000000000007941 */ /* 0x000fea0003800000 */
.L_x_5881:
[----:B------:R-:W-:Y:S06]  /*8350*/  BAR.ARV 0xa, 0xa0 ;  /* 0x0282800000007b1d */ /* 0x000fec0000002000 */
[----:B------:R-:W-:Y:S04]  /*8360*/  BSSY B0, `(.L_x_5883) ;  /* 0x0000003000007945 */ /* 0x000fe80003800000 */
[----:B------:R-:W-:Y:S05]  /*8370*/  @!P0 BRA `(.L_x_5884) ;  /* 0x0000000000048947 */ /* 0x000fea0003800000 */
[----:B------:R-:W-:-:S04]  /*8380*/  DEPBAR.LE SB0, 0x1 ;  /* 0x000080400000791a */ /* 0x000fc80000000000 */
.L_x_5884:
[----:B------:R-:W-:Y:S05]  /*8390*/  BSYNC B0 ;  /* 0x0000000000007941 */ /* 0x000fea0003800000 */
.L_x_5883:
[----:B------:R-:W-:Y:S06]  /*83a0*/  BAR.ARV 0xb, 0xa0 ;  /* 0x02c2800000007b1d */ /* 0x000fec0000002000 */
[----:B------:R-:W-:Y:S04]  /*83b0*/  BSSY B0, `(.L_x_5885) ;  /* 0x0000003000007945 */ /* 0x000fe80003800000 */
[----:B------:R-:W-:Y:S05]  /*83c0*/  @!P0 BRA `(.L_x_5886) ;  /* 0x0000000000048947 */ /* 0x000fea0003800000 */
[----:B------:R-:W-:-:S04]  /*83d0*/  DEPBAR.LE SB0, 0x0 ;  /* 0x000080000000791a */ /* 0x000fc80000000000 */
.L_x_5886:
[----:B------:R-:W-:Y:S05]  /*83e0*/  BSYNC B0 ;  /* 0x0000000000007941 */ /* 0x000fea0003800000 */
.L_x_5885:
        /* <DEDUP_REMOVED lines=19> */
.L_x_5888:
[----:B------:R-:W-:Y:S05]  /*8520*/  BSYNC B0 ;  /* 0x0000000000007941 */ /* 0x000fea0003800000 */
.L_x_5887:
        /* <DEDUP_REMOVED lines=9> */
.L_x_5891:
[----:B------:R-:W2:Y:S04]  /*85c0*/  LDG.E.STRONG.GPU R0, desc[UR46][R2.64] ;  /* 0x0000002e02007981 */ /* 0x000ea8000c1ef900 */
[----:B--2---:R-:W-:Y:S01]  /*85d0*/  CCTL.IVALL ;  /* 0x00000000ff00798f */ /* 0x004fe20002000000 */
[----:B------:R-:W-:Y:S05]  /*85e0*/  YIELD ;  /* 0x0000000000007946 */ /* 0x000fea0003800000 */
[----:B------:R-:W-:-:S13]  /*85f0*/  ISETP.NE.AND P1, PT, R0, UR22, PT ;  /* 0x0000001600007c0c */ /* 0x000fda000bf25270 */
[----:B------:R-:W-:Y:S05]  /*8600*/  @P1 BRA `(.L_x_5891) ;  /* 0xfffffffc00ec1947 */ /* 0x000fea000383ffff */
.L_x_5890:
[----:B------:R-:W-:Y:S05]  /*8610*/  BSYNC B0 ;  /* 0x0000000000007941 */ /* 0x000fea0003800000 */
.L_x_5889:
[----:B------:R-:W-:-:S03]  /*8620*/  UMOV UR5, 0xffffffff ;  /* 0xffffffff00057882 */ /* 0x000fc60000000000 */
[----:B------:R-:W-:Y:S05]  /*8630*/  BRA.DIV UR5, `(.L_x_5892) ;  /* 0x0000003a05d47947 */ /* 0x000fea000b800000 */
[----:B------:R-:W-:Y:S01]  /*8640*/  NOP ;  /* 0x0000000000007918 */ /* 0x000fe20000000000 */
.L_x_5959:
        /* <DEDUP_REMOVED lines=15> */
.L_x_5894:
[----:B------:R-:W-:Y:S05]  /*8740*/  BSYNC B0 ;  /* 0x0000000000007941 */ /* 0x000fea0003800000 */
.L_x_5893:
        /* <DEDUP_REMOVED lines=14> */
.L_x_5896:
[----:B------:R-:W-:Y:S05]  /*8830*/  BSYNC B0 ;  /* 0x0000000000007941 */ /* 0x000fea0003800000 */
.L_x_5895:
        /* <DEDUP_REMOVED lines=15> */
.L_x_5898:
[----:B------:R-:W-:Y:S05]  /*8930*/  BSYNC B0 ;  /* 0x0000000000007941 */ /* 0x000fea0003800000 */
.L_x_5897:
[----:B------:R-:W-:Y:S06]  /*8940*/  BAR.ARV 0xa, 0xa0 ;  /* 0x0282800000007b1d */ /* 0x000fec0000002000 */
[----:B------:R-:W-:Y:S04]  /*8950*/  BSSY B0, `(.L_x_5899) ;  /* 0x0000003000007945 */ /* 0x000fe80003800000 */
[----:B------:R-:W-:Y:S05]  /*8960*/  @!P0 BRA `(.L_x_5900) ;  /* 0x0000000000048947 */ /* 0x000fea0003800000 */
[----:B------:R-:W-:-:S04]  /*8970*/  DEPBAR.LE SB0, 0x1 ;  /* 0x000080400000791a */ /* 0x000fc80000000000 */
.L_x_5900:
[----:B------:R-:W-:Y:S05]  /*8980*/  BSYNC B0 ;  /* 0x0000000000007941 */ /* 0x000fea0003800000 */
.L_x_5899:
[----:B------:R-:W-:Y:S06]  /*8990*/  BAR.ARV 0xb, 0xa0 ;  /* 0x02c2800000007b1d */ /* 0x000fec0000002000 */
[----:B------:R-:W-:Y:S04]  /*89a0*/  BSSY B0, `(.L_x_5901) ;  /* 0x0000003000007945 */ /* 0x000fe80003800000 */
[----:B------:R-:W-:Y:S05]  /*89b0*/  @!P0 BRA `(.L_x_5902) ;  /* 0x0000000000048947 */ /* 0x000fea0003800000 */
[----:B------:R-:W-:-:S04]  /*89c0*/  DEPBAR.LE SB0, 0x0 ;  /* 0x000080000000791a */ /* 0x000fc80000000000 */
.L_x_5902:
[----:B------:R-:W-:Y:S05]  /*89d0*/  BSYNC B0 ;  /* 0x0000000000007941 */ /* 0x000fea0003800000 */
.L_x_5901:
        /* <DEDUP_REMOVED lines=19> */
.L_x_5904:
[----:B------:R-:W-:Y:S05]  /*8b10*/  BSYNC B0 ;  /* 0x0000000000007941 */ /* 0x000fea0003800000 */
.L_x_5903:
[----:B------:R-:W-:Y:S02]  /*8b20*/  UIADD3 UR9, UR9, 0x2, URZ ;  /* 0x0000000209097890 */ /* 0x000fe4000fffe03f */
[----:B------:R-:W-:Y:S02]  /*8b30*/  UIADD3 UR4, UR4, 0x6000, URZ ;  /* 0x0000600004047890 */ /* 0x000fe4000fffe03f */
[----:B------:R-:W-:-:S06]  /*8b40*/  UISETP.GE.AND UP0, UPT, UR9, UR11, UPT ;  /* 0x0000000b0900728c */ /* 0x000fcc000bf06270 */
[----:B------:R-:W-:-:S13]  /*8b50*/  PLOP3.LUT P1, PT, PT, PT, UP0, 0x80, 0x0 ;  /* 0x000000000000781c */ /* 0x000fda0003f2f008 */
[----:B------:R-:W-:Y:S05]  /*8b60*/  @!P1 BRA `(.L_x_5905) ;  /* 0xfffffff000dc9947 */ /* 0x000fea000383ffff */
.L_x_5854:
        /* <DEDUP_REMOVED lines=41> */
.L_x_5908:
[----:B------:R-:W-:Y:S05]  /*8e00*/  BSYNC B0 ;  /* 0x0000000000007941 */ /* 0x000fea0003800000 */
.L_x_5907:
[----:B------:R-:W-:Y:S05]  /*8e10*/  BRA `(.L_x_5909) ;  /* 0x0000000000047947 */ /* 0x000fea0003800000 */
.L_x_5906:
[----:B------:R-:W-:-:S05]  /*8e20*/  UMOV UR4, UR9 ;  /* 0x0000000900047c82 */ /* 0x000fca0008000000 */
.L_x_5909:
        /* <DEDUP_REMOVED lines=11> */
.L_x_5914:
        /* <DEDUP_REMOVED lines=24> */
.L_x_5911:
[----:B------:R-:W-:Y:S05]  /*9060*/  BSYNC B0 ;  /* 0x0000000000007941 */ /* 0x000fea0003800000 */
.L_x_5910:
        /* <DEDUP_REMOVED lines=24> */
.L_x_5913:
[----:B------:R-:W-:Y:S05]  /*91f0*/  BSYNC B0 ;  /* 0x0000000000007941 */ /* 0x000fea0003800000 */
.L_x_5912:
[----:B------:R-:W-:Y:S02]  /*9200*/  UIADD3 UR7, UR7, 0x2, URZ ;  /* 0x0000000207077890 */ /* 0x000fe4000fffe03f */
[----:B------:R-:W-:Y:S02]  /*9210*/  ULEA UR5, UR19, UR5, 0x1 ;  /* 0x0000000513057291 */ /* 0x000fe4000f8e083f */
[----:B------:R-:W-:Y:S02]  /*9220*/  ULEA UR6, UR19, UR6, 0x1 ;  /* 0x0000000613067291 */ /* 0x000fe4000f8e083f */
[----:B------:R-:W-:-:S13]  /*9230*/  ISETP.NE.AND P0, PT, RZ, UR7, PT ;  /* 0x00000007ff007c0c */ /* 0x000fda000bf05270 */
[----:B------:R-:W-:Y:S05]  /*9240*/  @!P0 BRA `(.L_x_5766) ;  /* 0x0000002c00388947 */ /* 0x000fea0003800000 */
[----:B------:R-:W-:Y:S05]  /*9250*/  BRA `(.L_x_5914) ;  /* 0xfffffffc00207947 */ /* 0x000fea000383ffff */
.L_x_5846:
        /* <DEDUP_REMOVED lines=14> */
.L_x_5915:
        /* <DEDUP_REMOVED lines=16> */
.L_x_5917:
[----:B------:R-:W-:-:S05]  /*9440*/  ULDC UR4, c[0x0][0x8bc] ;  /* 0x00022f0000047ab9 */ /* 0x000fca0000000800 */
.L_x_5916:
        /* <DEDUP_REMOVED lines=62> */
.L_x_5919:
        /* <DEDUP_REMOVED lines=13> */
.L_x_5920:
        /* <DEDUP_REMOVED lines=10> */
.L_x_5921:
        /* <DEDUP_REMOVED lines=21> */
.L_x_5922:
        /* <DEDUP_REMOVED lines=57> */
.L_x_5960:
        /* <DEDUP_REMOVED lines=9> */
.L_x_5925:
        /* <DEDUP_REMOVED lines=116> */
.L_x_5936:
[----:B-1----:R-:W-:-:S05]  /*a650*/  IMAD.MOV.U32 R9, RZ, RZ, 0x1 ;  /* 0x00000001ff097424 */ /* 0x002fca00078e00ff */
[----:B------:R-:W-:-:S04]  /*a660*/  SHF.L.U32 R9, R9, 0x1f, RZ ;  /* 0x0000001f09097819 */ /* 0x000fc800000006ff */
[----:B------:R-:W1:Y:S02]  /*a670*/  SYNCS.PHASECHK.TRANS64.TRYWAIT P1, [R8+URZ+0x36438], R9 ;  /* 0x03643809080075a7 */ /* 0x000e64000802017f */
[----:B-1----:R-:W-:Y:S05]  /*a680*/  @!P1 BRA `(.L_x_5928) ;  /* 0x0000001800f09947 */ /* 0x002fea0003800000 */
.L_x_5961:
[----:B------:R-:W-:Y:S05]  /*a690*/  @P0 BRA `(.L_x_5929) ;  /* 0x0000000000140947 */ /* 0x000fea0003800000 */
[----:B------:R-:W-:Y:S01]  /*a6a0*/  ISETP.NE.AND P1, PT, R22, RZ, PT ;  /* 0x000000ff1600720c */ /* 0x000fe20003f25270 */
[----:B------:R-:W-:-:S04]  /*a6b0*/  IMAD.MOV.U32 R3, RZ, RZ, 0x6100 ;  /* 0x00006100ff037424 */ /* 0x000fc800078e00ff */
[----:B------:R2:W-:Y:S08]  /*a6c0*/  SYNCS.ARRIVE.TRANS64 RZ, [R8+URZ+0x36430], R3 ;  /* 0x0364300308ff79a7 */ /* 0x0005f0000800003f */
[----:B------:R-:W-:Y:S05]  /*a6d0*/  @!P1 BRA `(.L_x_5929) ;  /* 0x0000000000049947 */ /* 0x000fea0003800000 */
[----:B------:R-:W-:Y:S01]  /*a6e0*/  BPT.TRAP 0x1 ;  /* 0x000000040000795c */ /* 0x000fe20000300000 */
.L_x_5929:
        /* <DEDUP_REMOVED lines=49> */
.L_x_5962:
[----:B------:R-:W-:Y:S05]  /*aa00*/  @P0 BRA `(.L_x_5931) ;  /* 0x0000000000140947 */ /* 0x000fea0003800000 */
[----:B------:R-:W-:Y:S01]  /*aa10*/  ISETP.NE.AND P1, PT, R22, RZ, PT ;  /* 0x000000ff1600720c */ /* 0x000fe20003f25270 */
[----:B--2---:R-:W-:-:S04]  /*aa20*/  IMAD.MOV.U32 R7, RZ, RZ, 0x6100 ;  /* 0x00006100ff077424 */ /* 0x004fc800078e00ff */
[----:B------:R3:W-:Y:S08]  /*aa30*/  SYNCS.ARRIVE.TRANS64 RZ, [R8+URZ+0x36418], R7 ;  /* 0x0364180708ff79a7 */ /* 0x0007f0000800003f */
[----:B------:R-:W-:Y:S05]  /*aa40*/  @!P1 BRA `(.L_x_5931) ;  /* 0x0000000000049947 */ /* 0x000fea0003800000 */
[----:B------:R-:W-:Y:S01]  /*aa50*/  BPT.TRAP 0x1 ;  /* 0x000000040000795c */ /* 0x000fe20000300000 */
.L_x_5931:
        /* <DEDUP_REMOVED lines=47> */
.L_x_5963:
        /* <DEDUP_REMOVED lines=8> */
.L_x_5933:
        /* <DEDUP_REMOVED lines=37> */
.L_x_5965:
[----:B------:R-:W-:Y:S05]  /*b020*/  @P0 BRA `(.L_x_5935) ;  /* 0x0000000000140947 */ /* 0x000fea0003800000 */
[----:B------:R-:W-:Y:S01]  /*b030*/  ISETP.NE.AND P1, PT, R22, RZ, PT ;  /* 0x000000ff1600720c */ /* 0x000fe20003f25270 */
[----:B--2---:R-:W-:-:S04]  /*b040*/  IMAD.MOV.U32 R5, RZ, RZ, 0x6100 ;  /* 0x00006100ff057424 */ /* 0x004fc800078e00ff */
[----:B------:R3:W-:Y:S08]  /*b050*/  SYNCS.ARRIVE.TRANS64 RZ, [R8+URZ+0x36410], R5 ;  /* 0x0364100508ff79a7 */ /* 0x0007f0000800003f */
[----:B------:R-:W-:Y:S05]  /*b060*/  @!P1 BRA `(.L_x_5935) ;  /* 0x0000000000049947 */ /* 0x000fea0003800000 */
[----:B------:R-:W-:Y:S01]  /*b070*/  BPT.TRAP 0x1 ;  /* 0x000000040000795c */ /* 0x000fe20000300000 */
.L_x_5935:
        /* <DEDUP_REMOVED lines=44> */
.L_x_5927:
[----:B------:R-:W-:Y:S01]  /*b340*/  ISETP.NE.AND P1, PT, R21, RZ, PT ;  /* 0x000000ff1500720c */ /* 0x000fe20003f25270 */
[----:B------:R-:W-:Y:S02]  /*b350*/  IMAD.MOV.U32 R4, RZ, RZ, R19 ;  /* 0x000000ffff047224 */ /* 0x000fe400078e0013 */
[----:B------:R-:W-:-:S10]  /*b360*/  IMAD.MOV.U32 R5, RZ, RZ, 0x1 ;  /* 0x00000001ff057424 */ /* 0x000fd400078e00ff */
[----:B------:R-:W-:Y:S05]  /*b370*/  @!P1 BRA `(.L_x_5926) ;  /* 0x00000004008c9947 */ /* 0x000fea0003800000 */
[----:B------:R-:W2:Y:S02]  /*b380*/  SYNCS.PHASECHK.TRANS64.TRYWAIT P1, [R8+URZ+0x36438], R9 ;  /* 0x03643809080075a7 */ /* 0x000ea4000802017f */
[----:B--2---:R-:W-:Y:S05]  /*b390*/  @!P1 BRA `(.L_x_5937) ;  /* 0x00000010000c9947 */ /* 0x004fea0003800000 */
.L_x_5966:
[----:B------:R-:W-:Y:S05]  /*b3a0*/  @P0 BRA `(.L_x_5938) ;  /* 0x0000000000140947 */ /* 0x000fea0003800000 */
[----:B------:R-:W-:Y:S01]  /*b3b0*/  ISETP.NE.AND P1, PT, R22, RZ, PT ;  /* 0x000000ff1600720c */ /* 0x000fe20003f25270 */
[----:B------:R-:W-:-:S04]  /*b3c0*/  IMAD.MOV.U32 R5, RZ, RZ, 0x6100 ;  /* 0x00006100ff057424 */ /* 0x000fc800078e00ff */
[----:B------:R3:W-:Y:S08]  /*b3d0*/  SYNCS.ARRIVE.TRANS64 RZ, [R8+URZ+0x36430], R5 ;  /* 0x0364300508ff79a7 */ /* 0x0007f0000800003f */
[----:B------:R-:W-:Y:S05]  /*b3e0*/  @!P1 BRA `(.L_x_5938) ;  /* 0x0000000000049947 */ /* 0x000fea0003800000 */
[----:B------:R-:W-:Y:S01]  /*b3f0*/  BPT.TRAP 0x1 ;  /* 0x000000040000795c */ /* 0x000fe20000300000 */
.L_x_5938:
        /* <DEDUP_REMOVED lines=42> */
.L_x_5967:
[----:B-1----:R-:W-:Y:S01]  /*b6a0*/  IMAD.MOV.U32 R5, RZ, RZ, RZ ;  /* 0x000000ffff057224 */ /* 0x002fe200078e00ff */
[----:B------:R-:W-:Y:S06]  /*b6b0*/  @P0 BRA `(.L_x_5940) ;  /* 0x0000000000140947 */ /* 0x000fec0003800000 */
[----:B------:R-:W-:Y:S01]  /*b6c0*/  ISETP.NE.AND P1, PT, R22, RZ, PT ;  /* 0x000000ff1600720c */ /* 0x000fe20003f25270 */
[----:B------:R-:W-:-:S04]  /*b6d0*/  IMAD.MOV.U32 R9, RZ, RZ, 0x6100 ;  /* 0x00006100ff097424 */ /* 0x000fc800078e00ff */
[----:B------:R1:W-:Y:S08]  /*b6e0*/  SYNCS.ARRIVE.TRANS64 RZ, [R8+URZ+0x36418], R9 ;  /* 0x0364180908ff79a7 */ /* 0x0003f0000800003f */
[----:B------:R-:W-:Y:S05]  /*b6f0*/  @!P1 BRA `(.L_x_5940) ;  /* 0x0000000000049947 */ /* 0x000fea0003800000 */
[----:B------:R-:W-:Y:S01]  /*b700*/  BPT.TRAP 0x1 ;  /* 0x000000040000795c */ /* 0x000fe20000300000 */
.L_x_5940:
        /* <DEDUP_REMOVED lines=42> */
.L_x_5926:
[----:B------:R-:W-:-:S04]  /*b9b0*/  SHF.L.U32 R3, R5, 0x1f, RZ ;  /* 0x0000001f05037819 */ /* 0x000fc800000006ff */
[----:B------:R-:W2:Y:S02]  /*b9c0*/  SYNCS.PHASECHK.TRANS64.TRYWAIT P1, [R8+URZ+0x36438], R3 ;  /* 0x03643803080075a7 */ /* 0x000ea4000802017f */
[----:B--2---:R-:W-:Y:S05]  /*b9d0*/  @!P1 BRA `(.L_x_5941) ;  /* 0x0000000800a49947 */ /* 0x004fea0003800000 */
.L_x_5968:
[----:B------:R-:W-:Y:S05]  /*b9e0*/  @P0 BRA `(.L_x_5942) ;  /* 0x0000000000180947 */ /* 0x000fea0003800000 */
[----:B------:R-:W3:Y:S01]  /*b9f0*/  S2R R0, SR_TID.X ;  /* 0x0000000000007919 */ /* 0x000ee20000002100 */
[----:B--2---:R-:W-:-:S04]  /*ba00*/  IMAD.MOV.U32 R3, RZ, RZ, 0x6100 ;  /* 0x00006100ff037424 */ /* 0x004fc800078e00ff */
[----:B------:R4:W-:Y:S01]  /*ba10*/  SYNCS.ARRIVE.TRANS64 RZ, [R8+URZ+0x36430], R3 ;  /* 0x0364300308ff79a7 */ /* 0x0009e2000800003f */
[----:B---3--:R-:W-:-:S13]  /*ba20*/  LOP3.LUT P0, RZ, R0, 0x1f, RZ, 0xc0, !PT ;  /* 0x0000001f00ff7812 */ /* 0x008fda000780c0ff */
[----:B----4-:R-:W-:Y:S05]  /*ba30*/  @!P0 BRA `(.L_x_5942) ;  /* 0x0000000000048947 */ /* 0x010fea0003800000 */
[----:B------:R-:W-:Y:S01]  /*ba40*/  BPT.TRAP 0x1 ;  /* 0x000000040000795c */ /* 0x000fe20000300000 */
.L_x_5942:
        /* <DEDUP_REMOVED lines=44> */
.L_x_5923:
[----:B------:R-:W-:Y:S05]  /*bd10*/  BSYNC B0 ;  /* 0x0000000000007941 */ /* 0x000fea0003800000 */
.L_x_5918:
[----:B------:R-:W-:-:S03]  /*bd20*/  UMOV UR8, 0xffffffff ;  /* 0xffffffff00087882 */ /* 0x000fc60000000000 */
[----:B------:R-:W-:Y:S05]  /*bd30*/  BRA.DIV UR8, `(.L_x_5943) ;  /* 0x0000000608e07947 */ /* 0x000fea000b800000 */
[----:B------:R-:W-:-:S13]  /*bd40*/  ELECT P6, URZ, PT ;  /* 0x00000000003f782f */ /* 0x000fda00038c0000 */
.L_x_5971:
[----:B------:R-:W-:Y:S05]  /*bd50*/  @!P6 BRA `(.L_x_5766) ;  /* 0x000000000074e947 */ /* 0x000fea0003800000 */
[----:B------:R-:W-:-:S06]  /*bd60*/  ULOP3.LUT UR8, UR38, 0x2, URZ, 0xfc, !UPT ;  /* 0x0000000226087892 */ /* 0x000fcc000f8efc3f */
[----:B------:R-:W-:-:S05]  /*bd70*/  IMAD.U32 R0, RZ, RZ, UR8 ;  /* 0x00000008ff007e24 */ /* 0x000fca000f8e00ff */
[----:B------:R-:W-:-:S13]  /*bd80*/  ISETP.NE.AND P2, PT, R0, 0x3, PT ;  /* 0x000000030000780c */ /* 0x000fda0003f45270 */
[----:B------:R-:W-:Y:S05]  /*bd90*/  @!P2 BRA `(.L_x_5944) ;  /* 0x000000000004a947 */ /* 0x000fea0003800000 */
[----:B---3--:R-:W-:Y:S01]  /*bda0*/  BPT.TRAP 0x1 ;  /* 0x000000040000795c */ /* 0x008fe20000300000 */
.L_x_5944:
        /* <DEDUP_REMOVED lines=15> */
.L_x_5972:
[----:B------:R-:W2:Y:S02]  /*bea0*/  SYNCS.PHASECHK.TRANS64.TRYWAIT P0, [R3+URZ], R2 ;  /* 0x00000002030075a7 */ /* 0x000ea4000800017f */
[----:B--2---:R-:W-:Y:S05]  /*beb0*/  @!P0 BRA `(.L_x_5946) ;  /* 0x0000000400b48947 */ /* 0x004fea0003800000 */
.L_x_5973:
[----:B------:R-:W-:Y:S05]  /*bec0*/  @!P2 BRA `(.L_x_5947) ;  /* 0x000000000004a947 */ /* 0x000fea0003800000 */
[----:B---3--:R-:W-:Y:S01]  /*bed0*/  BPT.TRAP 0x1 ;  /* 0x000000040000795c */ /* 0x008fe20000300000 */
.L_x_5947:
[----:B------:R-:W-:-:S07]  /*bee0*/  SHF.L.U32 R5, R5, 0x1f, RZ ;  /* 0x0000001f05057819 */ /* 0x000fce00000006ff */
.L_x_5948:
[----:B----4-:R4:W1:Y:S02]  /*bef0*/  SYNCS.PHASECHK.TRANS64.TRYWAIT P0, [R4+URZ+0x36438], R5 ;  /* 0x03643805040075a7 */ /* 0x010864000800017f */
[----:B-1----:R-:W-:Y:S05]  /*bf00*/  @!P0 NANOSLEEP.SYNCS 0x989680 ;  /* 0x009896800000895d */ /* 0x002fea0003900000 */
[----:B------:R-:W1:Y:S02]  /*bf10*/  @!P0 SYNCS.PHASECHK.TRANS64 P0, [R4+URZ+0x36438], R5 ;  /* 0x03643805040085a7 */ /* 0x000e64000800007f */
[----:B-1----:R-:W-:Y:S05]  /*bf20*/  @!P0 BRA `(.L_x_5948) ;  /* 0xfffffffc00f08947 */ /* 0x002fea000383ffff */
.L_x_5766:
[----:B---3--:R-:W-:Y:S05]  /*bf30*/  BSYNC B6 ;  /* 0x0000000000067941 */ /* 0x008fea0003800000 */
.L_x_5760:
[----:B------:R-:W-:Y:S05]  /*bf40*/  EXIT ;  /* 0x000000000000794d */ /* 0x000fea0003800000 */
.L_x_5777:
[----:B------:R-:W-:Y:S02]  /*bf50*/  IMAD.MOV.U32 R12, RZ, RZ, RZ ;  /* 0x000000ffff0c7224 */ /* 0x000fe400078e00ff */
[----:B------:R-:W-:Y:S02]  /*bf60*/  IMAD.MOV.U32 R11, RZ, RZ, 0x1f ;  /* 0x0000001fff0b7424 */ /* 0x000fe400078e00ff */
[----:B------:R-:W-:-:S07]  /*bf70*/  IMAD.MOV.U32 R15, RZ, RZ, -0x1 ;  /* 0xffffffffff0f7424 */ /* 0x000fce00078e00ff */
[----:B------:R-:W-:Y:S05]  /*bf80*/  WARPSYNC.COLLECTIVE R15, `(.L_x_5949) ;  /* 0x000000000f087348 */ /* 0x000fea0003c00000 */
[----:B------:R1:W2:Y:S02]  /*bf90*/  SHFL.IDX P6, R14, R13, R12, R11 ;  /* 0x0000000c0d0e7389 */ /* 0x0002a400000c000b */
[----:B-12---:R-:W-:Y:S01]  /*bfa0*/  ENDCOLLECTIVE ;  /* 0x000000000000791b */ /* 0x006fe20003800000 */
.L_x_5949:
[----:B------:R-:W-:Y:S05]  /*bfb0*/  BRA `(.L_x_5950) ;  /* 0xffffff54000c7947 */ /* 0x000fea000383ffff */
.L_x_5779:
[----:B--2---:R2:W3:Y:S02]  /*bfc0*/  SYNCS.PHASECHK.TRANS64.TRYWAIT P0, [R154+URZ+0x36400], R11 ;  /* 0x0364000b9a0075a7 */ /* 0x0044e4000800017f */
[----:B---3--:R-:W-:Y:S05]  /*bfd0*/  @!P0 NANOSLEEP.SYNCS 0x989680 ;  /* 0x009896800000895d */ /* 0x008fea0003900000 */
[----:B------:R-:W3:Y:S02]  /*bfe0*/  @!P0 SYNCS.PHASECHK.TRANS64 P0, [R154+URZ+0x36400], R11 ;  /* 0x0364000b9a0085a7 */ /* 0x000ee4000800007f */
[----:B---3--:R-:W-:Y:S05]  /*bff0*/  @!P0 BRA `(.L_x_5779) ;  /* 0xfffffffc00f08947 */ /* 0x008fea000383ffff */
[----:B------:R-:W-:Y:S05]  /*c000*/  BRA `(.L_x_5778) ;  /* 0xffffff5400447947 */ /* 0x000fea000383ffff */
.L_x_5783:
[----:B--2---:R2:W3:Y:S02]  /*c010*/  SYNCS.PHASECHK.TRANS64.TRYWAIT P1, [R3+URZ+0x36410], R12 ;  /* 0x0364100c030075a7 */ /* 0x0044e4000802017f */
[----:B---3--:R-:W-:Y:S05]  /*c020*/  @!P1 NANOSLEEP.SYNCS 0x989680 ;  /* 0x009896800000995d */ /* 0x008fea0003900000 */
[----:B------:R-:W3:Y:S02]  /*c030*/  @!P1 SYNCS.PHASECHK.TRANS64 P1, [R3+URZ+0x36410], R12 ;  /* 0x0364100c030095a7 */ /* 0x000ee4000802007f */
[----:B---3--:R-:W-:Y:S05]  /*c040*/  @!P1 BRA `(.L_x_5783) ;  /* 0xfffffffc00f09947 */ /* 0x008fea000383ffff */
[----:B------:R-:W-:Y:S05]  /*c050*/  BRA `(.L_x_5782) ;  /* 0xffffff5c000c7947 */ /* 0x000fea000383ffff */
.L_x_5787:
[----:B------:R1:W1:Y:S02]  /*c060*/  SYNCS.PHASECHK.TRANS64.TRYWAIT P1, [R154+URZ+0x36430], R13 ;  /* 0x0364300d9a0075a7 */ /* 0x000264000802017f */
[----:B-1----:R-:W-:Y:S05]  /*c070*/  @!P1 NANOSLEEP.SYNCS 0x989680 ;  /* 0x009896800000995d */ /* 0x002fea0003900000 */
[----:B------:R-:W1:Y:S02]  /*c080*/  @!P1 SYNCS.PHASECHK.TRANS64 P1, [R154+URZ+0x36430], R13 ;  /* 0x0364300d9a0095a7 */ /* 0x000e64000802007f */
[----:B-1----:R-:W-:Y:S05]  /*c090*/  @!P1 BRA `(.L_x_5787) ;  /* 0xfffffffc00f09947 */ /* 0x002fea000383ffff */
[----:B------:R-:W-:Y:S05]  /*c0a0*/  BRA `(.L_x_5786) ;  /* 0xffffff6000b07947 */ /* 0x000fea000383ffff */
.L_x_5859:
[----:B------:R-:W-:Y:S01]  /*c0b0*/  BSSY B0, `(.L_x_5951) ;  /* 0x0000005000007945 */ /* 0x000fe20003800000 */
[----:B------:R-:W-:-:S07]  /*c0c0*/  IMAD.MOV.U32 R15, RZ, RZ, -0x1 ;  /* 0xffffffffff0f7424 */ /* 0x000fce00078e00ff */
[----:B------:R-:W-:Y:S05]  /*c0d0*/  WARPSYNC.COLLECTIVE R15, `(.L_x_5952) ;  /* 0x000000000f087348 */ /* 0x000fea0003c00000 */
[----:B------:R-:W-:Y:S01]  /*c0e0*/  NOP ;  /* 0x0000000000007918 */ /* 0x000fe20000000000 */
[----:B------:R-:W-:Y:S01]  /*c0f0*/  ENDCOLLECTIVE ;  /* 0x000000000000791b */ /* 0x000fe20003800000 */
.L_x_5952:
[----:B------:R-:W-:Y:S05]  /*c100*/  BSYNC B0 ;  /* 0x0000000000007941 */ /* 0x000fea0003800000 */
.L_x_5951:
[----:B------:R-:W-:Y:S05]  /*c110*/  BRA `(.L_x_5953) ;  /* 0xffffffb400ac7947 */ /* 0x000fea000383ffff */
.L_x_5876:
[----:B------:R-:W-:Y:S01]  /*c120*/  BSSY B0, `(.L_x_5954) ;  /* 0x0000005000007945 */ /* 0x000fe20003800000 */
[----:B------:R-:W-:-:S07]  /*c130*/  IMAD.MOV.U32 R15, RZ, RZ, -0x1 ;  /* 0xffffffffff0f7424 */ /* 0x000fce00078e00ff */
[----:B------:R-:W-:Y:S05]  /*c140*/  WARPSYNC.COLLECTIVE R15, `(.L_x_5955) ;  /* 0x000000000f087348 */ /* 0x000fea0003c00000 */
[----:B------:R-:W-:Y:S01]  /*c150*/  NOP ;  /* 0x0000000000007918 */ /* 0x000fe20000000000 */
[----:B------:R-:W-:Y:S01]  /*c160*/  ENDCOLLECTIVE ;  /* 0x000000000000791b */ /* 0x000fe20003800000 */
.L_x_5955:
[----:B------:R-:W-:Y:S05]  /*c170*/  BSYNC B0 ;  /* 0x0000000000007941 */ /* 0x000fea0003800000 */
.L_x_5954:
[----:B------:R-:W-:Y:S05]  /*c180*/  BRA `(.L_x_5956) ;  /* 0xffffffbc00a47947 */ /* 0x000fea000383ffff */
.L_x_5892:
[----:B------:R-:W-:Y:S01]  /*c190*/  BSSY B0, `(.L_x_5957) ;  /* 0x0000005000007945 */ /* 0x000fe20003800000 */
[----:B------:R-:W-:-:S07]  /*c1a0*/  IMAD.MOV.U32 R15, RZ, RZ, -0x1 ;  /* 0xffffffffff0f7424 */ /* 0x000fce00078e00ff */
[----:B------:R-:W-:Y:S05]  /*c1b0*/  WARPSYNC.COLLECTIVE R15, `(.L_x_5958) ;  /* 0x000000000f087348 */ /* 0x000fea0003c00000 */
[----:B------:R-:W-:Y:S01]  /*c1c0*/  NOP ;  /* 0x0000000000007918 */ /* 0x000fe20000000000 */
[----:B------:R-:W-:Y:S01]  /*c1d0*/  ENDCOLLECTIVE ;  /* 0x000000000000791b */ /* 0x000fe20003800000 */
.L_x_5958:
[----:B------:R-:W-:Y:S05]  /*c1e0*/  BSYNC B0 ;  /* 0x0000000000007941 */ /* 0x000fea0003800000 */
.L_x_5957:
[----:B------:R-:W-:Y:S05]  /*c1f0*/  BRA `(.L_x_5959) ;  /* 0xffffffc400147947 */ /* 0x000fea000383ffff */
.L_x_5924:
[----:B-1----:R1:W2:Y:S02]  /*c200*/  SYNCS.PHASECHK.TRANS64.TRYWAIT P1, [R8+URZ+0x36420], R9 ;  /* 0x03642009080075a7 */ /* 0x0022a4000802017f */
[----:B--2---:R-:W-:Y:S05]  /*c210*/  @!P1 NANOSLEEP.SYNCS 0x989680 ;  /* 0x009896800000995d */ /* 0x004fea0003900000 */
[----:B------:R-:W2:Y:S02]  /*c220*/  @!P1 SYNCS.PHASECHK.TRANS64 P1, [R8+URZ+0x36420], R9 ;  /* 0x03642009080095a7 */ /* 0x000ea4000802007f */
[----:B--2---:R-:W-:Y:S05]  /*c230*/  @!P1 BRA `(.L_x_5924) ;  /* 0xfffffffc00f09947 */ /* 0x004fea000383ffff */
[----:B------:R-:W-:Y:S05]  /*c240*/  BRA `(.L_x_5960) ;  /* 0xffffffdc000c7947 */ /* 0x000fea000383ffff */
.L_x_5928:
[----:B-1----:R1:W2:Y:S02]  /*c250*/  SYNCS.PHASECHK.TRANS64.TRYWAIT P1, [R8+URZ+0x36438], R9 ;  /* 0x03643809080075a7 */ /* 0x0022a4000802017f */
[----:B--2---:R-:W-:Y:S05]  /*c260*/  @!P1 NANOSLEEP.SYNCS 0x989680 ;  /* 0x009896800000995d */ /* 0x004fea0003900000 */
[----:B------:R-:W2:Y:S02]  /*c270*/  @!P1 SYNCS.PHASECHK.TRANS64 P1, [R8+URZ+0x36438], R9 ;  /* 0x03643809080095a7 */ /* 0x000ea4000802007f */
[----:B--2---:R-:W-:Y:S05]  /*c280*/  @!P1 BRA `(.L_x_5928) ;  /* 0xfffffffc00f09947 */ /* 0x004fea000383ffff */
[----:B------:R-:W-:Y:S05]  /*c290*/  BRA `(.L_x_5961) ;  /* 0xffffffe000fc7947 */ /* 0x000fea000383ffff */
.L_x_5930:
[----:B--2---:R2:W3:Y:S02]  /*c2a0*/  SYNCS.PHASECHK.TRANS64.TRYWAIT P1, [R8+URZ+0x36428], R7 ;  /* 0x03642807080075a7 */ /* 0x0044e4000802017f */
[----:B---3--:R-:W-:Y:S05]  /*c2b0*/  @!P1 NANOSLEEP.SYNCS 0x989680 ;  /* 0x009896800000995d */ /* 0x008fea0003900000 */
[----:B------:R-:W3:Y:S02]  /*c2c0*/  @!P1 SYNCS.PHASECHK.TRANS64 P1, [R8+URZ+0x36428], R7 ;  /* 0x03642807080095a7 */ /* 0x000ee4000802007f */
[----:B---3--:R-:W-:Y:S05]  /*c2d0*/  @!P1 BRA `(.L_x_5930) ;  /* 0xfffffffc00f09947 */ /* 0x008fea000383ffff */
[----:B------:R-:W-:Y:S05]  /*c2e0*/  BRA `(.L_x_5962) ;  /* 0xffffffe400c47947 */ /* 0x000fea000383ffff */
.L_x_5932:
        /* <DEDUP_REMOVED lines=8> */
.L_x_5934:
[----:B------:R-:W-:-:S07]  /*c370*/  SHF.L.U32 R5, R10, 0x1f, RZ ;  /* 0x0000001f0a057819 */ /* 0x000fce00000006ff */
.L_x_5964:
[----:B--2---:R2:W3:Y:S02]  /*c380*/  SYNCS.PHASECHK.TRANS64.TRYWAIT P1, [R8+URZ+0x36420], R5 ;  /* 0x03642005080075a7 */ /* 0x0044e4000802017f */
[----:B---3--:R-:W-:Y:S05]  /*c390*/  @!P1 NANOSLEEP.SYNCS 0x989680 ;  /* 0x009896800000995d */ /* 0x008fea0003900000 */
[----:B------:R-:W3:Y:S02]  /*c3a0*/  @!P1 SYNCS.PHASECHK.TRANS64 P1, [R8+URZ+0x36420], R5 ;  /* 0x03642005080095a7 */ /* 0x000ee4000802007f */
[----:B---3--:R-:W-:Y:S05]  /*c3b0*/  @!P1 BRA `(.L_x_5964) ;  /* 0xfffffffc00f09947 */ /* 0x008fea000383ffff */
[----:B------:R-:W-:Y:S05]  /*c3c0*/  BRA `(.L_x_5965) ;  /* 0xffffffec00147947 */ /* 0x000fea000383ffff */
.L_x_5937:
[----:B--2---:R2:W3:Y:S02]  /*c3d0*/  SYNCS.PHASECHK.TRANS64.TRYWAIT P1, [R8+URZ+0x36438], R9 ;  /* 0x03643809080075a7 */ /* 0x0044e4000802017f */
[----:B---3--:R-:W-:Y:S05]  /*c3e0*/  @!P1 NANOSLEEP.SYNCS 0x989680 ;  /* 0x009896800000995d */ /* 0x008fea0003900000 */
[----:B------:R-:W3:Y:S02]  /*c3f0*/  @!P1 SYNCS.PHASECHK.TRANS64 P1, [R8+URZ+0x36438], R9 ;  /* 0x03643809080095a7 */ /* 0x000ee4000802007f */
[----:B---3--:R-:W-:Y:S05]  /*c400*/  @!P1 BRA `(.L_x_5937) ;  /* 0xfffffffc00f09947 */ /* 0x008fea000383ffff */
[----:B------:R-:W-:Y:S05]  /*c410*/  BRA `(.L_x_5966) ;  /* 0xffffffec00e07947 */ /* 0x000fea000383ffff */
.L_x_5939:
[----:B-1----:R1:W2:Y:S02]  /*c420*/  SYNCS.PHASECHK.TRANS64.TRYWAIT P1, [R8+URZ+0x36428], R5 ;  /* 0x03642805080075a7 */ /* 0x0022a4000802017f */
[----:B--2---:R-:W-:Y:S05]  /*c430*/  @!P1 NANOSLEEP.SYNCS 0x989680 ;  /* 0x009896800000995d */ /* 0x004fea0003900000 */
[----:B------:R-:W2:Y:S02]  /*c440*/  @!P1 SYNCS.PHASECHK.TRANS64 P1, [R8+URZ+0x36428], R5 ;  /* 0x03642805080095a7 */ /* 0x000ea4000802007f */
[----:B--2---:R-:W-:Y:S05]  /*c450*/  @!P1 BRA `(.L_x_5939) ;  /* 0xfffffffc00f09947 */ /* 0x004fea000383ffff */
[----:B------:R-:W-:Y:S05]  /*c460*/  BRA `(.L_x_5967) ;  /* 0xfffffff0008c7947 */ /* 0x000fea000383ffff */
.L_x_5941:
[----:B--2---:R2:W3:Y:S02]  /*c470*/  SYNCS.PHASECHK.TRANS64.TRYWAIT P1, [R8+URZ+0x36438], R3 ;  /* 0x03643803080075a7 */ /* 0x0044e4000802017f */
[----:B---3--:R-:W-:Y:S05]  /*c480*/  @!P1 NANOSLEEP.SYNCS 0x989680 ;  /* 0x009896800000995d */ /* 0x008fea0003900000 */
[----:B------:R-:W3:Y:S02]  /*c490*/  @!P1 SYNCS.PHASECHK.TRANS64 P1, [R8+URZ+0x36438], R3 ;  /* 0x03643803080095a7 */ /* 0x000ee4000802007f */
[----:B---3--:R-:W-:Y:S05]  /*c4a0*/  @!P1 BRA `(.L_x_5941) ;  /* 0xfffffffc00f09947 */ /* 0x008fea000383ffff */
[----:B------:R-:W-:Y:S05]  /*c4b0*/  BRA `(.L_x_5968) ;  /* 0xfffffff400487947 */ /* 0x000fea000383ffff */
.L_x_5943:
[----:B------:R-:W-:Y:S01]  /*c4c0*/  BSSY B0, `(.L_x_5969) ;  /* 0x0000006000007945 */ /* 0x000fe20003800000 */
[----:B------:R-:W-:-:S07]  /*c4d0*/  IMAD.MOV.U32 R15, RZ, RZ, -0x1 ;  /* 0xffffffffff0f7424 */ /* 0x000fce00078e00ff */
[----:B-1-3--:R-:W-:Y:S05]  /*c4e0*/  WARPSYNC.COLLECTIVE R15, `(.L_x_5970) ;  /* 0x000000000f0c7348 */ /* 0x00afea0003c00000 */
[----:B------:R-:W-:Y:S02]  /*c4f0*/  ELECT P6, UR62, PT ;  /* 0x00000000003e782f */ /* 0x000fe400038c0000 */
[----:B------:R-:W-:Y:S01]  /*c500*/  MOV R14, UR62 ;  /* 0x0000003e000e7c02 */ /* 0x000fe20008000f00 */
[----:B-1-3--:R-:W-:Y:S10]  /*c510*/  ENDCOLLECTIVE ;  /* 0x000000000000791b */ /* 0x00aff40003800000 */
.L_x_5970:
[----:B------:R-:W-:Y:S05]  /*c520*/  BSYNC B0 ;  /* 0x0000000000007941 */ /* 0x000fea0003800000 */
.L_x_5969:
[----:B------:R-:W-:Y:S05]  /*c530*/  BRA `(.L_x_5971) ;  /* 0xfffffff800047947 */ /* 0x000fea000383ffff */
.L_x_5945:
[----:B-1----:R1:W2:Y:S02]  /*c540*/  SYNCS.PHASECHK.TRANS64.TRYWAIT P0, [R9+URZ], R0 ;  /* 0x00000000090075a7 */ /* 0x0022a4000800017f */
[----:B--2---:R-:W-:Y:S05]  /*c550*/  @!P0 NANOSLEEP.SYNCS 0x989680 ;  /* 0x009896800000895d */ /* 0x004fea0003900000 */
[----:B------:R-:W2:Y:S02]  /*c560*/  @!P0 SYNCS.PHASECHK.TRANS64 P0, [R9+URZ], R0 ;  /* 0x00000000090085a7 */ /* 0x000ea4000800007f */
[----:B--2---:R-:W-:Y:S05]  /*c570*/  @!P0 BRA `(.L_x_5945) ;  /* 0xfffffffc00f08947 */ /* 0x004fea000383ffff */
[----:B------:R-:W-:Y:S05]  /*c580*/  BRA `(.L_x_5972) ;  /* 0xfffffff800447947 */ /* 0x000fea000383ffff */
.L_x_5946:
[----:B--2---:R2:W4:Y:S02]  /*c590*/  SYNCS.PHASECHK.TRANS64.TRYWAIT P0, [R3+URZ], R2 ;  /* 0x00000002030075a7 */ /* 0x004524000800017f */
[----:B----4-:R-:W-:Y:S05]  /*c5a0*/  @!P0 NANOSLEEP.SYNCS 0x989680 ;  /* 0x009896800000895d */ /* 0x010fea0003900000 */
[----:B------:R-:W4:Y:S02]  /*c5b0*/  @!P0 SYNCS.PHASECHK.TRANS64 P0, [R3+URZ], R2 ;  /* 0x00000002030085a7 */ /* 0x000f24000800007f */
[----:B----4-:R-:W-:Y:S05]  /*c5c0*/  @!P0 BRA `(.L_x_5946) ;  /* 0xfffffffc00f08947 */ /* 0x010fea000383ffff */
[----:B------:R-:W-:Y:S05]  /*c5d0*/  BRA `(.L_x_5973) ;  /* 0xfffffff800387947 */ /* 0x000fea000383ffff */
.L_x_5974:
        /* <DEDUP_REMOVED lines=10> */
.L_x_7686:


//--------------------- .text._ZN7cutlass13device_kernelIN5flash11enable_sm90INS1_16FlashAttnBwdSm90INS1_25CollectiveMainloopBwdSm90ILi2ELi1ELi1EN4cute5tupleIJNS5_1CILi1EEES8_S8_EEENS6_IJNS7_ILi64EEENS7_ILi96EEENS7_ILi192EEEEEENS_6half_tEfNS_4arch4Sm90ELb0ELb1ELb0ELb1ELb0ELb0ELb1ELb0ELi3ELi1ELi1ELi1ELb0EEENS1_24CollectiveEpilogueBwdGQAISD_fSG_Li384ELb1ELb0EEENS1_19SingleTileSchedulerILb1ELb0ELb0ELi96EEEEEEEEEvNT_6ParamsE --------------------------
	.section	.text._ZN7cutlass13device_kernelIN5flash11enable_sm90INS1_16FlashAttnBwdSm90INS1_25CollectiveMainloopBwdSm90ILi2ELi1ELi1EN4cute5tupleIJNS5_1CILi1EEES8_S8_EEENS6_IJNS7_ILi64EEENS7_ILi96EEENS7_ILi192EEEEEENS_6half_tEfNS_4arch4Sm90ELb0ELb1ELb0ELb1ELb0ELb0ELb1ELb0ELi3ELi1ELi1ELi1ELb0EEENS1_24CollectiveEpilogueBwdGQAISD_fSG_Li384ELb1ELb0EEENS1_19SingleTileSchedulerILb1ELb0ELb0ELi96EEEEEEEEEvNT_6ParamsE,"ax",@progbits
	.align	128
.text._ZN7cutlass13device_kernelIN5flash11enable_sm90INS1_16FlashAttnBwdSm90INS1_25CollectiveMainloopBwdSm90ILi2ELi1ELi1EN4cute5tupleIJNS5_1CILi1EEES8_S8_EEENS6_IJNS7_ILi64EEENS7_ILi96EEENS7_ILi192EEEEEENS_6half_tEfNS_4arch4Sm90ELb0ELb1ELb0ELb1ELb0ELb0ELb1ELb0ELi3ELi1ELi1ELi1ELb0EEENS1_24CollectiveEpilogueBwdGQAISD_fSG_Li384ELb1ELb0EEENS1_19SingleTileSchedulerILb1ELb0ELb0ELi96EEEEEEEEEvNT_6ParamsE:
        .type           _ZN7cutlass13device_kernelIN5flash11enable_sm90INS1_16FlashAttnBwdSm90INS1_25CollectiveMainloopBwdSm90ILi2ELi1ELi1EN4cute5tupleIJNS5_1CILi1EEES8_S8_EEENS6_IJNS7_ILi64EEENS7_ILi96EEENS7_ILi192EEEEEENS_6half_tEfNS_4arch4Sm90ELb0ELb1ELb0ELb1ELb0ELb0ELb1ELb0ELi3ELi1ELi1ELi1ELb0EEENS1_24CollectiveEpilogueBwdGQAISD_fSG_Li384ELb1ELb0EEENS1_19SingleTileSchedulerILb1ELb0ELb0ELi96EEEEEEEEEvNT_6ParamsE,@function
        .size           _ZN7cutlass13device_kernelIN5flash11enable_sm90INS1_16FlashAttnBwdSm90INS1_25CollectiveMainloopBwdSm90ILi2ELi1ELi1EN4cute5tupleIJNS5_1CILi1EEES8_S8_EEENS6_IJNS7_ILi64EEENS7_ILi96EEENS7_ILi192EEEEEENS_6half_tEfNS_4arch4Sm90ELb0ELb1ELb0ELb1ELb0ELb0ELb1ELb0ELi3ELi1ELi1ELi1ELb0EEENS1_24CollectiveEpilogueBwdGQAISD_fSG_Li384ELb1ELb0EEENS1_19SingleTileSchedulerILb1ELb0ELb0ELi96EEEEEEEEEvNT_6ParamsE,(.L_x_7687 - _ZN7cutlass13device_kernelIN5flash11enable_sm90INS1_16FlashAttnBwdSm90INS1_25CollectiveMainloopBwdSm90ILi2ELi1ELi1EN4cute5tupleIJNS5_1CILi1EEES8_S8_EEENS6_IJNS7_ILi64EEENS7_ILi96EEENS7_ILi192EEEEEENS_6half_tEfNS_4arch4Sm90ELb0ELb1ELb0ELb1ELb0ELb0ELb1ELb0ELi3ELi1ELi1ELi1ELb0EEENS1_24CollectiveEpilogueBwdGQAISD_fSG_Li384ELb1ELb0EEENS1_19SingleTileSchedulerILb1ELb0ELb0ELi96EEEEEEEEEvNT_6ParamsE)
        .other          _ZN7cutlass13device_kernelIN5flash11enable_sm90INS1_16FlashAttnBwdSm90INS1_25CollectiveMainloopBwdSm90ILi2ELi1ELi1EN4cute5tupleIJNS5_1CILi1EEES8_S8_EEENS6_IJNS7_ILi64EEENS7_ILi96EEENS7_ILi192EEEEEENS_6half_tEfNS_4arch4Sm90ELb0ELb1ELb0ELb1ELb0ELb0ELb1ELb0ELi3ELi1ELi1ELi1ELb0EEENS1_24CollectiveEpilogueBwdGQAISD_fSG_Li384ELb1ELb0EEENS1_19SingleTileSchedulerILb1ELb0ELb0ELi96EEEEEEEEEvNT_6ParamsE,@"STO_CUDA_ENTRY STV_DEFAULT"
_ZN7cutlass13device_kernelIN5flash11enable_sm90INS1_16FlashAttnBwdSm90INS1_25CollectiveMainloopBwdSm90ILi2ELi1ELi1EN4cute5tupleIJNS5_1CILi1EEES8_S8_EEENS6_IJNS7_ILi64EEENS7_ILi96EEENS7_ILi192EEEEEENS_6half_tEfNS_4arch4Sm90ELb0ELb1ELb0ELb1ELb0ELb0ELb1ELb0ELi3ELi1ELi1ELi1ELb0EEENS1_24CollectiveEpilogueBwdGQAISD_fSG_Li384ELb1ELb0EEENS1_19SingleTileSchedulerILb1ELb0ELb0ELi96EEEEEEEEEvNT_6ParamsE:
        /* <DEDUP_REMOVED lines=23> */
.L_x_5976:
[----:B------:R-:W-:Y:S05]  /*0170*/  BSYNC B0 ;  /* 0x0000000000007941 */ /* 0x000fea0003800000 */
.L_x_5975:
        /* <DEDUP_REMOVED lines=37> */
.L_x_5977:
        /* <DEDUP_REMOVED lines=20> */
.L_x_5978:
[----:B------:R-:W-:Y:S01]  /*0510*/  PLOP3.LUT P0, PT, PT, PT, UP0, 0x80, 0x0 ;  /* 0x000000000000781c */ /* 0x000fe20003f0f008 */
[----:B------:R-:W-:Y:S01]  /*0520*/  NOP ;  /* 0x0000000000007918 */ /* 0x000fe20000000000 */
[----:B------:R-:W-:Y:S01]  /*0530*/  ULDC.64 UR46, c[0x0][0x208] ;  /* 0x00008200002e7ab9 */ /* 0x000fe20000000a00 */
[----:B------:R-:W-:Y:S01]  /*0540*/  BSSY B6, `(.L_x_5979) ;  /* 0x00008bb000067945 */ /* 0x000fe20003800000 */
[----:B-12-4-:R-:W-:Y:S09]  /*0550*/  BAR.SYNC.DEFER_BLOCKING 0x0 ;  /* 0x0000000000007b1d */ /* 0x016ff20000010000 */
[----:B------:R-:W-:Y:S05]  /*0560*/  @!P0 BRA `(.L_x_5980) ;  /* 0x0000004400d88947 */ /* 0x000fea0003800000 */
.L_x_5981:
        /* <DEDUP_REMOVED lines=21> */
.L_x_5982:
        /* <DEDUP_REMOVED lines=10> */
.L_x_5984:
[----:B------:R-:W2:Y:S02]  /*0760*/  LDC R0, c[0x0][0x8c4] ;  /* 0x00023100ff007b82 */ /* 0x000ea40000000800 */
.L_x_5983:
        /* <DEDUP_REMOVED lines=15> */
.L_x_5986:
        /* <DEDUP_REMOVED lines=10> */
.L_x_5987:
        /* <DEDUP_REMOVED lines=8> */
.L_x_5988:
        /* <DEDUP_REMOVED lines=9> */
.L_x_5989:
        /* <DEDUP_REMOVED lines=22> */
.L_x_5990:
        /* <DEDUP_REMOVED lines=78> */
.L_x_5993:
        /* <DEDUP_REMOVED lines=15> */
.L_x_5992:
        /* <DEDUP_REMOVED lines=20> */
.L_x_5995:
        /* <DEDUP_REMOVED lines=15> */
.L_x_5994:
        /* <DEDUP_REMOVED lines=8> */
.L_x_6098:
        /* <DEDUP_REMOVED lines=19> */
.L_x_5997:
        /* <DEDUP_REMOVED lines=40> */
[----:B------:R-:W-:Y:S01]  /*17a0*/  IMAD.IADD R11, R19, 0x1, R18 ;  /* 0x00000001130b7824 */ /* 0x000fe200078e0212 */
[----:B------:R-:W-:Y:S01]  /*17b0*/  LEA.HI R5, R5, R4, RZ, 0x3 ;  /* 0x0000000405057211 */ /* 0x000fe200078f18ff */
[----:B------:R-:W-:Y:S01]  /*17c0*/  IMAD.IADD R10, R18, 0x1, -R17 ;  /* 0x00000001120a7824 */ /* 0x000fe200078e0a11 */
[----:B------:R-:W-:Y:S01]  /*17d0*/  LOP3.LUT P0, RZ, R7, 0x2, RZ, 0xc0, !PT ;  /* 0x0000000207ff7812 */ /* 0x000fe2000780c0ff */
[----:B------:R-:W-:Y:S01]  /*17e0*/  IMAD.IADD R9, R9, 0x1, R0 ;  /* 0x0000000109097824 */ /* 0x000fe200078e0200 */
[----:B------:R-:W-:Y:S01]  /*17f0*/  LOP3.LUT R5, R5, 0xfffffff8, RZ, 0xc0, !PT ;  /* 0xfffffff805057812 */ /* 0x000fe200078ec0ff */
[----:B------:R-:W-:Y:S01]  /*1800*/  IMAD.SHL.U32 R0, R15, 0x4, RZ ;  /* 0x000000040f007824 */ /* 0x000fe200078e00ff */
[----:B------:R-:W-:Y:S01]  /*1810*/  IADD3 R17, -R17, 0x1, R11 ;  /* 0x0000000111117810 */ /* 0x000fe20007ffe10b */
[----:B------:R-:W-:Y:S01]  /*1820*/  IMAD.SHL.U32 R18, R13, 0x2, RZ ;  /* 0x000000020d127824 */ /* 0x000fe200078e00ff */
[----:B------:R-:W-:Y:S01]  /*1830*/  SHF.R.S32.HI R3, RZ, 0x5, R3 ;  /* 0x00000005ff037819 */ /* 0x000fe20000011403 */
[----:B------:R-:W-:Y:S01]  /*1840*/  IMAD.IADD R6, R4, 0x1, -R5 ;  /* 0x0000000104067824 */ /* 0x000fe200078e0a05 */
[----:B------:R-:W-:Y:S01]  /*1850*/  SEL R12, R12, 0xffffffe0, !P0 ;  /* 0xffffffe00c0c7807 */ /* 0x000fe20004000000 */
[--C-:B------:R-:W-:Y:S01]  /*1860*/  IMAD.IADD R11, R11, 0x1, -R18.reuse ;  /* 0x000000010b0b7824 */ /* 0x100fe200078e0a12 */
[----:B------:R-:W-:Y:S01]  /*1870*/  LEA R9, R9, UR36, 0x1 ;  /* 0x0000002409097c11 */ /* 0x000fe2000f8e08ff */
[----:B------:R-:W-:Y:S01]  /*1880*/  IMAD.IADD R4, R17, 0x1, -R18 ;  /* 0x0000000111047824 */ /* 0x000fe200078e0a12 */
[----:B------:R-:W-:Y:S01]  /*1890*/  CS2R R112, SRZ ;  /* 0x0000000000707805 */ /* 0x000fe2000001ff00 */
[----:B------:R-:W-:Y:S01]  /*18a0*/  IMAD R6, R3, 0x10, R6 ;  /* 0x0000001003067824 */ /* 0x000fe200078e0206 */
[----:B------:R-:W-:Y:S01]  /*18b0*/  CS2R R110, SRZ ;  /* 0x00000000006e7805 */ /* 0x000fe2000001ff00 */
        /* <DEDUP_REMOVED lines=46> */
[----:B------:R-:W-:Y:S01]  /*1ba0*/  LOP3.LUT R155, R155, 0x1, RZ, 0xfc, !PT ;  /* 0x000000019b9b7812 */ /* 0x000fe200078efcff */
[----:B------:R-:W-:Y:S01]  /*1bb0*/  IMAD.IADD R18, R19, 0x1, -R18 ;  /* 0x0000000113127824 */ /* 0x000fe200078e0a12 */
[----:B------:R-:W-:-:S02]  /*1bc0*/  LEA R0, R0, UR36, 0x2 ;  /* 0x0000002400007c11 */ /* 0x000fc4000f8e10ff */
[----:B------:R-:W-:-:S07]  /*1bd0*/  IADD3 R17, R12, 0x30400, R9 ;  /* 0x000304000c117810 */ /* 0x000fce0007ffe009 */
.L_x_6017:
[----:B------:R-:W-:-:S13]  /*1be0*/  ISETP.NE.AND P0, PT, R155, 0x3, PT ;  /* 0x000000039b00780c */ /* 0x000fda0003f05270 */
[----:B-1----:R-:W-:Y:S05]  /*1bf0*/  @!P0 BRA `(.L_x_5999) ;  /* 0x0000000000048947 */ /* 0x002fea0003800000 */
[----:B------:R-:W-:Y:S01]  /*1c00*/  BPT.TRAP 0x1 ;  /* 0x000000040000795c */ /* 0x000fe20000300000 */
.L_x_5999:
[----:B------:R-:W-:Y:S02]  /*1c10*/  LEA R3, R2, UR36, 0x3 ;  /* 0x0000002402037c11 */ /* 0x000fe4000f8e18ff */
[----:B------:R-:W-:-:S04]  /*1c20*/  SHF.L.U32 R12, R7, 0x1f, RZ ;  /* 0x0000001f070c7819 */ /* 0x000fc800000006ff */
[----:B------:R1:W2:Y:S01]  /*1c30*/  SYNCS.PHASECHK.TRANS64.TRYWAIT P1, [R3+URZ+0x36410], R12 ;  /* 0x0364100c030075a7 */ /* 0x0002a2000802017f */
[----:B------:R-:W-:Y:S05]  /*1c40*/  @!P0 BRA `(.L_x_6000) ;  /* 0x0000000000048947 */ /* 0x000fea0003800000 */
[----:B------:R-:W-:Y:S01]  /*1c50*/  BPT.TRAP 0x1 ;  /* 0x000000040000795c */ /* 0x000fe20000300000 */
.L_x_6000:
[----:B--2---:R-:W-:Y:S05]  /*1c60*/  @P1 BRA `(.L_x_6001) ;  /* 0x0000000000081947 */ /* 0x004fea0003800000 */
[----:B------:R-:W2:Y:S02]  /*1c70*/  SYNCS.PHASECHK.TRANS64.TRYWAIT P1, [R3+URZ+0x36410], R12 ;  /* 0x0364100c030075a7 */ /* 0x000ea4000802017f */
[----:B--2---:R-:W-:Y:S05]  /*1c80*/  @!P1 BRA `(.L_x_6002) ;  /* 0x0000007400509947 */ /* 0x004fea0003800000 */
.L_x_6001:
        /* <DEDUP_REMOVED lines=103> */
.L_x_6003:
[----:B------:R-:W-:-:S04]  /*2300*/  SHF.L.U32 R13, R5, 0x1f, RZ ;  /* 0x0000001f050d7819 */ /* 0x000fc800000006ff */
[----:B------:R4:W1:Y:S01]  /*2310*/  SYNCS.PHASECHK.TRANS64.TRYWAIT P1, [UR36+0x36430], R13 ;  /* 0x0364300dff0075a7 */ /* 0x0008620008020164 */
[----:B------:R-:W-:Y:S05]  /*2320*/  @!P0 BRA `(.L_x_6004) ;  /* 0x0000000000048947 */ /* 0x000fea0003800000 */
[----:B------:R-:W-:Y:S01]  /*2330*/  BPT.TRAP 0x1 ;  /* 0x000000040000795c */ /* 0x000fe20000300000 */
.L_x_6004:
[----:B-1----:R-:W-:Y:S05]  /*2340*/  @P1 BRA `(.L_x_6005) ;  /* 0x0000000000081947 */ /* 0x002fea0003800000 */
[----:B------:R-:W1:Y:S02]  /*2350*/  SYNCS.PHASECHK.TRANS64.TRYWAIT P1, [UR36+0x36430], R13 ;  /* 0x0364300dff0075a7 */ /* 0x000e640008020164 */
[----:B-1----:R-:W-:Y:S05]  /*2360*/  @!P1 BRA `(.L_x_6006) ;  /* 0x0000006c00ac9947 */ /* 0x002fea0003800000 */
.L_x_6005:
        /* <DEDUP_REMOVED lines=112> */
.L_x_6009:
[----:B------:R-:W-:-:S06]  /*2a70*/  UISETP.NE.AND UP0, UPT, UR42, 0x1, UPT ;  /* 0x000000012a00788c */ /* 0x000fcc000bf05270 */
[----:B------:R-:W-:-:S05]  /*2a80*/  PLOP3.LUT P1, PT, PT, PT, UP0, 0x80, 0x0 ;  /* 0x000000000000781c */ /* 0x000fca0003f2f008 */
[----:B------:R-:W-:-:S08]  /*2a90*/  @UP0 ULDC UR5, c[0x0][0x754] ;  /* 0x0001d50000050ab9 */ /* 0x000fd00000000800 */
[----:B------:R-:W-:Y:S01]  /*2aa0*/  @P1 IMAD.HI.U32 R12, R23, UR5, RZ ;  /* 0x00000005170c1c27 */ /* 0x000fe2000f8e00ff */
[----:B------:R-:W-:-:S04]  /*2ab0*/  @UP0 ULDC UR5, c[0x0][0x758] ;  /* 0x0001d60000050ab9 */ /* 0x000fc80000000800 */
[----:B------:R-:W-:-:S07]  /*2ac0*/  @P1 SHF.R.U32.HI R23, RZ, UR5, R12 ;  /* 0x00000005ff171c19 */ /* 0x000fce000801160c */
.L_x_6010:
[----:B------:R-:W-:Y:S05]  /*2ad0*/  BSYNC B0 ;  /* 0x0000000000007941 */ /* 0x000fea0003800000 */
.L_x_6008:
[----:B------:R-:W-:Y:S01]  /*2ae0*/  IMAD R23, R23, UR42, R18 ;  /* 0x0000002a17177c24 */ /* 0x000fe2000f8e0212 */
[----:B------:R-:W-:-:S04]  /*2af0*/  IADD3 R12, R15, UR4, R4 ;  /* 0x000000040f0c7c10 */ /* 0x000fc8000fffe004 */
[----:B------:R-:W-:Y:S02]  /*2b00*/  VIADDMNMX R13, R23, UR42, R13, PT ;  /* 0x0000002a170d7c46 */ /* 0x000fe4000b80010d */
[----:B------:R-:W-:-:S07]  /*2b10*/  VIMNMX R12, R12, R23, !PT ;  /* 0x000000170c0c7248 */ /* 0x000fce0007fe0100 */
.L_x_6007:
        /* <DEDUP_REMOVED lines=51> */
.L_x_6013:
[----:B------:R-:W-:-:S06]  /*2e50*/  UISETP.NE.AND UP0, UPT, UR42, 0x1, UPT ;  /* 0x000000012a00788c */ /* 0x000fcc000bf05270 */
[----:B------:R-:W-:-:S05]  /*2e60*/  PLOP3.LUT P6, PT, PT, PT, UP0, 0x80, 0x0 ;  /* 0x000000000000781c */ /* 0x000fca0003fcf008 */
[----:B------:R-:W-:-:S08]  /*2e70*/  @UP0 ULDC UR4, c[0x0][0x754] ;  /* 0x0001d50000040ab9 */ /* 0x000fd00000000800 */
[----:B------:R-:W-:Y:S01]  /*2e80*/  @P6 IMAD.HI.U32 R12, R13, UR4, RZ ;  /* 0x000000040d0c6c27 */ /* 0x000fe2000f8e00ff */
[----:B------:R-:W-:Y:S01]  /*2e90*/  PLOP3.LUT P6, PT, PT, PT, UP0, 0x80, 0x0 ;  /* 0x000000000000781c */ /* 0x000fe20003fcf008 */
[----:B------:R-:W-:-:S12]  /*2ea0*/  @UP0 ULDC UR4, c[0x0][0x758] ;  /* 0x0001d60000040ab9 */ /* 0x000fd80000000800 */
[----:B------:R-:W-:-:S07]  /*2eb0*/  @P6 SHF.R.U32.HI R13, RZ, UR4, R12 ;  /* 0x00000004ff0d6c19 */ /* 0x000fce000801160c */
.L_x_6014:
[----:B------:R-:W-:Y:S05]  /*2ec0*/  BSYNC B0 ;  /* 0x0000000000007941 */ /* 0x000fea0003800000 */
.L_x_6012:
[----:B------:R-:W-:-:S05]  /*2ed0*/  IMAD R13, R13, UR42, R18 ;  /* 0x0000002a0d0d7c24 */ /* 0x000fca000f8e0212 */
[----:B------:R-:W-:Y:S02]  /*2ee0*/  VIMNMX R14, R14, R13, !PT ;  /* 0x0000000d0e0e7248 */ /* 0x000fe40007fe0100 */
[----:B------:R-:W-:-:S07]  /*2ef0*/  VIADDMNMX R20, R13, UR42, R20, PT ;  /* 0x0000002a0d147c46 */ /* 0x000fce000b800114 */
.L_x_6011:
        /* <DEDUP_REMOVED lines=22> */
[C---:B------:R-:W-:Y:S01]  /*3060*/  ISETP.GE.AND P6, PT, R19.reuse, 0x1a, PT ;  /* 0x0000001a1300780c */ /* 0x040fe20003fc6270 */
        /* <DEDUP_REMOVED lines=191> */
.L_x_6015:
        /* <DEDUP_REMOVED lines=59> */
.L_x_6016:
        /* <DEDUP_REMOVED lines=62> */
.L_x_5991:
[----:B------:R-:W-:Y:S05]  /*43f0*/  @P0 BRA `(.L_x_5985) ;  /* 0x0000004c003c0947 */ /* 0x000fea0003800000 */
[----:B-1----:R-:W1:Y:S01]  /*4400*/  LDC.64 R2, c[0x0][0x878] ;  /* 0x00021e00ff027b82 */ /* 0x002e620000000a00 */
        /* <DEDUP_REMOVED lines=19> */
[----:B------:R-:W-:-:S05]  /*4540*/  ULEA UR4, UR5, UR4, 0x18 ;  /* 0x0000000405047291 */ /* 0x000fca000f8ec03f */
[----:B------:R-:W4:Y:S01]  /*4550*/  LDC.64 R22, c[0x0][0x828] ;  /* 0x00020a00ff167b82 */ /* 0x000f220000000a00 */
[----:B------:R-:W-:Y:S01]  /*4560*/  SHF.R.S32.HI R3, RZ, 0x1f, R2 ;  /* 0x0000001fff037819 */ /* 0x000fe20000011402 */
[----:B------:R-:W-:Y:S03]  /*4570*/  BSSY B0, `(.L_x_6018) ;  /* 0x0000051000007945 */ /* 0x000fe60003800000 */
[----:B------:R-:W-:-:S03]  /*4580*/  LEA.HI R7, R3, R2, RZ, 0x7 ;  /* 0x0000000203077211 */ /* 0x000fc600078f38ff */
[----:B------:R-:W1:Y:S01]  /*4590*/  @P1 LDC R9, c[0x0][0x854] ;  /* 0x00021500ff091b82 */ /* 0x000e620000000800 */
        /* <DEDUP_REMOVED lines=9> */
[----:B-1----:R-:W-:Y:S02]  /*4630*/  @P1 IMAD.HI.U32 R4, R6, R9, RZ ;  /* 0x0000000906041227 */ /* 0x002fe400078e00ff */
[----:B------:R1:W-:Y:S04]  /*4640*/  STS.128 [R8], R24 ;  /* 0x0000001808007388 */ /* 0x0003e80000000c00 */
[----:B------:R1:W-:Y:S01]  /*4650*/  STS.128 [R8+0x800], R28 ;  /* 0x0008001c08007388 */ /* 0x0003e20000000c00 */
[----:B---3--:R-:W-:-:S03]  /*4660*/  @P1 SHF.R.U32.HI R3, RZ, R11, R4 ;  /* 0x0000000bff031219 */ /* 0x008fc60000011604 */
[----:B------:R1:W-:Y:S01]  /*4670*/  STS.128 [R8+0x1000], R32 ;  /* 0x0010002008007388 */ /* 0x0003e20000000c00 */
[----:B------:R-:W-:-:S03]  /*4680*/  SHF.R.S32.HI R9, RZ, 0x1f, R3 ;  /* 0x0000001fff097819 */ /* 0x000fc60000011403 */
[----:B------:R1:W-:Y:S04]  /*4690*/  STS.128 [R8+0x1800], R36 ;  /* 0x0018002408007388 */ /* 0x0003e80000000c00 */
[----:B------:R1:W-:Y:S01]  /*46a0*/  STS.128 [R8+0x2000], R40 ;  /* 0x0020002808007388 */ /* 0x0003e20000000c00 */
[----:B------:R-:W-:-:S03]  /*46b0*/  IMAD R10, R9, R16, RZ ;  /* 0x00000010090a7224 */ /* 0x000fc600078e02ff */
        /* <DEDUP_REMOVED lines=13> */
[----:B--2---:R-:W-:-:S04]  /*4790*/  @P0 IMAD R5, R152, 0x60, R5 ;  /* 0x0000006098050824 */ /* 0x004fc800078e0205 */
        /* <DEDUP_REMOVED lines=26> */
[----:B----4-:R-:W-:Y:S01]  /*4940*/  LEA R22, P2, R6, R22, 0x2 ;  /* 0x0000001606167211 */ /* 0x010fe200078410ff */
        /* <DEDUP_REMOVED lines=12> */
.L_x_6020:
[----:B------:R-:W-:Y:S01]  /*4a10*/  @P0 ELECT P1, URZ, PT ;  /* 0x00000000003f082f */ /* 0x000fe20003820000 */
[----:B------:R1:W-:-:S12]  /*4a20*/  UBLKRED.G.S.ADD.F32.RN [UR6], [UR4], UR5, desc[UR8] ;  /* 0x00000806040073bb */ /* 0x0003d800080a1405 */
[----:B------:R-:W-:Y:S02]  /*4a30*/  @P1 PLOP3.LUT P0, PT, P1, PT, PT, 0x8, 0x0 ;  /* 0x000000000000181c */ /* 0x000fe40000f0e170 */
[----:B------:R-:W-:-:S11]  /*4a40*/  PLOP3.LUT P1, PT, PT, PT, PT, 0x8, 0x0 ;  /* 0x000000000000781c */ /* 0x000fd60003f2e170 */
[----:B-1----:R-:W-:Y:S05]  /*4a50*/  @P0 BRA.U.ANY `(.L_x_6020) ;  /* 0xfffffffd00ec0947 */ /* 0x002fea000393ffff */
[----:B------:R0:W-:Y:S01]  /*4a60*/  UTMACMDFLUSH ;  /* 0x00000000000079b7 */ /* 0x0001e20000000000 */
[----:B------:R-:W-:-:S04]  /*4a70*/  DEPBAR.LE SB0, 0x0 ;  /* 0x000080000000791a */ /* 0x000fc80000000000 */
.L_x_6019:
[----:B------:R-:W-:Y:S05]  /*4a80*/  BSYNC B0 ;  /* 0x0000000000007941 */ /* 0x000fea0003800000 */
.L_x_6018:
        /* <DEDUP_REMOVED lines=28> */
.L_x_6021:
        /* <DEDUP_REMOVED lines=8> */
.L_x_5980:
        /* <DEDUP_REMOVED lines=21> */
.L_x_6023:
        /* <DEDUP_REMOVED lines=13> */
.L_x_6025:
[----:B------:R-:W-:-:S05]  /*4ef0*/  ULDC UR4, c[0x0][0x8c4] ;  /* 0x0002310000047ab9 */ /* 0x000fca0000000800 */
.L_x_6024:
        /* <DEDUP_REMOVED lines=44> */
.L_x_6026:
        /* <DEDUP_REMOVED lines=13> */
.L_x_6027:
        /* <DEDUP_REMOVED lines=12> */
.L_x_6028:
        /* <DEDUP_REMOVED lines=22> */
.L_x_6029:
        /* <DEDUP_REMOVED lines=40> */
.L_x_6032:
[----:B------:R-:W-:Y:S05]  /*5730*/  BSYNC B0 ;  /* 0x0000000000007941 */ /* 0x000fea0003800000 */
.L_x_6031:
        /* <DEDUP_REMOVED lines=18> */
.L_x_6034:
[----:B------:R-:W-:Y:S05]  /*5860*/  BSYNC B0 ;  /* 0x0000000000007941 */ /* 0x000fea0003800000 */
.L_x_6033:
        /* <DEDUP_REMOVED lines=19> */
.L_x_6036:
[----:B------:R-:W-:Y:S05]  /*59a0*/  BSYNC B0 ;  /* 0x0000000000007941 */ /* 0x000fea0003800000 */
.L_x_6035:
[----:B------:R-:W-:Y:S06]  /*59b0*/  BAR.ARV 0xa, 0xa0 ;  /* 0x0282800000007b1d */ /* 0x000fec0000002000 */
[----:B------:R-:W-:Y:S04]  /*59c0*/  BSSY B0, `(.L_x_6037) ;  /* 0x0000003000007945 */ /* 0x000fe80003800000 */
[----:B------:R-:W-:Y:S05]  /*59d0*/  @!P0 BRA `(.L_x_6038) ;  /* 0x0000000000048947 */ /* 0x000fea0003800000 */
[----:B------:R-:W-:-:S04]  /*59e0*/  DEPBAR.LE SB0, 0x1 ;  /* 0x000080400000791a */ /* 0x000fc80000000000 */
.L_x_6038:
[----:B------:R-:W-:Y:S05]  /*59f0*/  BSYNC B0 ;  /* 0x0000000000007941 */ /* 0x000fea0003800000 */
.L_x_6037:
[----:B------:R-:W-:Y:S06]  /*5a00*/  BAR.ARV 0xb, 0xa0 ;  /* 0x02c2800000007b1d */ /* 0x000fec0000002000 */
[----:B------:R-:W-:Y:S04]  /*5a10*/  BSSY B0, `(.L_x_6039) ;  /* 0x0000003000007945 */ /* 0x000fe80003800000 */
[----:B------:R-:W-:Y:S05]  /*5a20*/  @!P0 BRA `(.L_x_6040) ;  /* 0x0000000000048947 */ /* 0x000fea0003800000 */
[----:B------:R-:W-:-:S04]  /*5a30*/  DEPBAR.LE SB0, 0x0 ;  /* 0x000080000000791a */ /* 0x000fc80000000000 */
.L_x_6040:
[----:B------:R-:W-:Y:S05]  /*5a40*/  BSYNC B0 ;  /* 0x0000000000007941 */ /* 0x000fea0003800000 */
.L_x_6039:
[----:B------:R-:W-:Y:S06]  /*5a50*/  BAR.ARV 0xc, 0xa0 ;  /* 0x0302800000007b1d */ /* 0x000fec0000002000 */
[----:B------:R-:W-:Y:S01]  /*5a60*/  UIADD3 UR19, UR7, 0x1, URZ ;  /* 0x0000000107137890 */ /* 0x000fe2000fffe03f */
[----:B------:R-:W-:Y:S11]  /*5a70*/  BRA `(.L_x_6041) ;  /* 0x0000000000047947 */ /* 0x000ff60003800000 */
.L_x_6030:
[----:B------:R-:W-:-:S05]  /*5a80*/  UMOV UR19, UR7 ;  /* 0x0000000700137c82 */ /* 0x000fca0008000000 */
.L_x_6041:
        /* <DEDUP_REMOVED lines=25> */
.L_x_6062:
        /* <DEDUP_REMOVED lines=32> */
.L_x_6043:
[----:B------:R-:W-:Y:S05]  /*5e20*/  BSYNC B0 ;  /* 0x0000000000007941 */ /* 0x000fea0003800000 */
.L_x_6042:
        /* <DEDUP_REMOVED lines=12> */
.L_x_6045:
[----:B------:R-:W-:Y:S05]  /*5ef0*/  BSYNC B0 ;  /* 0x0000000000007941 */ /* 0x000fea0003800000 */
.L_x_6044:
        /* <DEDUP_REMOVED lines=13> */
.L_x_6047:
[----:B------:R-:W-:Y:S05]  /*5fd0*/  BSYNC B0 ;  /* 0x0000000000007941 */ /* 0x000fea0003800000 */
.L_x_6046:
[----:B------:R-:W-:Y:S06]  /*5fe0*/  BAR.ARV 0xa, 0xa0 ;  /* 0x0282800000007b1d */ /* 0x000fec0000002000 */
[----:B------:R-:W-:Y:S04]  /*5ff0*/  BSSY B0, `(.L_x_6048) ;  /* 0x0000003000007945 */ /* 0x000fe80003800000 */
[----:B------:R-:W-:Y:S05]  /*6000*/  @!P0 BRA `(.L_x_6049) ;  /* 0x0000000000048947 */ /* 0x000fea0003800000 */
[----:B------:R-:W-:-:S04]  /*6010*/  DEPBAR.LE SB0, 0x1 ;  /* 0x000080400000791a */ /* 0x000fc80000000000 */
.L_x_6049:
[----:B------:R-:W-:Y:S05]  /*6020*/  BSYNC B0 ;  /* 0x0000000000007941 */ /* 0x000fea0003800000 */
.L_x_6048:
[----:B------:R-:W-:Y:S06]  /*6030*/  BAR.ARV 0xb, 0xa0 ;  /* 0x02c2800000007b1d */ /* 0x000fec0000002000 */
[----:B------:R-:W-:Y:S04]  /*6040*/  BSSY B0, `(.L_x_6050) ;  /* 0x0000003000007945 */ /* 0x000fe80003800000 */
[----:B------:R-:W-:Y:S05]  /*6050*/  @!P0 BRA `(.L_x_6051) ;  /* 0x0000000000048947 */ /* 0x000fea0003800000 */
[----:B------:R-:W-:-:S04]  /*6060*/  DEPBAR.LE SB0, 0x0 ;  /* 0x000080000000791a */ /* 0x000fc80000000000 */
.L_x_6051:
[----:B------:R-:W-:Y:S05]  /*6070*/  BSYNC B0 ;  /* 0x0000000000007941 */ /* 0x000fea0003800000 */
.L_x_6050:
        /* <DEDUP_REMOVED lines=13> */
.L_x_6053:
[----:B------:R-:W-:Y:S05]  /*6150*/  BSYNC B0 ;  /* 0x0000000000007941 */ /* 0x000fea0003800000 */
.L_x_6052:
        /* <DEDUP_REMOVED lines=12> */
.L_x_6055:
[----:B------:R-:W-:Y:S05]  /*6220*/  BSYNC B0 ;  /* 0x0000000000007941 */ /* 0x000fea0003800000 */
.L_x_6054:
        /* <DEDUP_REMOVED lines=13> */
.L_x_6057:
[----:B------:R-:W-:Y:S05]  /*6300*/  BSYNC B0 ;  /* 0x0000000000007941 */ /* 0x000fea0003800000 */
.L_x_6056:
[----:B------:R-:W-:Y:S06]  /*6310*/  BAR.ARV 0xa, 0xa0 ;  /* 0x0282800000007b1d */ /* 0x000fec0000002000 */
[----:B------:R-:W-:Y:S04]  /*6320*/  BSSY B0, `(.L_x_6058) ;  /* 0x0000003000007945 */ /* 0x000fe80003800000 */
[----:B------:R-:W-:Y:S05]  /*6330*/  @!P0 BRA `(.L_x_6059) ;  /* 0x0000000000048947 */ /* 0x000fea0003800000 */
[----:B------:R-:W-:-:S04]  /*6340*/  DEPBAR.LE SB0, 0x1 ;  /* 0x000080400000791a */ /* 0x000fc80000000000 */
.L_x_6059:
[----:B------:R-:W-:Y:S05]  /*6350*/  BSYNC B0 ;  /* 0x0000000000007941 */ /* 0x000fea0003800000 */
.L_x_6058:
[----:B------:R-:W-:Y:S01]  /*6360*/  UIADD3 UR19, UR19, 0x2, URZ ;  /* 0x0000000213137890 */ /* 0x000fe2000fffe03f */
[----:B------:R-:W-:Y:S06]  /*6370*/  BAR.ARV 0xb, 0xa0 ;  /* 0x02c2800000007b1d */ /* 0x000fec0000002000 */
[----:B------:R-:W-:Y:S01]  /*6380*/  BSSY B0, `(.L_x_6060) ;  /* 0x0000004000007945 */ /* 0x000fe20003800000 */
[----:B------:R-:W-:-:S03]  /*6390*/  ISETP.LE.AND P1, PT, R2, UR19, PT ;  /* 0x0000001302007c0c */ /* 0x000fc6000bf23270 */
[----:B------:R-:W-:Y:S10]  /*63a0*/  @!P0 BRA `(.L_x_6061) ;  /* 0x0000000000048947 */ /* 0x000ff40003800000 */
[----:B------:R-:W-:-:S04]  /*63b0*/  DEPBAR.LE SB0, 0x0 ;  /* 0x000080000000791a */ /* 0x000fc80000000000 */
.L_x_6061:
[----:B------:R-:W-:Y:S05]  /*63c0*/  BSYNC B0 ;  /* 0x0000000000007941 */ /* 0x000fea0003800000 */
.L_x_6060:
[----:B------:R-:W-:Y:S06]  /*63d0*/  BAR.ARV 0xc, 0xa0 ;  /* 0x0302800000007b1d */ /* 0x000fec0000002000 */
[----:B------:R-:W-:Y:S02]  /*63e0*/  UIADD3 UR45, UR45, 0x6000, URZ ;  /* 0x000060002d2d7890 */ /* 0x000fe4000fffe03f */
[----:B------:R-:W-:Y:S01]  /*63f0*/  UIADD3 UR6, UR6, 0x6000, URZ ;  /* 0x0000600006067890 */ /* 0x000fe2000fffe03f */
[----:B------:R-:W-:Y:S11]  /*6400*/  @!P1 BRA `(.L_x_6062) ;  /* 0xfffffff800049947 */ /* 0x000ff6000383ffff */
[----:B------:R-:W-:Y:S05]  /*6410*/  BRA `(.L_x_5985) ;  /* 0x0000002c00347947 */ /* 0x000fea0003800000 */
.L_x_6022:
        /* <DEDUP_REMOVED lines=14> */
.L_x_6063:
        /* <DEDUP_REMOVED lines=16> */
.L_x_6065:
[----:B------:R-:W-:-:S05]  /*6600*/  ULDC UR4, c[0x0][0x8c4] ;  /* 0x0002310000047ab9 */ /* 0x000fca0000000800 */
.L_x_6064:
        /* <DEDUP_REMOVED lines=62> */
.L_x_6067:
        /* <DEDUP_REMOVED lines=13> */
.L_x_6068:
        /* <DEDUP_REMOVED lines=10> */
.L_x_6069:
        /* <DEDUP_REMOVED lines=21> */
.L_x_6070:
        /* <DEDUP_REMOVED lines=57> */
.L_x_6099:
        /* <DEDUP_REMOVED lines=9> */
.L_x_6073:
        /* <DEDUP_REMOVED lines=116> */
.L_x_6084:
[----:B-1----:R-:W-:-:S05]  /*7810*/  IMAD.MOV.U32 R9, RZ, RZ, 0x1 ;  /* 0x00000001ff097424 */ /* 0x002fca00078e00ff */
[----:B------:R-:W-:-:S04]  /*7820*/  SHF.L.U32 R9, R9, 0x1f, RZ ;  /* 0x0000001f09097819 */ /* 0x000fc800000006ff */
[----:B------:R-:W1:Y:S02]  /*7830*/  SYNCS.PHASECHK.TRANS64.TRYWAIT P1, [R8+URZ+0x36438], R9 ;  /* 0x03643809080075a7 */ /* 0x000e64000802017f */
[----:B-1----:R-:W-:Y:S05]  /*7840*/  @!P1 BRA `(.L_x_6076) ;  /* 0x00000018009c9947 */ /* 0x002fea0003800000 */
.L_x_6100:
[----:B------:R-:W-:Y:S05]  /*7850*/  @P0 BRA `(.L_x_6077) ;  /* 0x0000000000140947 */ /* 0x000fea0003800000 */
[----:B------:R-:W-:Y:S01]  /*7860*/  ISETP.NE.AND P1, PT, R22, RZ, PT ;  /* 0x000000ff1600720c */ /* 0x000fe20003f25270 */
[----:B------:R-:W-:-:S04]  /*7870*/  IMAD.MOV.U32 R3, RZ, RZ, 0x6100 ;  /* 0x00006100ff037424 */ /* 0x000fc800078e00ff */
[----:B------:R2:W-:Y:S08]  /*7880*/  SYNCS.ARRIVE.TRANS64 RZ, [R8+URZ+0x36430], R3 ;  /* 0x0364300308ff79a7 */ /* 0x0005f0000800003f */
[----:B------:R-:W-:Y:S05]  /*7890*/  @!P1 BRA `(.L_x_6077) ;  /* 0x0000000000049947 */ /* 0x000fea0003800000 */
[----:B------:R-:W-:Y:S01]  /*78a0*/  BPT.TRAP 0x1 ;  /* 0x000000040000795c */ /* 0x000fe20000300000 */
.L_x_6077:
        /* <DEDUP_REMOVED lines=49> */
.L_x_6101:
[----:B------:R-:W-:Y:S05]  /*7bc0*/  @P0 BRA `(.L_x_6079) ;  /* 0x0000000000140947 */ /* 0x000fea0003800000 */
[----:B------:R-:W-:Y:S01]  /*7bd0*/  ISETP.NE.AND P1, PT, R22, RZ, PT ;  /* 0x000000ff1600720c */ /* 0x000fe20003f25270 */
[----:B--2---:R-:W-:-:S04]  /*7be0*/  IMAD.MOV.U32 R7, RZ, RZ, 0x6100 ;  /* 0x00006100ff077424 */ /* 0x004fc800078e00ff */
[----:B------:R3:W-:Y:S08]  /*7bf0*/  SYNCS.ARRIVE.TRANS64 RZ, [R8+URZ+0x36418], R7 ;  /* 0x0364180708ff79a7 */ /* 0x0007f0000800003f */
[----:B------:R-:W-:Y:S05]  /*7c00*/  @!P1 BRA `(.L_x_6079) ;  /* 0x0000000000049947 */ /* 0x000fea0003800000 */
[----:B------:R-:W-:Y:S01]  /*7c10*/  BPT.TRAP 0x1 ;  /* 0x000000040000795c */ /* 0x000fe20000300000 */
.L_x_6079:
        /* <DEDUP_REMOVED lines=47> */
.L_x_6102:
        /* <DEDUP_REMOVED lines=8> */
.L_x_6081:
        /* <DEDUP_REMOVED lines=37> */
.L_x_6104:
[----:B------:R-:W-:Y:S05]  /*81e0*/  @P0 BRA `(.L_x_6083) ;  /* 0x0000000000140947 */ /* 0x000fea0003800000 */
[----:B------:R-:W-:Y:S01]  /*81f0*/  ISETP.NE.AND P1, PT, R22, RZ, PT ;  /* 0x000000ff1600720c */ /* 0x000fe20003f25270 */
[----:B--2---:R-:W-:-:S04]  /*8200*/  IMAD.MOV.U32 R5, RZ, RZ, 0x6100 ;  /* 0x00006100ff057424 */ /* 0x004fc800078e00ff */
[----:B------:R3:W-:Y:S08]  /*8210*/  SYNCS.ARRIVE.TRANS64 RZ, [R8+URZ+0x36410], R5 ;  /* 0x0364100508ff79a7 */ /* 0x0007f0000800003f */
[----:B------:R-:W-:Y:S05]  /*8220*/  @!P1 BRA `(.L_x_6083) ;  /* 0x0000000000049947 */ /* 0x000fea0003800000 */
[----:B------:R-:W-:Y:S01]  /*8230*/  BPT.TRAP 0x1 ;  /* 0x000000040000795c */ /* 0x000fe20000300000 */
.L_x_6083:
        /* <DEDUP_REMOVED lines=44> */
.L_x_6075:
[----:B------:R-:W-:Y:S01]  /*8500*/  ISETP.NE.AND P1, PT, R21, RZ, PT ;  /* 0x000000ff1500720c */ /* 0x000fe20003f25270 */
[----:B------:R-:W-:Y:S02]  /*8510*/  IMAD.MOV.U32 R4, RZ, RZ, R19 ;  /* 0x000000ffff047224 */ /* 0x000fe400078e0013 */
[----:B------:R-:W-:-:S10]  /*8520*/  IMAD.MOV.U32 R5, RZ, RZ, 0x1 ;  /* 0x00000001ff057424 */ /* 0x000fd400078e00ff */
[----:B------:R-:W-:Y:S05]  /*8530*/  @!P1 BRA `(.L_x_6074) ;  /* 0x00000004008c9947 */ /* 0x000fea0003800000 */
[----:B------:R-:W2:Y:S02]  /*8540*/  SYNCS.PHASECHK.TRANS64.TRYWAIT P1, [R8+URZ+0x36438], R9 ;  /* 0x03643809080075a7 */ /* 0x000ea4000802017f */
[----:B--2---:R-:W-:Y:S05]  /*8550*/  @!P1 BRA `(.L_x_6085) ;  /* 0x0000000c00b89947 */ /* 0x004fea0003800000 */
.L_x_6105:
[----:B------:R-:W-:Y:S05]  /*8560*/  @P0 BRA `(.L_x_6086) ;  /* 0x0000000000140947 */ /* 0x000fea0003800000 */
[----:B------:R-:W-:Y:S01]  /*8570*/  ISETP.NE.AND P1, PT, R22, RZ, PT ;  /* 0x000000ff1600720c */ /* 0x000fe20003f25270 */
[----:B------:R-:W-:-:S04]  /*8580*/  IMAD.MOV.U32 R5, RZ, RZ, 0x6100 ;  /* 0x00006100ff057424 */ /* 0x000fc800078e00ff */
[----:B------:R3:W-:Y:S08]  /*8590*/  SYNCS.ARRIVE.TRANS64 RZ, [R8+URZ+0x36430], R5 ;  /* 0x0364300508ff79a7 */ /* 0x0007f0000800003f */
[----:B------:R-:W-:Y:S05]  /*85a0*/  @!P1 BRA `(.L_x_6086) ;  /* 0x0000000000049947 */ /* 0x000fea0003800000 */
[----:B------:R-:W-:Y:S01]  /*85b0*/  BPT.TRAP 0x1 ;  /* 0x000000040000795c */ /* 0x000fe20000300000 */
.L_x_6086:
        /* <DEDUP_REMOVED lines=42> */
.L_x_6106:
[----:B-1----:R-:W-:Y:S01]  /*8860*/  IMAD.MOV.U32 R5, RZ, RZ, RZ ;  /* 0x000000ffff057224 */ /* 0x002fe200078e00ff */
[----:B------:R-:W-:Y:S06]  /*8870*/  @P0 BRA `(.L_x_6088) ;  /* 0x0000000000140947 */ /* 0x000fec0003800000 */
[----:B------:R-:W-:Y:S01]  /*8880*/  ISETP.NE.AND P1, PT, R22, RZ, PT ;  /* 0x000000ff1600720c */ /* 0x000fe20003f25270 */
[----:B------:R-:W-:-:S04]  /*8890*/  IMAD.MOV.U32 R9, RZ, RZ, 0x6100 ;  /* 0x00006100ff097424 */ /* 0x000fc800078e00ff */
[----:B------:R1:W-:Y:S08]  /*88a0*/  SYNCS.ARRIVE.TRANS64 RZ, [R8+URZ+0x36418], R9 ;  /* 0x0364180908ff79a7 */ /* 0x0003f0000800003f */
[----:B------:R-:W-:Y:S05]  /*88b0*/  @!P1 BRA `(.L_x_6088) ;  /* 0x0000000000049947 */ /* 0x000fea0003800000 */
[----:B------:R-:W-:Y:S01]  /*88c0*/  BPT.TRAP 0x1 ;  /* 0x000000040000795c */ /* 0x000fe20000300000 */
.L_x_6088:
        /* <DEDUP_REMOVED lines=42> */
.L_x_6074:
[----:B------:R-:W-:-:S04]  /*8b70*/  SHF.L.U32 R3, R5, 0x1f, RZ ;  /* 0x0000001f05037819 */ /* 0x000fc800000006ff */
[----:B------:R-:W2:Y:S02]  /*8b80*/  SYNCS.PHASECHK.TRANS64.TRYWAIT P1, [R8+URZ+0x36438], R3 ;  /* 0x03643803080075a7 */ /* 0x000ea4000802017f */
[----:B--2---:R-:W-:Y:S05]  /*8b90*/  @!P1 BRA `(.L_x_6089) ;  /* 0x0000000800509947 */ /* 0x004fea0003800000 */
.L_x_6107:
[----:B------:R-:W-:Y:S05]  /*8ba0*/  @P0 BRA `(.L_x_6090) ;  /* 0x0000000000180947 */ /* 0x000fea0003800000 */
[----:B------:R-:W3:Y:S01]  /*8bb0*/  S2R R0, SR_TID.X ;  /* 0x0000000000007919 */ /* 0x000ee20000002100 */
[----:B--2---:R-:W-:-:S04]  /*8bc0*/  IMAD.MOV.U32 R3, RZ, RZ, 0x6100 ;  /* 0x00006100ff037424 */ /* 0x004fc800078e00ff */
[----:B------:R4:W-:Y:S01]  /*8bd0*/  SYNCS.ARRIVE.TRANS64 RZ, [R8+URZ+0x36430], R3 ;  /* 0x0364300308ff79a7 */ /* 0x0009e2000800003f */
[----:B---3--:R-:W-:-:S13]  /*8be0*/  LOP3.LUT P0, RZ, R0, 0x1f, RZ, 0xc0, !PT ;  /* 0x0000001f00ff7812 */ /* 0x008fda000780c0ff */
[----:B----4-:R-:W-:Y:S05]  /*8bf0*/  @!P0 BRA `(.L_x_6090) ;  /* 0x0000000000048947 */ /* 0x010fea0003800000 */
[----:B------:R-:W-:Y:S01]  /*8c00*/  BPT.TRAP 0x1 ;  /* 0x000000040000795c */ /* 0x000fe20000300000 */
.L_x_6090:
        /* <DEDUP_REMOVED lines=44> */
.L_x_6071:
[----:B------:R-:W-:Y:S05]  /*8ed0*/  BSYNC B0 ;  /* 0x0000000000007941 */ /* 0x000fea0003800000 */
.L_x_6066:
[----:B------:R-:W-:-:S03]  /*8ee0*/  UMOV UR8, 0xffffffff ;  /* 0xffffffff00087882 */ /* 0x000fc60000000000 */
[----:B------:R-:W-:Y:S05]  /*8ef0*/  BRA.DIV UR8, `(.L_x_6091) ;  /* 0x00000006088c7947 */ /* 0x000fea000b800000 */
[----:B------:R-:W-:-:S13]  /*8f00*/  ELECT P6, URZ, PT ;  /* 0x00000000003f782f */ /* 0x000fda00038c0000 */
.L_x_6110:
[----:B------:R-:W-:Y:S05]  /*8f10*/  @!P6 BRA `(.L_x_5985) ;  /* 0x000000000074e947 */ /* 0x000fea0003800000 */
[----:B------:R-:W-:-:S06]  /*8f20*/  ULOP3.LUT UR8, UR38, 0x2, URZ, 0xfc, !UPT ;  /* 0x0000000226087892 */ /* 0x000fcc000f8efc3f */
[----:B------:R-:W-:-:S05]  /*8f30*/  IMAD.U32 R0, RZ, RZ, UR8 ;  /* 0x00000008ff007e24 */ /* 0x000fca000f8e00ff */
[----:B------:R-:W-:-:S13]  /*8f40*/  ISETP.NE.AND P2, PT, R0, 0x3, PT ;  /* 0x000000030000780c */ /* 0x000fda0003f45270 */
[----:B------:R-:W-:Y:S05]  /*8f50*/  @!P2 BRA `(.L_x_6092) ;  /* 0x000000000004a947 */ /* 0x000fea0003800000 */
[----:B---3--:R-:W-:Y:S01]  /*8f60*/  BPT.TRAP 0x1 ;  /* 0x000000040000795c */ /* 0x008fe20000300000 */
.L_x_6092:
        /* <DEDUP_REMOVED lines=15> */
.L_x_6111:
[----:B------:R-:W2:Y:S02]  /*9060*/  SYNCS.PHASECHK.TRANS64.TRYWAIT P0, [R3+URZ], R2 ;  /* 0x00000002030075a7 */ /* 0x000ea4000800017f */
[----:B--2---:R-:W-:Y:S05]  /*9070*/  @!P0 BRA `(.L_x_6094) ;  /* 0x0000000400608947 */ /* 0x004fea0003800000 */
.L_x_6112:
[----:B------:R-:W-:Y:S05]  /*9080*/  @!P2 BRA `(.L_x_6095) ;  /* 0x000000000004a947 */ /* 0x000fea0003800000 */
[----:B---3--:R-:W-:Y:S01]  /*9090*/  BPT.TRAP 0x1 ;  /* 0x000000040000795c */ /* 0x008fe20000300000 */
.L_x_6095:
[----:B------:R-:W-:-:S07]  /*90a0*/  SHF.L.U32 R5, R5, 0x1f, RZ ;  /* 0x0000001f05057819 */ /* 0x000fce00000006ff */
.L_x_6096:
[----:B----4-:R4:W1:Y:S02]  /*90b0*/  SYNCS.PHASECHK.TRANS64.TRYWAIT P0, [R4+URZ+0x36438], R5 ;  /* 0x03643805040075a7 */ /* 0x010864000800017f */
[----:B-1----:R-:W-:Y:S05]  /*90c0*/  @!P0 NANOSLEEP.SYNCS 0x989680 ;  /* 0x009896800000895d */ /* 0x002fea0003900000 */
[----:B------:R-:W1:Y:S02]  /*90d0*/  @!P0 SYNCS.PHASECHK.TRANS64 P0, [R4+URZ+0x36438], R5 ;  /* 0x03643805040085a7 */ /* 0x000e64000800007f */
[----:B-1----:R-:W-:Y:S05]  /*90e0*/  @!P0 BRA `(.L_x_6096) ;  /* 0xfffffffc00f08947 */ /* 0x002fea000383ffff */
.L_x_5985:
[----:B---3--:R-:W-:Y:S05]  /*90f0*/  BSYNC B6 ;  /* 0x0000000000067941 */ /* 0x008fea0003800000 */
.L_x_5979:
[----:B------:R-:W-:Y:S05]  /*9100*/  EXIT ;  /* 0x000000000000794d */ /* 0x000fea0003800000 */
.L_x_5996:
[----:B------:R-:W-:Y:S02]  /*9110*/  IMAD.MOV.U32 R12, RZ, RZ, RZ ;  /* 0x000000ffff0c7224 */ /* 0x000fe400078e00ff */
[----:B------:R-:W-:Y:S02]  /*9120*/  IMAD.MOV.U32 R11, RZ, RZ, 0x1f ;  /* 0x0000001fff0b7424 */ /* 0x000fe400078e00ff */
[----:B------:R-:W-:-:S07]  /*9130*/  IMAD.MOV.U32 R15, RZ, RZ, -0x1 ;  /* 0xffffffffff0f7424 */ /* 0x000fce00078e00ff */
[----:B------:R-:W-:Y:S05]  /*9140*/  WARPSYNC.COLLECTIVE R15, `(.L_x_6097) ;  /* 0x000000000f087348 */ /* 0x000fea0003c00000 */
[----:B------:R1:W2:Y:S02]  /*9150*/  SHFL.IDX P6, R14, R13, R12, R11 ;  /* 0x0000000c0d0e7389 */ /* 0x0002a400000c000b */
[----:B-12---:R-:W-:Y:S01]  /*9160*/  ENDCOLLECTIVE ;  /* 0x000000000000791b */ /* 0x006fe20003800000 */
.L_x_6097:
[----:B------:R-:W-:Y:S05]  /*9170*/  BRA `(.L_x_6098) ;  /* 0xffffff80009c7947 */ /* 0x000fea000383ffff */
.L_x_5998:
[----:B--2---:R2:W3:Y:S02]  /*9180*/  SYNCS.PHASECHK.TRANS64.TRYWAIT P0, [R154+URZ+0x36400], R11 ;  /* 0x0364000b9a0075a7 */ /* 0x0044e4000800017f */
[----:B---3--:R-:W-:Y:S05]  /*9190*/  @!P0 NANOSLEEP.SYNCS 0x989680 ;  /* 0x009896800000895d */ /* 0x008fea0003900000 */
[----:B------:R-:W3:Y:S02]  /*91a0*/  @!P0 SYNCS.PHASECHK.TRANS64 P0, [R154+URZ+0x36400], R11 ;  /* 0x0364000b9a0085a7 */ /* 0x000ee4000800007f */
[----:B---3--:R-:W-:Y:S05]  /*91b0*/  @!P0 BRA `(.L_x_5998) ;  /* 0xfffffffc00f08947 */ /* 0x008fea000383ffff */
[----:B------:R-:W-:Y:S05]  /*91c0*/  BRA `(.L_x_5997) ;  /* 0xffffff8000d47947 */ /* 0x000fea000383ffff */
.L_x_6002:
[----:B--2---:R2:W3:Y:S02]  /*91d0*/  SYNCS.PHASECHK.TRANS64.TRYWAIT P1, [R3+URZ+0x36410], R12 ;  /* 0x0364100c030075a7 */ /* 0x0044e4000802017f */
[----:B---3--:R-:W-:Y:S05]  /*91e0*/  @!P1 NANOSLEEP.SYNCS 0x989680 ;  /* 0x009896800000995d */ /* 0x008fea0003900000 */
[----:B------:R-:W3:Y:S02]  /*91f0*/  @!P1 SYNCS.PHASECHK.TRANS64 P1, [R3+URZ+0x36410], R12 ;  /* 0x0364100c030095a7 */ /* 0x000ee4000802007f */
[----:B---3--:R-:W-:Y:S05]  /*9200*/  @!P1 BRA `(.L_x_6002) ;  /* 0xfffffffc00f09947 */ /* 0x008fea000383ffff */
[----:B------:R-:W-:Y:S05]  /*9210*/  BRA `(.L_x_6001) ;  /* 0xffffff88009c7947 */ /* 0x000fea000383ffff */
.L_x_6006:
[----:B------:R1:W1:Y:S02]  /*9220*/  SYNCS.PHASECHK.TRANS64.TRYWAIT P1, [R154+URZ+0x36430], R13 ;  /* 0x0364300d9a0075a7 */ /* 0x000264000802017f */
[----:B-1----:R-:W-:Y:S05]  /*9230*/  @!P1 NANOSLEEP.SYNCS 0x989680 ;  /* 0x009896800000995d */ /* 0x002fea0003900000 */
[----:B------:R-:W1:Y:S02]  /*9240*/  @!P1 SYNCS.PHASECHK.TRANS64 P1, [R154+URZ+0x36430], R13 ;  /* 0x0364300d9a0095a7 */ /* 0x000e64000802007f */
[----:B-1----:R-:W-:Y:S05]  /*9250*/  @!P1 BRA `(.L_x_6006) ;  /* 0xfffffffc00f09947 */ /* 0x002fea000383ffff */
[----:B------:R-:W-:Y:S05]  /*9260*/  BRA `(.L_x_6005) ;  /* 0xffffff9000407947 */ /* 0x000fea000383ffff */
.L_x_6072:
[----:B-1----:R1:W2:Y:S02]  /*9270*/  SYNCS.PHASECHK.TRANS64.TRYWAIT P1, [R8+URZ+0x36420], R9 ;  /* 0x03642009080075a7 */ /* 0x0022a4000802017f */
[----:B--2---:R-:W-:Y:S05]  /*9280*/  @!P1 NANOSLEEP.SYNCS 0x989680 ;  /* 0x009896800000995d */ /* 0x004fea0003900000 */
[----:B------:R-:W2:Y:S02]  /*9290*/  @!P1 SYNCS.PHASECHK.TRANS64 P1, [R8+URZ+0x36420], R9 ;  /* 0x03642009080095a7 */ /* 0x000ea4000802007f */
[----:B--2---:R-:W-:Y:S05]  /*92a0*/  @!P1 BRA `(.L_x_6072) ;  /* 0xfffffffc00f09947 */ /* 0x004fea000383ffff */
[----:B------:R-:W-:Y:S05]  /*92b0*/  BRA `(.L_x_6099) ;  /* 0xffffffdc00607947 */ /* 0x000fea000383ffff */
.L_x_6076:
[----:B-1----:R1:W2:Y:S02]  /*92c0*/  SYNCS.PHASECHK.TRANS64.TRYWAIT P1, [R8+URZ+0x36438], R9 ;  /* 0x03643809080075a7 */ /* 0x0022a4000802017f */
[----:B--2---:R-:W-:Y:S05]  /*92d0*/  @!P1 NANOSLEEP.SYNCS 0x989680 ;  /* 0x009896800000995d */ /* 0x004fea0003900000 */
[----:B------:R-:W2:Y:S02]  /*92e0*/  @!P1 SYNCS.PHASECHK.TRANS64 P1, [R8+URZ+0x36438], R9 ;  /* 0x03643809080095a7 */ /* 0x000ea4000802007f */
[----:B--2---:R-:W-:Y:S05]  /*92f0*/  @!P1 BRA `(.L_x_6076) ;  /* 0xfffffffc00f09947 */ /* 0x004fea000383ffff */
[----:B------:R-:W-:Y:S05]  /*9300*/  BRA `(.L_x_6100) ;  /* 0xffffffe400507947 */ /* 0x000fea000383ffff */
.L_x_6078:
[----:B--2---:R2:W3:Y:S02]  /*9310*/  SYNCS.PHASECHK.TRANS64.TRYWAIT P1, [R8+URZ+0x36428], R7 ;  /* 0x03642807080075a7 */ /* 0x0044e4000802017f */
[----:B---3--:R-:W-:Y:S05]  /*9320*/  @!P1 NANOSLEEP.SYNCS 0x989680 ;  /* 0x009896800000995d */ /* 0x008fea0003900000 */
[----:B------:R-:W3:Y:S02]  /*9330*/  @!P1 SYNCS.PHASECHK.TRANS64 P1, [R8+URZ+0x36428], R7 ;  /* 0x03642807080095a7 */ /* 0x000ee4000802007f */
[----:B---3--:R-:W-:Y:S05]  /*9340*/  @!P1 BRA `(.L_x_6078) ;  /* 0xfffffffc00f09947 */ /* 0x008fea000383ffff */
[----:B------:R-:W-:Y:S05]  /*9350*/  BRA `(.L_x_6101) ;  /* 0xffffffe800187947 */ /* 0x000fea000383ffff */
.L_x_6080:
        /* <DEDUP_REMOVED lines=8> */
.L_x_6082:
[----:B------:R-:W-:-:S07]  /*93e0*/  SHF.L.U32 R5, R10, 0x1f, RZ ;  /* 0x0000001f0a057819 */ /* 0x000fce00000006ff */
.L_x_6103:
[----:B--2---:R2:W3:Y:S02]  /*93f0*/  SYNCS.PHASECHK.TRANS64.TRYWAIT P1, [R8+URZ+0x36420], R5 ;  /* 0x03642005080075a7 */ /* 0x0044e4000802017f */
[----:B---3--:R-:W-:Y:S05]  /*9400*/  @!P1 NANOSLEEP.SYNCS 0x989680 ;  /* 0x009896800000995d */ /* 0x008fea0003900000 */
[----:B------:R-:W3:Y:S02]  /*9410*/  @!P1 SYNCS.PHASECHK.TRANS64 P1, [R8+URZ+0x36420], R5 ;  /* 0x03642005080095a7 */ /* 0x000ee4000802007f */
[----:B---3--:R-:W-:Y:S05]  /*9420*/  @!P1 BRA `(.L_x_6103) ;  /* 0xfffffffc00f09947 */ /* 0x008fea000383ffff */
[----:B------:R-:W-:Y:S05]  /*9430*/  BRA `(.L_x_6104) ;  /* 0xffffffec00687947 */ /* 0x000fea000383ffff */
.L_x_6085:
[----:B--2---:R2:W3:Y:S02]  /*9440*/  SYNCS.PHASECHK.TRANS64.TRYWAIT P1, [R8+URZ+0x36438], R9 ;  /* 0x03643809080075a7 */ /* 0x0044e4000802017f */
[----:B---3--:R-:W-:Y:S05]  /*9450*/  @!P1 NANOSLEEP.SYNCS 0x989680 ;  /* 0x009896800000995d */ /* 0x008fea0003900000 */
[----:B------:R-:W3:Y:S02]  /*9460*/  @!P1 SYNCS.PHASECHK.TRANS64 P1, [R8+URZ+0x36438], R9 ;  /* 0x03643809080095a7 */ /* 0x000ee4000802007f */
[----:B---3--:R-:W-:Y:S05]  /*9470*/  @!P1 BRA `(.L_x_6085) ;  /* 0xfffffffc00f09947 */ /* 0x008fea000383ffff */
[----:B------:R-:W-:Y:S05]  /*9480*/  BRA `(.L_x_6105) ;  /* 0xfffffff000347947 */ /* 0x000fea000383ffff */
.L_x_6087:
[----:B-1----:R1:W2:Y:S02]  /*9490*/  SYNCS.PHASECHK.TRANS64.TRYWAIT P1, [R8+URZ+0x36428], R5 ;  /* 0x03642805080075a7 */ /* 0x0022a4000802017f */
[----:B--2---:R-:W-:Y:S05]  /*94a0*/  @!P1 NANOSLEEP.SYNCS 0x989680 ;  /* 0x009896800000995d */ /* 0x004fea0003900000 */
[----:B------:R-:W2:Y:S02]  /*94b0*/  @!P1 SYNCS.PHASECHK.TRANS64 P1, [R8+URZ+0x36428], R5 ;  /* 0x03642805080095a7 */ /* 0x000ea4000802007f */
[----:B--2---:R-:W-:Y:S05]  /*94c0*/  @!P1 BRA `(.L_x_6087) ;  /* 0xfffffffc00f09947 */ /* 0x004fea000383ffff */
[----:B------:R-:W-:Y:S05]  /*94d0*/  BRA `(.L_x_6106) ;  /* 0xfffffff000e07947 */ /* 0x000fea000383ffff */
.L_x_6089:
[----:B--2---:R2:W3:Y:S02]  /*94e0*/  SYNCS.PHASECHK.TRANS64.TRYWAIT P1, [R8+URZ+0x36438], R3 ;  /* 0x03643803080075a7 */ /* 0x0044e4000802017f */
[----:B---3--:R-:W-:Y:S05]  /*94f0*/  @!P1 NANOSLEEP.SYNCS 0x989680 ;  /* 0x009896800000995d */ /* 0x008fea0003900000 */
[----:B------:R-:W3:Y:S02]  /*9500*/  @!P1 SYNCS.PHASECHK.TRANS64 P1, [R8+URZ+0x36438], R3 ;  /* 0x03643803080095a7 */ /* 0x000ee4000802007f */
[----:B---3--:R-:W-:Y:S05]  /*9510*/  @!P1 BRA `(.L_x_6089) ;  /* 0xfffffffc00f09947 */ /* 0x008fea000383ffff */
[----:B------:R-:W-:Y:S05]  /*9520*/  BRA `(.L_x_6107) ;  /* 0xfffffff4009c7947 */ /* 0x000fea000383ffff */
.L_x_6091:
[----:B------:R-:W-:Y:S01]  /*9530*/  BSSY B0, `(.L_x_6108) ;  /* 0x0000006000007945 */ /* 0x000fe20003800000 */
[----:B------:R-:W-:-:S07]  /*9540*/  IMAD.MOV.U32 R15, RZ, RZ, -0x1 ;  /* 0xffffffffff0f7424 */ /* 0x000fce00078e00ff */
[----:B-1-3--:R-:W-:Y:S05]  /*9550*/  WARPSYNC.COLLECTIVE R15, `(.L_x_6109) ;  /* 0x000000000f0c7348 */ /* 0x00afea0003c00000 */
[----:B------:R-:W-:Y:S02]  /*9560*/  ELECT P6, UR62, PT ;  /* 0x00000000003e782f */ /* 0x000fe400038c0000 */
[----:B------:R-:W-:Y:S01]  /*9570*/  MOV R14, UR62 ;  /* 0x0000003e000e7c02 */ /* 0x000fe20008000f00 */
[----:B-1-3--:R-:W-:Y:S10]  /*9580*/  ENDCOLLECTIVE ;  /* 0x000000000000791b */ /* 0x00aff40003800000 */
.L_x_6109:
[----:B------:R-:W-:Y:S05]  /*9590*/  BSYNC B0 ;  /* 0x0000000000007941 */ /* 0x000fea0003800000 */
.L_x_6108:
[----:B------:R-:W-:Y:S05]  /*95a0*/  BRA `(.L_x_6110) ;  /* 0xfffffff800587947 */ /* 0x000fea000383ffff */
.L_x_6093:
[----:B-1----:R1:W2:Y:S02]  /*95b0*/  SYNCS.PHASECHK.TRANS64.TRYWAIT P0, [R9+URZ], R0 ;  /* 0x00000000090075a7 */ /* 0x0022a4000800017f */
[----:B--2---:R-:W-:Y:S05]  /*95c0*/  @!P0 NANOSLEEP.SYNCS 0x989680 ;  /* 0x009896800000895d */ /* 0x004fea0003900000 */
[----:B------:R-:W2:Y:S02]  /*95d0*/  @!P0 SYNCS.PHASECHK.TRANS64 P0, [R9+URZ], R0 ;  /* 0x00000000090085a7 */ /* 0x000ea4000800007f */
[----:B--2---:R-:W-:Y:S05]  /*95e0*/  @!P0 BRA `(.L_x_6093) ;  /* 0xfffffffc00f08947 */ /* 0x004fea000383ffff */
[----:B------:R-:W-:Y:S05]  /*95f0*/  BRA `(.L_x_6111) ;  /* 0xfffffff800987947 */ /* 0x000fea000383ffff */
.L_x_6094:
[----:B--2---:R2:W4:Y:S02]  /*9600*/  SYNCS.PHASECHK.TRANS64.TRYWAIT P0, [R3+URZ], R2 ;  /* 0x00000002030075a7 */ /* 0x004524000800017f */
[----:B----4-:R-:W-:Y:S05]  /*9610*/  @!P0 NANOSLEEP.SYNCS 0x989680 ;  /* 0x009896800000895d */ /* 0x010fea0003900000 */
[----:B------:R-:W4:Y:S02]  /*9620*/  @!P0 SYNCS.PHASECHK.TRANS64 P0, [R3+URZ], R2 ;  /* 0x00000002030085a7 */ /* 0x000f24000800007f */
[----:B----4-:R-:W-:Y:S05]  /*9630*/  @!P0 BRA `(.L_x_6094) ;  /* 0xfffffffc00f08947 */ /* 0x010fea000383ffff */
[----:B------:R-:W-:Y:S05]  /*9640*/  BRA `(.L_x_6112) ;  /* 0xfffffff8008c7947 */ /* 0x000fea000383ffff */
.L_x_6113:
        /* <DEDUP_REMOVED lines=11> */
.L_x_7687:


//--------------------- .text._ZN7cutlass13device_kernelIN5flash11enable_sm90INS1_16FlashAttnBwdSm90INS1_25CollectiveMainloopBwdSm90ILi2ELi1ELi1EN4cute5tupleIJNS5_1CILi1EEES8_S8_EEENS6_IJNS7_ILi64EEENS7_ILi96EEENS7_ILi192EEEEEENS_6half_tEfNS_4arch4Sm90ELb0ELb1ELb0ELb1ELb1ELb0ELb1ELb0ELi3ELi1ELi1ELi1ELb0EEENS1_24CollectiveEpilogueBwdGQAISD_fSG_Li384ELb1ELb1EEENS1_19SingleTileSchedulerILb1ELb0ELb0ELi96EEEEEEEEEvNT_6ParamsE --------------------------
	.section	.text._ZN7cutlass13device_kernelIN5flash11enable_sm90INS1_16FlashAttnBwdSm90INS1_25CollectiveMainloopBwdSm90ILi2ELi1ELi1EN4cute5tupleIJNS5_1CILi1EEES8_S8_EEENS6_IJNS7_ILi64EEENS7_ILi96EEENS7_ILi192EEEEEENS_6half_tEfNS_4arch4Sm90ELb0ELb1ELb0ELb1ELb1ELb0ELb1ELb0ELi3ELi1ELi1ELi1ELb0EEENS1_24CollectiveEpilogueBwdGQAISD_fSG_Li384ELb1ELb1EEENS1_19SingleTileSchedulerILb1ELb0ELb0ELi96EEEEEEEEEvNT_6ParamsE,"ax",@progbits
	.align	128
.text._ZN7cutlass13device_kernelIN5flash11enable_sm90INS1_16FlashAttnBwdSm90INS1_25CollectiveMainloopBwdSm90ILi2ELi1ELi1EN4cute5tupleIJNS5_1CILi1EEES8_S8_EEENS6_IJNS7_ILi64EEENS7_ILi96EEENS7_ILi192EEEEEENS_6half_tEfNS_4arch4Sm90ELb0ELb1ELb0ELb1ELb1ELb0ELb1ELb0ELi3ELi1ELi1ELi1ELb0EEENS1_24CollectiveEpilogueBwdGQAISD_fSG_Li384ELb1ELb1EEENS1_19SingleTileSchedulerILb1ELb0ELb0ELi96EEEEEEEEEvNT_6ParamsE:
        .type           _ZN7cutlass13device_kernelIN5flash11enable_sm90INS1_16FlashAttnBwdSm90INS1_25CollectiveMainloopBwdSm90ILi2ELi1ELi1EN4cute5tupleIJNS5_1CILi1EEES8_S8_EEENS6_IJNS7_ILi64EEENS7_ILi96EEENS7_ILi192EEEEEENS_6half_tEfNS_4arch4Sm90ELb0ELb1ELb0ELb1ELb1ELb0ELb1ELb0ELi3ELi1ELi1ELi1ELb0EEENS1_24CollectiveEpilogueBwdGQAISD_fSG_Li384ELb1ELb1EEENS1_19SingleTileSchedulerILb1ELb0ELb0ELi96EEEEEEEEEvNT_6ParamsE,@function
        .size           _ZN7cutlass13device_kernelIN5flash11enable_sm90INS1_16FlashAttnBwdSm90INS1_25CollectiveMainloopBwdSm90ILi2ELi1ELi1EN4cute5tupleIJNS5_1CILi1EEES8_S8_EEENS6_IJNS7_ILi64EEENS7_ILi96EEENS7_ILi192EEEEEENS_6half_tEfNS_4arch4Sm90ELb0ELb1ELb0ELb1ELb1ELb0ELb1ELb0ELi3ELi1ELi1ELi1ELb0EEENS1_24CollectiveEpilogueBwdGQAISD_fSG_Li384ELb1ELb1EEENS1_19SingleTileSchedulerILb1ELb0ELb0ELi96EEEEEEEEEvNT_6ParamsE,(.L_x_7688 - _ZN7cutlass13device_kernelIN5flash11enable_sm90INS1_16FlashAttnBwdSm90INS1_25CollectiveMainloopBwdSm90ILi2ELi1ELi1EN4cute5tupleIJNS5_1CILi1EEES8_S8_EEENS6_IJNS7_ILi64EEENS7_ILi96EEENS7_ILi192EEEEEENS_6half_tEfNS_4arch4Sm90ELb0ELb1ELb0ELb1ELb1ELb0ELb1ELb0ELi3ELi1ELi1ELi1ELb0EEENS1_24CollectiveEpilogueBwdGQAISD_fSG_Li384ELb1ELb1EEENS1_19SingleTileSchedulerILb1ELb0ELb0ELi96EEEEEEEEEvNT_6ParamsE)
        .other          _ZN7cutlass13device_kernelIN5flash11enable_sm90INS1_16FlashAttnBwdSm90INS1_25CollectiveMainloopBwdSm90ILi2ELi1ELi1EN4cute5tupleIJNS5_1CILi1EEES8_S8_EEENS6_IJNS7_ILi64EEENS7_ILi96EEENS7_ILi192EEEEEENS_6half_tEfNS_4arch4Sm90ELb0ELb1ELb0ELb1ELb1ELb0ELb1ELb0ELi3ELi1ELi1ELi1ELb0EEENS1_24CollectiveEpilogueBwdGQAISD_fSG_Li384ELb1ELb1EEENS1_19SingleTileSchedulerILb1ELb0ELb0ELi96EEEEEEEEEvNT_6ParamsE,@"STO_CUDA_ENTRY STV_DEFAULT"
_ZN7cutlass13device_kernelIN5flash11enable_sm90INS1_16FlashAttnBwdSm90INS1_25CollectiveMainloopBwdSm90ILi2ELi1ELi1EN4cute5tupleIJNS5_1CILi1EEES8_S8_EEENS6_IJNS7_ILi64EEENS7_ILi96EEENS7_ILi192EEEEEENS_6half_tEfNS_4arch4Sm90ELb0ELb1ELb0ELb1ELb1ELb0ELb1ELb0ELi3ELi1ELi1ELi1ELb0EEENS1_24CollectiveEpilogueBwdGQAISD_fSG_Li384ELb1ELb1EEENS1_19SingleTileSchedulerILb1ELb0ELb0ELi96EEEEEEEEEvNT_6ParamsE:
        /* <DEDUP_REMOVED lines=23> */
.L_x_6115:
[----:B------:R-:W-:Y:S05]  /*0170*/  BSYNC B0 ;  /* 0x0000000000007941 */ /* 0x000fea0003800000 */
.L_x_6114:
        /* <DEDUP_REMOVED lines=37> */
.L_x_6116:
        /* <DEDUP_REMOVED lines=20> */
.L_x_6117:
[----:B------:R-:W-:Y:S01]  /*0510*/  PLOP3.LUT P0, PT, PT, PT, UP0, 0x80, 0x0 ;  /* 0x000000000000781c */ /* 0x000fe20003f0f008 */
[----:B------:R-:W-:Y:S01]  /*0520*/  NOP ;  /* 0x0000000000007918 */ /* 0x000fe20000000000 */
[----:B------:R-:W-:Y:S01]  /*0530*/  ULDC.64 UR46, c[0x0][0x208] ;  /* 0x00008200002e7ab9 */ /* 0x000fe20000000a00 */
[----:B------:R-:W-:Y:S01]  /*0540*/  BSSY B6, `(.L_x_6118) ;  /* 0x00009eb000067945 */ /* 0x000fe20003800000 */
[----:B-12-4-:R-:W-:Y:S09]  /*0550*/  BAR.SYNC.DEFER_BLOCKING 0x0 ;  /* 0x0000000000007b1d */ /* 0x016ff20000010000 */
[----:B------:R-:W-:Y:S05]  /*0560*/  @!P0 BRA `(.L_x_6119) ;  /* 0x0000004800fc8947 */ /* 0x000fea0003800000 */
.L_x_6120:
        /* <DEDUP_REMOVED lines=21> */
.L_x_6121:
        /* <DEDUP_REMOVED lines=10> */
.L_x_6123:
[----:B------:R-:W2:Y:S02]  /*0760*/  LDC R0, c[0x0][0x8c4] ;  /* 0x00023100ff007b82 */ /* 0x000ea40000000800 */
.L_x_6122:
        /* <DEDUP_REMOVED lines=15> */
.L_x_6125:
        /* <DEDUP_REMOVED lines=10> */
.L_x_6126:
        /* <DEDUP_REMOVED lines=8> */
.L_x_6127:
        /* <DEDUP_REMOVED lines=9> */
.L_x_6128:
        /* <DEDUP_REMOVED lines=22> */
.L_x_6129:
        /* <DEDUP_REMOVED lines=78> */
.L_x_6132:
        /* <DEDUP_REMOVED lines=15> */
.L_x_6131:
        /* <DEDUP_REMOVED lines=20> */
.L_x_6134:
        /* <DEDUP_REMOVED lines=15> */
.L_x_6133:
        /* <DEDUP_REMOVED lines=8> */
.L_x_6277:
        /* <DEDUP_REMOVED lines=19> */
.L_x_6136:
        /* <DEDUP_REMOVED lines=108> */
.L_x_6156:
[----:B------:R-:W-:-:S13]  /*1be0*/  ISETP.NE.AND P0, PT, R155, 0x3, PT ;  /* 0x000000039b00780c */ /* 0x000fda0003f05270 */
[----:B-1----:R-:W-:Y:S05]  /*1bf0*/  @!P0 BRA `(.L_x_6138) ;  /* 0x0000000000048947 */ /* 0x002fea0003800000 */
[----:B------:R-:W-:Y:S01]  /*1c00*/  BPT.TRAP 0x1 ;  /* 0x000000040000795c */ /* 0x000fe20000300000 */
.L_x_6138:
[----:B------:R-:W-:Y:S02]  /*1c10*/  LEA R3, R2, UR36, 0x3 ;  /* 0x0000002402037c11 */ /* 0x000fe4000f8e18ff */
[----:B------:R-:W-:-:S04]  /*1c20*/  SHF.L.U32 R12, R7, 0x1f, RZ ;  /* 0x0000001f070c7819 */ /* 0x000fc800000006ff */
[----:B------:R1:W2:Y:S01]  /*1c30*/  SYNCS.PHASECHK.TRANS64.TRYWAIT P1, [R3+URZ+0x36410], R12 ;  /* 0x0364100c030075a7 */ /* 0x0002a2000802017f */
[----:B------:R-:W-:Y:S05]  /*1c40*/  @!P0 BRA `(.L_x_6139) ;  /* 0x0000000000048947 */ /* 0x000fea0003800000 */
[----:B------:R-:W-:Y:S01]  /*1c50*/  BPT.TRAP 0x1 ;  /* 0x000000040000795c */ /* 0x000fe20000300000 */
.L_x_6139:
[----:B--2---:R-:W-:Y:S05]  /*1c60*/  @P1 BRA `(.L_x_6140) ;  /* 0x0000000000081947 */ /* 0x004fea0003800000 */
[----:B------:R-:W2:Y:S02]  /*1c70*/  SYNCS.PHASECHK.TRANS64.TRYWAIT P1, [R3+URZ+0x36410], R12 ;  /* 0x0364100c030075a7 */ /* 0x000ea4000802017f */
[----:B--2---:R-:W-:Y:S05]  /*1c80*/  @!P1 BRA `(.L_x_6141) ;  /* 0x0000008800109947 */ /* 0x004fea0003800000 */
.L_x_6140:
        /* <DEDUP_REMOVED lines=103> */
.L_x_6142:
[----:B------:R-:W-:-:S04]  /*2300*/  SHF.L.U32 R13, R5, 0x1f, RZ ;  /* 0x0000001f050d7819 */ /* 0x000fc800000006ff */
[----:B------:R4:W1:Y:S01]  /*2310*/  SYNCS.PHASECHK.TRANS64.TRYWAIT P1, [UR36+0x36430], R13 ;  /* 0x0364300dff0075a7 */ /* 0x0008620008020164 */
[----:B------:R-:W-:Y:S05]  /*2320*/  @!P0 BRA `(.L_x_6143) ;  /* 0x0000000000048947 */ /* 0x000fea0003800000 */
[----:B------:R-:W-:Y:S01]  /*2330*/  BPT.TRAP 0x1 ;  /* 0x000000040000795c */ /* 0x000fe20000300000 */
.L_x_6143:
[----:B-1----:R-:W-:Y:S05]  /*2340*/  @P1 BRA `(.L_x_6144) ;  /* 0x0000000000081947 */ /* 0x002fea0003800000 */
[----:B------:R-:W1:Y:S02]  /*2350*/  SYNCS.PHASECHK.TRANS64.TRYWAIT P1, [UR36+0x36430], R13 ;  /* 0x0364300dff0075a7 */ /* 0x000e640008020164 */
[----:B-1----:R-:W-:Y:S05]  /*2360*/  @!P1 BRA `(.L_x_6145) ;  /* 0x00000080006c9947 */ /* 0x002fea0003800000 */
.L_x_6144:
        /* <DEDUP_REMOVED lines=112> */
.L_x_6148:
[----:B------:R-:W-:-:S06]  /*2a70*/  UISETP.NE.AND UP0, UPT, UR42, 0x1, UPT ;  /* 0x000000012a00788c */ /* 0x000fcc000bf05270 */
[----:B------:R-:W-:-:S05]  /*2a80*/  PLOP3.LUT P1, PT, PT, PT, UP0, 0x80, 0x0 ;  /* 0x000000000000781c */ /* 0x000fca0003f2f008 */
[----:B------:R-:W-:-:S08]  /*2a90*/  @UP0 ULDC UR5, c[0x0][0x754] ;  /* 0x0001d50000050ab9 */ /* 0x000fd00000000800 */
[----:B------:R-:W-:Y:S01]  /*2aa0*/  @P1 IMAD.HI.U32 R12, R23, UR5, RZ ;  /* 0x00000005170c1c27 */ /* 0x000fe2000f8e00ff */
[----:B------:R-:W-:-:S04]  /*2ab0*/  @UP0 ULDC UR5, c[0x0][0x758] ;  /* 0x0001d60000050ab9 */ /* 0x000fc80000000800 */
[----:B------:R-:W-:-:S07]  /*2ac0*/  @P1 SHF.R.U32.HI R23, RZ, UR5, R12 ;  /* 0x00000005ff171c19 */ /* 0x000fce000801160c */
.L_x_6149:
[----:B------:R-:W-:Y:S05]  /*2ad0*/  BSYNC B0 ;  /* 0x0000000000007941 */ /* 0x000fea0003800000 */
.L_x_6147:
[----:B------:R-:W-:Y:S01]  /*2ae0*/  IMAD R23, R23, UR42, R18 ;  /* 0x0000002a17177c24 */ /* 0x000fe2000f8e0212 */
[----:B------:R-:W-:-:S04]  /*2af0*/  IADD3 R12, R15, UR4, R4 ;  /* 0x000000040f0c7c10 */ /* 0x000fc8000fffe004 */
[----:B------:R-:W-:Y:S02]  /*2b00*/  VIADDMNMX R13, R23, UR42, R13, PT ;  /* 0x0000002a170d7c46 */ /* 0x000fe4000b80010d */
[----:B------:R-:W-:-:S07]  /*2b10*/  VIMNMX R12, R12, R23, !PT ;  /* 0x000000170c0c7248 */ /* 0x000fce0007fe0100 */
.L_x_6146:
        /* <DEDUP_REMOVED lines=51> */
.L_x_6152:
[----:B------:R-:W-:-:S06]  /*2e50*/  UISETP.NE.AND UP0, UPT, UR42, 0x1, UPT ;  /* 0x000000012a00788c */ /* 0x000fcc000bf05270 */
[----:B------:R-:W-:-:S05]  /*2e60*/  PLOP3.LUT P6, PT, PT, PT, UP0, 0x80, 0x0 ;  /* 0x000000000000781c */ /* 0x000fca0003fcf008 */
[----:B------:R-:W-:-:S08]  /*2e70*/  @UP0 ULDC UR4, c[0x0][0x754] ;  /* 0x0001d50000040ab9 */ /* 0x000fd00000000800 */
[----:B------:R-:W-:Y:S01]  /*2e80*/  @P6 IMAD.HI.U32 R12, R13, UR4, RZ ;  /* 0x000000040d0c6c27 */ /* 0x000fe2000f8e00ff */
[----:B------:R-:W-:Y:S01]  /*2e90*/  PLOP3.LUT P6, PT, PT, PT, UP0, 0x80, 0x0 ;  /* 0x000000000000781c */ /* 0x000fe20003fcf008 */
[----:B------:R-:W-:-:S12]  /*2ea0*/  @UP0 ULDC UR4, c[0x0][0x758] ;  /* 0x0001d60000040ab9 */ /* 0x000fd80000000800 */
[----:B------:R-:W-:-:S07]  /*2eb0*/  @P6 SHF.R.U32.HI R13, RZ, UR4, R12 ;  /* 0x00000004ff0d6c19 */ /* 0x000fce000801160c */
.L_x_6153:
[----:B------:R-:W-:Y:S05]  /*2ec0*/  BSYNC B0 ;  /* 0x0000000000007941 */ /* 0x000fea0003800000 */
.L_x_6151:
[----:B------:R-:W-:-:S05]  /*2ed0*/  IMAD R13, R13, UR42, R18 ;  /* 0x0000002a0d0d7c24 */ /* 0x000fca000f8e0212 */
[----:B------:R-:W-:Y:S02]  /*2ee0*/  VIMNMX R14, R14, R13, !PT ;  /* 0x0000000d0e0e7248 */ /* 0x000fe40007fe0100 */
[----:B------:R-:W-:-:S07]  /*2ef0*/  VIADDMNMX R20, R13, UR42, R20, PT ;  /* 0x0000002a0d147c46 */ /* 0x000fce000b800114 */
.L_x_6150:
        /* <DEDUP_REMOVED lines=214> */
.L_x_6154:
        /* <DEDUP_REMOVED lines=59> */
.L_x_6155:
        /* <DEDUP_REMOVED lines=62> */
.L_x_6130:
[----:B------:R-:W-:Y:S05]  /*43f0*/  @P0 BRA `(.L_x_6124) ;  /* 0x0000005c00fc0947 */ /* 0x000fea0003800000 */
[----:B-1----:R-:W1:Y:S01]  /*4400*/  LDC.64 R2, c[0x0][0x878] ;  /* 0x00021e00ff027b82 */ /* 0x002e620000000a00 */
        /* <DEDUP_REMOVED lines=12> */
[----:B------:R-:W2:Y:S08]  /*44d0*/  @P0 LDC.64 R4, c[0x0][0x878] ;  /* 0x00021e00ff040b82 */ /* 0x000eb00000000a00 */
[----:B------:R-:W1:Y:S01]  /*44e0*/  LDC.64 R22, c[0x0][0x800] ;  /* 0x00020000ff167b82 */ /* 0x000e620000000a00 */
        /* <DEDUP_REMOVED lines=84> */
.L_x_6159:
[----:B------:R-:W2:Y:S04]  /*4a30*/  LDG.E.STRONG.GPU R0, desc[UR46][R10.64] ;  /* 0x0000002e0a007981 */ /* 0x000ea8000c1ef900 */
[----:B--2---:R-:W-:Y:S01]  /*4a40*/  CCTL.IVALL ;  /* 0x00000000ff00798f */ /* 0x004fe20002000000 */
[----:B------:R-:W-:Y:S05]  /*4a50*/  YIELD ;  /* 0x0000000000007946 */ /* 0x000fea0003800000 */
[----:B------:R-:W-:-:S13]  /*4a60*/  ISETP.NE.AND P0, PT, R0, R17, PT ;  /* 0x000000110000720c */ /* 0x000fda0003f05270 */
[----:B------:R-:W-:Y:S05]  /*4a70*/  @P0 BRA `(.L_x_6159) ;  /* 0xfffffffc00ec0947 */ /* 0x000fea000383ffff */
.L_x_6158:
[----:B------:R-:W-:Y:S05]  /*4a80*/  BSYNC B0 ;  /* 0x0000000000007941 */ /* 0x000fea0003800000 */
.L_x_6157:
[----:B------:R-:W-:Y:S01]  /*4a90*/  UMOV UR5, 0xffffffff ;  /* 0xffffffff00057882 */ /* 0x000fe20000000000 */
[----:B------:R-:W-:Y:S02]  /*4aa0*/  LEA.HI.X R23, R4, R23, R3, 0x2, P3 ;  /* 0x0000001704177211 */ /* 0x000fe400018f1403 */
[----:B------:R-:W-:Y:S01]  /*4ab0*/  LEA.HI.X R2, R6, R25, R2, 0x2, P4 ;  /* 0x0000001906027211 */ /* 0x000fe200020f1402 */
[----:B------:R-:W-:Y:S06]  /*4ac0*/  BRA.DIV UR5, `(.L_x_6160) ;  /* 0x0000005a05a87947 */ /* 0x000fec000b800000 */
[----:B------:R-:W-:Y:S01]  /*4ad0*/  NOP ;  /* 0x0000000000007918 */ /* 0x000fe20000000000 */
.L_x_6280:
        /* <DEDUP_REMOVED lines=16> */
.L_x_6163:
[----:B------:R-:W-:Y:S01]  /*4be0*/  @P0 ELECT P2, URZ, PT ;  /* 0x00000000003f082f */ /* 0x000fe20003840000 */
[----:B------:R1:W-:-:S12]  /*4bf0*/  UBLKRED.G.S.ADD.F32.RN [UR6], [UR4], UR5, desc[UR8] ;  /* 0x00000806040073bb */ /* 0x0003d800080a1405 */
[----:B------:R-:W-:Y:S02]  /*4c00*/  @P2 PLOP3.LUT P0, PT, P2, PT, PT, 0x8, 0x0 ;  /* 0x000000000000281c */ /* 0x000fe4000170e170 */
[----:B------:R-:W-:-:S11]  /*4c10*/  PLOP3.LUT P2, PT, PT, PT, PT, 0x8, 0x0 ;  /* 0x000000000000781c */ /* 0x000fd60003f4e170 */
[----:B-1----:R-:W-:Y:S05]  /*4c20*/  @P0 BRA.U.ANY `(.L_x_6163) ;  /* 0xfffffffd00ec0947 */ /* 0x002fea000393ffff */
[----:B------:R0:W-:Y:S01]  /*4c30*/  UTMACMDFLUSH ;  /* 0x00000000000079b7 */ /* 0x0001e20000000000 */
[----:B------:R-:W-:-:S04]  /*4c40*/  DEPBAR.LE SB0, 0x0 ;  /* 0x000080000000791a */ /* 0x000fc80000000000 */
.L_x_6162:
[----:B------:R-:W-:Y:S05]  /*4c50*/  BSYNC B0 ;  /* 0x0000000000007941 */ /* 0x000fea0003800000 */
.L_x_6161:
        /* <DEDUP_REMOVED lines=14> */
.L_x_6165:
[----:B------:R-:W-:Y:S05]  /*4d40*/  BSYNC B0 ;  /* 0x0000000000007941 */ /* 0x000fea0003800000 */
.L_x_6164:
        /* <DEDUP_REMOVED lines=18> */
.L_x_6168:
[----:B------:R-:W2:Y:S04]  /*4e70*/  LDG.E.STRONG.GPU R0, desc[UR46][R2.64] ;  /* 0x0000002e02007981 */ /* 0x000ea8000c1ef900 */
[----:B--2---:R-:W-:Y:S01]  /*4e80*/  CCTL.IVALL ;  /* 0x00000000ff00798f */ /* 0x004fe20002000000 */
[----:B------:R-:W-:Y:S05]  /*4e90*/  YIELD ;  /* 0x0000000000007946 */ /* 0x000fea0003800000 */
[----:B------:R-:W-:-:S13]  /*4ea0*/  ISETP.NE.AND P0, PT, R0, R17, PT ;  /* 0x000000110000720c */ /* 0x000fda0003f05270 */
[----:B------:R-:W-:Y:S05]  /*4eb0*/  @P0 BRA `(.L_x_6168) ;  /* 0xfffffffc00ec0947 */ /* 0x000fea000383ffff */
.L_x_6167:
[----:B------:R-:W-:Y:S05]  /*4ec0*/  BSYNC B0 ;  /* 0x0000000000007941 */ /* 0x000fea0003800000 */
.L_x_6166:
[----:B------:R-:W-:-:S03]  /*4ed0*/  UMOV UR5, 0xffffffff ;  /* 0xffffffff00057882 */ /* 0x000fc60000000000 */
[----:B------:R-:W-:Y:S05]  /*4ee0*/  BRA.DIV UR5, `(.L_x_6169) ;  /* 0x0000005605bc7947 */ /* 0x000fea000b800000 */
[----:B------:R-:W-:Y:S01]  /*4ef0*/  NOP ;  /* 0x0000000000007918 */ /* 0x000fe20000000000 */
.L_x_6283:
        /* <DEDUP_REMOVED lines=16> */
.L_x_6172:
[----:B------:R-:W-:Y:S01]  /*5000*/  @P0 ELECT P2, URZ, PT ;  /* 0x00000000003f082f */ /* 0x000fe20003840000 */
[----:B------:R2:W-:-:S12]  /*5010*/  UBLKRED.G.S.ADD.F32.RN [UR6], [UR4], UR5, desc[UR8] ;  /* 0x00000806040073bb */ /* 0x0005d800080a1405 */
[----:B------:R-:W-:Y:S02]  /*5020*/  @P2 PLOP3.LUT P0, PT, P2, PT, PT, 0x8, 0x0 ;  /* 0x000000000000281c */ /* 0x000fe4000170e170 */
[----:B------:R-:W-:-:S11]  /*5030*/  PLOP3.LUT P2, PT, PT, PT, PT, 0x8, 0x0 ;  /* 0x000000000000781c */ /* 0x000fd60003f4e170 */
[----:B--2---:R-:W-:Y:S05]  /*5040*/  @P0 BRA.U.ANY `(.L_x_6172) ;  /* 0xfffffffd00ec0947 */ /* 0x004fea000393ffff */
[----:B------:R0:W-:Y:S01]  /*5050*/  UTMACMDFLUSH ;  /* 0x00000000000079b7 */ /* 0x0001e20000000000 */
[----:B------:R-:W-:-:S04]  /*5060*/  DEPBAR.LE SB0, 0x0 ;  /* 0x000080000000791a */ /* 0x000fc80000000000 */
.L_x_6171:
[----:B------:R-:W-:Y:S05]  /*5070*/  BSYNC B0 ;  /* 0x0000000000007941 */ /* 0x000fea0003800000 */
.L_x_6170:
        /* <DEDUP_REMOVED lines=14> */
.L_x_6119:
        /* <DEDUP_REMOVED lines=21> */
.L_x_6174:
        /* <DEDUP_REMOVED lines=13> */
.L_x_6176:
[----:B------:R-:W-:-:S05]  /*5380*/  ULDC UR4, c[0x0][0x8c4] ;  /* 0x0002310000047ab9 */ /* 0x000fca0000000800 */
.L_x_6175:
        /* <DEDUP_REMOVED lines=44> */
.L_x_6177:
        /* <DEDUP_REMOVED lines=13> */
.L_x_6178:
        /* <DEDUP_REMOVED lines=12> */
.L_x_6179:
        /* <DEDUP_REMOVED lines=27> */
.L_x_6180:
        /* <DEDUP_REMOVED lines=39> */
.L_x_6185:
[----:B------:R-:W2:Y:S04]  /*5c00*/  LDG.E.STRONG.GPU R0, desc[UR46][R2.64] ;  /* 0x0000002e02007981 */ /* 0x000ea8000c1ef900 */
[----:B--2---:R-:W-:Y:S01]  /*5c10*/  CCTL.IVALL ;  /* 0x00000000ff00798f */ /* 0x004fe20002000000 */
[----:B------:R-:W-:Y:S05]  /*5c20*/  YIELD ;  /* 0x0000000000007946 */ /* 0x000fea0003800000 */
[----:B------:R-:W-:-:S13]  /*5c30*/  ISETP.NE.AND P1, PT, R0, UR22, PT ;  /* 0x0000001600007c0c */ /* 0x000fda000bf25270 */
[----:B------:R-:W-:Y:S05]  /*5c40*/  @P1 BRA `(.L_x_6185) ;  /* 0xfffffffc00ec1947 */ /* 0x000fea000383ffff */
.L_x_6184:
[----:B------:R-:W-:Y:S05]  /*5c50*/  BSYNC B0 ;  /* 0x0000000000007941 */ /* 0x000fea0003800000 */
.L_x_6183:
[----:B------:R-:W-:-:S03]  /*5c60*/  UMOV UR18, 0xffffffff ;  /* 0xffffffff00127882 */ /* 0x000fc60000000000 */
[----:B------:R-:W-:Y:S05]  /*5c70*/  BRA.DIV UR18, `(.L_x_6186) ;  /* 0x0000004a12747947 */ /* 0x000fea000b800000 */
[----:B------:R-:W-:Y:S01]  /*5c80*/  NOP ;  /* 0x0000000000007918 */ /* 0x000fe20000000000 */
.L_x_6286:
        /* <DEDUP_REMOVED lines=22> */
.L_x_6188:
[----:B------:R-:W-:Y:S05]  /*5df0*/  BSYNC B0 ;  /* 0x0000000000007941 */ /* 0x000fea0003800000 */
.L_x_6187:
        /* <DEDUP_REMOVED lines=19> */
.L_x_6190:
[----:B------:R-:W-:Y:S05]  /*5f30*/  BSYNC B0 ;  /* 0x0000000000007941 */ /* 0x000fea0003800000 */
.L_x_6189:
        /* <DEDUP_REMOVED lines=20> */
.L_x_6192:
[----:B------:R-:W-:Y:S05]  /*6080*/  BSYNC B0 ;  /* 0x0000000000007941 */ /* 0x000fea0003800000 */
.L_x_6191:
[----:B------:R-:W-:Y:S06]  /*6090*/  BAR.ARV 0xa, 0xa0 ;  /* 0x0282800000007b1d */ /* 0x000fec0000002000 */
[----:B------:R-:W-:Y:S04]  /*60a0*/  BSSY B0, `(.L_x_6193) ;  /* 0x0000003000007945 */ /* 0x000fe80003800000 */
[----:B------:R-:W-:Y:S05]  /*60b0*/  @!P0 BRA `(.L_x_6194) ;  /* 0x0000000000048947 */ /* 0x000fea0003800000 */
[----:B------:R-:W-:-:S04]  /*60c0*/  DEPBAR.LE SB0, 0x1 ;  /* 0x000080400000791a */ /* 0x000fc80000000000 */
.L_x_6194:
[----:B------:R-:W-:Y:S05]  /*60d0*/  BSYNC B0 ;  /* 0x0000000000007941 */ /* 0x000fea0003800000 */
.L_x_6193:
[----:B------:R-:W-:Y:S06]  /*60e0*/  BAR.ARV 0xb, 0xa0 ;  /* 0x02c2800000007b1d */ /* 0x000fec0000002000 */
[----:B------:R-:W-:Y:S04]  /*60f0*/  BSSY B0, `(.L_x_6195) ;  /* 0x0000003000007945 */ /* 0x000fe80003800000 */
[----:B------:R-:W-:Y:S05]  /*6100*/  @!P0 BRA `(.L_x_6196) ;  /* 0x0000000000048947 */ /* 0x000fea0003800000 */
[----:B------:R-:W-:-:S04]  /*6110*/  DEPBAR.LE SB0, 0x0 ;  /* 0x000080000000791a */ /* 0x000fc80000000000 */
.L_x_6196:
[----:B------:R-:W-:Y:S05]  /*6120*/  BSYNC B0 ;  /* 0x0000000000007941 */ /* 0x000fea0003800000 */
.L_x_6195:
        /* <DEDUP_REMOVED lines=19> */
.L_x_6198:
[----:B------:R-:W-:Y:S05]  /*6260*/  BSYNC B0 ;  /* 0x0000000000007941 */ /* 0x000fea0003800000 */
.L_x_6197:
[----:B------:R-:W-:Y:S01]  /*6270*/  UIADD3 UR18, UR9, 0x1, URZ ;  /* 0x0000000109127890 */ /* 0x000fe2000fffe03f */
[----:B------:R-:W-:Y:S11]  /*6280*/  BRA `(.L_x_6199) ;  /* 0x0000000000047947 */ /* 0x000ff60003800000 */
.L_x_6182:
[----:B------:R-:W-:-:S05]  /*6290*/  UMOV UR18, UR9 ;  /* 0x0000000900127c82 */ /* 0x000fca0008000000 */
.L_x_6199:
        /* <DEDUP_REMOVED lines=16> */
.L_x_6232:
        /* <DEDUP_REMOVED lines=11> */
.L_x_6202:
[----:B------:R-:W2:Y:S04]  /*6450*/  LDG.E.STRONG.GPU R0, desc[UR46][R2.64] ;  /* 0x0000002e02007981 */ /* 0x000ea8000c1ef900 */
[----:B--2---:R-:W-:Y:S01]  /*6460*/  CCTL.IVALL ;  /* 0x00000000ff00798f */ /* 0x004fe20002000000 */
[----:B------:R-:W-:Y:S05]  /*6470*/  YIELD ;  /* 0x0000000000007946 */ /* 0x000fea0003800000 */
[----:B------:R-:W-:-:S13]  /*6480*/  ISETP.NE.AND P1, PT, R0, UR22, PT ;  /* 0x0000001600007c0c */ /* 0x000fda000bf25270 */
[----:B------:R-:W-:Y:S05]  /*6490*/  @P1 BRA `(.L_x_6202) ;  /* 0xfffffffc00ec1947 */ /* 0x000fea000383ffff */
.L_x_6201:
[----:B------:R-:W-:Y:S05]  /*64a0*/  BSYNC B0 ;  /* 0x0000000000007941 */ /* 0x000fea0003800000 */
.L_x_6200:
[----:B------:R-:W-:-:S03]  /*64b0*/  UMOV UR13, 0xffffffff ;  /* 0xffffffff000d7882 */ /* 0x000fc60000000000 */
[----:B------:R-:W-:Y:S05]  /*64c0*/  BRA.DIV UR13, `(.L_x_6203) ;  /* 0x000000420d7c7947 */ /* 0x000fea000b800000 */
[----:B------:R-:W-:Y:S01]  /*64d0*/  NOP ;  /* 0x0000000000007918 */ /* 0x000fe20000000000 */
.L_x_6289:
        /* <DEDUP_REMOVED lines=19> */
.L_x_6205:
[----:B------:R-:W-:Y:S05]  /*6610*/  BSYNC B0 ;  /* 0x0000000000007941 */ /* 0x000fea0003800000 */
.L_x_6204:
        /* <DEDUP_REMOVED lines=14> */
.L_x_6207:
[----:B------:R-:W-:Y:S05]  /*6700*/  BSYNC B0 ;  /* 0x0000000000007941 */ /* 0x000fea0003800000 */
.L_x_6206:
        /* <DEDUP_REMOVED lines=15> */
.L_x_6209:
[----:B------:R-:W-:Y:S05]  /*6800*/  BSYNC B0 ;  /* 0x0000000000007941 */ /* 0x000fea0003800000 */
.L_x_6208:
[----:B------:R-:W-:Y:S06]  /*6810*/  BAR.ARV 0xa, 0xa0 ;  /* 0x0282800000007b1d */ /* 0x000fec0000002000 */
[----:B------:R-:W-:Y:S04]  /*6820*/  BSSY B0, `(.L_x_6210) ;  /* 0x0000003000007945 */ /* 0x000fe80003800000 */
[----:B------:R-:W-:Y:S05]  /*6830*/  @!P0 BRA `(.L_x_6211) ;  /* 0x0000000000048947 */ /* 0x000fea0003800000 */
[----:B------:R-:W-:-:S04]  /*6840*/  DEPBAR.LE SB0, 0x1 ;  /* 0x000080400000791a */ /* 0x000fc80000000000 */
.L_x_6211:
[----:B------:R-:W-:Y:S05]  /*6850*/  BSYNC B0 ;  /* 0x0000000000007941 */ /* 0x000fea0003800000 */
.L_x_6210:
[----:B------:R-:W-:Y:S06]  /*6860*/  BAR.ARV 0xb, 0xa0 ;  /* 0x02c2800000007b1d */ /* 0x000fec0000002000 */
[----:B------:R-:W-:Y:S04]  /*6870*/  BSSY B0, `(.L_x_6212) ;  /* 0x0000003000007945 */ /* 0x000fe80003800000 */
[----:B------:R-:W-:Y:S05]  /*6880*/  @!P0 BRA `(.L_x_6213) ;  /* 0x0000000000048947 */ /* 0x000fea0003800000 */
[----:B------:R-:W-:-:S04]  /*6890*/  DEPBAR.LE SB0, 0x0 ;  /* 0x000080000000791a */ /* 0x000fc80000000000 */
.L_x_6213:
[----:B------:R-:W-:Y:S05]  /*68a0*/  BSYNC B0 ;  /* 0x0000000000007941 */ /* 0x000fea0003800000 */
.L_x_6212:
        /* <DEDUP_REMOVED lines=19> */
.L_x_6215:
[----:B------:R-:W-:Y:S05]  /*69e0*/  BSYNC B0 ;  /* 0x0000000000007941 */ /* 0x000fea0003800000 */
.L_x_6214:
        /* <DEDUP_REMOVED lines=9> */
.L_x_6218:
[----:B------:R-:W2:Y:S04]  /*6a80*/  LDG.E.STRONG.GPU R0, desc[UR46][R2.64] ;  /* 0x0000002e02007981 */ /* 0x000ea8000c1ef900 */
[----:B--2---:R-:W-:Y:S01]  /*6a90*/  CCTL.IVALL ;  /* 0x00000000ff00798f */ /* 0x004fe20002000000 */
[----:B------:R-:W-:Y:S05]  /*6aa0*/  YIELD ;  /* 0x0000000000007946 */ /* 0x000fea0003800000 */
[----:B------:R-:W-:-:S13]  /*6ab0*/  ISETP.NE.AND P1, PT, R0, UR22, PT ;  /* 0x0000001600007c0c */ /* 0x000fda000bf25270 */
[----:B------:R-:W-:Y:S05]  /*6ac0*/  @P1 BRA `(.L_x_6218) ;  /* 0xfffffffc00ec1947 */ /* 0x000fea000383ffff */
.L_x_6217:
[----:B------:R-:W-:Y:S05]  /*6ad0*/  BSYNC B0 ;  /* 0x0000000000007941 */ /* 0x000fea0003800000 */
.L_x_6216:
[----:B------:R-:W-:-:S03]  /*6ae0*/  UMOV UR5, 0xffffffff ;  /* 0xffffffff00057882 */ /* 0x000fc60000000000 */
[----:B------:R-:W-:Y:S05]  /*6af0*/  BRA.DIV UR5, `(.L_x_6219) ;  /* 0x0000003e050c7947 */ /* 0x000fea000b800000 */
[----:B------:R-:W-:Y:S01]  /*6b00*/  NOP ;  /* 0x0000000000007918 */ /* 0x000fe20000000000 */
.L_x_6292:
        /* <DEDUP_REMOVED lines=15> */
.L_x_6221:
[----:B------:R-:W-:Y:S05]  /*6c00*/  BSYNC B0 ;  /* 0x0000000000007941 */ /* 0x000fea0003800000 */
.L_x_6220:
        /* <DEDUP_REMOVED lines=14> */
.L_x_6223:
[----:B------:R-:W-:Y:S05]  /*6cf0*/  BSYNC B0 ;  /* 0x0000000000007941 */ /* 0x000fea0003800000 */
.L_x_6222:
        /* <DEDUP_REMOVED lines=15> */
.L_x_6225:
[----:B------:R-:W-:Y:S05]  /*6df0*/  BSYNC B0 ;  /* 0x0000000000007941 */ /* 0x000fea0003800000 */
.L_x_6224:
[----:B------:R-:W-:Y:S06]  /*6e00*/  BAR.ARV 0xa, 0xa0 ;  /* 0x0282800000007b1d */ /* 0x000fec0000002000 */
[----:B------:R-:W-:Y:S04]  /*6e10*/  BSSY B0, `(.L_x_6226) ;  /* 0x0000003000007945 */ /* 0x000fe80003800000 */
[----:B------:R-:W-:Y:S05]  /*6e20*/  @!P0 BRA `(.L_x_6227) ;  /* 0x0000000000048947 */ /* 0x000fea0003800000 */
[----:B------:R-:W-:-:S04]  /*6e30*/  DEPBAR.LE SB0, 0x1 ;  /* 0x000080400000791a */ /* 0x000fc80000000000 */
.L_x_6227:
[----:B------:R-:W-:Y:S05]  /*6e40*/  BSYNC B0 ;  /* 0x0000000000007941 */ /* 0x000fea0003800000 */
.L_x_6226:
[----:B------:R-:W-:Y:S06]  /*6e50*/  BAR.ARV 0xb, 0xa0 ;  /* 0x02c2800000007b1d */ /* 0x000fec0000002000 */
[----:B------:R-:W-:Y:S04]  /*6e60*/  BSSY B0, `(.L_x_6228) ;  /* 0x0000003000007945 */ /* 0x000fe80003800000 */
[----:B------:R-:W-:Y:S05]  /*6e70*/  @!P0 BRA `(.L_x_6229) ;  /* 0x0000000000048947 */ /* 0x000fea0003800000 */
[----:B------:R-:W-:-:S04]  /*6e80*/  DEPBAR.LE SB0, 0x0 ;  /* 0x000080000000791a */ /* 0x000fc80000000000 */
.L_x_6229:
[----:B------:R-:W-:Y:S05]  /*6e90*/  BSYNC B0 ;  /* 0x0000000000007941 */ /* 0x000fea0003800000 */
.L_x_6228:
        /* <DEDUP_REMOVED lines=19> */
.L_x_6231:
[----:B------:R-:W-:Y:S05]  /*6fd0*/  BSYNC B0 ;  /* 0x0000000000007941 */ /* 0x000fea0003800000 */
.L_x_6230:
[----:B------:R-:W-:Y:S02]  /*6fe0*/  UIADD3 UR9, UR9, 0x2, URZ ;  /* 0x0000000209097890 */ /* 0x000fe4000fffe03f */
[----:B------:R-:W-:Y:S02]  /*6ff0*/  UIADD3 UR4, UR4, 0x6000, URZ ;  /* 0x0000600004047890 */ /* 0x000fe4000fffe03f */
[----:B------:R-:W-:-:S06]  /*7000*/  UISETP.GE.AND UP0, UPT, UR9, UR11, UPT ;  /* 0x0000000b0900728c */ /* 0x000fcc000bf06270 */
[----:B------:R-:W-:-:S13]  /*7010*/  PLOP3.LUT P1, PT, PT, PT, UP0, 0x80, 0x0 ;  /* 0x000000000000781c */ /* 0x000fda0003f2f008 */
[----:B------:R-:W-:Y:S05]  /*7020*/  @!P1 BRA `(.L_x_6232) ;  /* 0xfffffff000dc9947 */ /* 0x000fea000383ffff */
.L_x_6181:
        /* <DEDUP_REMOVED lines=41> */
.L_x_6235:
[----:B------:R-:W-:Y:S05]  /*72c0*/  BSYNC B0 ;  /* 0x0000000000007941 */ /* 0x000fea0003800000 */
.L_x_6234:
[----:B------:R-:W-:Y:S05]  /*72d0*/  BRA `(.L_x_6236) ;  /* 0x0000000000047947 */ /* 0x000fea0003800000 */
.L_x_6233:
[----:B------:R-:W-:-:S05]  /*72e0*/  UMOV UR4, UR9 ;  /* 0x0000000900047c82 */ /* 0x000fca0008000000 */
.L_x_6236:
        /* <DEDUP_REMOVED lines=11> */
.L_x_6241:
        /* <DEDUP_REMOVED lines=24> */
.L_x_6238:
[----:B------:R-:W-:Y:S05]  /*7520*/  BSYNC B0 ;  /* 0x0000000000007941 */ /* 0x000fea0003800000 */
.L_x_6237:
        /* <DEDUP_REMOVED lines=24> */
.L_x_6240:
[----:B------:R-:W-:Y:S05]  /*76b0*/  BSYNC B0 ;  /* 0x0000000000007941 */ /* 0x000fea0003800000 */
.L_x_6239:
[----:B------:R-:W-:Y:S02]  /*76c0*/  UIADD3 UR7, UR7, 0x2, URZ ;  /* 0x0000000207077890 */ /* 0x000fe4000fffe03f */
[----:B------:R-:W-:Y:S02]  /*76d0*/  ULEA UR5, UR19, UR5, 0x1 ;  /* 0x0000000513057291 */ /* 0x000fe4000f8e083f */
[----:B------:R-:W-:Y:S02]  /*76e0*/  ULEA UR6, UR19, UR6, 0x1 ;  /* 0x0000000613067291 */ /* 0x000fe4000f8e083f */
[----:B------:R-:W-:-:S13]  /*76f0*/  ISETP.NE.AND P0, PT, RZ, UR7, PT ;  /* 0x00000007ff007c0c */ /* 0x000fda000bf05270 */
[----:B------:R-:W-:Y:S05]  /*7700*/  @!P0 BRA `(.L_x_6124) ;  /* 0x0000002c00388947 */ /* 0x000fea0003800000 */
[----:B------:R-:W-:Y:S05]  /*7710*/  BRA `(.L_x_6241) ;  /* 0xfffffffc00207947 */ /* 0x000fea000383ffff */
.L_x_6173:
        /* <DEDUP_REMOVED lines=14> */
.L_x_6242:
        /* <DEDUP_REMOVED lines=16> */
.L_x_6244:
[----:B------:R-:W-:-:S05]  /*7900*/  ULDC UR4, c[0x0][0x8c4] ;  /* 0x0002310000047ab9 */ /* 0x000fca0000000800 */
.L_x_6243:
        /* <DEDUP_REMOVED lines=62> */
.L_x_6246:
        /* <DEDUP_REMOVED lines=13> */
.L_x_6247:
        /* <DEDUP_REMOVED lines=10> */
.L_x_6248:
        /* <DEDUP_REMOVED lines=21> */
.L_x_6249:
        /* <DEDUP_REMOVED lines=57> */
.L_x_6293:
        /* <DEDUP_REMOVED lines=9> */
.L_x_6252:
        /* <DEDUP_REMOVED lines=116> */
.L_x_6263:
[----:B-1----:R-:W-:-:S05]  /*8b10*/  IMAD.MOV.U32 R9, RZ, RZ, 0x1 ;  /* 0x00000001ff097424 */ /* 0x002fca00078e00ff */
[----:B------:R-:W-:-:S04]  /*8b20*/  SHF.L.U32 R9, R9, 0x1f, RZ ;  /* 0x0000001f09097819 */ /* 0x000fc800000006ff */
[----:B------:R-:W1:Y:S02]  /*8b30*/  SYNCS.PHASECHK.TRANS64.TRYWAIT P1, [R8+URZ+0x36438], R9 ;  /* 0x03643809080075a7 */ /* 0x000e64000802017f */
[----:B-1----:R-:W-:Y:S05]  /*8b40*/  @!P1 BRA `(.L_x_6255) ;  /* 0x0000001c00289947 */ /* 0x002fea0003800000 */
.L_x_6294:
[----:B------:R-:W-:Y:S05]  /*8b50*/  @P0 BRA `(.L_x_6256) ;  /* 0x0000000000140947 */ /* 0x000fea0003800000 */
[----:B------:R-:W-:Y:S01]  /*8b60*/  ISETP.NE.AND P1, PT, R22, RZ, PT ;  /* 0x000000ff1600720c */ /* 0x000fe20003f25270 */
[----:B------:R-:W-:-:S04]  /*8b70*/  IMAD.MOV.U32 R3, RZ, RZ, 0x6100 ;  /* 0x00006100ff037424 */ /* 0x000fc800078e00ff */
[----:B------:R2:W-:Y:S08]  /*8b80*/  SYNCS.ARRIVE.TRANS64 RZ, [R8+URZ+0x36430], R3 ;  /* 0x0364300308ff79a7 */ /* 0x0005f0000800003f */
[----:B------:R-:W-:Y:S05]  /*8b90*/  @!P1 BRA `(.L_x_6256) ;  /* 0x0000000000049947 */ /* 0x000fea0003800000 */
[----:B------:R-:W-:Y:S01]  /*8ba0*/  BPT.TRAP 0x1 ;  /* 0x000000040000795c */ /* 0x000fe20000300000 */
.L_x_6256:
        /* <DEDUP_REMOVED lines=49> */
.L_x_6295:
[----:B------:R-:W-:Y:S05]  /*8ec0*/  @P0 BRA `(.L_x_6258) ;  /* 0x0000000000140947 */ /* 0x000fea0003800000 */
[----:B------:R-:W-:Y:S01]  /*8ed0*/  ISETP.NE.AND P1, PT, R22, RZ, PT ;  /* 0x000000ff1600720c */ /* 0x000fe20003f25270 */
[----:B--2---:R-:W-:-:S04]  /*8ee0*/  IMAD.MOV.U32 R7, RZ, RZ, 0x6100 ;  /* 0x00006100ff077424 */ /* 0x004fc800078e00ff */
[----:B------:R3:W-:Y:S08]  /*8ef0*/  SYNCS.ARRIVE.TRANS64 RZ, [R8+URZ+0x36418], R7 ;  /* 0x0364180708ff79a7 */ /* 0x0007f0000800003f */
[----:B------:R-:W-:Y:S05]  /*8f00*/  @!P1 BRA `(.L_x_6258) ;  /* 0x0000000000049947 */ /* 0x000fea0003800000 */
[----:B------:R-:W-:Y:S01]  /*8f10*/  BPT.TRAP 0x1 ;  /* 0x000000040000795c */ /* 0x000fe20000300000 */
.L_x_6258:
        /* <DEDUP_REMOVED lines=47> */
.L_x_6296:
        /* <DEDUP_REMOVED lines=8> */
.L_x_6260:
        /* <DEDUP_REMOVED lines=37> */
.L_x_6298:
[----:B------:R-:W-:Y:S05]  /*94e0*/  @P0 BRA `(.L_x_6262) ;  /* 0x0000000000140947 */ /* 0x000fea0003800000 */
[----:B------:R-:W-:Y:S01]  /*94f0*/  ISETP.NE.AND P1, PT, R22, RZ, PT ;  /* 0x000000ff1600720c */ /* 0x000fe20003f25270 */
[----:B--2---:R-:W-:-:S04]  /*9500*/  IMAD.MOV.U32 R5, RZ, RZ, 0x6100 ;  /* 0x00006100ff057424 */ /* 0x004fc800078e00ff */
[----:B------:R3:W-:Y:S08]  /*9510*/  SYNCS.ARRIVE.TRANS64 RZ, [R8+URZ+0x36410], R5 ;  /* 0x0364100508ff79a7 */ /* 0x0007f0000800003f */
[----:B------:R-:W-:Y:S05]  /*9520*/  @!P1 BRA `(.L_x_6262) ;  /* 0x0000000000049947 */ /* 0x000fea0003800000 */
[----:B------:R-:W-:Y:S01]  /*9530*/  BPT.TRAP 0x1 ;  /* 0x000000040000795c */ /* 0x000fe20000300000 */
.L_x_6262:
        /* <DEDUP_REMOVED lines=44> */
.L_x_6254:
[----:B------:R-:W-:Y:S01]  /*9800*/  ISETP.NE.AND P1, PT, R21, RZ, PT ;  /* 0x000000ff1500720c */ /* 0x000fe20003f25270 */
[----:B------:R-:W-:Y:S02]  /*9810*/  IMAD.MOV.U32 R4, RZ, RZ, R19 ;  /* 0x000000ffff047224 */ /* 0x000fe400078e0013 */
[----:B------:R-:W-:-:S10]  /*9820*/  IMAD.MOV.U32 R5, RZ, RZ, 0x1 ;  /* 0x00000001ff057424 */ /* 0x000fd400078e00ff */
[----:B------:R-:W-:Y:S05]  /*9830*/  @!P1 BRA `(.L_x_6253) ;  /* 0x00000004008c9947 */ /* 0x000fea0003800000 */
[----:B------:R-:W2:Y:S02]  /*9840*/  SYNCS.PHASECHK.TRANS64.TRYWAIT P1, [R8+URZ+0x36438], R9 ;  /* 0x03643809080075a7 */ /* 0x000ea4000802017f */
[----:B--2---:R-:W-:Y:S05]  /*9850*/  @!P1 BRA `(.L_x_6264) ;  /* 0x0000001000449947 */ /* 0x004fea0003800000 */
.L_x_6299:
[----:B------:R-:W-:Y:S05]  /*9860*/  @P0 BRA `(.L_x_6265) ;  /* 0x0000000000140947 */ /* 0x000fea0003800000 */
[----:B------:R-:W-:Y:S01]  /*9870*/  ISETP.NE.AND P1, PT, R22, RZ, PT ;  /* 0x000000ff1600720c */ /* 0x000fe20003f25270 */
[----:B------:R-:W-:-:S04]  /*9880*/  IMAD.MOV.U32 R5, RZ, RZ, 0x6100 ;  /* 0x00006100ff057424 */ /* 0x000fc800078e00ff */
[----:B------:R3:W-:Y:S08]  /*9890*/  SYNCS.ARRIVE.TRANS64 RZ, [R8+URZ+0x36430], R5 ;  /* 0x0364300508ff79a7 */ /* 0x0007f0000800003f */
[----:B------:R-:W-:Y:S05]  /*98a0*/  @!P1 BRA `(.L_x_6265) ;  /* 0x0000000000049947 */ /* 0x000fea0003800000 */
[----:B------:R-:W-:Y:S01]  /*98b0*/  BPT.TRAP 0x1 ;  /* 0x000000040000795c */ /* 0x000fe20000300000 */
.L_x_6265:
        /* <DEDUP_REMOVED lines=42> */
.L_x_6300:
[----:B-1----:R-:W-:Y:S01]  /*9b60*/  IMAD.MOV.U32 R5, RZ, RZ, RZ ;  /* 0x000000ffff057224 */ /* 0x002fe200078e00ff */
[----:B------:R-:W-:Y:S06]  /*9b70*/  @P0 BRA `(.L_x_6267) ;  /* 0x0000000000140947 */ /* 0x000fec0003800000 */
[----:B------:R-:W-:Y:S01]  /*9b80*/  ISETP.NE.AND P1, PT, R22, RZ, PT ;  /* 0x000000ff1600720c */ /* 0x000fe20003f25270 */
[----:B------:R-:W-:-:S04]  /*9b90*/  IMAD.MOV.U32 R9, RZ, RZ, 0x6100 ;  /* 0x00006100ff097424 */ /* 0x000fc800078e00ff */
[----:B------:R1:W-:Y:S08]  /*9ba0*/  SYNCS.ARRIVE.TRANS64 RZ, [R8+URZ+0x36418], R9 ;  /* 0x0364180908ff79a7 */ /* 0x0003f0000800003f */
[----:B------:R-:W-:Y:S05]  /*9bb0*/  @!P1 BRA `(.L_x_6267) ;  /* 0x0000000000049947 */ /* 0x000fea0003800000 */
[----:B------:R-:W-:Y:S01]  /*9bc0*/  BPT.TRAP 0x1 ;  /* 0x000000040000795c */ /* 0x000fe20000300000 */
.L_x_6267:
        /* <DEDUP_REMOVED lines=42> */
.L_x_6253:
[----:B------:R-:W-:-:S04]  /*9e70*/  SHF.L.U32 R3, R5, 0x1f, RZ ;  /* 0x0000001f05037819 */ /* 0x000fc800000006ff */
[----:B------:R-:W2:Y:S02]  /*9e80*/  SYNCS.PHASECHK.TRANS64.TRYWAIT P1, [R8+URZ+0x36438], R3 ;  /* 0x03643803080075a7 */ /* 0x000ea4000802017f */
[----:B--2---:R-:W-:Y:S05]  /*9e90*/  @!P1 BRA `(.L_x_6268) ;  /* 0x0000000800dc9947 */ /* 0x004fea0003800000 */
.L_x_6301:
[----:B------:R-:W-:Y:S05]  /*9ea0*/  @P0 BRA `(.L_x_6269) ;  /* 0x0000000000180947 */ /* 0x000fea0003800000 */
[----:B------:R-:W3:Y:S01]  /*9eb0*/  S2R R0, SR_TID.X ;  /* 0x0000000000007919 */ /* 0x000ee20000002100 */
[----:B--2---:R-:W-:-:S04]  /*9ec0*/  IMAD.MOV.U32 R3, RZ, RZ, 0x6100 ;  /* 0x00006100ff037424 */ /* 0x004fc800078e00ff */
[----:B------:R4:W-:Y:S01]  /*9ed0*/  SYNCS.ARRIVE.TRANS64 RZ, [R8+URZ+0x36430], R3 ;  /* 0x0364300308ff79a7 */ /* 0x0009e2000800003f */
[----:B---3--:R-:W-:-:S13]  /*9ee0*/  LOP3.LUT P0, RZ, R0, 0x1f, RZ, 0xc0, !PT ;  /* 0x0000001f00ff7812 */ /* 0x008fda000780c0ff */
[----:B----4-:R-:W-:Y:S05]  /*9ef0*/  @!P0 BRA `(.L_x_6269) ;  /* 0x0000000000048947 */ /* 0x010fea0003800000 */
[----:B------:R-:W-:Y:S01]  /*9f00*/  BPT.TRAP 0x1 ;  /* 0x000000040000795c */ /* 0x000fe20000300000 */
.L_x_6269:
        /* <DEDUP_REMOVED lines=44> */
.L_x_6250:
[----:B------:R-:W-:Y:S05]  /*a1d0*/  BSYNC B0 ;  /* 0x0000000000007941 */ /* 0x000fea0003800000 */
.L_x_6245:
[----:B------:R-:W-:-:S03]  /*a1e0*/  UMOV UR8, 0xffffffff ;  /* 0xffffffff00087882 */ /* 0x000fc60000000000 */
[----:B------:R-:W-:Y:S05]  /*a1f0*/  BRA.DIV UR8, `(.L_x_6270) ;  /* 0x0000000a08187947 */ /* 0x000fea000b800000 */
[----:B------:R-:W-:-:S13]  /*a200*/  ELECT P6, URZ, PT ;  /* 0x00000000003f782f */ /* 0x000fda00038c0000 */
.L_x_6304:
[----:B------:R-:W-:Y:S05]  /*a210*/  @!P6 BRA `(.L_x_6124) ;  /* 0x000000000074e947 */ /* 0x000fea0003800000 */
[----:B------:R-:W-:-:S06]  /*a220*/  ULOP3.LUT UR8, UR38, 0x2, URZ, 0xfc, !UPT ;  /* 0x0000000226087892 */ /* 0x000fcc000f8efc3f */
[----:B------:R-:W-:-:S05]  /*a230*/  IMAD.U32 R0, RZ, RZ, UR8 ;  /* 0x00000008ff007e24 */ /* 0x000fca000f8e00ff */
[----:B------:R-:W-:-:S13]  /*a240*/  ISETP.NE.AND P2, PT, R0, 0x3, PT ;  /* 0x000000030000780c */ /* 0x000fda0003f45270 */
[----:B------:R-:W-:Y:S05]  /*a250*/  @!P2 BRA `(.L_x_6271) ;  /* 0x000000000004a947 */ /* 0x000fea0003800000 */
[----:B---3--:R-:W-:Y:S01]  /*a260*/  BPT.TRAP 0x1 ;  /* 0x000000040000795c */ /* 0x008fe20000300000 */
.L_x_6271:
        /* <DEDUP_REMOVED lines=15> */
.L_x_6305:
[----:B------:R-:W2:Y:S02]  /*a360*/  SYNCS.PHASECHK.TRANS64.TRYWAIT P0, [R3+URZ], R2 ;  /* 0x00000002030075a7 */ /* 0x000ea4000800017f */
[----:B--2---:R-:W-:Y:S05]  /*a370*/  @!P0 BRA `(.L_x_6273) ;  /* 0x0000000400ec8947 */ /* 0x004fea0003800000 */
.L_x_6306:
[----:B------:R-:W-:Y:S05]  /*a380*/  @!P2 BRA `(.L_x_6274) ;  /* 0x000000000004a947 */ /* 0x000fea0003800000 */
[----:B---3--:R-:W-:Y:S01]  /*a390*/  BPT.TRAP 0x1 ;  /* 0x000000040000795c */ /* 0x008fe20000300000 */
.L_x_6274:
[----:B------:R-:W-:-:S07]  /*a3a0*/  SHF.L.U32 R5, R5, 0x1f, RZ ;  /* 0x0000001f05057819 */ /* 0x000fce00000006ff */
.L_x_6275:
[----:B----4-:R4:W1:Y:S02]  /*a3b0*/  SYNCS.PHASECHK.TRANS64.TRYWAIT P0, [R4+URZ+0x36438], R5 ;  /* 0x03643805040075a7 */ /* 0x010864000800017f */
[----:B-1----:R-:W-:Y:S05]  /*a3c0*/  @!P0 NANOSLEEP.SYNCS 0x989680 ;  /* 0x009896800000895d */ /* 0x002fea0003900000 */
[----:B------:R-:W1:Y:S02]  /*a3d0*/  @!P0 SYNCS.PHASECHK.TRANS64 P0, [R4+URZ+0x36438], R5 ;  /* 0x03643805040085a7 */ /* 0x000e64000800007f */
[----:B-1----:R-:W-:Y:S05]  /*a3e0*/  @!P0 BRA `(.L_x_6275) ;  /* 0xfffffffc00f08947 */ /* 0x002fea000383ffff */
.L_x_6124:
[----:B---3--:R-:W-:Y:S05]  /*a3f0*/  BSYNC B6 ;  /* 0x0000000000067941 */ /* 0x008fea0003800000 */
.L_x_6118:
[----:B------:R-:W-:Y:S05]  /*a400*/  EXIT ;  /* 0x000000000000794d */ /* 0x000fea0003800000 */
.L_x_6135:
[----:B------:R-:W-:Y:S02]  /*a410*/  IMAD.MOV.U32 R12, RZ, RZ, RZ ;  /* 0x000000ffff0c7224 */ /* 0x000fe400078e00ff */
[----:B------:R-:W-:Y:S02]  /*a420*/  IMAD.MOV.U32 R11, RZ, RZ, 0x1f ;  /* 0x0000001fff0b7424 */ /* 0x000fe400078e00ff */
[----:B------:R-:W-:-:S07]  /*a430*/  IMAD.MOV.U32 R15, RZ, RZ, -0x1 ;  /* 0xffffffffff0f7424 */ /* 0x000fce00078e00ff */
[----:B------:R-:W-:Y:S05]  /*a440*/  WARPSYNC.COLLECTIVE R15, `(.L_x_6276) ;  /* 0x000000000f087348 */ /* 0x000fea0003c00000 */
[----:B------:R1:W2:Y:S02]  /*a450*/  SHFL.IDX P6, R14, R13, R12, R11 ;  /* 0x0000000c0d0e7389 */ /* 0x0002a400000c000b */
[----:B-12---:R-:W-:Y:S01]  /*a460*/  ENDCOLLECTIVE ;  /* 0x000000000000791b */ /* 0x006fe20003800000 */
.L_x_6276:
[----:B------:R-:W-:Y:S05]  /*a470*/  BRA `(.L_x_6277) ;  /* 0xffffff6c00dc7947 */ /* 0x000fea000383ffff */
.L_x_6137:
[----:B--2---:R2:W3:Y:S02]  /*a480*/  SYNCS.PHASECHK.TRANS64.TRYWAIT P0, [R154+URZ+0x36400], R11 ;  /* 0x0364000b9a0075a7 */ /* 0x0044e4000800017f */
[----:B---3--:R-:W-:Y:S05]  /*a490*/  @!P0 NANOSLEEP.SYNCS 0x989680 ;  /* 0x009896800000895d */ /* 0x008fea0003900000 */
[----:B------:R-:W3:Y:S02]  /*a4a0*/  @!P0 SYNCS.PHASECHK.TRANS64 P0, [R154+URZ+0x36400], R11 ;  /* 0x0364000b9a0085a7 */ /* 0x000ee4000800007f */
[----:B---3--:R-:W-:Y:S05]  /*a4b0*/  @!P0 BRA `(.L_x_6137) ;  /* 0xfffffffc00f08947 */ /* 0x008fea000383ffff */
[----:B------:R-:W-:Y:S05]  /*a4c0*/  BRA `(.L_x_6136) ;  /* 0xffffff7000147947 */ /* 0x000fea000383ffff */
.L_x_6141:
[----:B--2---:R2:W3:Y:S02]  /*a4d0*/  SYNCS.PHASECHK.TRANS64.TRYWAIT P1, [R3+URZ+0x36410], R12 ;  /* 0x0364100c030075a7 */ /* 0x0044e4000802017f */
[----:B---3--:R-:W-:Y:S05]  /*a4e0*/  @!P1 NANOSLEEP.SYNCS 0x989680 ;  /* 0x009896800000995d */ /* 0x008fea0003900000 */
[----:B------:R-:W3:Y:S02]  /*a4f0*/  @!P1 SYNCS.PHASECHK.TRANS64 P1, [R3+URZ+0x36410], R12 ;  /* 0x0364100c030095a7 */ /* 0x000ee4000802007f */
[----:B---3--:R-:W-:Y:S05]  /*a500*/  @!P1 BRA `(.L_x_6141) ;  /* 0xfffffffc00f09947 */ /* 0x008fea000383ffff */
[----:B------:R-:W-:Y:S05]  /*a510*/  BRA `(.L_x_6140) ;  /* 0xffffff7400dc7947 */ /* 0x000fea000383ffff */
.L_x_6145:
[----:B------:R1:W1:Y:S02]  /*a520*/  SYNCS.PHASECHK.TRANS64.TRYWAIT P1, [R154+URZ+0x36430], R13 ;  /* 0x0364300d9a0075a7 */ /* 0x000264000802017f */
[----:B-1----:R-:W-:Y:S05]  /*a530*/  @!P1 NANOSLEEP.SYNCS 0x989680 ;  /* 0x009896800000995d */ /* 0x002fea0003900000 */
[----:B------:R-:W1:Y:S02]  /*a540*/  @!P1 SYNCS.PHASECHK.TRANS64 P1, [R154+URZ+0x36430], R13 ;  /* 0x0364300d9a0095a7 */ /* 0x000e64000802007f */
[----:B-1----:R-:W-:Y:S05]  /*a550*/  @!P1 BRA `(.L_x_6145) ;  /* 0xfffffffc00f09947 */ /* 0x002fea000383ffff */
[----:B------:R-:W-:Y:S05]  /*a560*/  BRA `(.L_x_6144) ;  /* 0xffffff7c00807947 */ /* 0x000fea000383ffff */
.L_x_6160:
[----:B------:R-:W-:Y:S01]  /*a570*/  BSSY B0, `(.L_x_6278) ;  /* 0x0000005000007945 */ /* 0x000fe20003800000 */
[----:B------:R-:W-:-:S07]  /*a580*/  IMAD.MOV.U32 R15, RZ, RZ, -0x1 ;  /* 0xffffffffff0f7424 */ /* 0x000fce00078e00ff */
[----:B------:R-:W-:Y:S05]  /*a590*/  WARPSYNC.COLLECTIVE R15, `(.L_x_6279) ;  /* 0x000000000f087348 */ /* 0x000fea0003c00000 */
[----:B------:R-:W-:Y:S01]  /*a5a0*/  NOP ;  /* 0x0000000000007918 */ /* 0x000fe20000000000 */
[----:B------:R-:W-:Y:S01]  /*a5b0*/  ENDCOLLECTIVE ;  /* 0x000000000000791b */ /* 0x000fe20003800000 */
.L_x_6279:
[----:B------:R-:W-:Y:S05]  /*a5c0*/  BSYNC B0 ;  /* 0x0000000000007941 */ /* 0x000fea0003800000 */
.L_x_6278:
[----:B------:R-:W-:Y:S05]  /*a5d0*/  BRA `(.L_x_6280) ;  /* 0xffffffa400407947 */ /* 0x000fea000383ffff */
.L_x_6169:
[----:B------:R-:W-:Y:S01]  /*a5e0*/  BSSY B0, `(.L_x_6281) ;  /* 0x0000005000007945 */ /* 0x000fe20003800000 */
[----:B------:R-:W-:-:S07]  /*a5f0*/  IMAD.MOV.U32 R15, RZ, RZ, -0x1 ;  /* 0xffffffffff0f7424 */ /* 0x000fce00078e00ff */
[----:B-1----:R-:W-:Y:S05]  /*a600*/  WARPSYNC.COLLECTIVE R15, `(.L_x_6282) ;  /* 0x000000000f087348 */ /* 0x002fea0003c00000 */
[----:B------:R-:W-:Y:S01]  /*a610*/  NOP ;  /* 0x0000000000007918 */ /* 0x000fe20000000000 */
[----:B-1----:R-:W-:Y:S01]  /*a620*/  ENDCOLLECTIVE ;  /* 0x000000000000791b */ /* 0x002fe20003800000 */
.L_x_6282:
[----:B------:R-:W-:Y:S05]  /*a630*/  BSYNC B0 ;  /* 0x0000000000007941 */ /* 0x000fea0003800000 */
.L_x_6281:
[----:B------:R-:W-:Y:S05]  /*a640*/  BRA `(.L_x_6283) ;  /* 0xffffffa8002c7947 */ /* 0x000fea000383ffff */
.L_x_6186:
[----:B------:R-:W-:Y:S01]  /*a650*/  BSSY B0, `(.L_x_6284) ;  /* 0x0000005000007945 */ /* 0x000fe20003800000 */
[----:B------:R-:W-:-:S07]  /*a660*/  IMAD.MOV.U32 R15, RZ, RZ, -0x1 ;  /* 0xffffffffff0f7424 */ /* 0x000fce00078e00ff */
[----:B------:R-:W-:Y:S05]  /*a670*/  WARPSYNC.COLLECTIVE R15, `(.L_x_6285) ;  /* 0x000000000f087348 */ /* 0x000fea0003c00000 */
[----:B------:R-:W-:Y:S01]  /*a680*/  NOP ;  /* 0x0000000000007918 */ /* 0x000fe20000000000 */
[----:B------:R-:W-:Y:S01]  /*a690*/  ENDCOLLECTIVE ;  /* 0x000000000000791b */ /* 0x000fe20003800000 */
.L_x_6285:
[----:B------:R-:W-:Y:S05]  /*a6a0*/  BSYNC B0 ;  /* 0x0000000000007941 */ /* 0x000fea0003800000 */
.L_x_6284:
[----:B------:R-:W-:Y:S05]  /*a6b0*/  BRA `(.L_x_6286) ;  /* 0xffffffb400747947 */ /* 0x000fea000383ffff */
.L_x_6203:
[----:B------:R-:W-:Y:S01]  /*a6c0*/  BSSY B0, `(.L_x_6287) ;  /* 0x0000005000007945 */ /* 0x000fe20003800000 */
[----:B------:R-:W-:-:S07]  /*a6d0*/  IMAD.MOV.U32 R15, RZ, RZ, -0x1 ;  /* 0xffffffffff0f7424 */ /* 0x000fce00078e00ff */
[----:B------:R-:W-:Y:S05]  /*a6e0*/  WARPSYNC.COLLECTIVE R15, `(.L_x_6288) ;  /* 0x000000000f087348 */ /* 0x000fea0003c00000 */
[----:B------:R-:W-:Y:S01]  /*a6f0*/  NOP ;  /* 0x0000000000007918 */ /* 0x000fe20000000000 */
[----:B------:R-:W-:Y:S01]  /*a700*/  ENDCOLLECTIVE ;  /* 0x000000000000791b */ /* 0x000fe20003800000 */
.L_x_6288:
[----:B------:R-:W-:Y:S05]  /*a710*/  BSYNC B0 ;  /* 0x0000000000007941 */ /* 0x000fea0003800000 */
.L_x_6287:
[----:B------:R-:W-:Y:S05]  /*a720*/  BRA `(.L_x_6289) ;  /* 0xffffffbc006c7947 */ /* 0x000fea000383ffff */
.L_x_6219:
[----:B------:R-:W-:Y:S01]  /*a730*/  BSSY B0, `(.L_x_6290) ;  /* 0x0000005000007945 */ /* 0x000fe20003800000 */
[----:B------:R-:W-:-:S07]  /*a740*/  IMAD.MOV.U32 R15, RZ, RZ, -0x1 ;  /* 0xffffffffff0f7424 */ /* 0x000fce00078e00ff */
[----:B------:R-:W-:Y:S05]  /*a750*/  WARPSYNC.COLLECTIVE R15, `(.L_x_6291) ;  /* 0x000000000f087348 */ /* 0x000fea0003c00000 */
[----:B------:R-:W-:Y:S01]  /*a760*/  NOP ;  /* 0x0000000000007918 */ /* 0x000fe20000000000 */
[----:B------:R-:W-:Y:S01]  /*a770*/  ENDCOLLECTIVE ;  /* 0x000000000000791b */ /* 0x000fe20003800000 */
.L_x_6291:
[----:B------:R-:W-:Y:S05]  /*a780*/  BSYNC B0 ;  /* 0x0000000000007941 */ /* 0x000fea0003800000 */
.L_x_6290:
[----:B------:R-:W-:Y:S05]  /*a790*/  BRA `(.L_x_6292) ;  /* 0xffffffc000dc7947 */ /* 0x000fea000383ffff */
.L_x_6251:
[----:B-1----:R1:W2:Y:S02]  /*a7a0*/  SYNCS.PHASECHK.TRANS64.TRYWAIT P1, [R8+URZ+0x36420], R9 ;  /* 0x03642009080075a7 */ /* 0x0022a4000802017f */
[----:B--2---:R-:W-:Y:S05]  /*a7b0*/  @!P1 NANOSLEEP.SYNCS 0x989680 ;  /* 0x009896800000995d */ /* 0x004fea0003900000 */
[----:B------:R-:W2:Y:S02]  /*a7c0*/  @!P1 SYNCS.PHASECHK.TRANS64 P1, [R8+URZ+0x36420], R9 ;  /* 0x03642009080095a7 */ /* 0x000ea4000802007f */
[----:B--2---:R-:W-:Y:S05]  /*a7d0*/  @!P1 BRA `(.L_x_6251) ;  /* 0xfffffffc00f09947 */ /* 0x004fea000383ffff */
[----:B------:R-:W-:Y:S05]  /*a7e0*/  BRA `(.L_x_6293) ;  /* 0xffffffd800d47947 */ /* 0x000fea000383ffff */
.L_x_6255:
[----:B-1----:R1:W2:Y:S02]  /*a7f0*/  SYNCS.PHASECHK.TRANS64.TRYWAIT P1, [R8+URZ+0x36438], R9 ;  /* 0x03643809080075a7 */ /* 0x0022a4000802017f */
[----:B--2---:R-:W-:Y:S05]  /*a800*/  @!P1 NANOSLEEP.SYNCS 0x989680 ;  /* 0x009896800000995d */ /* 0x004fea0003900000 */
[----:B------:R-:W2:Y:S02]  /*a810*/  @!P1 SYNCS.PHASECHK.TRANS64 P1, [R8+URZ+0x36438], R9 ;  /* 0x03643809080095a7 */ /* 0x000ea4000802007f */
[----:B--2---:R-:W-:Y:S05]  /*a820*/  @!P1 BRA `(.L_x_6255) ;  /* 0xfffffffc00f09947 */ /* 0x004fea000383ffff */
[----:B------:R-:W-:Y:S05]  /*a830*/  BRA `(.L_x_6294) ;  /* 0xffffffe000c47947 */ /* 0x000fea000383ffff */
.L_x_6257:
[----:B--2---:R2:W3:Y:S02]  /*a840*/  SYNCS.PHASECHK.TRANS64.TRYWAIT P1, [R8+URZ+0x36428], R7 ;  /* 0x03642807080075a7 */ /* 0x0044e4000802017f */
[----:B---3--:R-:W-:Y:S05]  /*a850*/  @!P1 NANOSLEEP.SYNCS 0x989680 ;  /* 0x009896800000995d */ /* 0x008fea0003900000 */
[----:B------:R-:W3:Y:S02]  /*a860*/  @!P1 SYNCS.PHASECHK.TRANS64 P1, [R8+URZ+0x36428], R7 ;  /* 0x03642807080095a7 */ /* 0x000ee4000802007f */
[----:B---3--:R-:W-:Y:S05]  /*a870*/  @!P1 BRA `(.L_x_6257) ;  /* 0xfffffffc00f09947 */ /* 0x008fea000383ffff */
[----:B------:R-:W-:Y:S05]  /*a880*/  BRA `(.L_x_6295) ;  /* 0xffffffe4008c7947 */ /* 0x000fea000383ffff */
.L_x_6259:
        /* <DEDUP_REMOVED lines=8> */
.L_x_6261:
[----:B------:R-:W-:-:S07]  /*a910*/  SHF.L.U32 R5, R10, 0x1f, RZ ;  /* 0x0000001f0a057819 */ /* 0x000fce00000006ff */
.L_x_6297:
[----:B--2---:R2:W3:Y:S02]  /*a920*/  SYNCS.PHASECHK.TRANS64.TRYWAIT P1, [R8+URZ+0x36420], R5 ;  /* 0x03642005080075a7 */ /* 0x0044e4000802017f */
[----:B---3--:R-:W-:Y:S05]  /*a930*/  @!P1 NANOSLEEP.SYNCS 0x989680 ;  /* 0x009896800000995d */ /* 0x008fea0003900000 */
[----:B------:R-:W3:Y:S02]  /*a940*/  @!P1 SYNCS.PHASECHK.TRANS64 P1, [R8+URZ+0x36420], R5 ;  /* 0x03642005080095a7 */ /* 0x000ee4000802007f */
[----:B---3--:R-:W-:Y:S05]  /*a950*/  @!P1 BRA `(.L_x_6297) ;  /* 0xfffffffc00f09947 */ /* 0x008fea000383ffff */
[----:B------:R-:W-:Y:S05]  /*a960*/  BRA `(.L_x_6298) ;  /* 0xffffffe800dc7947 */ /* 0x000fea000383ffff */
.L_x_6264:
[----:B--2---:R2:W3:Y:S02]  /*a970*/  SYNCS.PHASECHK.TRANS64.TRYWAIT P1, [R8+URZ+0x36438], R9 ;  /* 0x03643809080075a7 */ /* 0x0044e4000802017f */
[----:B---3--:R-:W-:Y:S05]  /*a980*/  @!P1 NANOSLEEP.SYNCS 0x989680 ;  /* 0x009896800000995d */ /* 0x008fea0003900000 */
[----:B------:R-:W3:Y:S02]  /*a990*/  @!P1 SYNCS.PHASECHK.TRANS64 P1, [R8+URZ+0x36438], R9 ;  /* 0x03643809080095a7 */ /* 0x000ee4000802007f */
[----:B---3--:R-:W-:Y:S05]  /*a9a0*/  @!P1 BRA `(.L_x_6264) ;  /* 0xfffffffc00f09947 */ /* 0x008fea000383ffff */
[----:B------:R-:W-:Y:S05]  /*a9b0*/  BRA `(.L_x_6299) ;  /* 0xffffffec00a87947 */ /* 0x000fea000383ffff */
.L_x_6266:
[----:B-1----:R1:W2:Y:S02]  /*a9c0*/  SYNCS.PHASECHK.TRANS64.TRYWAIT P1, [R8+URZ+0x36428], R5 ;  /* 0x03642805080075a7 */ /* 0x0022a4000802017f */
[----:B--2---:R-:W-:Y:S05]  /*a9d0*/  @!P1 NANOSLEEP.SYNCS 0x989680 ;  /* 0x009896800000995d */ /* 0x004fea0003900000 */
[----:B------:R-:W2:Y:S02]  /*a9e0*/  @!P1 SYNCS.PHASECHK.TRANS64 P1, [R8+URZ+0x36428], R5 ;  /* 0x03642805080095a7 */ /* 0x000ea4000802007f */
[----:B--2---:R-:W-:Y:S05]  /*a9f0*/  @!P1 BRA `(.L_x_6266) ;  /* 0xfffffffc00f09947 */ /* 0x004fea000383ffff */
[----:B------:R-:W-:Y:S05]  /*aa00*/  BRA `(.L_x_6300) ;  /* 0xfffffff000547947 */ /* 0x000fea000383ffff */
.L_x_6268:
[----:B--2---:R2:W3:Y:S02]  /*aa10*/  SYNCS.PHASECHK.TRANS64.TRYWAIT P1, [R8+URZ+0x36438], R3 ;  /* 0x03643803080075a7 */ /* 0x0044e4000802017f */
[----:B---3--:R-:W-:Y:S05]  /*aa20*/  @!P1 NANOSLEEP.SYNCS 0x989680 ;  /* 0x009896800000995d */ /* 0x008fea0003900000 */
[----:B------:R-:W3:Y:S02]  /*aa30*/  @!P1 SYNCS.PHASECHK.TRANS64 P1, [R8+URZ+0x36438], R3 ;  /* 0x03643803080095a7 */ /* 0x000ee4000802007f */
[----:B---3--:R-:W-:Y:S05]  /*aa40*/  @!P1 BRA `(.L_x_6268) ;  /* 0xfffffffc00f09947 */ /* 0x008fea000383ffff */
[----:B------:R-:W-:Y:S05]  /*aa50*/  BRA `(.L_x_6301) ;  /* 0xfffffff400107947 */ /* 0x000fea000383ffff */
.L_x_6270:
[----:B------:R-:W-:Y:S01]  /*aa60*/  BSSY B0, `(.L_x_6302) ;  /* 0x0000006000007945 */ /* 0x000fe20003800000 */
[----:B------:R-:W-:-:S07]  /*aa70*/  IMAD.MOV.U32 R15, RZ, RZ, -0x1 ;  /* 0xffffffffff0f7424 */ /* 0x000fce00078e00ff */
[----:B-1-3--:R-:W-:Y:S05]  /*aa80*/  WARPSYNC.COLLECTIVE R15, `(.L_x_6303) ;  /* 0x000000000f0c7348 */ /* 0x00afea0003c00000 */
[----:B------:R-:W-:Y:S02]  /*aa90*/  ELECT P6, UR62, PT ;  /* 0x00000000003e782f */ /* 0x000fe400038c0000 */
[----:B------:R-:W-:Y:S01]  /*aaa0*/  MOV R14, UR62 ;  /* 0x0000003e000e7c02 */ /* 0x000fe20008000f00 */
[----:B-1-3--:R-:W-:Y:S10]  /*aab0*/  ENDCOLLECTIVE ;  /* 0x000000000000791b */ /* 0x00aff40003800000 */
.L_x_6303:
[----:B------:R-:W-:Y:S05]  /*aac0*/  BSYNC B0 ;  /* 0x0000000000007941 */ /* 0x000fea0003800000 */
.L_x_6302:
[----:B------:R-:W-:Y:S05]  /*aad0*/  BRA `(.L_x_6304) ;  /* 0xfffffff400cc7947 */ /* 0x000fea000383ffff */
.L_x_6272:
[----:B-1----:R1:W2:Y:S02]  /*aae0*/  SYNCS.PHASECHK.TRANS64.TRYWAIT P0, [R9+URZ], R0 ;  /* 0x00000000090075a7 */ /* 0x0022a4000800017f */
[----:B--2---:R-:W-:Y:S05]  /*aaf0*/  @!P0 NANOSLEEP.SYNCS 0x989680 ;  /* 0x009896800000895d */ /* 0x004fea0003900000 */
[----:B------:R-:W2:Y:S02]  /*ab00*/  @!P0 SYNCS.PHASECHK.TRANS64 P0, [R9+URZ], R0 ;  /* 0x00000000090085a7 */ /* 0x000ea4000800007f */
[----:B--2---:R-:W-:Y:S05]  /*ab10*/  @!P0 BRA `(.L_x_6272) ;  /* 0xfffffffc00f08947 */ /* 0x004fea000383ffff */
[----:B------:R-:W-:Y:S05]  /*ab20*/  BRA `(.L_x_6305) ;  /* 0xfffffff8000c7947 */ /* 0x000fea000383ffff */
.L_x_6273:
[----:B--2---:R2:W4:Y:S02]  /*ab30*/  SYNCS.PHASECHK.TRANS64.TRYWAIT P0, [R3+URZ], R2 ;  /* 0x00000002030075a7 */ /* 0x004524000800017f */
[----:B----4-:R-:W-:Y:S05]  /*ab40*/  @!P0 NANOSLEEP.SYNCS 0x989680 ;  /* 0x009896800000895d */ /* 0x010fea0003900000 */
[----:B------:R-:W4:Y:S02]  /*ab50*/  @!P0 SYNCS.PHASECHK.TRANS64 P0, [R3+URZ], R2 ;  /* 0x00000002030085a7 */ /* 0x000f24000800007f */
[----:B----4-:R-:W-:Y:S05]  /*ab60*/  @!P0 BRA `(.L_x_6273) ;  /* 0xfffffffc00f08947 */ /* 0x010fea000383ffff */
[----:B------:R-:W-:Y:S05]  /*ab70*/  BRA `(.L_x_6306) ;  /* 0xfffffff800007947 */ /* 0x000fea000383ffff */
.L_x_6307:
        /* <DEDUP_REMOVED lines=16> */
.L_x_7688:


//--------------------- .text._ZN7cutlass13device_kernelIN5flash11enable_sm90INS1_16FlashAttnBwdSm90INS1_25CollectiveMainloopBwdSm90ILi2ELi1ELi1EN4cute5tupleIJNS5_1CILi1EEES8_S8_EEENS6_IJNS7_ILi64EEENS7_ILi96EEENS7_ILi192EEEEEENS_6half_tEfNS_4arch4Sm90ELb1ELb0ELb0ELb0ELb0ELb0ELb1ELb0ELi3ELi1ELi1ELi1ELb0EEENS1_21CollectiveEpilogueBwdISD_SE_SG_Li384ELb0ELb1ELi3EEENS1_25SingleTileBwdLPTSchedulerILb0ELi96ELb0EEEEEEEEEvNT_6ParamsE --------------------------
	.section	.text._ZN7cutlass13device_kernelIN5flash11enable_sm90INS1_16FlashAttnBwdSm90INS1_25CollectiveMainloopBwdSm90ILi2ELi1ELi1EN4cute5tupleIJNS5_1CILi1EEES8_S8_EEENS6_IJNS7_ILi64EEENS7_ILi96EEENS7_ILi192EEEEEENS_6half_tEfNS_4arch4Sm90ELb1ELb0ELb0ELb0ELb0ELb0ELb1ELb0ELi3ELi1ELi1ELi1ELb0EEENS1_21CollectiveEpilogueBwdISD_SE_SG_Li384ELb0ELb1ELi3EEENS1_25SingleTileBwdLPTSchedulerILb0ELi96ELb0EEEEEEEEEvNT_6ParamsE,"ax",@progbits
	.align	128
.text._ZN7cutlass13device_kernelIN5flash11enable_sm90INS1_16FlashAttnBwdSm90INS1_25CollectiveMainloopBwdSm90ILi2ELi1ELi1EN4cute5tupleIJNS5_1CILi1EEES8_S8_EEENS6_IJNS7_ILi64EEENS7_ILi96EEENS7_ILi192EEEEEENS_6half_tEfNS_4arch4Sm90ELb1ELb0ELb0ELb0ELb0ELb0ELb1ELb0ELi3ELi1ELi1ELi1ELb0EEENS1_21CollectiveEpilogueBwdISD_SE_SG_Li384ELb0ELb1ELi3EEENS1_25SingleTileBwdLPTSchedulerILb0ELi96ELb0EEEEEEEEEvNT_6ParamsE:
        .type           _ZN7cutlass13device_kernelIN5flash11enable_sm90INS1_16FlashAttnBwdSm90INS1_25CollectiveMainloopBwdSm90ILi2ELi1ELi1EN4cute5tupleIJNS5_1CILi1EEES8_S8_EEENS6_IJNS7_ILi64EEENS7_ILi96EEENS7_ILi192EEEEEENS_6half_tEfNS_4arch4Sm90ELb1ELb0ELb0ELb0ELb0ELb0ELb1ELb0ELi3ELi1ELi1ELi1ELb0EEENS1_21CollectiveEpilogueBwdISD_SE_SG_Li384ELb0ELb1ELi3EEENS1_25SingleTileBwdLPTSchedulerILb0ELi96ELb0EEEEEEEEEvNT_6ParamsE,@function
        .size           _ZN7cutlass13device_kernelIN5flash11enable_sm90INS1_16FlashAttnBwdSm90INS1_25CollectiveMainloopBwdSm90ILi2ELi1ELi1EN4cute5tupleIJNS5_1CILi1EEES8_S8_EEENS6_IJNS7_ILi64EEENS7_ILi96EEENS7_ILi192EEEEEENS_6half_tEfNS_4arch4Sm90ELb1ELb0ELb0ELb0ELb0ELb0ELb1ELb0ELi3ELi1ELi1ELi1ELb0EEENS1_21CollectiveEpilogueBwdISD_SE_SG_Li384ELb0ELb1ELi3EEENS1_25SingleTileBwdLPTSchedulerILb0ELi96ELb0EEEEEEEEEvNT_6ParamsE,(.L_x_7689 - _ZN7cutlass13device_kernelIN5flash11enable_sm90INS1_16FlashAttnBwdSm90INS1_25CollectiveMainloopBwdSm90ILi2ELi1ELi1EN4cute5tupleIJNS5_1CILi1EEES8_S8_EEENS6_IJNS7_ILi64EEENS7_ILi96EEENS7_ILi192EEEEEENS_6half_tEfNS_4arch4Sm90ELb1ELb0ELb0ELb0ELb0ELb0ELb1ELb0ELi3ELi1ELi1ELi1ELb0EEENS1_21CollectiveEpilogueBwdISD_SE_SG_Li384ELb0ELb1ELi3EEENS1_25SingleTileBwdLPTSchedulerILb0ELi96ELb0EEEEEEEEEvNT_6ParamsE)
        .other          _ZN7cutlass13device_kernelIN5flash11enable_sm90INS1_16FlashAttnBwdSm90INS1_25CollectiveMainloopBwdSm90ILi2ELi1ELi1EN4cute5tupleIJNS5_1CILi1EEES8_S8_EEENS6_IJNS7_ILi64EEENS7_ILi96EEENS7_ILi192EEEEEENS_6half_tEfNS_4arch4Sm90ELb1ELb0ELb0ELb0ELb0ELb0ELb1ELb0ELi3ELi1ELi1ELi1ELb0EEENS1_21CollectiveEpilogueBwdISD_SE_SG_Li384ELb0ELb1ELi3EEENS1_25SingleTileBwdLPTSchedulerILb0ELi96ELb0EEEEEEEEEvNT_6ParamsE,@"STO_CUDA_ENTRY STV_DEFAULT"
_ZN7cutlass13device_kernelIN5flash11enable_sm90INS1_16FlashAttnBwdSm90INS1_25CollectiveMainloopBwdSm90ILi2ELi1ELi1EN4cute5tupleIJNS5_1CILi1EEES8_S8_EEENS6_IJNS7_ILi64EEENS7_ILi96EEENS7_ILi192EEEEEENS_6half_tEfNS_4arch4Sm90ELb1ELb0ELb0ELb0ELb0ELb0ELb1ELb0ELi3ELi1ELi1ELi1ELb0EEENS1_21CollectiveEpilogueBwdISD_SE_SG_Li384ELb0ELb1ELi3EEENS1_25SingleTileBwdLPTSchedulerILb0ELi96ELb0EEEEEEEEEvNT_6ParamsE:
        /* <DEDUP_REMOVED lines=29> */
.L_x_6309:
[----:B------:R-:W-:Y:S05]  /*01d0*/  BSYNC B0 ;  /* 0x0000000000007941 */ /* 0x000fea0003800000 */
.L_x_6308:
        /* <DEDUP_REMOVED lines=34> */
.L_x_6310:
        /* <DEDUP_REMOVED lines=20> */
.L_x_6311:
[----:B---3--:R-:W-:Y:S01]  /*0540*/  ISETP.NE.AND P0, PT, R2, RZ, PT ;  /* 0x000000ff0200720c */ /* 0x008fe20003f05270 */
[----:B------:R-:W-:Y:S01]  /*0550*/  IMAD.MOV.U32 R2, RZ, RZ, 0x1 ;  /* 0x00000001ff027424 */ /* 0x000fe200078e00ff */
[----:B------:R-:W-:-:S04]  /*0560*/  NOP ;  /* 0x0000000000007918 */ /* 0x000fc80000000000 */
[----:B------:R-:W-:-:S05]  /*0570*/  SEL R2, R2, 0x2, !P0 ;  /* 0x0000000202027807 */ /* 0x000fca0004000000 */
[----:B------:R3:W-:Y:S01]  /*0580*/  STL [R1+0x8], R2 ;  /* 0x0000080201007387 */ /* 0x0007e20000100800 */
[----:B-12-4-:R-:W-:Y:S06]  /*0590*/  BAR.SYNC.DEFER_BLOCKING 0x0 ;  /* 0x0000000000007b1d */ /* 0x016fec0000010000 */
[----:B------:R-:W-:Y:S05]  /*05a0*/  @!P0 BRA `(.L_x_6312) ;  /* 0x00000054000c8947 */ /* 0x000fea0003800000 */
.L_x_6313:
        /* <DEDUP_REMOVED lines=32> */
.L_x_6314:
[----:B------:R-:W-:Y:S01]  /*07b0*/  ULDC UR7, c[0x0][0xb44] ;  /* 0x0002d10000077ab9 */ /* 0x000fe20000000800 */
[----:B------:R-:W-:Y:S01]  /*07c0*/  UMOV UR38, UR10 ;  /* 0x0000000a00267c82 */ /* 0x000fe20008000000 */
[----:B------:R-:W-:-:S11]  /*07d0*/  UISETP.NE.AND UP0, UPT, UR7, 0x1, UPT ;  /* 0x000000010700788c */ /* 0x000fd6000bf05270 */
[----:B------:R-:W-:Y:S02]  /*07e0*/  @UP0 ULDC.64 UR8, c[0x0][0xb48] ;  /* 0x0002d20000080ab9 */ /* 0x000fe40000000a00 */
[----:B------:R-:W-:-:S04]  /*07f0*/  UIMAD.WIDE.U32 UR4, UR10, UR8, URZ ;  /* 0x000000080a0472a5 */ /* 0x000fc8000f8e003f */
[----:B------:R-:W-:-:S04]  /*0800*/  @UP0 USHF.R.U32.HI UR38, URZ, UR9, UR5 ;  /* 0x000000093f260299 */ /* 0x000fc80008011605 */
[----:B------:R-:W-:-:S12]  /*0810*/  UIMAD UR4, UR38, UR7, URZ ;  /* 0x00000007260472a4 */ /* 0x000fd8000f8e023f */
.L_x_6315:
        /* <DEDUP_REMOVED lines=102> */
.L_x_6318:
        /* <DEDUP_REMOVED lines=15> */
.L_x_6317:
        /* <DEDUP_REMOVED lines=20> */
.L_x_6320:
        /* <DEDUP_REMOVED lines=15> */
.L_x_6319:
        /* <DEDUP_REMOVED lines=8> */
.L_x_6434:
        /* <DEDUP_REMOVED lines=19> */
.L_x_6322:
        /* <DEDUP_REMOVED lines=32> */
[----:B------:R-:W-:Y:S01]  /*1550*/  SHF.R.U32.HI R7, RZ, 0x3, R7 ;  /* 0x00000003ff077819 */ /* 0x000fe20000011607 */
[----:B------:R-:W-:Y:S01]  /*1560*/  IMAD.IADD R11, R0, 0x1, -R11 ;  /* 0x00000001000b7824 */ /* 0x000fe200078e0a0b */
[--C-:B------:R-:W-:Y:S01]  /*1570*/  SHF.R.S32.HI R5, RZ, 0x2, R2.reuse ;  /* 0x00000002ff057819 */ /* 0x100fe20000011402 */
[----:B------:R-:W-:Y:S01]  /*1580*/  IMAD R9, R12, 0x200, R9 ;  /* 0x000002000c097824 */ /* 0x000fe200078e0209 */
[----:B------:R-:W-:Y:S01]  /*1590*/  SHF.R.S32.HI R6, RZ, 0x1f, R2 ;  /* 0x0000001fff067819 */ /* 0x000fe20000011402 */
[----:B------:R-:W-:Y:S01]  /*15a0*/  IMAD R11, R20, 0x10, R11 ;  /* 0x00000010140b7824 */ /* 0x000fe200078e020b */
[----:B------:R-:W-:Y:S01]  /*15b0*/  LOP3.LUT R14, R14, R7, RZ, 0x3c, !PT ;  /* 0x000000070e0e7212 */ /* 0x000fe200078e3cff */
[----:B-1----:R-:W-:Y:S01]  /*15c0*/  IMAD R13, R13, 0x400, R0 ;  /* 0x000004000d0d7824 */ /* 0x002fe200078e0200 */
[----:B------:R-:W-:Y:S01]  /*15d0*/  LEA.HI R6, R6, R5, RZ, 0x3 ;  /* 0x0000000506067211 */ /* 0x000fe200078f18ff */
[----:B------:R-:W-:Y:S01]  /*15e0*/  IMAD.MOV.U32 R12, RZ, RZ, 0x20 ;  /* 0x00000020ff0c7424 */ /* 0x000fe200078e00ff */
[----:B------:R-:W-:Y:S01]  /*15f0*/  LEA.HI R3, R3, R0, RZ, 0x5 ;  /* 0x0000000003037211 */ /* 0x000fe200078f28ff */
[----:B------:R-:W-:Y:S01]  /*1600*/  IMAD.IADD R9, R9, 0x1, R14 ;  /* 0x0000000109097824 */ /* 0x000fe200078e020e */
[----:B------:R-:W-:Y:S01]  /*1610*/  LOP3.LUT R6, R6, 0xfffffff8, RZ, 0xc0, !PT ;  /* 0xfffffff806067812 */ /* 0x000fe200078ec0ff */
[----:B------:R-:W-:Y:S01]  /*1620*/  IMAD.SHL.U32 R0, R13, 0x4, RZ ;  /* 0x000000040d007824 */ /* 0x000fe200078e00ff */
        /* <DEDUP_REMOVED lines=59> */
[----:B------:R-:W-:Y:S02]  /*19e0*/  IADD3 R17, R12, 0x30400, R11 ;  /* 0x000304000c117810 */ /* 0x000fe40007ffe00b */
[----:B---3--:R-:W-:-:S07]  /*19f0*/  LOP3.LUT R10, R15, 0x1, RZ, 0xfc, !PT ;  /* 0x000000010f0a7812 */ /* 0x008fce00078efcff */
.L_x_6334:
[----:B------:R-:W-:Y:S01]  /*1a00*/  ISETP.NE.AND P0, PT, R10, 0x3, PT ;  /* 0x000000030a00780c */ /* 0x000fe20003f05270 */
[----:B------:R-:W-:-:S12]  /*1a10*/  YIELD ;  /* 0x0000000000007946 */ /* 0x000fd80003800000 */
[----:B-1----:R-:W-:Y:S05]  /*1a20*/  @!P0 BRA `(.L_x_6324) ;  /* 0x0000000000048947 */ /* 0x002fea0003800000 */
[----:B------:R-:W-:Y:S01]  /*1a30*/  BPT.TRAP 0x1 ;  /* 0x000000040000795c */ /* 0x000fe20000300000 */
.L_x_6324:
[----:B------:R-:W-:Y:S02]  /*1a40*/  LEA R3, R2, UR37, 0x3 ;  /* 0x0000002502037c11 */ /* 0x000fe4000f8e18ff */
[----:B------:R-:W-:-:S04]  /*1a50*/  SHF.L.U32 R12, R7, 0x1f, RZ ;  /* 0x0000001f070c7819 */ /* 0x000fc800000006ff */
[----:B------:R1:W2:Y:S01]  /*1a60*/  SYNCS.PHASECHK.TRANS64.TRYWAIT P1, [R3+URZ+0x36410], R12 ;  /* 0x0364100c030075a7 */ /* 0x0002a2000802017f */
[----:B------:R-:W-:Y:S05]  /*1a70*/  @!P0 BRA `(.L_x_6325) ;  /* 0x0000000000048947 */ /* 0x000fea0003800000 */
[----:B------:R-:W-:Y:S01]  /*1a80*/  BPT.TRAP 0x1 ;  /* 0x000000040000795c */ /* 0x000fe20000300000 */
.L_x_6325:
[----:B--2---:R-:W-:Y:S05]  /*1a90*/  @P1 BRA `(.L_x_6326) ;  /* 0x0000000000081947 */ /* 0x004fea0003800000 */
[----:B------:R-:W2:Y:S02]  /*1aa0*/  SYNCS.PHASECHK.TRANS64.TRYWAIT P1, [R3+URZ+0x36410], R12 ;  /* 0x0364100c030075a7 */ /* 0x000ea4000802017f */
[----:B--2---:R-:W-:Y:S05]  /*1ab0*/  @!P1 BRA `(.L_x_6327) ;  /* 0x0000007800749947 */ /* 0x004fea0003800000 */
.L_x_6326:
        /* <DEDUP_REMOVED lines=103> */
.L_x_6328:
[----:B------:R-:W-:-:S04]  /*2130*/  SHF.L.U32 R14, R5, 0x1f, RZ ;  /* 0x0000001f050e7819 */ /* 0x000fc800000006ff */
[----:B------:R4:W1:Y:S01]  /*2140*/  SYNCS.PHASECHK.TRANS64.TRYWAIT P1, [UR37+0x36430], R14 ;  /* 0x0364300eff0075a7 */ /* 0x0008620008020165 */
[----:B------:R-:W-:Y:S05]  /*2150*/  @!P0 BRA `(.L_x_6329) ;  /* 0x0000000000048947 */ /* 0x000fea0003800000 */
[----:B------:R-:W-:Y:S01]  /*2160*/  BPT.TRAP 0x1 ;  /* 0x000000040000795c */ /* 0x000fe20000300000 */
.L_x_6329:
[----:B-1----:R-:W-:Y:S05]  /*2170*/  @P1 BRA `(.L_x_6330) ;  /* 0x0000000000081947 */ /* 0x002fea0003800000 */
[----:B------:R-:W1:Y:S02]  /*2180*/  SYNCS.PHASECHK.TRANS64.TRYWAIT P1, [UR37+0x36430], R14 ;  /* 0x0364300eff0075a7 */ /* 0x000e640008020165 */
[----:B-1----:R-:W-:Y:S05]  /*2190*/  @!P1 BRA `(.L_x_6331) ;  /* 0x0000007000d09947 */ /* 0x002fea0003800000 */
.L_x_6330:
[----:B------:R-:W-:Y:S01]  /*21a0*/  UIADD3 UR5, UR37, 0x2a000, URZ ;  /* 0x0002a00025057890 */ /* 0x000fe2000fffe03f */
[----:B------:R-:W-:Y:S01]  /*21b0*/  WARPGROUP.ARRIVE ;  /* 0x00000000000079c5 */ /* 0x000fe20000000000 */
[----:B------:R-:W-:Y:S01]  /*21c0*/  UIADD3 UR4, UR4, 0x9000, URZ ;  /* 0x0000900004047890 */ /* 0x000fe2000fffe03f */
[----:B------:R-:W-:Y:S01]  /*21d0*/  IMAD R21, R16, 0x40, R6 ;  /* 0x0000004010157824 */ /* 0x000fe200078e0206 */
[----:B------:R-:W-:Y:S02]  /*21e0*/  USHF.R.U32.HI UR6, URZ, 0x4, UR5 ;  /* 0x000000043f067899 */ /* 0x000fe40008011605 */
[----:B------:R-:W-:Y:S02]  /*21f0*/  USHF.R.U32.HI UR4, URZ, 0x4, UR4 ;  /* 0x000000043f047899 */ /* 0x000fe40008011604 */
[----:B------:R-:W-:Y:S01]  /*2200*/  ULOP3.LUT UR7, UR6, 0x3fff, URZ, 0xc0, !UPT ;  /* 0x00003fff06077892 */ /* 0x000fe2000f8ec03f */
[----:B------:R-:W-:Y:S01]  /*2210*/  VIADDMNMX R22, R21, R8, R9, PT ;  /* 0x0000000815167246 */ /* 0x000fe20003800109 */
[----:B------:R-:W-:-:S02]  /*2220*/  ULOP3.LUT UR6, UR4, 0x3fff, URZ, 0xc0, !UPT ;  /* 0x00003fff04067892 */ /* 0x000fc4000f8ec03f */
[----:B------:R-:W-:Y:S01]  /*2230*/  ULOP3.LUT UR4, UR7, 0x10000, URZ, 0xfc, !UPT ;  /* 0x0001000007047892 */ /* 0x000fe2000f8efc3f */
[C---:B------:R-:W-:Y:S01]  /*2240*/  ISETP.GT.AND P1, PT, R22.reuse, RZ, PT ;  /* 0x000000ff1600720c */ /* 0x040fe20003f24270 */
[----:B------:R-:W-:Y:S01]  /*2250*/  ULOP3.LUT UR6, UR6, 0x10000, URZ, 0xfc, !UPT ;  /* 0x0001000006067892 */ /* 0x000fe2000f8efc3f */
[----:B------:R-:W-:Y:S01]  /*2260*/  ISETP.GT.AND P2, PT, R22, 0x18, PT ;  /* 0x000000181600780c */ /* 0x000fe20003f44270 */
[----:B------:R-:W-:Y:S01]  /*2270*/  UMOV UR9, 0x40000040 ;  /* 0x4000004000097882 */ /* 0x000fe20000000000 */
[----:B------:R-:W-:Y:S01]  /*2280*/  UMOV UR11, 0x40000040 ;  /* 0x40000040000b7882 */ /* 0x000fe20000000000 */
[----:B------:R-:W-:Y:S01]  /*2290*/  FSEL R136, R136, -INF , P1 ;  /* 0xff80000088887808 */ /* 0x000fe20000800000 */
[----:B------:R-:W-:Y:S01]  /*22a0*/  UMOV UR8, UR4 ;  /* 0x0000000400087c82 */ /* 0x000fe20008000000 */
[C---:B------:R-:W-:Y:S01]  /*22b0*/  ISETP.GT.AND P1, PT, R22.reuse, 0x1, PT ;  /* 0x000000011600780c */ /* 0x040fe20003f24270 */
[----:B------:R-:W-:Y:S01]  /*22c0*/  UMOV UR10, UR6 ;  /* 0x00000006000a7c82 */ /* 0x000fe20008000000 */
[C---:B------:R-:W-:Y:S01]  /*22d0*/  ISETP.GT.AND P3, PT, R22.reuse, 0x19, PT ;  /* 0x000000191600780c */ /* 0x040fe20003f64270 */
[----:B------:R-:W-:Y:S01]  /*22e0*/  HGMMA.64x32x16.F32 R120, gdesc[UR8], RZ, !UPT, gsb0 ;  /* 0x00600000087879f0 */ /* 0x000fe2000c0008ff */
[----:B------:R-:W-:Y:S01]  /*22f0*/  UIADD3 UR10, UR6, 0x2, URZ ;  /* 0x00000002060a7890 */ /* 0x000fe2000fffe03f */
[----:B----4-:R-:W-:Y:S01]  /*2300*/  FSEL R14, R137, -INF , P1 ;  /* 0xff800000890e7808 */ /* 0x010fe20000800000 */
[----:B------:R-:W-:Y:S01]  /*2310*/  UIADD3 UR8, UR4, 0x2, URZ ;  /* 0x0000000204087890 */ /* 0x000fe2000fffe03f */
[----:B------:R-:W-:Y:S01]  /*2320*/  ISETP.GT.AND P1, PT, R22, 0x8, PT ;  /* 0x000000081600780c */ /* 0x000fe20003f24270 */
[----:B------:R-:W-:Y:S01]  /*2330*/  UMOV UR11, 0x40000040 ;  /* 0x40000040000b7882 */ /* 0x000fe20000000000 */
[----:B------:R-:W-:Y:S01]  /*2340*/  UMOV UR9, 0x40000040 ;  /* 0x4000004000097882 */ /* 0x000fe20000000000 */
[--C-:B--2---:R-:W-:Y:S01]  /*2350*/  FFMA.FTZ R13, R136, UR40, -R23.reuse ;  /* 0x00000028880d7c23 */ /* 0x104fe20008010817 */
[----:B------:R-:W-:Y:S01]  /*2360*/  FSEL R140, R140, -INF , P1 ;  /* 0xff8000008c8c7808 */ /* 0x000fe20000800000 */
[--C-:B------:R-:W-:Y:S01]  /*2370*/  FFMA.FTZ R14, R14, UR40, -R23.reuse ;  /* 0x000000280e0e7c23 */ /* 0x100fe20008010817 */
[----:B------:R-:W-:Y:S01]  /*2380*/  ISETP.GT.AND P1, PT, R22, 0x9, PT ;  /* 0x000000091600780c */ /* 0x000fe20003f24270 */
[----:B------:R-:W-:Y:S01]  /*2390*/  UMOV UR7, 0x80000020 ;  /* 0x8000002000077882 */ /* 0x000fe20000000000 */
[----:B------:R-:W-:Y:S01]  /*23a0*/  FSEL R148, R148, -INF , P2 ;  /* 0xff80000094947808 */ /* 0x000fe20001000000 */
[--C-:B------:R-:W-:Y:S01]  /*23b0*/  FFMA.FTZ R15, R140, UR40, -R23.reuse ;  /* 0x000000288c0f7c23 */ /* 0x100fe20008010817 */
[----:B------:R-:W-:Y:S01]  /*23c0*/  FSEL R20, R141, -INF , P1 ;  /* 0xff8000008d147808 */ /* 0x000fe20000800000 */
[----:B------:R-:W1:Y:S01]  /*23d0*/  MUFU.EX2 R13, R13 ;  /* 0x0000000d000d7308 */ /* 0x000e620000000800 */
[----:B------:R-:W-:Y:S01]  /*23e0*/  ISETP.GT.AND P1, PT, R22, 0x10, PT ;  /* 0x000000101600780c */ /* 0x000fe20003f24270 */
[--C-:B------:R-:W-:Y:S01]  /*23f0*/  FFMA.FTZ R148, R148, UR40, -R23.reuse ;  /* 0x0000002894947c23 */ /* 0x100fe20008010817 */
[----:B------:R-:W-:Y:S01]  /*2400*/  FSEL R140, R149, -INF , P3 ;  /* 0xff800000958c7808 */ /* 0x000fe20001800000 */
[----:B------:R-:W-:Y:S01]  /*2410*/  FFMA.FTZ R136, R20, UR40, -R23 ;  /* 0x0000002814887c23 */ /* 0x000fe20008010817 */
[----:B------:R-:W-:-:S02]  /*2420*/  FSEL R144, R144, -INF , P1 ;  /* 0xff80000090907808 */ /* 0x000fc40000800000 */
[----:B------:R-:W-:Y:S01]  /*2430*/  ISETP.GT.AND P1, PT, R22, 0x11, PT ;  /* 0x000000111600780c */ /* 0x000fe20003f24270 */
[----:B------:R-:W2:Y:S01]  /*2440*/  MUFU.EX2 R14, R14 ;  /* 0x0000000e000e7308 */ /* 0x000ea20000000800 */
[----:B------:R-:W-:Y:S01]  /*2450*/  LEA R149, R6, UR37, 0x2 ;  /* 0x0000002506957c11 */ /* 0x000fe2000f8e10ff */
[----:B------:R-:W-:Y:S01]  /*2460*/  FFMA.FTZ R20, R144, UR40, -R23 ;  /* 0x0000002890147c23 */ /* 0x000fe20008010817 */
[----:B------:R-:W-:-:S05]  /*2470*/  FSEL R22, R145, -INF , P1 ;  /* 0xff80000091167808 */ /* 0x000fca0000800000 */
[----:B------:R-:W-:Y:S01]  /*2480*/  FFMA.FTZ R144, R22, UR40, -R23 ;  /* 0x0000002816907c23 */ /* 0x000fe20008010817 */
[----:B------:R-:W-:Y:S01]  /*2490*/  IADD3 R22, R8, 0x8, R21 ;  /* 0x0000000808167810 */ /* 0x000fe20007ffe015 */
[----:B------:R-:W-:Y:S01]  /*24a0*/  FFMA.FTZ R23, R140, UR40, -R23 ;  /* 0x000000288c177c23 */ /* 0x000fe20008010817 */
[----:B------:R-:W4:Y:S02]  /*24b0*/  MUFU.EX2 R15, R15 ;  /* 0x0000000f000f7308 */ /* 0x000f240000000800 */
[----:B------:R-:W-:-:S04]  /*24c0*/  VIMNMX R137, R9, R22, PT ;  /* 0x0000001609897248 */ /* 0x000fc80003fe0100 */
[C---:B------:R-:W-:Y:S02]  /*24d0*/  ISETP.GT.AND P1, PT, R137.reuse, RZ, PT ;  /* 0x000000ff8900720c */ /* 0x040fe40003f24270 */
[----:B------:R5:W-:Y:S01]  /*24e0*/  MUFU.EX2 R21, R144 ;  /* 0x0000009000157308 */ /* 0x000be20000000800 */
[C---:B------:R-:W-:Y:S02]  /*24f0*/  ISETP.GT.AND P2, PT, R137.reuse, 0x18, PT ;  /* 0x000000188900780c */ /* 0x040fe40003f44270 */
[----:B------:R-:W-:Y:S02]  /*2500*/  FSEL R141, R138, -INF , P1 ;  /* 0xff8000008a8d7808 */ /* 0x000fe40000800000 */
[C---:B------:R-:W-:Y:S02]  /*2510*/  ISETP.GT.AND P1, PT, R137.reuse, 0x1, PT ;  /* 0x000000018900780c */ /* 0x040fe40003f24270 */
[----:B------:R-:W-:Y:S01]  /*2520*/  ISETP.GT.AND P3, PT, R137, 0x19, PT ;  /* 0x000000198900780c */ /* 0x000fe20003f64270 */
[----:B---3--:R-:W-:Y:S01]  /*2530*/  FFMA.FTZ R138, R141, UR40, -R12 ;  /* 0x000000288d8a7c23 */ /* 0x008fe2000801080c */
[----:B------:R-:W-:Y:S01]  /*2540*/  FSEL R139, R139, -INF , P1 ;  /* 0xff8000008b8b7808 */ /* 0x000fe20000800000 */
[----:B------:R-:W3:Y:S01]  /*2550*/  MUFU.EX2 R136, R136 ;  /* 0x0000008800887308 */ /* 0x000ee20000000800 */
[----:B------:R-:W-:-:S02]  /*2560*/  ISETP.GT.AND P1, PT, R137, 0x8, PT ;  /* 0x000000088900780c */ /* 0x000fc40003f24270 */
[----:B------:R-:W-:Y:S01]  /*2570*/  FSEL R151, R151, -INF , P3 ;  /* 0xff80000097977808 */ /* 0x000fe20001800000 */
[--C-:B------:R-:W-:Y:S01]  /*2580*/  FFMA.FTZ R139, R139, UR40, -R12.reuse ;  /* 0x000000288b8b7c23 */ /* 0x100fe2000801080c */
[----:B------:R-:W-:Y:S02]  /*2590*/  FSEL R141, R142, -INF , P1 ;  /* 0xff8000008e8d7808 */ /* 0x000fe40000800000 */
[----:B------:R-:W-:Y:S01]  /*25a0*/  ISETP.GT.AND P1, PT, R137, 0x9, PT ;  /* 0x000000098900780c */ /* 0x000fe20003f24270 */
[----:B------:R-:W-:Y:S02]  /*25b0*/  WARPGROUP.DEPBAR.LE gsb0, 0x0 ;  /* 0x00008000000079c5 */ /* 0x000fe40000010000 */
[----:B------:R-:W-:Y:S01]  /*25c0*/  WARPGROUP.ARRIVE ;  /* 0x00000000000079c5 */ /* 0x000fe20000000000 */
[----:B------:R-:W-:Y:S01]  /*25d0*/  FSEL R143, R143, -INF , P1 ;  /* 0xff8000008f8f7808 */ /* 0x000fe20000800000 */
[--C-:B------:R-:W-:Y:S01]  /*25e0*/  FFMA.FTZ R141, R141, UR40, -R12.reuse ;  /* 0x000000288d8d7c23 */ /* 0x100fe2000801080c */
[----:B------:R-:W-:Y:S01]  /*25f0*/  ISETP.GT.AND P1, PT, R137, 0x10, PT ;  /* 0x000000108900780c */ /* 0x000fe20003f24270 */
[----:B------:R1:W-:Y:S02]  /*2600*/  MUFU.EX2 R22, R148 ;  /* 0x0000009400167308 */ /* 0x0003e40000000800 */
[----:B------:R-:W-:Y:S01]  /*2610*/  HGMMA.64x32x16.F32 R120, gdesc[UR8], R120, gsb0 ;  /* 0x00600000087879f0 */ /* 0x000fe20008000878 */
[----:B------:R-:W-:Y:S01]  /*2620*/  UIADD3 UR10, UR6, 0x4, URZ ;  /* 0x00000004060a7890 */ /* 0x000fe2000fffe03f */
[--C-:B-----5:R-:W-:Y:S01]  /*2630*/  FFMA.FTZ R144, R143, UR40, -R12.reuse ;  /* 0x000000288f907c23 */ /* 0x120fe2000801080c */
[----:B------:R-:W-:Y:S01]  /*2640*/  UIADD3 UR8, UR4, 0x4, URZ ;  /* 0x0000000404087890 */ /* 0x000fe2000fffe03f */
[----:B------:R-:W-:Y:S01]  /*2650*/  FSEL R143, R146, -INF , P1 ;  /* 0xff800000928f7808 */ /* 0x000fe20000800000 */
[----:B------:R-:W-:Y:S01]  /*2660*/  UMOV UR11, 0x40000040 ;  /* 0x40000040000b7882 */ /* 0x000fe20000000000 */
[----:B------:R-:W-:Y:S01]  /*2670*/  UMOV UR9, 0x40000040 ;  /* 0x4000004000097882 */ /* 0x000fe20000000000 */
[----:B------:R-:W-:Y:S01]  /*2680*/  ISETP.GT.AND P1, PT, R137, 0x11, PT ;  /* 0x000000118900780c */ /* 0x000fe20003f24270 */
[--C-:B------:R-:W-:Y:S01]  /*2690*/  FFMA.FTZ R146, R151, UR40, -R12.reuse ;  /* 0x0000002897927c23 */ /* 0x100fe2000801080c */
[----:B------:R-:W-:Y:S01]  /*26a0*/  FFMA.FTZ R137, R143, UR40, -R12 ;  /* 0x000000288f897c23 */ /* 0x000fe2000801080c */
[----:B------:R-:W-:Y:S01]  /*26b0*/  FSEL R143, R150, -INF , P2 ;  /* 0xff800000968f7808 */ /* 0x000fe20001000000 */
[----:B------:R-:W-:Y:S01]  /*26c0*/  MUFU.EX2 R141, R141 ;  /* 0x0000008d008d7308 */ /* 0x000fe20000000800 */
[----:B------:R-:W-:-:S05]  /*26d0*/  FSEL R147, R147, -INF , P1 ;  /* 0xff80000093937808 */ /* 0x000fca0000800000 */
[--C-:B------:R-:W-:Y:S01]  /*26e0*/  FFMA.FTZ R142, R147, UR40, -R12.reuse ;  /* 0x00000028938e7c23 */ /* 0x100fe2000801080c */
[----:B------:R-:W-:Y:S01]  /*26f0*/  FFMA.FTZ R147, R143, UR40, -R12 ;  /* 0x000000288f937c23 */ /* 0x000fe2000801080c */
[----:B------:R-:W5:Y:S08]  /*2700*/  MUFU.EX2 R144, R144 ;  /* 0x0000009000907308 */ /* 0x000f700000000800 */
[----:B------:R-:W-:Y:S08]  /*2710*/  MUFU.EX2 R138, R138 ;  /* 0x0000008a008a7308 */ /* 0x000ff00000000800 */
[----:B------:R-:W5:Y:S08]  /*2720*/  MUFU.EX2 R139, R139 ;  /* 0x0000008b008b7308 */ /* 0x000f700000000800 */
[----:B------:R-:W5:Y:S08]  /*2730*/  MUFU.EX2 R20, R20 ;  /* 0x0000001400147308 */ /* 0x000f700000000800 */
[----:B------:R-:W5:Y:S08]  /*2740*/  MUFU.EX2 R23, R23 ;  /* 0x0000001700177308 */ /* 0x000f700000000800 */
[----:B------:R-:W-:Y:S01]  /*2750*/  MUFU.EX2 R137, R137 ;  /* 0x0000008900897308 */ /* 0x000fe20000000800 */
[----:B------:R-:W-:-:S02]  /*2760*/  WARPGROUP.DEPBAR.LE gsb0, 0x0 ;  /* 0x00008000000079c5 */ /* 0x000fc40000010000 */
[----:B------:R-:W-:-:S05]  /*2770*/  WARPGROUP.ARRIVE ;  /* 0x00000000000079c5 */ /* 0x000fca0000000000 */
[----:B------:R-:W5:Y:S01]  /*2780*/  MUFU.EX2 R142, R142 ;  /* 0x0000008e008e7308 */ /* 0x000f620000000800 */
        /* <DEDUP_REMOVED lines=77> */
[----:B------:R2:W4:Y:S02]  /*2c60*/  LDS R140, [R149+0x30220] ;  /* 0x03022000958c7984 */ /* 0x0005240000000800 */
[--C-:B--2---:R-:W-:Y:S01]  /*2c70*/  FADD.FTZ R149, R121, -R145.reuse ;  /* 0x8000009179957221 */ /* 0x104fe20000010000 */
[--C-:B------:R-:W-:Y:S01]  /*2c80*/  FADD.FTZ R121, R128, -R145.reuse ;  /* 0x8000009180797221 */ /* 0x100fe20000010000 */
[--C-:B-1----:R-:W-:Y:S01]  /*2c90*/  FADD.FTZ R148, R133, -R145.reuse ;  /* 0x8000009185947221 */ /* 0x102fe20000010000 */
[----:B------:R-:W-:Y:S01]  /*2ca0*/  MUFU.EX2 R128, R147 ;  /* 0x0000009300807308 */ /* 0x000fe20000000800 */
[--C-:B------:R-:W-:Y:S01]  /*2cb0*/  FADD.FTZ R12, R120, -R145.reuse ;  /* 0x80000091780c7221 */ /* 0x100fe20000010000 */
[--C-:B------:R-:W-:Y:S01]  /*2cc0*/  FADD.FTZ R150, R124, -R145.reuse ;  /* 0x800000917c967221 */ /* 0x100fe20000010000 */
[--C-:B------:R-:W-:Y:S01]  /*2cd0*/  FADD.FTZ R151, R125, -R145.reuse ;  /* 0x800000917d977221 */ /* 0x100fe20000010000 */
[--C-:B------:R-:W-:Y:S01]  /*2ce0*/  FADD.FTZ R120, R129, -R145.reuse ;  /* 0x8000009181787221 */ /* 0x100fe20000010000 */
[----:B------:R-:W-:Y:S01]  /*2cf0*/  FADD.FTZ R143, R132, -R145 ;  /* 0x80000091848f7221 */ /* 0x000fe20000010000 */
[--C-:B----4-:R-:W-:Y:S01]  /*2d00*/  FADD.FTZ R145, R122, -R140.reuse ;  /* 0x8000008c7a917221 */ /* 0x110fe20000010000 */
[----:B------:R-:W-:Y:S01]  /*2d10*/  FMUL.FTZ R124, R13, R12 ;  /* 0x0000000c0d7c7220 */ /* 0x000fe20000410000 */
[----:B------:R-:W1:Y:S01]  /*2d20*/  MUFU.EX2 R133, R146 ;  /* 0x0000009200857308 */ /* 0x000e620000000800 */
[--C-:B------:R-:W-:Y:S01]  /*2d30*/  FADD.FTZ R122, R123, -R140.reuse ;  /* 0x8000008c7b7a7221 */ /* 0x100fe20000010000 */
[--C-:B------:R-:W-:Y:S01]  /*2d40*/  FADD.FTZ R126, R126, -R140.reuse ;  /* 0x8000008c7e7e7221 */ /* 0x100fe20000010000 */
[C---:B------:R-:W-:Y:S01]  /*2d50*/  FMUL.FTZ R125, R14.reuse, R149 ;  /* 0x000000950e7d7220 */ /* 0x040fe20000410000 */
[----:B------:R-:W-:Y:S01]  /*2d60*/  F2FP.F16.F32.PACK_AB R12, R14, R13 ;  /* 0x0000000d0e0c723e */ /* 0x000fe200000000ff */
[--C-:B------:R-:W-:Y:S01]  /*2d70*/  FADD.FTZ R123, R127, -R140.reuse ;  /* 0x8000008c7f7b7221 */ /* 0x100fe20000010000 */
[----:B------:R-:W-:Y:S01]  /*2d80*/  FMUL.FTZ R132, R15, R150 ;  /* 0x000000960f847220 */ /* 0x000fe20000410000 */
[----:B---3--:R-:W-:Y:S01]  /*2d90*/  F2FP.F16.F32.PACK_AB R14, R136, R15 ;  /* 0x0000000f880e723e */ /* 0x008fe200000000ff */
[--C-:B------:R-:W-:Y:S01]  /*2da0*/  FADD.FTZ R130, R130, -R140.reuse ;  /* 0x8000008c82827221 */ /* 0x100fe20000010000 */
[----:B-----5:R-:W-:Y:S01]  /*2db0*/  F2FP.F16.F32.PACK_AB R15, R144, R141 ;  /* 0x0000008d900f723e */ /* 0x020fe200000000ff */
[--C-:B------:R-:W-:Y:S01]  /*2dc0*/  FADD.FTZ R131, R131, -R140.reuse ;  /* 0x8000008c83837221 */ /* 0x100fe20000010000 */
[--C-:B------:R-:W-:Y:S01]  /*2dd0*/  FADD.FTZ R127, R134, -R140.reuse ;  /* 0x8000008c867f7221 */ /* 0x100fe20000010000 */
[----:B------:R-:W-:Y:S01]  /*2de0*/  F2FP.F16.F32.PACK_AB R13, R139, R138 ;  /* 0x0000008a8b0d723e */ /* 0x000fe200000000ff */
[----:B------:R-:W-:Y:S01]  /*2df0*/  BAR.SYNC.DEFER_BLOCKING 0x9, 0x180 ;  /* 0x0246000000007b1d */ /* 0x000fe20000010000 */
[----:B------:R-:W-:Y:S01]  /*2e00*/  FADD.FTZ R140, R135, -R140 ;  /* 0x8000008c878c7221 */ /* 0x000fe20000010000 */
[----:B------:R-:W-:Y:S01]  /*2e10*/  FMUL.FTZ R141, R141, R126 ;  /* 0x0000007e8d8d7220 */ /* 0x000fe20000410000 */
[----:B------:R-:W-:Y:S01]  /*2e20*/  FMUL.FTZ R139, R139, R122 ;  /* 0x0000007a8b8b7220 */ /* 0x000fe20000410000 */
[----:B------:R-:W-:Y:S01]  /*2e30*/  FMUL.FTZ R144, R144, R123 ;  /* 0x0000007b90907220 */ /* 0x000fe20000410000 */
[----:B------:R-:W-:Y:S01]  /*2e40*/  FMUL.FTZ R126, R20, R121 ;  /* 0x00000079147e7220 */ /* 0x000fe20000410000 */
[C---:B------:R-:W-:Y:S01]  /*2e50*/  FMUL.FTZ R135, R21.reuse, R120 ;  /* 0x0000007815877220 */ /* 0x040fe20000410000 */
[----:B------:R-:W-:Y:S01]  /*2e60*/  F2FP.F16.F32.PACK_AB R120, R21, R20 ;  /* 0x000000141578723e */ /* 0x000fe200000000ff */
[----:B------:R-:W-:Y:S01]  /*2e70*/  FMUL.FTZ R129, R136, R151 ;  /* 0x0000009788817220 */ /* 0x000fe20000410000 */
[C---:B------:R-:W-:Y:S01]  /*2e80*/  F2FP.F16.F32.PACK_AB R122, R23.reuse, R22 ;  /* 0x00000016177a723e */ /* 0x040fe200000000ff */
[----:B------:R-:W-:Y:S01]  /*2e90*/  FMUL.FTZ R138, R138, R145 ;  /* 0x000000918a8a7220 */ /* 0x000fe20000410000 */
[----:B------:R-:W-:Y:S01]  /*2ea0*/  F2FP.F16.F32.PACK_AB R121, R142, R137 ;  /* 0x000000898e79723e */ /* 0x000fe200000000ff */
[----:B------:R-:W-:Y:S01]  /*2eb0*/  FMUL.FTZ R148, R23, R148 ;  /* 0x0000009417947220 */ /* 0x000fe20000410000 */
[----:B-1----:R-:W-:Y:S01]  /*2ec0*/  F2FP.F16.F32.PACK_AB R123, R133, R128 ;  /* 0x00000080857b723e */ /* 0x002fe200000000ff */
[----:B------:R-:W-:Y:S01]  /*2ed0*/  FMUL.FTZ R143, R22, R143 ;  /* 0x0000008f168f7220 */ /* 0x000fe20000410000 */
[----:B------:R-:W-:Y:S01]  /*2ee0*/  FMUL.FTZ R21, R137, R130 ;  /* 0x0000008289157220 */ /* 0x000fe20000410000 */
[----:B------:R-:W-:Y:S01]  /*2ef0*/  FMUL.FTZ R142, R142, R131 ;  /* 0x000000838e8e7220 */ /* 0x000fe20000410000 */
[----:B------:R-:W-:Y:S01]  /*2f00*/  FMUL.FTZ R23, R128, R127 ;  /* 0x0000007f80177220 */ /* 0x000fe20000410000 */
[----:B------:R-:W-:Y:S01]  /*2f10*/  FMUL.FTZ R140, R133, R140 ;  /* 0x0000008c858c7220 */ /* 0x000fe20000410000 */
[----:B------:R-:W-:-:S02]  /*2f20*/  F2FP.F16.F32.PACK_AB R20, R135, R126 ;  /* 0x0000007e8714723e */ /* 0x000fc400000000ff */
[----:B------:R-:W-:Y:S02]  /*2f30*/  F2FP.F16.F32.PACK_AB R22, R148, R143 ;  /* 0x0000008f9416723e */ /* 0x000fe400000000ff */
[----:B------:R-:W-:Y:S01]  /*2f40*/  F2FP.F16.F32.PACK_AB R21, R142, R21 ;  /* 0x000000158e15723e */ /* 0x000fe200000000ff */
[----:B------:R1:W-:Y:S01]  /*2f50*/  STSM.16.M88.4 [R11+0x30400], R12 ;  /* 0x0304000c0b007844 */ /* 0x0003e20000000200 */
[----:B------:R-:W-:-:S03]  /*2f60*/  F2FP.F16.F32.PACK_AB R23, R140, R23 ;  /* 0x000000178c17723e */ /* 0x000fc600000000ff */
[----:B------:R2:W-:Y:S01]  /*2f70*/  STSM.16.M88.4 [R17], R120 ;  /* 0x0000007811007844 */ /* 0x0005e20000000200 */
[----:B------:R-:W-:Y:S01]  /*2f80*/  @!PT LDS RZ, [RZ] ;  /* 0x00000000fffff984 */ /* 0x000fe20000000800 */
[----:B------:R-:W-:Y:S01]  /*2f90*/  @!PT LDS RZ, [RZ] ;  /* 0x00000000fffff984 */ /* 0x000fe20000000800 */
[----:B------:R-:W-:Y:S01]  /*2fa0*/  @!PT LDS RZ, [RZ] ;  /* 0x00000000fffff984 */ /* 0x000fe20000000800 */
[----:B------:R-:W-:Y:S01]  /*2fb0*/  @!PT LDS RZ, [RZ] ;  /* 0x00000000fffff984 */ /* 0x000fe20000000800 */
[----:B------:R3:W-:Y:S06]  /*2fc0*/  MEMBAR.ALL.CTA ;  /* 0x0000000000007992 */ /* 0x0007ec0000008000 */
[----:B---3--:R-:W3:Y:S01]  /*2fd0*/  FENCE.VIEW.ASYNC.S ;  /* 0x00000000000073c6 */ /* 0x008ee20000000000 */
[----:B-1----:R-:W-:Y:S02]  /*2fe0*/  F2FP.F16.F32.PACK_AB R12, R125, R124 ;  /* 0x0000007c7d0c723e */ /* 0x002fe400000000ff */
[----:B------:R-:W-:-:S02]  /*2ff0*/  F2FP.F16.F32.PACK_AB R14, R129, R132 ;  /* 0x00000084810e723e */ /* 0x000fc400000000ff */
[----:B------:R-:W-:Y:S02]  /*3000*/  F2FP.F16.F32.PACK_AB R13, R139, R138 ;  /* 0x0000008a8b0d723e */ /* 0x000fe400000000ff */
        /* <DEDUP_REMOVED lines=84> */
.L_x_6332:
        /* <DEDUP_REMOVED lines=60> */
.L_x_6333:
        /* <DEDUP_REMOVED lines=62> */
.L_x_6316:
        /* <DEDUP_REMOVED lines=23> */
.L_x_6336:
        /* <DEDUP_REMOVED lines=20> */
.L_x_6337:
        /* <DEDUP_REMOVED lines=18> */
.L_x_6338:
        /* <DEDUP_REMOVED lines=18> */
.L_x_6339:
        /* <DEDUP_REMOVED lines=134> */
.L_x_6341:
[----:B------:R-:W-:Y:S05]  /*4a40*/  BSYNC B0 ;  /* 0x0000000000007941 */ /* 0x000fea0003800000 */
.L_x_6340:
[----:B------:R-:W-:-:S04]  /*4a50*/  DEPBAR.LE SB0, 0x0 ;  /* 0x000080000000791a */ /* 0x000fc80000000000 */
[----:B------:R-:W-:Y:S05]  /*4a60*/  EXIT ;  /* 0x000000000000794d */ /* 0x000fea0003800000 */
.L_x_6335:
        /* <DEDUP_REMOVED lines=51> */
.L_x_6343:
[----:B------:R-:W-:Y:S05]  /*4da0*/  BSYNC B0 ;  /* 0x0000000000007941 */ /* 0x000fea0003800000 */
.L_x_6342:
        /* <DEDUP_REMOVED lines=16> */
.L_x_6345:
[----:B------:R-:W-:Y:S05]  /*4eb0*/  BSYNC B0 ;  /* 0x0000000000007941 */ /* 0x000fea0003800000 */
.L_x_6344:
        /* <DEDUP_REMOVED lines=16> */
.L_x_6347:
[----:B------:R-:W-:Y:S05]  /*4fc0*/  BSYNC B0 ;  /* 0x0000000000007941 */ /* 0x000fea0003800000 */
.L_x_6346:
        /* <DEDUP_REMOVED lines=17> */
.L_x_6349:
[----:B------:R-:W-:Y:S05]  /*50e0*/  BSYNC B0 ;  /* 0x0000000000007941 */ /* 0x000fea0003800000 */
.L_x_6348:
        /* <DEDUP_REMOVED lines=20> */
.L_x_6351:
[----:B------:R-:W-:Y:S05]  /*5230*/  BSYNC B0 ;  /* 0x0000000000007941 */ /* 0x000fea0003800000 */
.L_x_6350:
        /* <DEDUP_REMOVED lines=26> */
.L_x_6353:
[----:B------:R-:W-:Y:S05]  /*53e0*/  BSYNC B0 ;  /* 0x0000000000007941 */ /* 0x000fea0003800000 */
.L_x_6352:
        /* <DEDUP_REMOVED lines=13> */
.L_x_6355:
[----:B------:R-:W-:Y:S05]  /*54c0*/  BSYNC B0 ;  /* 0x0000000000007941 */ /* 0x000fea0003800000 */
.L_x_6354:
        /* <DEDUP_REMOVED lines=15> */
.L_x_6357:
[----:B------:R-:W-:Y:S05]  /*55c0*/  BSYNC B0 ;  /* 0x0000000000007941 */ /* 0x000fea0003800000 */
.L_x_6356:
        /* <DEDUP_REMOVED lines=15> */
.L_x_6359:
[----:B------:R-:W-:Y:S05]  /*56c0*/  BSYNC B0 ;  /* 0x0000000000007941 */ /* 0x000fea0003800000 */
.L_x_6358:
        /* <DEDUP_REMOVED lines=15> */
.L_x_6361:
[----:B------:R-:W-:Y:S05]  /*57c0*/  BSYNC B0 ;  /* 0x0000000000007941 */ /* 0x000fea0003800000 */
.L_x_6360:
        /* <DEDUP_REMOVED lines=15> */
.L_x_6363:
[----:B------:R-:W-:Y:S05]  /*58c0*/  BSYNC B0 ;  /* 0x0000000000007941 */ /* 0x000fea0003800000 */
.L_x_6362:
        /* <DEDUP_REMOVED lines=15> */
.L_x_6365:
[----:B------:R-:W-:Y:S05]  /*59c0*/  BSYNC B0 ;  /* 0x0000000000007941 */ /* 0x000fea0003800000 */
.L_x_6364:
[----:B------:R-:W-:Y:S05]  /*59d0*/  EXIT ;  /* 0x000000000000794d */ /* 0x000fea0003800000 */
.L_x_6312:
        /* <DEDUP_REMOVED lines=30> */
.L_x_6369:
[----:B------:R-:W-:Y:S01]  /*5bc0*/  ULDC UR9, c[0x0][0xb44] ;  /* 0x0002d10000097ab9 */ /* 0x000fe20000000800 */
[----:B------:R-:W-:Y:S01]  /*5bd0*/  UMOV UR7, UR8 ;  /* 0x0000000800077c82 */ /* 0x000fe20008000000 */
[----:B------:R-:W-:-:S11]  /*5be0*/  UISETP.NE.AND UP0, UPT, UR9, 0x1, UPT ;  /* 0x000000010900788c */ /* 0x000fd6000bf05270 */
[----:B------:R-:W-:Y:S02]  /*5bf0*/  @UP0 ULDC.64 UR10, c[0x0][0xb48] ;  /* 0x0002d200000a0ab9 */ /* 0x000fe40000000a00 */
[----:B------:R-:W-:-:S04]  /*5c00*/  UIMAD.WIDE.U32 UR4, UR8, UR10, URZ ;  /* 0x0000000a080472a5 */ /* 0x000fc8000f8e003f */
[----:B------:R-:W-:-:S04]  /*5c10*/  @UP0 USHF.R.U32.HI UR7, URZ, UR11, UR5 ;  /* 0x0000000b3f070299 */ /* 0x000fc80008011605 */
[----:B------:R-:W-:-:S12]  /*5c20*/  UIMAD UR4, UR7, UR9, URZ ;  /* 0x00000009070472a4 */ /* 0x000fd8000f8e023f */
.L_x_6370:
        /* <DEDUP_REMOVED lines=67> */
.L_x_6373:
[----:B------:R-:W-:Y:S05]  /*6060*/  BSYNC B1 ;  /* 0x0000000000017941 */ /* 0x000fea0003800000 */
.L_x_6372:
        /* <DEDUP_REMOVED lines=18> */
.L_x_6375:
[----:B------:R-:W-:Y:S05]  /*6190*/  BSYNC B1 ;  /* 0x0000000000017941 */ /* 0x000fea0003800000 */
.L_x_6374:
        /* <DEDUP_REMOVED lines=19> */
.L_x_6377:
[----:B------:R-:W-:Y:S05]  /*62d0*/  BSYNC B1 ;  /* 0x0000000000017941 */ /* 0x000fea0003800000 */
.L_x_6376:
[----:B------:R-:W-:Y:S06]  /*62e0*/  BAR.ARV 0xa, 0xa0 ;  /* 0x0282800000007b1d */ /* 0x000fec0000002000 */
[----:B------:R-:W-:Y:S04]  /*62f0*/  BSSY B1, `(.L_x_6378) ;  /* 0x0000003000017945 */ /* 0x000fe80003800000 */
[----:B------:R-:W-:Y:S05]  /*6300*/  @!P0 BRA `(.L_x_6379) ;  /* 0x0000000000048947 */ /* 0x000fea0003800000 */
[----:B------:R-:W-:-:S04]  /*6310*/  DEPBAR.LE SB0, 0x1 ;  /* 0x000080400000791a */ /* 0x000fc80000000000 */
.L_x_6379:
[----:B------:R-:W-:Y:S05]  /*6320*/  BSYNC B1 ;  /* 0x0000000000017941 */ /* 0x000fea0003800000 */
.L_x_6378:
[----:B------:R-:W-:Y:S06]  /*6330*/  BAR.ARV 0xb, 0xa0 ;  /* 0x02c2800000007b1d */ /* 0x000fec0000002000 */
[----:B------:R-:W-:Y:S04]  /*6340*/  BSSY B1, `(.L_x_6380) ;  /* 0x0000003000017945 */ /* 0x000fe80003800000 */
[----:B------:R-:W-:Y:S05]  /*6350*/  @!P0 BRA `(.L_x_6381) ;  /* 0x0000000000048947 */ /* 0x000fea0003800000 */
[----:B------:R-:W-:-:S04]  /*6360*/  DEPBAR.LE SB0, 0x0 ;  /* 0x000080000000791a */ /* 0x000fc80000000000 */
.L_x_6381:
[----:B------:R-:W-:Y:S05]  /*6370*/  BSYNC B1 ;  /* 0x0000000000017941 */ /* 0x000fea0003800000 */
.L_x_6380:
[----:B------:R-:W-:Y:S06]  /*6380*/  BAR.ARV 0xc, 0xa0 ;  /* 0x0302800000007b1d */ /* 0x000fec0000002000 */
[----:B------:R-:W-:Y:S01]  /*6390*/  UIADD3 UR12, UR8, 0x1, URZ ;  /* 0x00000001080c7890 */ /* 0x000fe2000fffe03f */
[----:B------:R-:W-:Y:S11]  /*63a0*/  BRA `(.L_x_6382) ;  /* 0x0000000000047947 */ /* 0x000ff60003800000 */
.L_x_6371:
[----:B------:R-:W-:-:S05]  /*63b0*/  UMOV UR12, UR8 ;  /* 0x00000008000c7c82 */ /* 0x000fca0008000000 */
.L_x_6382:
        /* <DEDUP_REMOVED lines=22> */
.L_x_6403:
        /* <DEDUP_REMOVED lines=22> */
.L_x_6384:
[----:B------:R-:W-:Y:S05]  /*6680*/  BSYNC B1 ;  /* 0x0000000000017941 */ /* 0x000fea0003800000 */
.L_x_6383:
        /* <DEDUP_REMOVED lines=12> */
.L_x_6386:
[----:B------:R-:W-:Y:S05]  /*6750*/  BSYNC B1 ;  /* 0x0000000000017941 */ /* 0x000fea0003800000 */
.L_x_6385:
        /* <DEDUP_REMOVED lines=13> */
.L_x_6388:
[----:B------:R-:W-:Y:S05]  /*6830*/  BSYNC B1 ;  /* 0x0000000000017941 */ /* 0x000fea0003800000 */
.L_x_6387:
[----:B------:R-:W-:Y:S06]  /*6840*/  BAR.ARV 0xa, 0xa0 ;  /* 0x0282800000007b1d */ /* 0x000fec0000002000 */
[----:B------:R-:W-:Y:S04]  /*6850*/  BSSY B1, `(.L_x_6389) ;  /* 0x0000003000017945 */ /* 0x000fe80003800000 */
[----:B------:R-:W-:Y:S05]  /*6860*/  @!P0 BRA `(.L_x_6390) ;  /* 0x0000000000048947 */ /* 0x000fea0003800000 */
[----:B------:R-:W-:-:S04]  /*6870*/  DEPBAR.LE SB0, 0x1 ;  /* 0x000080400000791a */ /* 0x000fc80000000000 */
.L_x_6390:
[----:B------:R-:W-:Y:S05]  /*6880*/  BSYNC B1 ;  /* 0x0000000000017941 */ /* 0x000fea0003800000 */
.L_x_6389:
[----:B------:R-:W-:Y:S06]  /*6890*/  BAR.ARV 0xb, 0xa0 ;  /* 0x02c2800000007b1d */ /* 0x000fec0000002000 */
[----:B------:R-:W-:Y:S04]  /*68a0*/  BSSY B1, `(.L_x_6391) ;  /* 0x0000003000017945 */ /* 0x000fe80003800000 */
[----:B------:R-:W-:Y:S05]  /*68b0*/  @!P0 BRA `(.L_x_6392) ;  /* 0x0000000000048947 */ /* 0x000fea0003800000 */
[----:B------:R-:W-:-:S04]  /*68c0*/  DEPBAR.LE SB0, 0x0 ;  /* 0x000080000000791a */ /* 0x000fc80000000000 */
.L_x_6392:
[----:B------:R-:W-:Y:S05]  /*68d0*/  BSYNC B1 ;  /* 0x0000000000017941 */ /* 0x000fea0003800000 */
.L_x_6391:
        /* <DEDUP_REMOVED lines=13> */
.L_x_6394:
[----:B------:R-:W-:Y:S05]  /*69b0*/  BSYNC B1 ;  /* 0x0000000000017941 */ /* 0x000fea0003800000 */
.L_x_6393:
        /* <DEDUP_REMOVED lines=12> */
.L_x_6396:
[----:B------:R-:W-:Y:S05]  /*6a80*/  BSYNC B1 ;  /* 0x0000000000017941 */ /* 0x000fea0003800000 */
.L_x_6395:
        /* <DEDUP_REMOVED lines=13> */
.L_x_6398:
[----:B------:R-:W-:Y:S05]  /*6b60*/  BSYNC B1 ;  /* 0x0000000000017941 */ /* 0x000fea0003800000 */
.L_x_6397:
[----:B------:R-:W-:Y:S06]  /*6b70*/  BAR.ARV 0xa, 0xa0 ;  /* 0x0282800000007b1d */ /* 0x000fec0000002000 */
[----:B------:R-:W-:Y:S04]  /*6b80*/  BSSY B1, `(.L_x_6399) ;  /* 0x0000003000017945 */ /* 0x000fe80003800000 */
[----:B------:R-:W-:Y:S05]  /*6b90*/  @!P0 BRA `(.L_x_6400) ;  /* 0x0000000000048947 */ /* 0x000fea0003800000 */
[----:B------:R-:W-:-:S04]  /*6ba0*/  DEPBAR.LE SB0, 0x1 ;  /* 0x000080400000791a */ /* 0x000fc80000000000 */
.L_x_6400:
[----:B------:R-:W-:Y:S05]  /*6bb0*/  BSYNC B1 ;  /* 0x0000000000017941 */ /* 0x000fea0003800000 */
.L_x_6399:
[----:B------:R-:W-:Y:S01]  /*6bc0*/  UIADD3 UR12, UR12, 0x2, URZ ;  /* 0x000000020c0c7890 */ /* 0x000fe2000fffe03f */
[----:B------:R-:W-:Y:S06]  /*6bd0*/  BAR.ARV 0xb, 0xa0 ;  /* 0x02c2800000007b1d */ /* 0x000fec0000002000 */
[----:B------:R-:W-:Y:S01]  /*6be0*/  UISETP.GE.AND UP0, UPT, UR12, UR5, UPT ;  /* 0x000000050c00728c */ /* 0x000fe2000bf06270 */
[----:B------:R-:W-:Y:S04]  /*6bf0*/  BSSY B1, `(.L_x_6401) ;  /* 0x0000003000017945 */ /* 0x000fe80003800000 */
[----:B------:R-:W-:Y:S06]  /*6c00*/  @!P0 BRA `(.L_x_6402) ;  /* 0x0000000000048947 */ /* 0x000fec0003800000 */
[----:B------:R-:W-:-:S04]  /*6c10*/  DEPBAR.LE SB0, 0x0 ;  /* 0x000080000000791a */ /* 0x000fc80000000000 */
.L_x_6402:
[----:B------:R-:W-:Y:S05]  /*6c20*/  BSYNC B1 ;  /* 0x0000000000017941 */ /* 0x000fea0003800000 */
.L_x_6401:
[----:B------:R-:W-:Y:S06]  /*6c30*/  BAR.ARV 0xc, 0xa0 ;  /* 0x0302800000007b1d */ /* 0x000fec0000002000 */
[----:B------:R-:W-:Y:S01]  /*6c40*/  PLOP3.LUT P1, PT, PT, PT, UP0, 0x80, 0x0 ;  /* 0x000000000000781c */ /* 0x000fe20003f2f008 */
[----:B------:R-:W-:Y:S02]  /*6c50*/  UIADD3 UR24, UR24, 0x6000, URZ ;  /* 0x0000600018187890 */ /* 0x000fe4000fffe03f */
[----:B------:R-:W-:-:S10]  /*6c60*/  UIADD3 UR4, UR4, 0x6000, URZ ;  /* 0x0000600004047890 */ /* 0x000fd4000fffe03f */
[----:B------:R-:W-:Y:S05]  /*6c70*/  @!P1 BRA `(.L_x_6403) ;  /* 0xfffffff800289947 */ /* 0x000fea000383ffff */
[----:B------:R-:W-:Y:S05]  /*6c80*/  BRA `(.L_x_6368) ;  /* 0x0000002400c87947 */ /* 0x000fea0003800000 */
.L_x_6367:
        /* <DEDUP_REMOVED lines=21> */
.L_x_6404:
[----:B------:R-:W-:Y:S01]  /*6de0*/  ULDC UR8, c[0x0][0xb44] ;  /* 0x0002d10000087ab9 */ /* 0x000fe20000000800 */
[----:B------:R-:W-:Y:S01]  /*6df0*/  UMOV UR35, UR7 ;  /* 0x0000000700237c82 */ /* 0x000fe20008000000 */
[----:B------:R-:W-:-:S11]  /*6e00*/  UISETP.NE.AND UP0, UPT, UR8, 0x1, UPT ;  /* 0x000000010800788c */ /* 0x000fd6000bf05270 */
[----:B------:R-:W-:Y:S02]  /*6e10*/  @UP0 ULDC.64 UR10, c[0x0][0xb48] ;  /* 0x0002d200000a0ab9 */ /* 0x000fe40000000a00 */
[----:B------:R-:W-:-:S04]  /*6e20*/  UIMAD.WIDE.U32 UR4, UR7, UR10, URZ ;  /* 0x0000000a070472a5 */ /* 0x000fc8000f8e003f */
[----:B------:R-:W-:-:S04]  /*6e30*/  @UP0 USHF.R.U32.HI UR35, URZ, UR11, UR5 ;  /* 0x0000000b3f230299 */ /* 0x000fc80008011605 */
[----:B------:R-:W-:-:S12]  /*6e40*/  UIMAD UR4, UR35, UR8, URZ ;  /* 0x00000008230472a4 */ /* 0x000fd8000f8e023f */
.L_x_6405:
        /* <DEDUP_REMOVED lines=77> */
.L_x_6435:
        /* <DEDUP_REMOVED lines=9> */
.L_x_6409:
        /* <DEDUP_REMOVED lines=103> */
[----:B------:R2:W-:Y:S04]  /*7a20*/  STL [R1], R4 ;  /* 0x0000000401007387 */ /* 0x0005e80000100800 */
[----:B------:R-:W-:Y:S05]  /*7a30*/  @!P1 BRA `(.L_x_6411) ;  /* 0x0000000c005c9947 */ /* 0x000fea0003800000 */
[----:B------:R-:W-:Y:S02]  /*7a40*/  IMAD.IADD R25, R17, 0x1, -R4 ;  /* 0x0000000111197824 */ /* 0x000fe400078e0a04 */
[----:B------:R-:W-:Y:S02]  /*7a50*/  IMAD.MOV.U32 R24, RZ, RZ, R5 ;  /* 0x000000ffff187224 */ /* 0x000fe400078e0005 */
[----:B------:R-:W-:-:S07]  /*7a60*/  IMAD.MOV.U32 R16, RZ, RZ, 0x1 ;  /* 0x00000001ff107424 */ /* 0x000fce00078e00ff */
.L_x_6420:
[----:B-1----:R-:W-:-:S05]  /*7a70*/  IMAD.MOV.U32 R13, RZ, RZ, 0x1 ;  /* 0x00000001ff0d7424 */ /* 0x002fca00078e00ff */
[----:B------:R-:W-:-:S04]  /*7a80*/  SHF.L.U32 R13, R13, 0x1f, RZ ;  /* 0x0000001f0d0d7819 */ /* 0x000fc800000006ff */
[----:B------:R-:W1:Y:S02]  /*7a90*/  SYNCS.PHASECHK.TRANS64.TRYWAIT P1, [R12+URZ+0x36438], R13 ;  /* 0x0364380d0c0075a7 */ /* 0x000e64000802017f */
[----:B-1----:R-:W-:Y:S05]  /*7aa0*/  @!P1 BRA `(.L_x_6412) ;  /* 0x0000001800b49947 */ /* 0x002fea0003800000 */
.L_x_6436:
        /* <DEDUP_REMOVED lines=8> */
.L_x_6413:
        /* <DEDUP_REMOVED lines=48> */
.L_x_6437:
        /* <DEDUP_REMOVED lines=8> */
.L_x_6415:
        /* <DEDUP_REMOVED lines=46> */
.L_x_6438:
        /* <DEDUP_REMOVED lines=12> */
.L_x_6417:
        /* <DEDUP_REMOVED lines=37> */
.L_x_6440:
        /* <DEDUP_REMOVED lines=8> */
.L_x_6419:
        /* <DEDUP_REMOVED lines=41> */
.L_x_6411:
[----:B--2---:R-:W2:Y:S01]  /*87b0*/  LDL.LU R4, [R1] ;  /* 0x0000000001047983 */ /* 0x004ea20000300800 */
[----:B------:R-:W-:-:S03]  /*87c0*/  IMAD.MOV.U32 R10, RZ, RZ, 0x1 ;  /* 0x00000001ff0a7424 */ /* 0x000fc600078e00ff */
[----:B------:R3:W5:Y:S01]  /*87d0*/  LDL R5, [R1+0x4] ;  /* 0x0000040001057983 */ /* 0x0007620000100800 */
[----:B--2---:R-:W-:-:S13]  /*87e0*/  ISETP.NE.AND P1, PT, R4, RZ, PT ;  /* 0x000000ff0400720c */ /* 0x004fda0003f25270 */
[----:B---3--:R-:W-:Y:S05]  /*87f0*/  @!P1 BRA `(.L_x_6410) ;  /* 0x0000000400889947 */ /* 0x008fea0003800000 */
[----:B------:R-:W2:Y:S02]  /*8800*/  SYNCS.PHASECHK.TRANS64.TRYWAIT P1, [R12+URZ+0x36438], R13 ;  /* 0x0364380d0c0075a7 */ /* 0x000ea4000802017f */
[----:B--2---:R-:W-:Y:S05]  /*8810*/  @!P1 BRA `(.L_x_6421) ;  /* 0x0000000c00b89947 */ /* 0x004fea0003800000 */
.L_x_6441:
        /* <DEDUP_REMOVED lines=8> */
.L_x_6422:
        /* <DEDUP_REMOVED lines=41> */
.L_x_6442:
        /* <DEDUP_REMOVED lines=9> */
.L_x_6424:
        /* <DEDUP_REMOVED lines=38> */
.L_x_6410:
[----:B------:R-:W-:-:S04]  /*8e20*/  SHF.L.U32 R3, R10, 0x1f, RZ ;  /* 0x0000001f0a037819 */ /* 0x000fc800000006ff */
[----:B------:R-:W2:Y:S02]  /*8e30*/  SYNCS.PHASECHK.TRANS64.TRYWAIT P1, [R12+URZ+0x36438], R3 ;  /* 0x036438030c0075a7 */ /* 0x000ea4000802017f */
[----:B--2---:R-:W-:Y:S05]  /*8e40*/  @!P1 BRA `(.L_x_6425) ;  /* 0x0000000800549947 */ /* 0x004fea0003800000 */
.L_x_6443:
[----:B------:R-:W-:Y:S05]  /*8e50*/  @P0 BRA `(.L_x_6426) ;  /* 0x0000000000180947 */ /* 0x000fea0003800000 */
[----:B------:R-:W3:Y:S01]  /*8e60*/  S2R R0, SR_TID.X ;  /* 0x0000000000007919 */ /* 0x000ee20000002100 */
[----:B--2---:R-:W-:-:S04]  /*8e70*/  IMAD.MOV.U32 R3, RZ, RZ, 0x6100 ;  /* 0x00006100ff037424 */ /* 0x004fc800078e00ff */
[----:B------:R4:W-:Y:S01]  /*8e80*/  SYNCS.ARRIVE.TRANS64 RZ, [R12+URZ+0x36430], R3 ;  /* 0x036430030cff79a7 */ /* 0x0009e2000800003f */
[----:B---3--:R-:W-:-:S13]  /*8e90*/  LOP3.LUT P0, RZ, R0, 0x1f, RZ, 0xc0, !PT ;  /* 0x0000001f00ff7812 */ /* 0x008fda000780c0ff */
[----:B----4-:R-:W-:Y:S05]  /*8ea0*/  @!P0 BRA `(.L_x_6426) ;  /* 0x0000000000048947 */ /* 0x010fea0003800000 */
[----:B------:R-:W-:Y:S01]  /*8eb0*/  BPT.TRAP 0x1 ;  /* 0x000000040000795c */ /* 0x000fe20000300000 */
.L_x_6426:
        /* <DEDUP_REMOVED lines=45> */
.L_x_6407:
[----:B------:R-:W-:Y:S05]  /*9190*/  BSYNC B1 ;  /* 0x0000000000017941 */ /* 0x000fea0003800000 */
.L_x_6406:
[----:B------:R-:W-:-:S03]  /*91a0*/  UMOV UR4, 0xffffffff ;  /* 0xffffffff00047882 */ /* 0x000fc60000000000 */
[----:B------:R-:W-:Y:S05]  /*91b0*/  BRA.DIV UR4, `(.L_x_6427) ;  /* 0x00000006048c7947 */ /* 0x000fea000b800000 */
[----:B------:R-:W-:-:S13]  /*91c0*/  ELECT P6, URZ, PT ;  /* 0x00000000003f782f */ /* 0x000fda00038c0000 */
.L_x_6446:
[----:B------:R-:W-:Y:S05]  /*91d0*/  @!P6 BRA `(.L_x_6368) ;  /* 0x000000000074e947 */ /* 0x000fea0003800000 */
[----:B------:R-:W2:Y:S02]  /*91e0*/  LDL.LU R0, [R1+0x8] ;  /* 0x0000080001007983 */ /* 0x000ea40000300800 */
[----:B--2---:R-:W-:-:S04]  /*91f0*/  LOP3.LUT R0, R0, 0x2, RZ, 0xfc, !PT ;  /* 0x0000000200007812 */ /* 0x004fc800078efcff */
[----:B------:R-:W-:-:S13]  /*9200*/  ISETP.NE.AND P2, PT, R0, 0x3, PT ;  /* 0x000000030000780c */ /* 0x000fda0003f45270 */
[----:B------:R-:W-:Y:S05]  /*9210*/  @!P2 BRA `(.L_x_6428) ;  /* 0x000000000004a947 */ /* 0x000fea0003800000 */
[----:B------:R-:W-:Y:S01]  /*9220*/  BPT.TRAP 0x1 ;  /* 0x000000040000795c */ /* 0x000fe20000300000 */
.L_x_6428:
        /* <DEDUP_REMOVED lines=15> */
.L_x_6447:
[----:B------:R-:W3:Y:S02]  /*9320*/  SYNCS.PHASECHK.TRANS64.TRYWAIT P0, [R23+URZ], R0 ;  /* 0x00000000170075a7 */ /* 0x000ee4000800017f */
[----:B---3--:R-:W-:Y:S05]  /*9330*/  @!P0 BRA `(.L_x_6430) ;  /* 0x0000000400608947 */ /* 0x008fea0003800000 */
.L_x_6448:
[----:B------:R-:W-:Y:S05]  /*9340*/  @!P2 BRA `(.L_x_6431) ;  /* 0x000000000004a947 */ /* 0x000fea0003800000 */
[----:B------:R-:W-:Y:S01]  /*9350*/  BPT.TRAP 0x1 ;  /* 0x000000040000795c */ /* 0x000fe20000300000 */
.L_x_6431:
[----:B------:R-:W-:-:S07]  /*9360*/  SHF.L.U32 R10, R10, 0x1f, RZ ;  /* 0x0000001f0a0a7819 */ /* 0x000fce00000006ff */
.L_x_6432:
[----:B----4-:R4:W1:Y:S02]  /*9370*/  SYNCS.PHASECHK.TRANS64.TRYWAIT P0, [R7+URZ+0x36438], R10 ;  /* 0x0364380a070075a7 */ /* 0x010864000800017f */
[----:B-1----:R-:W-:Y:S05]  /*9380*/  @!P0 NANOSLEEP.SYNCS 0x989680 ;  /* 0x009896800000895d */ /* 0x002fea0003900000 */
[----:B------:R-:W1:Y:S02]  /*9390*/  @!P0 SYNCS.PHASECHK.TRANS64 P0, [R7+URZ+0x36438], R10 ;  /* 0x0364380a070085a7 */ /* 0x000e64000800007f */
[----:B-1----:R-:W-:Y:S05]  /*93a0*/  @!P0 BRA `(.L_x_6432) ;  /* 0xfffffffc00f08947 */ /* 0x002fea000383ffff */
.L_x_6368:
[----:B------:R-:W-:Y:S05]  /*93b0*/  BSYNC B0 ;  /* 0x0000000000007941 */ /* 0x000fea0003800000 */
.L_x_6366:
[----:B------:R-:W-:Y:S05]  /*93c0*/  EXIT ;  /* 0x000000000000794d */ /* 0x000fea0003800000 */
.L_x_6321:
[----:B------:R-:W-:Y:S02]  /*93d0*/  IMAD.MOV.U32 R12, RZ, RZ, RZ ;  /* 0x000000ffff0c7224 */ /* 0x000fe400078e00ff */
[----:B------:R-:W-:Y:S02]  /*93e0*/  IMAD.MOV.U32 R11, RZ, RZ, 0x1f ;  /* 0x0000001fff0b7424 */ /* 0x000fe400078e00ff */
[----:B------:R-:W-:-:S07]  /*93f0*/  IMAD.MOV.U32 R15, RZ, RZ, -0x1 ;  /* 0xffffffffff0f7424 */ /* 0x000fce00078e00ff */
[----:B------:R-:W-:Y:S05]  /*9400*/  WARPSYNC.COLLECTIVE R15, `(.L_x_6433) ;  /* 0x000000000f087348 */ /* 0x000fea0003c00000 */
[----:B------:R1:W2:Y:S02]  /*9410*/  SHFL.IDX P6, R14, R13, R12, R11 ;  /* 0x0000000c0d0e7389 */ /* 0x0002a400000c000b */
[----:B-12---:R-:W-:Y:S01]  /*9420*/  ENDCOLLECTIVE ;  /* 0x000000000000791b */ /* 0x006fe20003800000 */
.L_x_6433:
[----:B------:R-:W-:Y:S05]  /*9430*/  BRA `(.L_x_6434) ;  /* 0xffffff7c00787947 */ /* 0x000fea000383ffff */
.L_x_6323:
[----:B--2---:R2:W3:Y:S02]  /*9440*/  SYNCS.PHASECHK.TRANS64.TRYWAIT P0, [R19+URZ+0x36400], R10 ;  /* 0x0364000a130075a7 */ /* 0x0044e4000800017f */
[----:B---3--:R-:W-:Y:S05]  /*9450*/  @!P0 NANOSLEEP.SYNCS 0x989680 ;  /* 0x009896800000895d */ /* 0x008fea0003900000 */
[----:B------:R-:W3:Y:S02]  /*9460*/  @!P0 SYNCS.PHASECHK.TRANS64 P0, [R19+URZ+0x36400], R10 ;  /* 0x0364000a130085a7 */ /* 0x000ee4000800007f */
[----:B---3--:R-:W-:Y:S05]  /*9470*/  @!P0 BRA `(.L_x_6323) ;  /* 0xfffffffc00f08947 */ /* 0x008fea000383ffff */
[----:B------:R-:W-:Y:S05]  /*9480*/  BRA `(.L_x_6322) ;  /* 0xffffff7c00b07947 */ /* 0x000fea000383ffff */
.L_x_6327:
[----:B--2---:R2:W3:Y:S02]  /*9490*/  SYNCS.PHASECHK.TRANS64.TRYWAIT P1, [R3+URZ+0x36410], R12 ;  /* 0x0364100c030075a7 */ /* 0x0044e4000802017f */
[----:B---3--:R-:W-:Y:S05]  /*94a0*/  @!P1 NANOSLEEP.SYNCS 0x989680 ;  /* 0x009896800000995d */ /* 0x008fea0003900000 */
[----:B------:R-:W3:Y:S02]  /*94b0*/  @!P1 SYNCS.PHASECHK.TRANS64 P1, [R3+URZ+0x36410], R12 ;  /* 0x0364100c030095a7 */ /* 0x000ee4000802007f */
[----:B---3--:R-:W-:Y:S05]  /*94c0*/  @!P1 BRA `(.L_x_6327) ;  /* 0xfffffffc00f09947 */ /* 0x008fea000383ffff */
[----:B------:R-:W-:Y:S05]  /*94d0*/  BRA `(.L_x_6326) ;  /* 0xffffff8400787947 */ /* 0x000fea000383ffff */
.L_x_6331:
[----:B------:R1:W1:Y:S02]  /*94e0*/  SYNCS.PHASECHK.TRANS64.TRYWAIT P1, [R19+URZ+0x36430], R14 ;  /* 0x0364300e130075a7 */ /* 0x000264000802017f */
[----:B-1----:R-:W-:Y:S05]  /*94f0*/  @!P1 NANOSLEEP.SYNCS 0x989680 ;  /* 0x009896800000995d */ /* 0x002fea0003900000 */
[----:B------:R-:W1:Y:S02]  /*9500*/  @!P1 SYNCS.PHASECHK.TRANS64 P1, [R19+URZ+0x36430], R14 ;  /* 0x0364300e130095a7 */ /* 0x000e64000802007f */
[----:B-1----:R-:W-:Y:S05]  /*9510*/  @!P1 BRA `(.L_x_6331) ;  /* 0xfffffffc00f09947 */ /* 0x002fea000383ffff */
[----:B------:R-:W-:Y:S05]  /*9520*/  BRA `(.L_x_6330) ;  /* 0xffffff8c001c7947 */ /* 0x000fea000383ffff */
.L_x_6408:
[----:B-1----:R1:W2:Y:S02]  /*9530*/  SYNCS.PHASECHK.TRANS64.TRYWAIT P1, [R12+URZ+0x36420], R13 ;  /* 0x0364200d0c0075a7 */ /* 0x0022a4000802017f */
[----:B--2---:R-:W-:Y:S05]  /*9540*/  @!P1 NANOSLEEP.SYNCS 0x989680 ;  /* 0x009896800000995d */ /* 0x004fea0003900000 */
[----:B------:R-:W2:Y:S02]  /*9550*/  @!P1 SYNCS.PHASECHK.TRANS64 P1, [R12+URZ+0x36420], R13 ;  /* 0x0364200d0c0095a7 */ /* 0x000ea4000802007f */
[----:B--2---:R-:W-:Y:S05]  /*9560*/  @!P1 BRA `(.L_x_6408) ;  /* 0xfffffffc00f09947 */ /* 0x004fea000383ffff */
[----:B------:R-:W-:Y:S05]  /*9570*/  BRA `(.L_x_6435) ;  /* 0xffffffdc00687947 */ /* 0x000fea000383ffff */
.L_x_6412:
[----:B-1----:R1:W3:Y:S02]  /*9580*/  SYNCS.PHASECHK.TRANS64.TRYWAIT P1, [R12+URZ+0x36438], R13 ;  /* 0x0364380d0c0075a7 */ /* 0x0022e4000802017f */
[----:B---3--:R-:W-:Y:S05]  /*9590*/  @!P1 NANOSLEEP.SYNCS 0x989680 ;  /* 0x009896800000995d */ /* 0x008fea0003900000 */
[----:B------:R-:W3:Y:S02]  /*95a0*/  @!P1 SYNCS.PHASECHK.TRANS64 P1, [R12+URZ+0x36438], R13 ;  /* 0x0364380d0c0095a7 */ /* 0x000ee4000802007f */
[----:B---3--:R-:W-:Y:S05]  /*95b0*/  @!P1 BRA `(.L_x_6412) ;  /* 0xfffffffc00f09947 */ /* 0x008fea000383ffff */
[----:B------:R-:W-:Y:S05]  /*95c0*/  BRA `(.L_x_6436) ;  /* 0xffffffe400387947 */ /* 0x000fea000383ffff */
.L_x_6414:
[----:B--2---:R2:W3:Y:S02]  /*95d0*/  SYNCS.PHASECHK.TRANS64.TRYWAIT P1, [R12+URZ+0x36428], R0 ;  /* 0x036428000c0075a7 */ /* 0x0044e4000802017f */
[----:B---3--:R-:W-:Y:S05]  /*95e0*/  @!P1 NANOSLEEP.SYNCS 0x989680 ;  /* 0x009896800000995d */ /* 0x008fea0003900000 */
[----:B------:R-:W3:Y:S02]  /*95f0*/  @!P1 SYNCS.PHASECHK.TRANS64 P1, [R12+URZ+0x36428], R0 ;  /* 0x036428000c0095a7 */ /* 0x000ee4000802007f */
[----:B---3--:R-:W-:Y:S05]  /*9600*/  @!P1 BRA `(.L_x_6414) ;  /* 0xfffffffc00f09947 */ /* 0x008fea000383ffff */
[----:B------:R-:W-:Y:S05]  /*9610*/  BRA `(.L_x_6437) ;  /* 0xffffffe800047947 */ /* 0x000fea000383ffff */
.L_x_6416:
        /* <DEDUP_REMOVED lines=8> */
.L_x_6418:
[----:B------:R-:W-:-:S07]  /*96a0*/  SHF.L.U32 R5, R16, 0x1f, RZ ;  /* 0x0000001f10057819 */ /* 0x000fce00000006ff */
.L_x_6439:
[----:B---3--:R3:W4:Y:S02]  /*96b0*/  SYNCS.PHASECHK.TRANS64.TRYWAIT P1, [R12+URZ+0x36420], R5 ;  /* 0x036420050c0075a7 */ /* 0x008724000802017f */
[----:B----4-:R-:W-:Y:S05]  /*96c0*/  @!P1 NANOSLEEP.SYNCS 0x989680 ;  /* 0x009896800000995d */ /* 0x010fea0003900000 */
[----:B------:R-:W4:Y:S02]  /*96d0*/  @!P1 SYNCS.PHASECHK.TRANS64 P1, [R12+URZ+0x36420], R5 ;  /* 0x036420050c0095a7 */ /* 0x000f24000802007f */
[----:B----4-:R-:W-:Y:S05]  /*96e0*/  @!P1 BRA `(.L_x_6439) ;  /* 0xfffffffc00f09947 */ /* 0x010fea000383ffff */
[----:B------:R-:W-:Y:S05]  /*96f0*/  BRA `(.L_x_6440) ;  /* 0xffffffec00687947 */ /* 0x000fea000383ffff */
.L_x_6421:
[----:B--2---:R2:W3:Y:S02]  /*9700*/  SYNCS.PHASECHK.TRANS64.TRYWAIT P1, [R12+URZ+0x36438], R13 ;  /* 0x0364380d0c0075a7 */ /* 0x0044e4000802017f */
[----:B---3--:R-:W-:Y:S05]  /*9710*/  @!P1 NANOSLEEP.SYNCS 0x989680 ;  /* 0x009896800000995d */ /* 0x008fea0003900000 */
[----:B------:R-:W3:Y:S02]  /*9720*/  @!P1 SYNCS.PHASECHK.TRANS64 P1, [R12+URZ+0x36438], R13 ;  /* 0x0364380d0c0095a7 */ /* 0x000ee4000802007f */
[----:B---3--:R-:W-:Y:S05]  /*9730*/  @!P1 BRA `(.L_x_6421) ;  /* 0xfffffffc00f09947 */ /* 0x008fea000383ffff */
[----:B------:R-:W-:Y:S05]  /*9740*/  BRA `(.L_x_6441) ;  /* 0xfffffff000347947 */ /* 0x000fea000383ffff */
.L_x_6423:
[----:B-1----:R1:W2:Y:S02]  /*9750*/  SYNCS.PHASECHK.TRANS64.TRYWAIT P1, [R12+URZ+0x36428], R5 ;  /* 0x036428050c0075a7 */ /* 0x0022a4000802017f */
[----:B--2---:R-:W-:Y:S05]  /*9760*/  @!P1 NANOSLEEP.SYNCS 0x989680 ;  /* 0x009896800000995d */ /* 0x004fea0003900000 */
[----:B------:R-:W2:Y:S02]  /*9770*/  @!P1 SYNCS.PHASECHK.TRANS64 P1, [R12+URZ+0x36428], R5 ;  /* 0x036428050c0095a7 */ /* 0x000ea4000802007f */
[----:B--2---:R-:W-:Y:S05]  /*9780*/  @!P1 BRA `(.L_x_6423) ;  /* 0xfffffffc00f09947 */ /* 0x004fea000383ffff */
[----:B------:R-:W-:Y:S05]  /*9790*/  BRA `(.L_x_6442) ;  /* 0xfffffff000e47947 */ /* 0x000fea000383ffff */
.L_x_6425:
[----:B--2---:R2:W3:Y:S02]  /*97a0*/  SYNCS.PHASECHK.TRANS64.TRYWAIT P1, [R12+URZ+0x36438], R3 ;  /* 0x036438030c0075a7 */ /* 0x0044e4000802017f */
[----:B---3--:R-:W-:Y:S05]  /*97b0*/  @!P1 NANOSLEEP.SYNCS 0x989680 ;  /* 0x009896800000995d */ /* 0x008fea0003900000 */
[----:B------:R-:W3:Y:S02]  /*97c0*/  @!P1 SYNCS.PHASECHK.TRANS64 P1, [R12+URZ+0x36438], R3 ;  /* 0x036438030c0095a7 */ /* 0x000ee4000802007f */
[----:B---3--:R-:W-:Y:S05]  /*97d0*/  @!P1 BRA `(.L_x_6425) ;  /* 0xfffffffc00f09947 */ /* 0x008fea000383ffff */
[----:B------:R-:W-:Y:S05]  /*97e0*/  BRA `(.L_x_6443) ;  /* 0xfffffff400987947 */ /* 0x000fea000383ffff */
.L_x_6427:
[----:B------:R-:W-:Y:S01]  /*97f0*/  BSSY B1, `(.L_x_6444) ;  /* 0x0000006000017945 */ /* 0x000fe20003800000 */
[----:B------:R-:W-:-:S07]  /*9800*/  IMAD.MOV.U32 R15, RZ, RZ, -0x1 ;  /* 0xffffffffff0f7424 */ /* 0x000fce00078e00ff */
[----:B-1----:R-:W-:Y:S05]  /*9810*/  WARPSYNC.COLLECTIVE R15, `(.L_x_6445) ;  /* 0x000000000f0c7348 */ /* 0x002fea0003c00000 */
[----:B------:R-:W-:Y:S02]  /*9820*/  ELECT P6, UR62, PT ;  /* 0x00000000003e782f */ /* 0x000fe400038c0000 */
[----:B------:R-:W-:Y:S01]  /*9830*/  MOV R14, UR62 ;  /* 0x0000003e000e7c02 */ /* 0x000fe20008000f00 */
[----:B-1----:R-:W-:Y:S10]  /*9840*/  ENDCOLLECTIVE ;  /* 0x000000000000791b */ /* 0x002ff40003800000 */
.L_x_6445:
[----:B------:R-:W-:Y:S05]  /*9850*/  BSYNC B1 ;  /* 0x0000000000017941 */ /* 0x000fea0003800000 */
.L_x_6444:
[----:B------:R-:W-:Y:S05]  /*9860*/  BRA `(.L_x_6446) ;  /* 0xfffffff800587947 */ /* 0x000fea000383ffff */
.L_x_6429:
[----:B--2---:R2:W3:Y:S02]  /*9870*/  SYNCS.PHASECHK.TRANS64.TRYWAIT P0, [R5+URZ], R2 ;  /* 0x00000002050075a7 */ /* 0x0044e4000800017f */
[----:B---3--:R-:W-:Y:S05]  /*9880*/  @!P0 NANOSLEEP.SYNCS 0x989680 ;  /* 0x009896800000895d */ /* 0x008fea0003900000 */
[----:B------:R-:W3:Y:S02]  /*9890*/  @!P0 SYNCS.PHASECHK.TRANS64 P0, [R5+URZ], R2 ;  /* 0x00000002050085a7 */ /* 0x000ee4000800007f */
[----:B---3--:R-:W-:Y:S05]  /*98a0*/  @!P0 BRA `(.L_x_6429) ;  /* 0xfffffffc00f08947 */ /* 0x008fea000383ffff */
[----:B------:R-:W-:Y:S05]  /*98b0*/  BRA `(.L_x_6447) ;  /* 0xfffffff800987947 */ /* 0x000fea000383ffff */
.L_x_6430:
[----:B---3--:R3:W4:Y:S02]  /*98c0*/  SYNCS.PHASECHK.TRANS64.TRYWAIT P0, [R23+URZ], R0 ;  /* 0x00000000170075a7 */ /* 0x008724000800017f */
[----:B----4-:R-:W-:Y:S05]  /*98d0*/  @!P0 NANOSLEEP.SYNCS 0x989680 ;  /* 0x009896800000895d */ /* 0x010fea0003900000 */
[----:B------:R-:W4:Y:S02]  /*98e0*/  @!P0 SYNCS.PHASECHK.TRANS64 P0, [R23+URZ], R0 ;  /* 0x00000000170085a7 */ /* 0x000f24000800007f */
[----:B----4-:R-:W-:Y:S05]  /*98f0*/  @!P0 BRA `(.L_x_6430) ;  /* 0xfffffffc00f08947 */ /* 0x010fea000383ffff */
[----:B------:R-:W-:Y:S05]  /*9900*/  BRA `(.L_x_6448) ;  /* 0xfffffff8008c7947 */ /* 0x000fea000383ffff */
.L_x_6449:
        /* <DEDUP_REMOVED lines=15> */
.L_x_7689:


//--------------------- .text._ZN7cutlass13device_kernelIN5flash11enable_sm90INS1_16FlashAttnBwdSm90INS1_25CollectiveMainloopBwdSm90ILi2ELi1ELi1EN4cute5tupleIJNS5_1CILi1EEES8_S8_EEENS6_IJNS7_ILi64EEENS7_ILi96EEENS7_ILi192EEEEEENS_6half_tEfNS_4arch4Sm90ELb1ELb0ELb0ELb0ELb1ELb0ELb1ELb0ELi3ELi1ELi1ELi1ELb0EEENS1_21CollectiveEpilogueBwdISD_SE_SG_Li384ELb0ELb1ELi3EEENS1_25SingleTileBwdLPTSchedulerILb0ELi96ELb1EEEEEEEEEvNT_6ParamsE --------------------------
	.section	.text._ZN7cutlass13device_kernelIN5flash11enable_sm90INS1_16FlashAttnBwdSm90INS1_25CollectiveMainloopBwdSm90ILi2ELi1ELi1EN4cute5tupleIJNS5_1CILi1EEES8_S8_EEENS6_IJNS7_ILi64EEENS7_ILi96EEENS7_ILi192EEEEEENS_6half_tEfNS_4arch4Sm90ELb1ELb0ELb0ELb0ELb1ELb0ELb1ELb0ELi3ELi1ELi1ELi1ELb0EEENS1_21CollectiveEpilogueBwdISD_SE_SG_Li384ELb0ELb1ELi3EEENS1_25SingleTileBwdLPTSchedulerILb0ELi96ELb1EEEEEEEEEvNT_6ParamsE,"ax",@progbits
	.align	128
.text._ZN7cutlass13device_kernelIN5flash11enable_sm90INS1_16FlashAttnBwdSm90INS1_25CollectiveMainloopBwdSm90ILi2ELi1ELi1EN4cute5tupleIJNS5_1CILi1EEES8_S8_EEENS6_IJNS7_ILi64EEENS7_ILi96EEENS7_ILi192EEEEEENS_6half_tEfNS_4arch4Sm90ELb1ELb0ELb0ELb0ELb1ELb0ELb1ELb0ELi3ELi1ELi1ELi1ELb0EEENS1_21CollectiveEpilogueBwdISD_SE_SG_Li384ELb0ELb1ELi3EEENS1_25SingleTileBwdLPTSchedulerILb0ELi96ELb1EEEEEEEEEvNT_6ParamsE:
        .type           _ZN7cutlass13device_kernelIN5flash11enable_sm90INS1_16FlashAttnBwdSm90INS1_25CollectiveMainloopBwdSm90ILi2ELi1ELi1EN4cute5tupleIJNS5_1CILi1EEES8_S8_EEENS6_IJNS7_ILi64EEENS7_ILi96EEENS7_ILi192EEEEEENS_6half_tEfNS_4arch4Sm90ELb1ELb0ELb0ELb0ELb1ELb0ELb1ELb0ELi3ELi1ELi1ELi1ELb0EEENS1_21CollectiveEpilogueBwdISD_SE_SG_Li384ELb0ELb1ELi3EEENS1_25SingleTileBwdLPTSchedulerILb0ELi96ELb1EEEEEEEEEvNT_6ParamsE,@function
        .size           _ZN7cutlass13device_kernelIN5flash11enable_sm90INS1_16FlashAttnBwdSm90INS1_25CollectiveMainloopBwdSm90ILi2ELi1ELi1EN4cute5tupleIJNS5_1CILi1EEES8_S8_EEENS6_IJNS7_ILi64EEENS7_ILi96EEENS7_ILi192EEEEEENS_6half_tEfNS_4arch4Sm90ELb1ELb0ELb0ELb0ELb1ELb0ELb1ELb0ELi3ELi1ELi1ELi1ELb0EEENS1_21CollectiveEpilogueBwdISD_SE_SG_Li384ELb0ELb1ELi3EEENS1_25SingleTileBwdLPTSchedulerILb0ELi96ELb1EEEEEEEEEvNT_6ParamsE,(.L_x_7690 - _ZN7cutlass13device_kernelIN5flash11enable_sm90INS1_16FlashAttnBwdSm90INS1_25CollectiveMainloopBwdSm90ILi2ELi1ELi1EN4cute5tupleIJNS5_1CILi1EEES8_S8_EEENS6_IJNS7_ILi64EEENS7_ILi96EEENS7_ILi192EEEEEENS_6half_tEfNS_4arch4Sm90ELb1ELb0ELb0ELb0ELb1ELb0ELb1ELb0ELi3ELi1ELi1ELi1ELb0EEENS1_21CollectiveEpilogueBwdISD_SE_SG_Li384ELb0ELb1ELi3EEENS1_25SingleTileBwdLPTSchedulerILb0ELi96ELb1EEEEEEEEEvNT_6ParamsE)
        .other          _ZN7cutlass13device_kernelIN5flash11enable_sm90INS1_16FlashAttnBwdSm90INS1_25CollectiveMainloopBwdSm90ILi2ELi1ELi1EN4cute5tupleIJNS5_1CILi1EEES8_S8_EEENS6_IJNS7_ILi64EEENS7_ILi96EEENS7_ILi192EEEEEENS_6half_tEfNS_4arch4Sm90ELb1ELb0ELb0ELb0ELb1ELb0ELb1ELb0ELi3ELi1ELi1ELi1ELb0EEENS1_21CollectiveEpilogueBwdISD_SE_SG_Li384ELb0ELb1ELi3EEENS1_25SingleTileBwdLPTSchedulerILb0ELi96ELb1EEEEEEEEEvNT_6ParamsE,@"STO_CUDA_ENTRY STV_DEFAULT"
_ZN7cutlass13device_kernelIN5flash11enable_sm90INS1_16FlashAttnBwdSm90INS1_25CollectiveMainloopBwdSm90ILi2ELi1ELi1EN4cute5tupleIJNS5_1CILi1EEES8_S8_EEENS6_IJNS7_ILi64EEENS7_ILi96EEENS7_ILi192EEEEEENS_6half_tEfNS_4arch4Sm90ELb1ELb0ELb0ELb0ELb1ELb0ELb1ELb0ELi3ELi1ELi1ELi1ELb0EEENS1_21CollectiveEpilogueBwdISD_SE_SG_Li384ELb0ELb1ELi3EEENS1_25SingleTileBwdLPTSchedulerILb0ELi96ELb1EEEEEEEEEvNT_6ParamsE:
        /* <DEDUP_REMOVED lines=29> */
.L_x_6451:
[----:B------:R-:W-:Y:S05]  /*01d0*/  BSYNC B0 ;  /* 0x0000000000007941 */ /* 0x000fea0003800000 */
.L_x_6450:
        /* <DEDUP_REMOVED lines=34> */
.L_x_6452:
        /* <DEDUP_REMOVED lines=20> */
.L_x_6453:
        /* <DEDUP_REMOVED lines=8> */
.L_x_6455:
        /* <DEDUP_REMOVED lines=32> */
.L_x_6456:
[----:B------:R-:W-:Y:S01]  /*07c0*/  ULDC UR7, c[0x0][0xb44] ;  /* 0x0002d10000077ab9 */ /* 0x000fe20000000800 */
[----:B------:R-:W-:Y:S01]  /*07d0*/  UMOV UR45, UR10 ;  /* 0x0000000a002d7c82 */ /* 0x000fe20008000000 */
[----:B------:R-:W-:-:S11]  /*07e0*/  UISETP.NE.AND UP0, UPT, UR7, 0x1, UPT ;  /* 0x000000010700788c */ /* 0x000fd6000bf05270 */
[----:B------:R-:W-:Y:S02]  /*07f0*/  @UP0 ULDC.64 UR8, c[0x0][0xb48] ;  /* 0x0002d20000080ab9 */ /* 0x000fe40000000a00 */
[----:B------:R-:W-:-:S04]  /*0800*/  UIMAD.WIDE.U32 UR4, UR10, UR8, URZ ;  /* 0x000000080a0472a5 */ /* 0x000fc8000f8e003f */
[----:B------:R-:W-:-:S04]  /*0810*/  @UP0 USHF.R.U32.HI UR45, URZ, UR9, UR5 ;  /* 0x000000093f2d0299 */ /* 0x000fc80008011605 */
[----:B------:R-:W-:-:S12]  /*0820*/  UIMAD UR4, UR45, UR7, URZ ;  /* 0x000000072d0472a4 */ /* 0x000fd8000f8e023f */
.L_x_6457:
        /* <DEDUP_REMOVED lines=105> */
.L_x_6460:
        /* <DEDUP_REMOVED lines=15> */
.L_x_6459:
        /* <DEDUP_REMOVED lines=20> */
.L_x_6462:
        /* <DEDUP_REMOVED lines=15> */
.L_x_6461:
        /* <DEDUP_REMOVED lines=8> */
.L_x_6594:
        /* <DEDUP_REMOVED lines=19> */
.L_x_6464:
        /* <DEDUP_REMOVED lines=107> */
.L_x_6476:
[----:B------:R-:W-:Y:S01]  /*1a40*/  ISETP.NE.AND P0, PT, R10, 0x3, PT ;  /* 0x000000030a00780c */ /* 0x000fe20003f05270 */
[----:B------:R-:W-:-:S12]  /*1a50*/  YIELD ;  /* 0x0000000000007946 */ /* 0x000fd80003800000 */
[----:B-1----:R-:W-:Y:S05]  /*1a60*/  @!P0 BRA `(.L_x_6466) ;  /* 0x0000000000048947 */ /* 0x002fea0003800000 */
[----:B------:R-:W-:Y:S01]  /*1a70*/  BPT.TRAP 0x1 ;  /* 0x000000040000795c */ /* 0x000fe20000300000 */
.L_x_6466:
[----:B------:R-:W-:Y:S02]  /*1a80*/  LEA R3, R2, UR40, 0x3 ;  /* 0x0000002802037c11 */ /* 0x000fe4000f8e18ff */
[----:B------:R-:W-:-:S04]  /*1a90*/  SHF.L.U32 R12, R7, 0x1f, RZ ;  /* 0x0000001f070c7819 */ /* 0x000fc800000006ff */
[----:B------:R1:W2:Y:S01]  /*1aa0*/  SYNCS.PHASECHK.TRANS64.TRYWAIT P1, [R3+URZ+0x36410], R12 ;  /* 0x0364100c030075a7 */ /* 0x0002a2000802017f */
[----:B------:R-:W-:Y:S05]  /*1ab0*/  @!P0 BRA `(.L_x_6467) ;  /* 0x0000000000048947 */ /* 0x000fea0003800000 */
[----:B------:R-:W-:Y:S01]  /*1ac0*/  BPT.TRAP 0x1 ;  /* 0x000000040000795c */ /* 0x000fe20000300000 */
.L_x_6467:
[----:B--2---:R-:W-:Y:S05]  /*1ad0*/  @P1 BRA `(.L_x_6468) ;  /* 0x0000000000081947 */ /* 0x004fea0003800000 */
[----:B------:R-:W2:Y:S02]  /*1ae0*/  SYNCS.PHASECHK.TRANS64.TRYWAIT P1, [R3+URZ+0x36410], R12 ;  /* 0x0364100c030075a7 */ /* 0x000ea4000802017f */
[----:B--2---:R-:W-:Y:S05]  /*1af0*/  @!P1 BRA `(.L_x_6469) ;  /* 0x0000008400009947 */ /* 0x004fea0003800000 */
.L_x_6468:
        /* <DEDUP_REMOVED lines=103> */
.L_x_6470:
[----:B------:R-:W-:-:S04]  /*2170*/  SHF.L.U32 R14, R5, 0x1f, RZ ;  /* 0x0000001f050e7819 */ /* 0x000fc800000006ff */
[----:B------:R4:W1:Y:S01]  /*2180*/  SYNCS.PHASECHK.TRANS64.TRYWAIT P1, [UR40+0x36430], R14 ;  /* 0x0364300eff0075a7 */ /* 0x0008620008020168 */
[----:B------:R-:W-:Y:S05]  /*2190*/  @!P0 BRA `(.L_x_6471) ;  /* 0x0000000000048947 */ /* 0x000fea0003800000 */
[----:B------:R-:W-:Y:S01]  /*21a0*/  BPT.TRAP 0x1 ;  /* 0x000000040000795c */ /* 0x000fe20000300000 */
.L_x_6471:
[----:B-1----:R-:W-:Y:S05]  /*21b0*/  @P1 BRA `(.L_x_6472) ;  /* 0x0000000000081947 */ /* 0x002fea0003800000 */
[----:B------:R-:W1:Y:S02]  /*21c0*/  SYNCS.PHASECHK.TRANS64.TRYWAIT P1, [UR40+0x36430], R14 ;  /* 0x0364300eff0075a7 */ /* 0x000e640008020168 */
[----:B-1----:R-:W-:Y:S05]  /*21d0*/  @!P1 BRA `(.L_x_6473) ;  /* 0x0000007c005c9947 */ /* 0x002fea0003800000 */
.L_x_6472:
        /* <DEDUP_REMOVED lines=39> */
[--C-:B------:R-:W-:Y:S01]  /*2450*/  FFMA.FTZ R136, R20, UR42, -R23.reuse ;  /* 0x0000002a14887c23 */ /* 0x100fe20008010817 */
[----:B------:R-:W-:Y:S01]  /*2460*/  FSEL R144, R144, -INF , P1 ;  /* 0xff80000090907808 */ /* 0x000fe20000800000 */
[----:B------:R-:W-:Y:S01]  /*2470*/  UMOV UR13, 0x80000020 ;  /* 0x80000020000d7882 */ /* 0x000fe20000000000 */
[----:B------:R-:W-:Y:S01]  /*2480*/  ISETP.GT.AND P1, PT, R22, 0x11, PT ;  /* 0x000000111600780c */ /* 0x000fe20003f24270 */
[----:B------:R-:W2:Y:S01]  /*2490*/  MUFU.EX2 R14, R14 ;  /* 0x0000000e000e7308 */ /* 0x000ea20000000800 */
[----:B------:R-:W-:Y:S01]  /*24a0*/  LEA R149, R6, UR40, 0x2 ;  /* 0x0000002806957c11 */ /* 0x000fe2000f8e10ff */
[----:B------:R-:W-:Y:S01]  /*24b0*/  FFMA.FTZ R20, R144, UR42, -R23 ;  /* 0x0000002a90147c23 */ /* 0x000fe20008010817 */
[----:B------:R-:W-:Y:S01]  /*24c0*/  FSEL R22, R145, -INF , P1 ;  /* 0xff80000091167808 */ /* 0x000fe20000800000 */
[----:B------:R-:W-:-:S04]  /*24d0*/  UMOV UR15, 0x40000040 ;  /* 0x40000040000f7882 */ /* 0x000fc80000000000 */
        /* <DEDUP_REMOVED lines=206> */
[----:B------:R-:W-:Y:S01]  /*31c0*/  HGMMA.64x96x16.F32 R72, gdesc[UR4].tnspA.tnspB, R72, gsb0 ;  /* 0x61600000044879f0 */ /* 0x000fe20008000848 */
[----:B------:R-:W-:Y:S01]  /*31d0*/  UIMAD UR5, UR9, 0x3000, UR40 ;  /* 0x00003000090578a4 */ /* 0x000fe2000f8e0228 */
[----:B------:R-:W-:Y:S02]  /*31e0*/  R2UR UR4, R18 ;  /* 0x00000000120472ca */ /* 0x000fe400000e0000 */
[----:B------:R-:W-:Y:S01]  /*31f0*/  UMOV UR9, 0x40000040 ;  /* 0x4000004000097882 */ /* 0x000fe20000000000 */
[----:B------:R-:W-:-:S04]  /*3200*/  USHF.R.U32.HI UR5, URZ, 0x4, UR5 ;  /* 0x000000043f057899 */ /* 0x000fc80008011605 */
[----:B------:R-:W-:-:S06]  /*3210*/  ULOP3.LUT UR14, UR5, 0x3fff, URZ, 0xc0, !UPT ;  /* 0x00003fff050e7892 */ /* 0x000fcc000f8ec03f */
[----:B------:R-:W-:-:S04]  /*3220*/  USHF.R.U32.HI UR4, URZ, 0x4, UR4 ;  /* 0x000000043f047899 */ /* 0x000fc80008011604 */
[----:B------:R-:W-:-:S04]  /*3230*/  ULOP3.LUT UR4, UR4, 0x3fff, URZ, 0xc0, !UPT ;  /* 0x00003fff04047892 */ /* 0x000fc8000f8ec03f */
        /* <DEDUP_REMOVED lines=52> */
.L_x_6474:
[----:B------:R-:W-:Y:S01]  /*3580*/  LEA R12, R4, UR40, 0xd ;  /* 0x00000028040c7c11 */ /* 0x000fe2000f8e68ff */
[----:B------:R-:W-:Y:S01]  /*3590*/  UIADD3 UR5, UR40, 0x36438, URZ ;  /* 0x0003643828057890 */ /* 0x000fe2000fffe03f */
[----:B------:R-:W1:Y:S01]  /*35a0*/  S2R R14, SR_TID.X ;  /* 0x00000000000e7919 */ /* 0x000e620000002100 */
[----:B------:R-:W-:Y:S02]  /*35b0*/  ULOP3.LUT UR9, UR4, 0x1000000, URZ, 0xfc, !UPT ;  /* 0x0100000004097892 */ /* 0x000fe4000f8efc3f */
[----:B------:R-:W-:Y:S01]  /*35c0*/  VIADD R12, R12, 0x1e000 ;  /* 0x0001e0000c0c7836 */ /* 0x000fe20000000000 */
[----:B------:R-:W-:Y:S01]  /*35d0*/  UPRMT UR5, URZ, 0x654, UR5 ;  /* 0x000006543f057896 */ /* 0x000fe20008000005 */
[----:B------:R-:W-:-:S03]  /*35e0*/  UMOV UR7, 0x80000020 ;  /* 0x8000002000077882 */ /* 0x000fc60000000000 */
[----:B------:R-:W-:Y:S01]  /*35f0*/  SHF.R.U32.HI R12, RZ, 0x4, R12 ;  /* 0x00000004ff0c7819 */ /* 0x000fe2000001160c */
[----:B------:R-:W-:-:S03]  /*3600*/  UMOV UR6, UR9 ;  /* 0x0000000900067c82 */ /* 0x000fc60008000000 */
[----:B------:R-:W-:Y:S01]  /*3610*/  LOP3.LUT R13, R12, 0x3fff, RZ, 0xc0, !PT ;  /* 0x00003fff0c0d7812 */ /* 0x000fe200078ec0ff */
[----:B------:R-:W-:Y:S01]  /*3620*/  SYNCS.ARRIVE.TRANS64.RED.A1T0 RZ, [UR5], RZ ;  /* 0x000000ffffff79a7 */ /* 0x000fe20008100405 */
[----:B------:R-:W-:Y:S01]  /*3630*/  WARPGROUP.ARRIVE ;  /* 0x00000000000079c5 */ /* 0x000fe20000000000 */
[----:B------:R-:W-:Y:S02]  /*3640*/  UMOV UR5, 0x40000040 ;  /* 0x4000004000057882 */ /* 0x000fe40000000000 */
        /* <DEDUP_REMOVED lines=47> */
.L_x_6475:
        /* <DEDUP_REMOVED lines=62> */
.L_x_6458:
        /* <DEDUP_REMOVED lines=23> */
.L_x_6478:
        /* <DEDUP_REMOVED lines=20> */
.L_x_6479:
        /* <DEDUP_REMOVED lines=18> */
.L_x_6480:
        /* <DEDUP_REMOVED lines=18> */
.L_x_6481:
        /* <DEDUP_REMOVED lines=137> */
.L_x_6483:
[----:B------:R-:W-:Y:S05]  /*4aa0*/  BSYNC B0 ;  /* 0x0000000000007941 */ /* 0x000fea0003800000 */
.L_x_6482:
[----:B------:R-:W-:-:S04]  /*4ab0*/  DEPBAR.LE SB0, 0x0 ;  /* 0x000080000000791a */ /* 0x000fc80000000000 */
[----:B------:R-:W-:Y:S05]  /*4ac0*/  EXIT ;  /* 0x000000000000794d */ /* 0x000fea0003800000 */
.L_x_6477:
        /* <DEDUP_REMOVED lines=52> */
.L_x_6485:
[----:B------:R-:W-:Y:S05]  /*4e10*/  BSYNC B0 ;  /* 0x0000000000007941 */ /* 0x000fea0003800000 */
.L_x_6484:
        /* <DEDUP_REMOVED lines=16> */
.L_x_6487:
[----:B------:R-:W-:Y:S05]  /*4f20*/  BSYNC B0 ;  /* 0x0000000000007941 */ /* 0x000fea0003800000 */
.L_x_6486:
        /* <DEDUP_REMOVED lines=16> */
.L_x_6489:
[----:B------:R-:W-:Y:S05]  /*5030*/  BSYNC B0 ;  /* 0x0000000000007941 */ /* 0x000fea0003800000 */
.L_x_6488:
        /* <DEDUP_REMOVED lines=17> */
.L_x_6491:
[----:B------:R-:W-:Y:S05]  /*5150*/  BSYNC B0 ;  /* 0x0000000000007941 */ /* 0x000fea0003800000 */
.L_x_6490:
        /* <DEDUP_REMOVED lines=17> */
.L_x_6493:
[----:B------:R-:W-:Y:S05]  /*5270*/  BSYNC B0 ;  /* 0x0000000000007941 */ /* 0x000fea0003800000 */
.L_x_6492:
        /* <DEDUP_REMOVED lines=29> */
.L_x_6495:
[----:B------:R-:W-:Y:S05]  /*5450*/  BSYNC B0 ;  /* 0x0000000000007941 */ /* 0x000fea0003800000 */
.L_x_6494:
        /* <DEDUP_REMOVED lines=13> */
.L_x_6497:
[----:B------:R-:W-:Y:S05]  /*5530*/  BSYNC B0 ;  /* 0x0000000000007941 */ /* 0x000fea0003800000 */
.L_x_6496:
        /* <DEDUP_REMOVED lines=15> */
.L_x_6499:
[----:B------:R-:W-:Y:S05]  /*5630*/  BSYNC B0 ;  /* 0x0000000000007941 */ /* 0x000fea0003800000 */
.L_x_6498:
        /* <DEDUP_REMOVED lines=15> */
.L_x_6501:
[----:B------:R-:W-:Y:S05]  /*5730*/  BSYNC B0 ;  /* 0x0000000000007941 */ /* 0x000fea0003800000 */
.L_x_6500:
        /* <DEDUP_REMOVED lines=15> */
.L_x_6503:
[----:B------:R-:W-:Y:S05]  /*5830*/  BSYNC B0 ;  /* 0x0000000000007941 */ /* 0x000fea0003800000 */
.L_x_6502:
        /* <DEDUP_REMOVED lines=15> */
.L_x_6505:
[----:B------:R-:W-:Y:S05]  /*5930*/  BSYNC B0 ;  /* 0x0000000000007941 */ /* 0x000fea0003800000 */
.L_x_6504:
        /* <DEDUP_REMOVED lines=15> */
.L_x_6507:
[----:B------:R-:W-:Y:S05]  /*5a30*/  BSYNC B0 ;  /* 0x0000000000007941 */ /* 0x000fea0003800000 */
.L_x_6506:
[----:B------:R-:W-:Y:S05]  /*5a40*/  EXIT ;  /* 0x000000000000794d */ /* 0x000fea0003800000 */
.L_x_6454:
        /* <DEDUP_REMOVED lines=30> */
.L_x_6511:
[----:B------:R-:W-:Y:S01]  /*5c30*/  ULDC UR9, c[0x0][0xb44] ;  /* 0x0002d10000097ab9 */ /* 0x000fe20000000800 */
[----:B------:R-:W-:Y:S01]  /*5c40*/  UMOV UR7, UR8 ;  /* 0x0000000800077c82 */ /* 0x000fe20008000000 */
[----:B------:R-:W-:-:S11]  /*5c50*/  UISETP.NE.AND UP0, UPT, UR9, 0x1, UPT ;  /* 0x000000010900788c */ /* 0x000fd6000bf05270 */
[----:B------:R-:W-:Y:S02]  /*5c60*/  @UP0 ULDC.64 UR10, c[0x0][0xb48] ;  /* 0x0002d200000a0ab9 */ /* 0x000fe40000000a00 */
[----:B------:R-:W-:-:S04]  /*5c70*/  UIMAD.WIDE.U32 UR4, UR8, UR10, URZ ;  /* 0x0000000a080472a5 */ /* 0x000fc8000f8e003f */
[----:B------:R-:W-:-:S04]  /*5c80*/  @UP0 USHF.R.U32.HI UR7, URZ, UR11, UR5 ;  /* 0x0000000b3f070299 */ /* 0x000fc80008011605 */
[----:B------:R-:W-:-:S12]  /*5c90*/  UIMAD UR4, UR7, UR9, URZ ;  /* 0x00000009070472a4 */ /* 0x000fd8000f8e023f */
.L_x_6512:
        /* <DEDUP_REMOVED lines=85> */
.L_x_6516:
[----:B------:R-:W2:Y:S04]  /*61f0*/  LDG.E.STRONG.GPU R4, desc[UR38][R2.64] ;  /* 0x0000002602047981 */ /* 0x000ea8000c1ef900 */
[----:B--2---:R-:W-:Y:S01]  /*6200*/  CCTL.IVALL ;  /* 0x00000000ff00798f */ /* 0x004fe20002000000 */
[----:B------:R-:W-:Y:S05]  /*6210*/  YIELD ;  /* 0x0000000000007946 */ /* 0x000fea0003800000 */
[----:B------:R-:W-:-:S13]  /*6220*/  ISETP.NE.AND P1, PT, R4, R5, PT ;  /* 0x000000050400720c */ /* 0x000fda0003f25270 */
[----:B------:R-:W-:Y:S05]  /*6230*/  @P1 BRA `(.L_x_6516) ;  /* 0xfffffffc00ec1947 */ /* 0x000fea000383ffff */
.L_x_6515:
[----:B------:R-:W-:Y:S05]  /*6240*/  BSYNC B1 ;  /* 0x0000000000017941 */ /* 0x000fea0003800000 */
.L_x_6514:
[----:B------:R-:W-:-:S03]  /*6250*/  UMOV UR4, 0xffffffff ;  /* 0xffffffff00047882 */ /* 0x000fc60000000000 */
[----:B------:R-:W-:Y:S05]  /*6260*/  BRA.DIV UR4, `(.L_x_6517) ;  /* 0x0000003e044c7947 */ /* 0x000fea000b800000 */
[----:B------:R-:W-:Y:S01]  /*6270*/  NOP ;  /* 0x0000000000007918 */ /* 0x000fe20000000000 */
.L_x_6597:
        /* <DEDUP_REMOVED lines=22> */
.L_x_6519:
[----:B------:R-:W-:Y:S05]  /*63e0*/  BSYNC B1 ;  /* 0x0000000000017941 */ /* 0x000fea0003800000 */
.L_x_6518:
        /* <DEDUP_REMOVED lines=19> */
.L_x_6521:
[----:B------:R-:W-:Y:S05]  /*6520*/  BSYNC B1 ;  /* 0x0000000000017941 */ /* 0x000fea0003800000 */
.L_x_6520:
        /* <DEDUP_REMOVED lines=20> */
.L_x_6523:
[----:B------:R-:W-:Y:S05]  /*6670*/  BSYNC B1 ;  /* 0x0000000000017941 */ /* 0x000fea0003800000 */
.L_x_6522:
[----:B------:R-:W-:Y:S06]  /*6680*/  BAR.ARV 0xa, 0xa0 ;  /* 0x0282800000007b1d */ /* 0x000fec0000002000 */
[----:B------:R-:W-:Y:S04]  /*6690*/  BSSY B1, `(.L_x_6524) ;  /* 0x0000003000017945 */ /* 0x000fe80003800000 */
[----:B------:R-:W-:Y:S05]  /*66a0*/  @!P0 BRA `(.L_x_6525) ;  /* 0x0000000000048947 */ /* 0x000fea0003800000 */
[----:B------:R-:W-:-:S04]  /*66b0*/  DEPBAR.LE SB0, 0x1 ;  /* 0x000080400000791a */ /* 0x000fc80000000000 */
.L_x_6525:
[----:B------:R-:W-:Y:S05]  /*66c0*/  BSYNC B1 ;  /* 0x0000000000017941 */ /* 0x000fea0003800000 */
.L_x_6524:
[----:B------:R-:W-:Y:S06]  /*66d0*/  BAR.ARV 0xb, 0xa0 ;  /* 0x02c2800000007b1d */ /* 0x000fec0000002000 */
[----:B------:R-:W-:Y:S04]  /*66e0*/  BSSY B1, `(.L_x_6526) ;  /* 0x0000003000017945 */ /* 0x000fe80003800000 */
[----:B------:R-:W-:Y:S05]  /*66f0*/  @!P0 BRA `(.L_x_6527) ;  /* 0x0000000000048947 */ /* 0x000fea0003800000 */
[----:B------:R-:W-:-:S04]  /*6700*/  DEPBAR.LE SB0, 0x0 ;  /* 0x000080000000791a */ /* 0x000fc80000000000 */
.L_x_6527:
[----:B------:R-:W-:Y:S05]  /*6710*/  BSYNC B1 ;  /* 0x0000000000017941 */ /* 0x000fea0003800000 */
.L_x_6526:
        /* <DEDUP_REMOVED lines=19> */
.L_x_6529:
[----:B------:R-:W-:Y:S05]  /*6850*/  BSYNC B1 ;  /* 0x0000000000017941 */ /* 0x000fea0003800000 */
.L_x_6528:
[----:B------:R-:W-:Y:S01]  /*6860*/  UIADD3 UR17, UR8, 0x1, URZ ;  /* 0x0000000108117890 */ /* 0x000fe2000fffe03f */
[----:B------:R-:W-:Y:S11]  /*6870*/  BRA `(.L_x_6530) ;  /* 0x0000000000047947 */ /* 0x000ff60003800000 */
.L_x_6513:
[----:B------:R-:W-:-:S05]  /*6880*/  UMOV UR17, UR8 ;  /* 0x0000000800117c82 */ /* 0x000fca0008000000 */
.L_x_6530:
        /* <DEDUP_REMOVED lines=12> */
.L_x_6563:
        /* <DEDUP_REMOVED lines=18> */
.L_x_6533:
[----:B------:R-:W2:Y:S04]  /*6a70*/  LDG.E.STRONG.GPU R4, desc[UR38][R2.64] ;  /* 0x0000002602047981 */ /* 0x000ea8000c1ef900 */
[----:B--2---:R-:W-:Y:S01]  /*6a80*/  CCTL.IVALL ;  /* 0x00000000ff00798f */ /* 0x004fe20002000000 */
[----:B------:R-:W-:Y:S05]  /*6a90*/  YIELD ;  /* 0x0000000000007946 */ /* 0x000fea0003800000 */
[----:B------:R-:W-:-:S13]  /*6aa0*/  ISETP.NE.AND P1, PT, R4, R5, PT ;  /* 0x000000050400720c */ /* 0x000fda0003f25270 */
[----:B------:R-:W-:Y:S05]  /*6ab0*/  @P1 BRA `(.L_x_6533) ;  /* 0xfffffffc00ec1947 */ /* 0x000fea000383ffff */
.L_x_6532:
[----:B------:R-:W-:Y:S05]  /*6ac0*/  BSYNC B1 ;  /* 0x0000000000017941 */ /* 0x000fea0003800000 */
.L_x_6531:
[----:B------:R-:W-:-:S03]  /*6ad0*/  UMOV UR18, 0xffffffff ;  /* 0xffffffff00127882 */ /* 0x000fc60000000000 */
[----:B------:R-:W-:Y:S05]  /*6ae0*/  BRA.DIV UR18, `(.L_x_6534) ;  /* 0x0000003612487947 */ /* 0x000fea000b800000 */
[----:B------:R-:W-:Y:S01]  /*6af0*/  NOP ;  /* 0x0000000000007918 */ /* 0x000fe20000000000 */
.L_x_6600:
        /* <DEDUP_REMOVED lines=19> */
.L_x_6536:
[----:B------:R-:W-:Y:S05]  /*6c30*/  BSYNC B1 ;  /* 0x0000000000017941 */ /* 0x000fea0003800000 */
.L_x_6535:
        /* <DEDUP_REMOVED lines=14> */
.L_x_6538:
[----:B------:R-:W-:Y:S05]  /*6d20*/  BSYNC B1 ;  /* 0x0000000000017941 */ /* 0x000fea0003800000 */
.L_x_6537:
        /* <DEDUP_REMOVED lines=15> */
.L_x_6540:
[----:B------:R-:W-:Y:S05]  /*6e20*/  BSYNC B1 ;  /* 0x0000000000017941 */ /* 0x000fea0003800000 */
.L_x_6539:
[----:B------:R-:W-:Y:S06]  /*6e30*/  BAR.ARV 0xa, 0xa0 ;  /* 0x0282800000007b1d */ /* 0x000fec0000002000 */
[----:B------:R-:W-:Y:S04]  /*6e40*/  BSSY B1, `(.L_x_6541) ;  /* 0x0000003000017945 */ /* 0x000fe80003800000 */
[----:B------:R-:W-:Y:S05]  /*6e50*/  @!P0 BRA `(.L_x_6542) ;  /* 0x0000000000048947 */ /* 0x000fea0003800000 */
[----:B------:R-:W-:-:S04]  /*6e60*/  DEPBAR.LE SB0, 0x1 ;  /* 0x000080400000791a */ /* 0x000fc80000000000 */
.L_x_6542:
[----:B------:R-:W-:Y:S05]  /*6e70*/  BSYNC B1 ;  /* 0x0000000000017941 */ /* 0x000fea0003800000 */
.L_x_6541:
[----:B------:R-:W-:Y:S06]  /*6e80*/  BAR.ARV 0xb, 0xa0 ;  /* 0x02c2800000007b1d */ /* 0x000fec0000002000 */
[----:B------:R-:W-:Y:S04]  /*6e90*/  BSSY B1, `(.L_x_6543) ;  /* 0x0000003000017945 */ /* 0x000fe80003800000 */
[----:B------:R-:W-:Y:S05]  /*6ea0*/  @!P0 BRA `(.L_x_6544) ;  /* 0x0000000000048947 */ /* 0x000fea0003800000 */
[----:B------:R-:W-:-:S04]  /*6eb0*/  DEPBAR.LE SB0, 0x0 ;  /* 0x000080000000791a */ /* 0x000fc80000000000 */
.L_x_6544:
[----:B------:R-:W-:Y:S05]  /*6ec0*/  BSYNC B1 ;  /* 0x0000000000017941 */ /* 0x000fea0003800000 */
.L_x_6543:
        /* <DEDUP_REMOVED lines=19> */
.L_x_6546:
[----:B------:R-:W-:Y:S05]  /*7000*/  BSYNC B1 ;  /* 0x0000000000017941 */ /* 0x000fea0003800000 */
.L_x_6545:
        /* <DEDUP_REMOVED lines=16> */
.L_x_6549:
[----:B------:R-:W2:Y:S04]  /*7110*/  LDG.E.STRONG.GPU R4, desc[UR38][R2.64] ;  /* 0x0000002602047981 */ /* 0x000ea8000c1ef900 */
[----:B--2---:R-:W-:Y:S01]  /*7120*/  CCTL.IVALL ;  /* 0x00000000ff00798f */ /* 0x004fe20002000000 */
[----:B------:R-:W-:Y:S05]  /*7130*/  YIELD ;  /* 0x0000000000007946 */ /* 0x000fea0003800000 */
[----:B------:R-:W-:-:S13]  /*7140*/  ISETP.NE.AND P1, PT, R4, R5, PT ;  /* 0x000000050400720c */ /* 0x000fda0003f25270 */
[----:B------:R-:W-:Y:S05]  /*7150*/  @P1 BRA `(.L_x_6549) ;  /* 0xfffffffc00ec1947 */ /* 0x000fea000383ffff */
.L_x_6548:
[----:B------:R-:W-:Y:S05]  /*7160*/  BSYNC B1 ;  /* 0x0000000000017941 */ /* 0x000fea0003800000 */
.L_x_6547:
[----:B------:R-:W-:-:S03]  /*7170*/  UMOV UR14, 0xffffffff ;  /* 0xffffffff000e7882 */ /* 0x000fc60000000000 */
[----:B------:R-:W-:Y:S05]  /*7180*/  BRA.DIV UR14, `(.L_x_6550) ;  /* 0x0000002e0ebc7947 */ /* 0x000fea000b800000 */
[----:B------:R-:W-:Y:S01]  /*7190*/  NOP ;  /* 0x0000000000007918 */ /* 0x000fe20000000000 */
.L_x_6603:
        /* <DEDUP_REMOVED lines=15> */
.L_x_6552:
[----:B------:R-:W-:Y:S05]  /*7290*/  BSYNC B1 ;  /* 0x0000000000017941 */ /* 0x000fea0003800000 */
.L_x_6551:
        /* <DEDUP_REMOVED lines=14> */
.L_x_6554:
[----:B------:R-:W-:Y:S05]  /*7380*/  BSYNC B1 ;  /* 0x0000000000017941 */ /* 0x000fea0003800000 */
.L_x_6553:
        /* <DEDUP_REMOVED lines=15> */
.L_x_6556:
[----:B------:R-:W-:Y:S05]  /*7480*/  BSYNC B1 ;  /* 0x0000000000017941 */ /* 0x000fea0003800000 */
.L_x_6555:
[----:B------:R-:W-:Y:S06]  /*7490*/  BAR.ARV 0xa, 0xa0 ;  /* 0x0282800000007b1d */ /* 0x000fec0000002000 */
[----:B------:R-:W-:Y:S04]  /*74a0*/  BSSY B1, `(.L_x_6557) ;  /* 0x0000003000017945 */ /* 0x000fe80003800000 */
[----:B------:R-:W-:Y:S05]  /*74b0*/  @!P0 BRA `(.L_x_6558) ;  /* 0x0000000000048947 */ /* 0x000fea0003800000 */
[----:B------:R-:W-:-:S04]  /*74c0*/  DEPBAR.LE SB0, 0x1 ;  /* 0x000080400000791a */ /* 0x000fc80000000000 */
.L_x_6558:
[----:B------:R-:W-:Y:S05]  /*74d0*/  BSYNC B1 ;  /* 0x0000000000017941 */ /* 0x000fea0003800000 */
.L_x_6557:
[----:B------:R-:W-:Y:S06]  /*74e0*/  BAR.ARV 0xb, 0xa0 ;  /* 0x02c2800000007b1d */ /* 0x000fec0000002000 */
[----:B------:R-:W-:Y:S04]  /*74f0*/  BSSY B1, `(.L_x_6559) ;  /* 0x0000003000017945 */ /* 0x000fe80003800000 */
[----:B------:R-:W-:Y:S05]  /*7500*/  @!P0 BRA `(.L_x_6560) ;  /* 0x0000000000048947 */ /* 0x000fea0003800000 */
[----:B------:R-:W-:-:S04]  /*7510*/  DEPBAR.LE SB0, 0x0 ;  /* 0x000080000000791a */ /* 0x000fc80000000000 */
.L_x_6560:
[----:B------:R-:W-:Y:S05]  /*7520*/  BSYNC B1 ;  /* 0x0000000000017941 */ /* 0x000fea0003800000 */
.L_x_6559:
        /* <DEDUP_REMOVED lines=19> */
.L_x_6562:
[----:B------:R-:W-:Y:S05]  /*7660*/  BSYNC B1 ;  /* 0x0000000000017941 */ /* 0x000fea0003800000 */
.L_x_6561:
[----:B------:R-:W-:Y:S02]  /*7670*/  UIADD3 UR17, UR17, 0x2, URZ ;  /* 0x0000000211117890 */ /* 0x000fe4000fffe03f */
[----:B------:R-:W-:Y:S02]  /*7680*/  UIADD3 UR4, UR4, 0x6000, URZ ;  /* 0x0000600004047890 */ /* 0x000fe4000fffe03f */
[----:B------:R-:W-:-:S06]  /*7690*/  UISETP.GE.AND UP0, UPT, UR17, UR5, UPT ;  /* 0x000000051100728c */ /* 0x000fcc000bf06270 */
[----:B------:R-:W-:-:S13]  /*76a0*/  PLOP3.LUT P1, PT, PT, PT, UP0, 0x80, 0x0 ;  /* 0x000000000000781c */ /* 0x000fda0003f2f008 */
[----:B------:R-:W-:Y:S05]  /*76b0*/  @!P1 BRA `(.L_x_6563) ;  /* 0xfffffff000a49947 */ /* 0x000fea000383ffff */
[----:B------:R-:W-:Y:S05]  /*76c0*/  BRA `(.L_x_6510) ;  /* 0x0000002400d47947 */ /* 0x000fea0003800000 */
.L_x_6509:
        /* <DEDUP_REMOVED lines=21> */
.L_x_6564:
[----:B------:R-:W-:Y:S01]  /*7820*/  ULDC UR9, c[0x0][0xb44] ;  /* 0x0002d10000097ab9 */ /* 0x000fe20000000800 */
[----:B------:R-:W-:Y:S01]  /*7830*/  UMOV UR7, UR8 ;  /* 0x0000000800077c82 */ /* 0x000fe20008000000 */
[----:B------:R-:W-:-:S11]  /*7840*/  UISETP.NE.AND UP0, UPT, UR9, 0x1, UPT ;  /* 0x000000010900788c */ /* 0x000fd6000bf05270 */
[----:B------:R-:W-:Y:S02]  /*7850*/  @UP0 ULDC.64 UR10, c[0x0][0xb48] ;  /* 0x0002d200000a0ab9 */ /* 0x000fe40000000a00 */
[----:B------:R-:W-:-:S04]  /*7860*/  UIMAD.WIDE.U32 UR4, UR8, UR10, URZ ;  /* 0x0000000a080472a5 */ /* 0x000fc8000f8e003f */
[----:B------:R-:W-:-:S04]  /*7870*/  @UP0 USHF.R.U32.HI UR7, URZ, UR11, UR5 ;  /* 0x0000000b3f070299 */ /* 0x000fc80008011605 */
[----:B------:R-:W-:-:S12]  /*7880*/  UIMAD UR4, UR7, UR9, URZ ;  /* 0x00000009070472a4 */ /* 0x000fd8000f8e023f */
.L_x_6565:
        /* <DEDUP_REMOVED lines=80> */
.L_x_6604:
        /* <DEDUP_REMOVED lines=9> */
.L_x_6569:
        /* <DEDUP_REMOVED lines=108> */
.L_x_6580:
[----:B-1----:R-:W-:-:S05]  /*84e0*/  IMAD.MOV.U32 R13, RZ, RZ, 0x1 ;  /* 0x00000001ff0d7424 */ /* 0x002fca00078e00ff */
[----:B------:R-:W-:-:S04]  /*84f0*/  SHF.L.U32 R13, R13, 0x1f, RZ ;  /* 0x0000001f0d0d7819 */ /* 0x000fc800000006ff */
[----:B------:R-:W1:Y:S02]  /*8500*/  SYNCS.PHASECHK.TRANS64.TRYWAIT P1, [R12+URZ+0x36438], R13 ;  /* 0x0364380d0c0075a7 */ /* 0x000e64000802017f */
[----:B-1----:R-:W-:Y:S05]  /*8510*/  @!P1 BRA `(.L_x_6572) ;  /* 0x0000001c00089947 */ /* 0x002fea0003800000 */
.L_x_6605:
        /* <DEDUP_REMOVED lines=8> */
.L_x_6573:
        /* <DEDUP_REMOVED lines=48> */
.L_x_6606:
        /* <DEDUP_REMOVED lines=8> */
.L_x_6575:
        /* <DEDUP_REMOVED lines=46> */
.L_x_6607:
        /* <DEDUP_REMOVED lines=12> */
.L_x_6577:
        /* <DEDUP_REMOVED lines=37> */
.L_x_6609:
        /* <DEDUP_REMOVED lines=8> */
.L_x_6579:
        /* <DEDUP_REMOVED lines=41> */
.L_x_6571:
[----:B--2---:R-:W2:Y:S01]  /*9220*/  LDL.LU R4, [R1] ;  /* 0x0000000001047983 */ /* 0x004ea20000300800 */
[----:B------:R-:W-:-:S03]  /*9230*/  IMAD.MOV.U32 R10, RZ, RZ, 0x1 ;  /* 0x00000001ff0a7424 */ /* 0x000fc600078e00ff */
[----:B------:R3:W5:Y:S01]  /*9240*/  LDL R5, [R1+0x4] ;  /* 0x0000040001057983 */ /* 0x0007620000100800 */
[----:B--2---:R-:W-:-:S13]  /*9250*/  ISETP.NE.AND P1, PT, R4, RZ, PT ;  /* 0x000000ff0400720c */ /* 0x004fda0003f25270 */
[----:B---3--:R-:W-:Y:S05]  /*9260*/  @!P1 BRA `(.L_x_6570) ;  /* 0x0000000400889947 */ /* 0x008fea0003800000 */
[----:B------:R-:W2:Y:S02]  /*9270*/  SYNCS.PHASECHK.TRANS64.TRYWAIT P1, [R12+URZ+0x36438], R13 ;  /* 0x0364380d0c0075a7 */ /* 0x000ea4000802017f */
[----:B--2---:R-:W-:Y:S05]  /*9280*/  @!P1 BRA `(.L_x_6581) ;  /* 0x00000010000c9947 */ /* 0x004fea0003800000 */
.L_x_6610:
        /* <DEDUP_REMOVED lines=8> */
.L_x_6582:
        /* <DEDUP_REMOVED lines=41> */
.L_x_6611:
        /* <DEDUP_REMOVED lines=9> */
.L_x_6584:
        /* <DEDUP_REMOVED lines=38> */
.L_x_6570:
[----:B------:R-:W-:-:S04]  /*9890*/  SHF.L.U32 R3, R10, 0x1f, RZ ;  /* 0x0000001f0a037819 */ /* 0x000fc800000006ff */
[----:B------:R-:W2:Y:S02]  /*98a0*/  SYNCS.PHASECHK.TRANS64.TRYWAIT P1, [R12+URZ+0x36438], R3 ;  /* 0x036438030c0075a7 */ /* 0x000ea4000802017f */
[----:B--2---:R-:W-:Y:S05]  /*98b0*/  @!P1 BRA `(.L_x_6585) ;  /* 0x0000000800a89947 */ /* 0x004fea0003800000 */
.L_x_6612:
[----:B------:R-:W-:Y:S05]  /*98c0*/  @P0 BRA `(.L_x_6586) ;  /* 0x0000000000180947 */ /* 0x000fea0003800000 */
[----:B------:R-:W3:Y:S01]  /*98d0*/  S2R R0, SR_TID.X ;  /* 0x0000000000007919 */ /* 0x000ee20000002100 */
[----:B--2---:R-:W-:-:S04]  /*98e0*/  IMAD.MOV.U32 R3, RZ, RZ, 0x6100 ;  /* 0x00006100ff037424 */ /* 0x004fc800078e00ff */
[----:B------:R4:W-:Y:S01]  /*98f0*/  SYNCS.ARRIVE.TRANS64 RZ, [R12+URZ+0x36430], R3 ;  /* 0x036430030cff79a7 */ /* 0x0009e2000800003f */
[----:B---3--:R-:W-:-:S13]  /*9900*/  LOP3.LUT P0, RZ, R0, 0x1f, RZ, 0xc0, !PT ;  /* 0x0000001f00ff7812 */ /* 0x008fda000780c0ff */
[----:B----4-:R-:W-:Y:S05]  /*9910*/  @!P0 BRA `(.L_x_6586) ;  /* 0x0000000000048947 */ /* 0x010fea0003800000 */
[----:B------:R-:W-:Y:S01]  /*9920*/  BPT.TRAP 0x1 ;  /* 0x000000040000795c */ /* 0x000fe20000300000 */
.L_x_6586:
        /* <DEDUP_REMOVED lines=45> */
.L_x_6567:
[----:B------:R-:W-:Y:S05]  /*9c00*/  BSYNC B1 ;  /* 0x0000000000017941 */ /* 0x000fea0003800000 */
.L_x_6566:
[----:B------:R-:W-:-:S03]  /*9c10*/  UMOV UR4, 0xffffffff ;  /* 0xffffffff00047882 */ /* 0x000fc60000000000 */
[----:B------:R-:W-:Y:S05]  /*9c20*/  BRA.DIV UR4, `(.L_x_6587) ;  /* 0x0000000604e07947 */ /* 0x000fea000b800000 */
[----:B------:R-:W-:-:S13]  /*9c30*/  ELECT P6, URZ, PT ;  /* 0x00000000003f782f */ /* 0x000fda00038c0000 */
.L_x_6615:
[----:B------:R-:W-:Y:S05]  /*9c40*/  @!P6 BRA `(.L_x_6510) ;  /* 0x000000000074e947 */ /* 0x000fea0003800000 */
[----:B------:R-:W2:Y:S02]  /*9c50*/  LDL.LU R0, [R1+0x8] ;  /* 0x0000080001007983 */ /* 0x000ea40000300800 */
[----:B--2---:R-:W-:-:S04]  /*9c60*/  LOP3.LUT R0, R0, 0x2, RZ, 0xfc, !PT ;  /* 0x0000000200007812 */ /* 0x004fc800078efcff */
[----:B------:R-:W-:-:S13]  /*9c70*/  ISETP.NE.AND P2, PT, R0, 0x3, PT ;  /* 0x000000030000780c */ /* 0x000fda0003f45270 */
[----:B------:R-:W-:Y:S05]  /*9c80*/  @!P2 BRA `(.L_x_6588) ;  /* 0x000000000004a947 */ /* 0x000fea0003800000 */
[----:B------:R-:W-:Y:S01]  /*9c90*/  BPT.TRAP 0x1 ;  /* 0x000000040000795c */ /* 0x000fe20000300000 */
.L_x_6588:
        /* <DEDUP_REMOVED lines=15> */
.L_x_6616:
[----:B------:R-:W3:Y:S02]  /*9d90*/  SYNCS.PHASECHK.TRANS64.TRYWAIT P0, [R23+URZ], R0 ;  /* 0x00000000170075a7 */ /* 0x000ee4000800017f */
[----:B---3--:R-:W-:Y:S05]  /*9da0*/  @!P0 BRA `(.L_x_6590) ;  /* 0x0000000400b48947 */ /* 0x008fea0003800000 */
.L_x_6617:
[----:B------:R-:W-:Y:S05]  /*9db0*/  @!P2 BRA `(.L_x_6591) ;  /* 0x000000000004a947 */ /* 0x000fea0003800000 */
[----:B------:R-:W-:Y:S01]  /*9dc0*/  BPT.TRAP 0x1 ;  /* 0x000000040000795c */ /* 0x000fe20000300000 */
.L_x_6591:
[----:B------:R-:W-:-:S07]  /*9dd0*/  SHF.L.U32 R10, R10, 0x1f, RZ ;  /* 0x0000001f0a0a7819 */ /* 0x000fce00000006ff */
.L_x_6592:
[----:B----4-:R4:W1:Y:S02]  /*9de0*/  SYNCS.PHASECHK.TRANS64.TRYWAIT P0, [R7+URZ+0x36438], R10 ;  /* 0x0364380a070075a7 */ /* 0x010864000800017f */
[----:B-1----:R-:W-:Y:S05]  /*9df0*/  @!P0 NANOSLEEP.SYNCS 0x989680 ;  /* 0x009896800000895d */ /* 0x002fea0003900000 */
[----:B------:R-:W1:Y:S02]  /*9e00*/  @!P0 SYNCS.PHASECHK.TRANS64 P0, [R7+URZ+0x36438], R10 ;  /* 0x0364380a070085a7 */ /* 0x000e64000800007f */
[----:B-1----:R-:W-:Y:S05]  /*9e10*/  @!P0 BRA `(.L_x_6592) ;  /* 0xfffffffc00f08947 */ /* 0x002fea000383ffff */
.L_x_6510:
[----:B------:R-:W-:Y:S05]  /*9e20*/  BSYNC B0 ;  /* 0x0000000000007941 */ /* 0x000fea0003800000 */
.L_x_6508:
[----:B------:R-:W-:Y:S05]  /*9e30*/  EXIT ;  /* 0x000000000000794d */ /* 0x000fea0003800000 */
.L_x_6463:
[----:B------:R-:W-:Y:S02]  /*9e40*/  IMAD.MOV.U32 R12, RZ, RZ, RZ ;  /* 0x000000ffff0c7224 */ /* 0x000fe400078e00ff */
[----:B------:R-:W-:Y:S02]  /*9e50*/  IMAD.MOV.U32 R11, RZ, RZ, 0x1f ;  /* 0x0000001fff0b7424 */ /* 0x000fe400078e00ff */
[----:B------:R-:W-:-:S07]  /*9e60*/  IMAD.MOV.U32 R15, RZ, RZ, -0x1 ;  /* 0xffffffffff0f7424 */ /* 0x000fce00078e00ff */
[----:B------:R-:W-:Y:S05]  /*9e70*/  WARPSYNC.COLLECTIVE R15, `(.L_x_6593) ;  /* 0x000000000f087348 */ /* 0x000fea0003c00000 */
[----:B------:R1:W2:Y:S02]  /*9e80*/  SHFL.IDX P6, R14, R13, R12, R11 ;  /* 0x0000000c0d0e7389 */ /* 0x0002a400000c000b */
[----:B-12---:R-:W-:Y:S01]  /*9e90*/  ENDCOLLECTIVE ;  /* 0x000000000000791b */ /* 0x006fe20003800000 */
.L_x_6593:
[----:B------:R-:W-:Y:S05]  /*9ea0*/  BRA `(.L_x_6594) ;  /* 0xffffff7000ec7947 */ /* 0x000fea000383ffff */
.L_x_6465:
[----:B--2---:R2:W3:Y:S02]  /*9eb0*/  SYNCS.PHASECHK.TRANS64.TRYWAIT P0, [R19+URZ+0x36400], R10 ;  /* 0x0364000a130075a7 */ /* 0x0044e4000800017f */
[----:B---3--:R-:W-:Y:S05]  /*9ec0*/  @!P0 NANOSLEEP.SYNCS 0x989680 ;  /* 0x009896800000895d */ /* 0x008fea0003900000 */
[----:B------:R-:W3:Y:S02]  /*9ed0*/  @!P0 SYNCS.PHASECHK.TRANS64 P0, [R19+URZ+0x36400], R10 ;  /* 0x0364000a130085a7 */ /* 0x000ee4000800007f */
[----:B---3--:R-:W-:Y:S05]  /*9ee0*/  @!P0 BRA `(.L_x_6465) ;  /* 0xfffffffc00f08947 */ /* 0x008fea000383ffff */
[----:B------:R-:W-:Y:S05]  /*9ef0*/  BRA `(.L_x_6464) ;  /* 0xffffff7400247947 */ /* 0x000fea000383ffff */
.L_x_6469:
[----:B--2---:R2:W3:Y:S02]  /*9f00*/  SYNCS.PHASECHK.TRANS64.TRYWAIT P1, [R3+URZ+0x36410], R12 ;  /* 0x0364100c030075a7 */ /* 0x0044e4000802017f */
[----:B---3--:R-:W-:Y:S05]  /*9f10*/  @!P1 NANOSLEEP.SYNCS 0x989680 ;  /* 0x009896800000995d */ /* 0x008fea0003900000 */
[----:B------:R-:W3:Y:S02]  /*9f20*/  @!P1 SYNCS.PHASECHK.TRANS64 P1, [R3+URZ+0x36410], R12 ;  /* 0x0364100c030095a7 */ /* 0x000ee4000802007f */
[----:B---3--:R-:W-:Y:S05]  /*9f30*/  @!P1 BRA `(.L_x_6469) ;  /* 0xfffffffc00f09947 */ /* 0x008fea000383ffff */
[----:B------:R-:W-:Y:S05]  /*9f40*/  BRA `(.L_x_6468) ;  /* 0xffffff7800ec7947 */ /* 0x000fea000383ffff */
.L_x_6473:
[----:B------:R1:W1:Y:S02]  /*9f50*/  SYNCS.PHASECHK.TRANS64.TRYWAIT P1, [R19+URZ+0x36430], R14 ;  /* 0x0364300e130075a7 */ /* 0x000264000802017f */
[----:B-1----:R-:W-:Y:S05]  /*9f60*/  @!P1 NANOSLEEP.SYNCS 0x989680 ;  /* 0x009896800000995d */ /* 0x002fea0003900000 */
[----:B------:R-:W1:Y:S02]  /*9f70*/  @!P1 SYNCS.PHASECHK.TRANS64 P1, [R19+URZ+0x36430], R14 ;  /* 0x0364300e130095a7 */ /* 0x000e64000802007f */
[----:B-1----:R-:W-:Y:S05]  /*9f80*/  @!P1 BRA `(.L_x_6473) ;  /* 0xfffffffc00f09947 */ /* 0x002fea000383ffff */
[----:B------:R-:W-:Y:S05]  /*9f90*/  BRA `(.L_x_6472) ;  /* 0xffffff8000907947 */ /* 0x000fea000383ffff */
.L_x_6517:
[----:B------:R-:W-:Y:S01]  /*9fa0*/  BSSY B1, `(.L_x_6595) ;  /* 0x0000005000017945 */ /* 0x000fe20003800000 */
[----:B------:R-:W-:-:S07]  /*9fb0*/  IMAD.MOV.U32 R15, RZ, RZ, -0x1 ;  /* 0xffffffffff0f7424 */ /* 0x000fce00078e00ff */
[----:B------:R-:W-:Y:S05]  /*9fc0*/  WARPSYNC.COLLECTIVE R15, `(.L_x_6596) ;  /* 0x000000000f087348 */ /* 0x000fea0003c00000 */
[----:B------:R-:W-:Y:S01]  /*9fd0*/  NOP ;  /* 0x0000000000007918 */ /* 0x000fe20000000000 */
[----:B------:R-:W-:Y:S01]  /*9fe0*/  ENDCOLLECTIVE ;  /* 0x000000000000791b */ /* 0x000fe20003800000 */
.L_x_6596:
[----:B------:R-:W-:Y:S05]  /*9ff0*/  BSYNC B1 ;  /* 0x0000000000017941 */ /* 0x000fea0003800000 */
.L_x_6595:
[----:B------:R-:W-:Y:S05]  /*a000*/  BRA `(.L_x_6597) ;  /* 0xffffffc0009c7947 */ /* 0x000fea000383ffff */
.L_x_6534:
[----:B------:R-:W-:Y:S01]  /*a010*/  BSSY B1, `(.L_x_6598) ;  /* 0x0000005000017945 */ /* 0x000fe20003800000 */
[----:B------:R-:W-:-:S07]  /*a020*/  IMAD.MOV.U32 R15, RZ, RZ, -0x1 ;  /* 0xffffffffff0f7424 */ /* 0x000fce00078e00ff */
[----:B------:R-:W-:Y:S05]  /*a030*/  WARPSYNC.COLLECTIVE R15, `(.L_x_6599) ;  /* 0x000000000f087348 */ /* 0x000fea0003c00000 */
[----:B------:R-:W-:Y:S01]  /*a040*/  NOP ;  /* 0x0000000000007918 */ /* 0x000fe20000000000 */
[----:B------:R-:W-:Y:S01]  /*a050*/  ENDCOLLECTIVE ;  /* 0x000000000000791b */ /* 0x000fe20003800000 */
.L_x_6599:
[----:B------:R-:W-:Y:S05]  /*a060*/  BSYNC B1 ;  /* 0x0000000000017941 */ /* 0x000fea0003800000 */
.L_x_6598:
[----:B------:R-:W-:Y:S05]  /*a070*/  BRA `(.L_x_6600) ;  /* 0xffffffc800a07947 */ /* 0x000fea000383ffff */
.L_x_6550:
[----:B------:R-:W-:Y:S01]  /*a080*/  BSSY B1, `(.L_x_6601) ;  /* 0x0000005000017945 */ /* 0x000fe20003800000 */
[----:B------:R-:W-:-:S07]  /*a090*/  IMAD.MOV.U32 R15, RZ, RZ, -0x1 ;  /* 0xffffffffff0f7424 */ /* 0x000fce00078e00ff */
[----:B------:R-:W-:Y:S05]  /*a0a0*/  WARPSYNC.COLLECTIVE R15, `(.L_x_6602) ;  /* 0x000000000f087348 */ /* 0x000fea0003c00000 */
[----:B------:R-:W-:Y:S01]  /*a0b0*/  NOP ;  /* 0x0000000000007918 */ /* 0x000fe20000000000 */
[----:B------:R-:W-:Y:S01]  /*a0c0*/  ENDCOLLECTIVE ;  /* 0x000000000000791b */ /* 0x000fe20003800000 */
.L_x_6602:
[----:B------:R-:W-:Y:S05]  /*a0d0*/  BSYNC B1 ;  /* 0x0000000000017941 */ /* 0x000fea0003800000 */
.L_x_6601:
[----:B------:R-:W-:Y:S05]  /*a0e0*/  BRA `(.L_x_6603) ;  /* 0xffffffd0002c7947 */ /* 0x000fea000383ffff */
.L_x_6568:
[----:B-1----:R1:W2:Y:S02]  /*a0f0*/  SYNCS.PHASECHK.TRANS64.TRYWAIT P1, [R12+URZ+0x36420], R13 ;  /* 0x0364200d0c0075a7 */ /* 0x0022a4000802017f */
[----:B--2---:R-:W-:Y:S05]  /*a100*/  @!P1 NANOSLEEP.SYNCS 0x989680 ;  /* 0x009896800000995d */ /* 0x004fea0003900000 */
[----:B------:R-:W2:Y:S02]  /*a110*/  @!P1 SYNCS.PHASECHK.TRANS64 P1, [R12+URZ+0x36420], R13 ;  /* 0x0364200d0c0095a7 */ /* 0x000ea4000802007f */
[----:B--2---:R-:W-:Y:S05]  /*a120*/  @!P1 BRA `(.L_x_6568) ;  /* 0xfffffffc00f09947 */ /* 0x004fea000383ffff */
[----:B------:R-:W-:Y:S05]  /*a130*/  BRA `(.L_x_6604) ;  /* 0xffffffdc00147947 */ /* 0x000fea000383ffff */
.L_x_6572:
[----:B-1----:R1:W3:Y:S02]  /*a140*/  SYNCS.PHASECHK.TRANS64.TRYWAIT P1, [R12+URZ+0x36438], R13 ;  /* 0x0364380d0c0075a7 */ /* 0x0022e4000802017f */
[----:B---3--:R-:W-:Y:S05]  /*a150*/  @!P1 NANOSLEEP.SYNCS 0x989680 ;  /* 0x009896800000995d */ /* 0x008fea0003900000 */
[----:B------:R-:W3:Y:S02]  /*a160*/  @!P1 SYNCS.PHASECHK.TRANS64 P1, [R12+URZ+0x36438], R13 ;  /* 0x0364380d0c0095a7 */ /* 0x000ee4000802007f */
[----:B---3--:R-:W-:Y:S05]  /*a170*/  @!P1 BRA `(.L_x_6572) ;  /* 0xfffffffc00f09947 */ /* 0x008fea000383ffff */
[----:B------:R-:W-:Y:S05]  /*a180*/  BRA `(.L_x_6605) ;  /* 0xffffffe000e47947 */ /* 0x000fea000383ffff */
.L_x_6574:
[----:B--2---:R2:W3:Y:S02]  /*a190*/  SYNCS.PHASECHK.TRANS64.TRYWAIT P1, [R12+URZ+0x36428], R0 ;  /* 0x036428000c0075a7 */ /* 0x0044e4000802017f */
[----:B---3--:R-:W-:Y:S05]  /*a1a0*/  @!P1 NANOSLEEP.SYNCS 0x989680 ;  /* 0x009896800000995d */ /* 0x008fea0003900000 */
[----:B------:R-:W3:Y:S02]  /*a1b0*/  @!P1 SYNCS.PHASECHK.TRANS64 P1, [R12+URZ+0x36428], R0 ;  /* 0x036428000c0095a7 */ /* 0x000ee4000802007f */
[----:B---3--:R-:W-:Y:S05]  /*a1c0*/  @!P1 BRA `(.L_x_6574) ;  /* 0xfffffffc00f09947 */ /* 0x008fea000383ffff */
[----:B------:R-:W-:Y:S05]  /*a1d0*/  BRA `(.L_x_6606) ;  /* 0xffffffe400b07947 */ /* 0x000fea000383ffff */
.L_x_6576:
        /* <DEDUP_REMOVED lines=8> */
.L_x_6578:
[----:B------:R-:W-:-:S07]  /*a260*/  SHF.L.U32 R5, R16, 0x1f, RZ ;  /* 0x0000001f10057819 */ /* 0x000fce00000006ff */
.L_x_6608:
[----:B---3--:R3:W4:Y:S02]  /*a270*/  SYNCS.PHASECHK.TRANS64.TRYWAIT P1, [R12+URZ+0x36420], R5 ;  /* 0x036420050c0075a7 */ /* 0x008724000802017f */
[----:B----4-:R-:W-:Y:S05]  /*a280*/  @!P1 NANOSLEEP.SYNCS 0x989680 ;  /* 0x009896800000995d */ /* 0x010fea0003900000 */
[----:B------:R-:W4:Y:S02]  /*a290*/  @!P1 SYNCS.PHASECHK.TRANS64 P1, [R12+URZ+0x36420], R5 ;  /* 0x036420050c0095a7 */ /* 0x000f24000802007f */
[----:B----4-:R-:W-:Y:S05]  /*a2a0*/  @!P1 BRA `(.L_x_6608) ;  /* 0xfffffffc00f09947 */ /* 0x010fea000383ffff */
[----:B------:R-:W-:Y:S05]  /*a2b0*/  BRA `(.L_x_6609) ;  /* 0xffffffec00147947 */ /* 0x000fea000383ffff */
.L_x_6581:
[----:B--2---:R2:W3:Y:S02]  /*a2c0*/  SYNCS.PHASECHK.TRANS64.TRYWAIT P1, [R12+URZ+0x36438], R13 ;  /* 0x0364380d0c0075a7 */ /* 0x0044e4000802017f */
[----:B---3--:R-:W-:Y:S05]  /*a2d0*/  @!P1 NANOSLEEP.SYNCS 0x989680 ;  /* 0x009896800000995d */ /* 0x008fea0003900000 */
[----:B------:R-:W3:Y:S02]  /*a2e0*/  @!P1 SYNCS.PHASECHK.TRANS64 P1, [R12+URZ+0x36438], R13 ;  /* 0x0364380d0c0095a7 */ /* 0x000ee4000802007f */
[----:B---3--:R-:W-:Y:S05]  /*a2f0*/  @!P1 BRA `(.L_x_6581) ;  /* 0xfffffffc00f09947 */ /* 0x008fea000383ffff */
[----:B------:R-:W-:Y:S05]  /*a300*/  BRA `(.L_x_6610) ;  /* 0xffffffec00e07947 */ /* 0x000fea000383ffff */
.L_x_6583:
[----:B-1----:R1:W2:Y:S02]  /*a310*/  SYNCS.PHASECHK.TRANS64.TRYWAIT P1, [R12+URZ+0x36428], R5 ;  /* 0x036428050c0075a7 */ /* 0x0022a4000802017f */
[----:B--2---:R-:W-:Y:S05]  /*a320*/  @!P1 NANOSLEEP.SYNCS 0x989680 ;  /* 0x009896800000995d */ /* 0x004fea0003900000 */
[----:B------:R-:W2:Y:S02]  /*a330*/  @!P1 SYNCS.PHASECHK.TRANS64 P1, [R12+URZ+0x36428], R5 ;  /* 0x036428050c0095a7 */ /* 0x000ea4000802007f */
[----:B--2---:R-:W-:Y:S05]  /*a340*/  @!P1 BRA `(.L_x_6583) ;  /* 0xfffffffc00f09947 */ /* 0x004fea000383ffff */
[----:B------:R-:W-:Y:S05]  /*a350*/  BRA `(.L_x_6611) ;  /* 0xfffffff000907947 */ /* 0x000fea000383ffff */
.L_x_6585:
[----:B--2---:R2:W3:Y:S02]  /*a360*/  SYNCS.PHASECHK.TRANS64.TRYWAIT P1, [R12+URZ+0x36438], R3 ;  /* 0x036438030c0075a7 */ /* 0x0044e4000802017f */
[----:B---3--:R-:W-:Y:S05]  /*a370*/  @!P1 NANOSLEEP.SYNCS 0x989680 ;  /* 0x009896800000995d */ /* 0x008fea0003900000 */
[----:B------:R-:W3:Y:S02]  /*a380*/  @!P1 SYNCS.PHASECHK.TRANS64 P1, [R12+URZ+0x36438], R3 ;  /* 0x036438030c0095a7 */ /* 0x000ee4000802007f */
[----:B---3--:R-:W-:Y:S05]  /*a390*/  @!P1 BRA `(.L_x_6585) ;  /* 0xfffffffc00f09947 */ /* 0x008fea000383ffff */
[----:B------:R-:W-:Y:S05]  /*a3a0*/  BRA `(.L_x_6612) ;  /* 0xfffffff400447947 */ /* 0x000fea000383ffff */
.L_x_6587:
[----:B------:R-:W-:Y:S01]  /*a3b0*/  BSSY B1, `(.L_x_6613) ;  /* 0x0000006000017945 */ /* 0x000fe20003800000 */
[----:B------:R-:W-:-:S07]  /*a3c0*/  IMAD.MOV.U32 R15, RZ, RZ, -0x1 ;  /* 0xffffffffff0f7424 */ /* 0x000fce00078e00ff */
[----:B-1----:R-:W-:Y:S05]  /*a3d0*/  WARPSYNC.COLLECTIVE R15, `(.L_x_6614) ;  /* 0x000000000f0c7348 */ /* 0x002fea0003c00000 */
[----:B------:R-:W-:Y:S02]  /*a3e0*/  ELECT P6, UR62, PT ;  /* 0x00000000003e782f */ /* 0x000fe400038c0000 */
[----:B------:R-:W-:Y:S01]  /*a3f0*/  MOV R14, UR62 ;  /* 0x0000003e000e7c02 */ /* 0x000fe20008000f00 */
[----:B-1----:R-:W-:Y:S10]  /*a400*/  ENDCOLLECTIVE ;  /* 0x000000000000791b */ /* 0x002ff40003800000 */
.L_x_6614:
[----:B------:R-:W-:Y:S05]  /*a410*/  BSYNC B1 ;  /* 0x0000000000017941 */ /* 0x000fea0003800000 */
.L_x_6613:
[----:B------:R-:W-:Y:S05]  /*a420*/  BRA `(.L_x_6615) ;  /* 0xfffffff800047947 */ /* 0x000fea000383ffff */
.L_x_6589:
[----:B--2---:R2:W3:Y:S02]  /*a430*/  SYNCS.PHASECHK.TRANS64.TRYWAIT P0, [R5+URZ], R2 ;  /* 0x00000002050075a7 */ /* 0x0044e4000800017f */
[----:B---3--:R-:W-:Y:S05]  /*a440*/  @!P0 NANOSLEEP.SYNCS 0x989680 ;  /* 0x009896800000895d */ /* 0x008fea0003900000 */
[----:B------:R-:W3:Y:S02]  /*a450*/  @!P0 SYNCS.PHASECHK.TRANS64 P0, [R5+URZ], R2 ;  /* 0x00000002050085a7 */ /* 0x000ee4000800007f */
[----:B---3--:R-:W-:Y:S05]  /*a460*/  @!P0 BRA `(.L_x_6589) ;  /* 0xfffffffc00f08947 */ /* 0x008fea000383ffff */
[----:B------:R-:W-:Y:S05]  /*a470*/  BRA `(.L_x_6616) ;  /* 0xfffffff800447947 */ /* 0x000fea000383ffff */
.L_x_6590:
[----:B---3--:R3:W4:Y:S02]  /*a480*/  SYNCS.PHASECHK.TRANS64.TRYWAIT P0, [R23+URZ], R0 ;  /* 0x00000000170075a7 */ /* 0x008724000800017f */
[----:B----4-:R-:W-:Y:S05]  /*a490*/  @!P0 NANOSLEEP.SYNCS 0x989680 ;  /* 0x009896800000895d */ /* 0x010fea0003900000 */
[----:B------:R-:W4:Y:S02]  /*a4a0*/  @!P0 SYNCS.PHASECHK.TRANS64 P0, [R23+URZ], R0 ;  /* 0x00000000170085a7 */ /* 0x000f24000800007f */
[----:B----4-:R-:W-:Y:S05]  /*a4b0*/  @!P0 BRA `(.L_x_6590) ;  /* 0xfffffffc00f08947 */ /* 0x010fea000383ffff */
[----:B------:R-:W-:Y:S05]  /*a4c0*/  BRA `(.L_x_6617) ;  /* 0xfffffff800387947 */ /* 0x000fea000383ffff */
.L_x_6618:
        /* <DEDUP_REMOVED lines=11> */
.L_x_7690:


//--------------------- .text._ZN7cutlass13device_kernelIN5flash11enable_sm90INS1_16FlashAttnBwdSm90INS1_25CollectiveMainloopBwdSm90ILi2ELi1ELi1EN4cute5tupleIJNS5_1CILi1EEES8_S8_EEENS6_IJNS7_ILi64EEENS7_ILi96EEENS7_ILi192EEEEEENS_6half_tEfNS_4arch4Sm90ELb1ELb0ELb0ELb0ELb0ELb0ELb1ELb0ELi3ELi1ELi1ELi1ELb0EEENS1_24CollectiveEpilogueBwdGQAISD_fSG_Li384ELb0ELb0EEENS1_25SingleTileBwdLPTSchedulerILb0ELi96ELb0EEEEEEEEEvNT_6ParamsE --------------------------
	.section	.text._ZN7cutlass13device_kernelIN5flash11enable_sm90INS1_16FlashAttnBwdSm90INS1_25CollectiveMainloopBwdSm90ILi2ELi1ELi1EN4cute5tupleIJNS5_1CILi1EEES8_S8_EEENS6_IJNS7_ILi64EEENS7_ILi96EEENS7_ILi192EEEEEENS_6half_tEfNS_4arch4Sm90ELb1ELb0ELb0ELb0ELb0ELb0ELb1ELb0ELi3ELi1ELi1ELi1ELb0EEENS1_24CollectiveEpilogueBwdGQAISD_fSG_Li384ELb0ELb0EEENS1_25SingleTileBwdLPTSchedulerILb0ELi96ELb0EEEEEEEEEvNT_6ParamsE,"ax",@progbits
	.align	128
.text._ZN7cutlass13device_kernelIN5flash11enable_sm90INS1_16FlashAttnBwdSm90INS1_25CollectiveMainloopBwdSm90ILi2ELi1ELi1EN4cute5tupleIJNS5_1CILi1EEES8_S8_EEENS6_IJNS7_ILi64EEENS7_ILi96EEENS7_ILi192EEEEEENS_6half_tEfNS_4arch4Sm90ELb1ELb0ELb0ELb0ELb0ELb0ELb1ELb0ELi3ELi1ELi1ELi1ELb0EEENS1_24CollectiveEpilogueBwdGQAISD_fSG_Li384ELb0ELb0EEENS1_25SingleTileBwdLPTSchedulerILb0ELi96ELb0EEEEEEEEEvNT_6ParamsE:
        .type           _ZN7cutlass13device_kernelIN5flash11enable_sm90INS1_16FlashAttnBwdSm90INS1_25CollectiveMainloopBwdSm90ILi2ELi1ELi1EN4cute5tupleIJNS5_1CILi1EEES8_S8_EEENS6_IJNS7_ILi64EEENS7_ILi96EEENS7_ILi192EEEEEENS_6half_tEfNS_4arch4Sm90ELb1ELb0ELb0ELb0ELb0ELb0ELb1ELb0ELi3ELi1ELi1ELi1ELb0EEENS1_24CollectiveEpilogueBwdGQAISD_fSG_Li384ELb0ELb0EEENS1_25SingleTileBwdLPTSchedulerILb0ELi96ELb0EEEEEEEEEvNT_6ParamsE,@function
        .size           _ZN7cutlass13device_kernelIN5flash11enable_sm90INS1_16FlashAttnBwdSm90INS1_25CollectiveMainloopBwdSm90ILi2ELi1ELi1EN4cute5tupleIJNS5_1CILi1EEES8_S8_EEENS6_IJNS7_ILi64EEENS7_ILi96EEENS7_ILi192EEEEEENS_6half_tEfNS_4arch4Sm90ELb1ELb0ELb0ELb0ELb0ELb0ELb1ELb0ELi3ELi1ELi1ELi1ELb0EEENS1_24CollectiveEpilogueBwdGQAISD_fSG_Li384ELb0ELb0EEENS1_25SingleTileBwdLPTSchedulerILb0ELi96ELb0EEEEEEEEEvNT_6ParamsE,(.L_x_7691 - _ZN7cutlass13device_kernelIN5flash11enable_sm90INS1_16FlashAttnBwdSm90INS1_25CollectiveMainloopBwdSm90ILi2ELi1ELi1EN4cute5tupleIJNS5_1CILi1EEES8_S8_EEENS6_IJNS7_ILi64EEENS7_ILi96EEENS7_ILi192EEEEEENS_6half_tEfNS_4arch4Sm90ELb1ELb0ELb0ELb0ELb0ELb0ELb1ELb0ELi3ELi1ELi1ELi1ELb0EEENS1_24CollectiveEpilogueBwdGQAISD_fSG_Li384ELb0ELb0EEENS1_25SingleTileBwdLPTSchedulerILb0ELi96ELb0EEEEEEEEEvNT_6ParamsE)
        .other          _ZN7cutlass13device_kernelIN5flash11enable_sm90INS1_16FlashAttnBwdSm90INS1_25CollectiveMainloopBwdSm90ILi2ELi1ELi1EN4cute5tupleIJNS5_1CILi1EEES8_S8_EEENS6_IJNS7_ILi64EEENS7_ILi96EEENS7_ILi192EEEEEENS_6half_tEfNS_4arch4Sm90ELb1ELb0ELb0ELb0ELb0ELb0ELb1ELb0ELi3ELi1ELi1ELi1ELb0EEENS1_24CollectiveEpilogueBwdGQAISD_fSG_Li384ELb0ELb0EEENS1_25SingleTileBwdLPTSchedulerILb0ELi96ELb0EEEEEEEEEvNT_6ParamsE,@"STO_CUDA_ENTRY STV_DEFAULT"
_ZN7cutlass13device_kernelIN5flash11enable_sm90INS1_16FlashAttnBwdSm90INS1_25CollectiveMainloopBwdSm90ILi2ELi1ELi1EN4cute5tupleIJNS5_1CILi1EEES8_S8_EEENS6_IJNS7_ILi64EEENS7_ILi96EEENS7_ILi192EEEEEENS_6half_tEfNS_4arch4Sm90ELb1ELb0ELb0ELb0ELb0ELb0ELb1ELb0ELi3ELi1ELi1ELi1ELb0EEENS1_24CollectiveEpilogueBwdGQAISD_fSG_Li384ELb0ELb0EEENS1_25SingleTileBwdLPTSchedulerILb0ELi96ELb0EEEEEEEEEvNT_6ParamsE:
        /* <DEDUP_REMOVED lines=23> */
.L_x_6620:
[----:B------:R-:W-:Y:S05]  /*0170*/  BSYNC B0 ;  /* 0x0000000000007941 */ /* 0x000fea0003800000 */
.L_x_6619:
        /* <DEDUP_REMOVED lines=34> */
.L_x_6621:
        /* <DEDUP_REMOVED lines=20> */
.L_x_6622:
        /* <DEDUP_REMOVED lines=8> */
.L_x_6625:
        /* <DEDUP_REMOVED lines=32> */
.L_x_6626:
[----:B------:R-:W-:Y:S01]  /*0760*/  ULDC UR7, c[0x0][0x8cc] ;  /* 0x0002330000077ab9 */ /* 0x000fe20000000800 */
[----:B------:R-:W-:Y:S01]  /*0770*/  UMOV UR36, UR10 ;  /* 0x0000000a00247c82 */ /* 0x000fe20008000000 */
[----:B------:R-:W-:-:S11]  /*0780*/  UISETP.NE.AND UP0, UPT, UR7, 0x1, UPT ;  /* 0x000000010700788c */ /* 0x000fd6000bf05270 */
[----:B------:R-:W-:Y:S02]  /*0790*/  @UP0 ULDC.64 UR8, c[0x0][0x8d0] ;  /* 0x0002340000080ab9 */ /* 0x000fe40000000a00 */
[----:B------:R-:W-:-:S04]  /*07a0*/  UIMAD.WIDE.U32 UR4, UR10, UR8, URZ ;  /* 0x000000080a0472a5 */ /* 0x000fc8000f8e003f */
[----:B------:R-:W-:-:S04]  /*07b0*/  @UP0 USHF.R.U32.HI UR36, URZ, UR9, UR5 ;  /* 0x000000093f240299 */ /* 0x000fc80008011605 */
[----:B------:R-:W-:-:S12]  /*07c0*/  UIMAD UR4, UR36, UR7, URZ ;  /* 0x00000007240472a4 */ /* 0x000fd8000f8e023f */
.L_x_6627:
        /* <DEDUP_REMOVED lines=102> */
.L_x_6631:
        /* <DEDUP_REMOVED lines=15> */
.L_x_6630:
        /* <DEDUP_REMOVED lines=20> */
.L_x_6633:
        /* <DEDUP_REMOVED lines=15> */
.L_x_6632:
        /* <DEDUP_REMOVED lines=8> */
.L_x_6718:
        /* <DEDUP_REMOVED lines=19> */
.L_x_6635:
        /* <DEDUP_REMOVED lines=107> */
.L_x_6647:
[----:B------:R-:W-:-:S13]  /*19b0*/  ISETP.NE.AND P0, PT, R10, 0x3, PT ;  /* 0x000000030a00780c */ /* 0x000fda0003f05270 */
[----:B-1----:R-:W-:Y:S05]  /*19c0*/  @!P0 BRA `(.L_x_6637) ;  /* 0x0000000000048947 */ /* 0x002fea0003800000 */
[----:B------:R-:W-:Y:S01]  /*19d0*/  BPT.TRAP 0x1 ;  /* 0x000000040000795c */ /* 0x000fe20000300000 */
.L_x_6637:
[----:B------:R-:W-:Y:S02]  /*19e0*/  LEA R3, R2, UR40, 0x3 ;  /* 0x0000002802037c11 */ /* 0x000fe4000f8e18ff */
[----:B------:R-:W-:-:S04]  /*19f0*/  SHF.L.U32 R12, R7, 0x1f, RZ ;  /* 0x0000001f070c7819 */ /* 0x000fc800000006ff */
[----:B------:R1:W2:Y:S01]  /*1a00*/  SYNCS.PHASECHK.TRANS64.TRYWAIT P1, [R3+URZ+0x36410], R12 ;  /* 0x0364100c030075a7 */ /* 0x0002a2000802017f */
[----:B------:R-:W-:Y:S05]  /*1a10*/  @!P0 BRA `(.L_x_6638) ;  /* 0x0000000000048947 */ /* 0x000fea0003800000 */
[----:B------:R-:W-:Y:S01]  /*1a20*/  BPT.TRAP 0x1 ;  /* 0x000000040000795c */ /* 0x000fe20000300000 */
.L_x_6638:
[----:B--2---:R-:W-:Y:S05]  /*1a30*/  @P1 BRA `(.L_x_6639) ;  /* 0x0000000000081947 */ /* 0x004fea0003800000 */
[----:B------:R-:W2:Y:S02]  /*1a40*/  SYNCS.PHASECHK.TRANS64.TRYWAIT P1, [R3+URZ+0x36410], R12 ;  /* 0x0364100c030075a7 */ /* 0x000ea4000802017f */
[----:B--2---:R-:W-:Y:S05]  /*1a50*/  @!P1 BRA `(.L_x_6640) ;  /* 0x00000064001c9947 */ /* 0x004fea0003800000 */
.L_x_6639:
        /* <DEDUP_REMOVED lines=103> */
.L_x_6641:
[----:B------:R-:W-:-:S04]  /*20d0*/  SHF.L.U32 R14, R5, 0x1f, RZ ;  /* 0x0000001f050e7819 */ /* 0x000fc800000006ff */
[----:B------:R4:W1:Y:S01]  /*20e0*/  SYNCS.PHASECHK.TRANS64.TRYWAIT P1, [UR40+0x36430], R14 ;  /* 0x0364300eff0075a7 */ /* 0x0008620008020168 */
[----:B------:R-:W-:Y:S05]  /*20f0*/  @!P0 BRA `(.L_x_6642) ;  /* 0x0000000000048947 */ /* 0x000fea0003800000 */
[----:B------:R-:W-:Y:S01]  /*2100*/  BPT.TRAP 0x1 ;  /* 0x000000040000795c */ /* 0x000fe20000300000 */
.L_x_6642:
[----:B-1----:R-:W-:Y:S05]  /*2110*/  @P1 BRA `(.L_x_6643) ;  /* 0x0000000000081947 */ /* 0x002fea0003800000 */
[----:B------:R-:W1:Y:S02]  /*2120*/  SYNCS.PHASECHK.TRANS64.TRYWAIT P1, [UR40+0x36430], R14 ;  /* 0x0364300eff0075a7 */ /* 0x000e640008020168 */
[----:B-1----:R-:W-:Y:S05]  /*2130*/  @!P1 BRA `(.L_x_6644) ;  /* 0x0000005c00789947 */ /* 0x002fea0003800000 */
.L_x_6643:
        /* <DEDUP_REMOVED lines=315> */
.L_x_6645:
        /* <DEDUP_REMOVED lines=60> */
.L_x_6646:
        /* <DEDUP_REMOVED lines=62> */
.L_x_6629:
        /* <DEDUP_REMOVED lines=40> */
[----:B------:R-:W-:Y:S02]  /*3f10*/  UIADD3 UR9, UR9, UR12, URZ ;  /* 0x0000000c09097290 */ /* 0x000fe4000fffe03f */
        /* <DEDUP_REMOVED lines=37> */
.L_x_6650:
[----:B------:R-:W-:Y:S01]  /*4170*/  @P0 ELECT P1, URZ, PT ;  /* 0x00000000003f082f */ /* 0x000fe20003820000 */
[----:B------:R2:W-:-:S12]  /*4180*/  UBLKRED.G.S.ADD.F32.RN [UR6], [UR4], UR5, desc[UR8] ;  /* 0x00000806040073bb */ /* 0x0005d800080a1405 */
[----:B------:R-:W-:Y:S02]  /*4190*/  @P1 PLOP3.LUT P0, PT, P1, PT, PT, 0x8, 0x0 ;  /* 0x000000000000181c */ /* 0x000fe40000f0e170 */
[----:B------:R-:W-:-:S11]  /*41a0*/  PLOP3.LUT P1, PT, PT, PT, PT, 0x8, 0x0 ;  /* 0x000000000000781c */ /* 0x000fd60003f2e170 */
[----:B--2---:R-:W-:Y:S05]  /*41b0*/  @P0 BRA.U.ANY `(.L_x_6650) ;  /* 0xfffffffd00ec0947 */ /* 0x004fea000393ffff */
[----:B------:R0:W-:Y:S01]  /*41c0*/  UTMACMDFLUSH ;  /* 0x00000000000079b7 */ /* 0x0001e20000000000 */
[----:B------:R-:W-:-:S04]  /*41d0*/  DEPBAR.LE SB0, 0x0 ;  /* 0x000080000000791a */ /* 0x000fc80000000000 */
.L_x_6649:
[----:B------:R-:W-:Y:S05]  /*41e0*/  BSYNC B0 ;  /* 0x0000000000007941 */ /* 0x000fea0003800000 */
.L_x_6648:
        /* <DEDUP_REMOVED lines=28> */
.L_x_6651:
        /* <DEDUP_REMOVED lines=8> */
.L_x_6624:
        /* <DEDUP_REMOVED lines=29> */
.L_x_6653:
[----:B------:R-:W-:Y:S01]  /*4600*/  ULDC UR9, c[0x0][0x8cc] ;  /* 0x0002330000097ab9 */ /* 0x000fe20000000800 */
[----:B------:R-:W-:Y:S01]  /*4610*/  UMOV UR7, UR8 ;  /* 0x0000000800077c82 */ /* 0x000fe20008000000 */
[----:B------:R-:W-:-:S11]  /*4620*/  UISETP.NE.AND UP0, UPT, UR9, 0x1, UPT ;  /* 0x000000010900788c */ /* 0x000fd6000bf05270 */
[----:B------:R-:W-:Y:S02]  /*4630*/  @UP0 ULDC.64 UR10, c[0x0][0x8d0] ;  /* 0x00023400000a0ab9 */ /* 0x000fe40000000a00 */
[----:B------:R-:W-:-:S04]  /*4640*/  UIMAD.WIDE.U32 UR4, UR8, UR10, URZ ;  /* 0x0000000a080472a5 */ /* 0x000fc8000f8e003f */
[----:B------:R-:W-:-:S04]  /*4650*/  @UP0 USHF.R.U32.HI UR7, URZ, UR11, UR5 ;  /* 0x0000000b3f070299 */ /* 0x000fc80008011605 */
[----:B------:R-:W-:-:S12]  /*4660*/  UIMAD UR4, UR7, UR9, URZ ;  /* 0x00000009070472a4 */ /* 0x000fd8000f8e023f */
.L_x_6654:
        /* <DEDUP_REMOVED lines=67> */
.L_x_6657:
[----:B------:R-:W-:Y:S05]  /*4aa0*/  BSYNC B0 ;  /* 0x0000000000007941 */ /* 0x000fea0003800000 */
.L_x_6656:
        /* <DEDUP_REMOVED lines=18> */
.L_x_6659:
[----:B------:R-:W-:Y:S05]  /*4bd0*/  BSYNC B0 ;  /* 0x0000000000007941 */ /* 0x000fea0003800000 */
.L_x_6658:
        /* <DEDUP_REMOVED lines=19> */
.L_x_6661:
[----:B------:R-:W-:Y:S05]  /*4d10*/  BSYNC B0 ;  /* 0x0000000000007941 */ /* 0x000fea0003800000 */
.L_x_6660:
[----:B------:R-:W-:Y:S06]  /*4d20*/  BAR.ARV 0xa, 0xa0 ;  /* 0x0282800000007b1d */ /* 0x000fec0000002000 */
[----:B------:R-:W-:Y:S04]  /*4d30*/  BSSY B0, `(.L_x_6662) ;  /* 0x0000003000007945 */ /* 0x000fe80003800000 */
[----:B------:R-:W-:Y:S05]  /*4d40*/  @!P0 BRA `(.L_x_6663) ;  /* 0x0000000000048947 */ /* 0x000fea0003800000 */
[----:B------:R-:W-:-:S04]  /*4d50*/  DEPBAR.LE SB0, 0x1 ;  /* 0x000080400000791a */ /* 0x000fc80000000000 */
.L_x_6663:
[----:B------:R-:W-:Y:S05]  /*4d60*/  BSYNC B0 ;  /* 0x0000000000007941 */ /* 0x000fea0003800000 */
.L_x_6662:
[----:B------:R-:W-:Y:S06]  /*4d70*/  BAR.ARV 0xb, 0xa0 ;  /* 0x02c2800000007b1d */ /* 0x000fec0000002000 */
[----:B------:R-:W-:Y:S04]  /*4d80*/  BSSY B0, `(.L_x_6664) ;  /* 0x0000003000007945 */ /* 0x000fe80003800000 */
[----:B------:R-:W-:Y:S05]  /*4d90*/  @!P0 BRA `(.L_x_6665) ;  /* 0x0000000000048947 */ /* 0x000fea0003800000 */
[----:B------:R-:W-:-:S04]  /*4da0*/  DEPBAR.LE SB0, 0x0 ;  /* 0x000080000000791a */ /* 0x000fc80000000000 */
.L_x_6665:
[----:B------:R-:W-:Y:S05]  /*4db0*/  BSYNC B0 ;  /* 0x0000000000007941 */ /* 0x000fea0003800000 */
.L_x_6664:
[----:B------:R-:W-:Y:S06]  /*4dc0*/  BAR.ARV 0xc, 0xa0 ;  /* 0x0302800000007b1d */ /* 0x000fec0000002000 */
[----:B------:R-:W-:Y:S01]  /*4dd0*/  UIADD3 UR12, UR8, 0x1, URZ ;  /* 0x00000001080c7890 */ /* 0x000fe2000fffe03f */
[----:B------:R-:W-:Y:S11]  /*4de0*/  BRA `(.L_x_6666) ;  /* 0x0000000000047947 */ /* 0x000ff60003800000 */
.L_x_6655:
[----:B------:R-:W-:-:S05]  /*4df0*/  UMOV UR12, UR8 ;  /* 0x00000008000c7c82 */ /* 0x000fca0008000000 */
.L_x_6666:
        /* <DEDUP_REMOVED lines=22> */
.L_x_6687:
        /* <DEDUP_REMOVED lines=22> */
.L_x_6668:
[----:B------:R-:W-:Y:S05]  /*50c0*/  BSYNC B0 ;  /* 0x0000000000007941 */ /* 0x000fea0003800000 */
.L_x_6667:
        /* <DEDUP_REMOVED lines=12> */
.L_x_6670:
[----:B------:R-:W-:Y:S05]  /*5190*/  BSYNC B0 ;  /* 0x0000000000007941 */ /* 0x000fea0003800000 */
.L_x_6669:
        /* <DEDUP_REMOVED lines=13> */
.L_x_6672:
[----:B------:R-:W-:Y:S05]  /*5270*/  BSYNC B0 ;  /* 0x0000000000007941 */ /* 0x000fea0003800000 */
.L_x_6671:
[----:B------:R-:W-:Y:S06]  /*5280*/  BAR.ARV 0xa, 0xa0 ;  /* 0x0282800000007b1d */ /* 0x000fec0000002000 */
[----:B------:R-:W-:Y:S04]  /*5290*/  BSSY B0, `(.L_x_6673) ;  /* 0x0000003000007945 */ /* 0x000fe80003800000 */
[----:B------:R-:W-:Y:S05]  /*52a0*/  @!P0 BRA `(.L_x_6674) ;  /* 0x0000000000048947 */ /* 0x000fea0003800000 */
[----:B------:R-:W-:-:S04]  /*52b0*/  DEPBAR.LE SB0, 0x1 ;  /* 0x000080400000791a */ /* 0x000fc80000000000 */
.L_x_6674:
[----:B------:R-:W-:Y:S05]  /*52c0*/  BSYNC B0 ;  /* 0x0000000000007941 */ /* 0x000fea0003800000 */
.L_x_6673:
[----:B------:R-:W-:Y:S06]  /*52d0*/  BAR.ARV 0xb, 0xa0 ;  /* 0x02c2800000007b1d */ /* 0x000fec0000002000 */
[----:B------:R-:W-:Y:S04]  /*52e0*/  BSSY B0, `(.L_x_6675) ;  /* 0x0000003000007945 */ /* 0x000fe80003800000 */
[----:B------:R-:W-:Y:S05]  /*52f0*/  @!P0 BRA `(.L_x_6676) ;  /* 0x0000000000048947 */ /* 0x000fea0003800000 */
[----:B------:R-:W-:-:S04]  /*5300*/  DEPBAR.LE SB0, 0x0 ;  /* 0x000080000000791a */ /* 0x000fc80000000000 */
.L_x_6676:
[----:B------:R-:W-:Y:S05]  /*5310*/  BSYNC B0 ;  /* 0x0000000000007941 */ /* 0x000fea0003800000 */
.L_x_6675:
        /* <DEDUP_REMOVED lines=13> */
.L_x_6678:
[----:B------:R-:W-:Y:S05]  /*53f0*/  BSYNC B0 ;  /* 0x0000000000007941 */ /* 0x000fea0003800000 */
.L_x_6677:
        /* <DEDUP_REMOVED lines=12> */
.L_x_6680:
[----:B------:R-:W-:Y:S05]  /*54c0*/  BSYNC B0 ;  /* 0x0000000000007941 */ /* 0x000fea0003800000 */
.L_x_6679:
        /* <DEDUP_REMOVED lines=13> */
.L_x_6682:
[----:B------:R-:W-:Y:S05]  /*55a0*/  BSYNC B0 ;  /* 0x0000000000007941 */ /* 0x000fea0003800000 */
.L_x_6681:
[----:B------:R-:W-:Y:S06]  /*55b0*/  BAR.ARV 0xa, 0xa0 ;  /* 0x0282800000007b1d */ /* 0x000fec0000002000 */
[----:B------:R-:W-:Y:S04]  /*55c0*/  BSSY B0, `(.L_x_6683) ;  /* 0x0000003000007945 */ /* 0x000fe80003800000 */
[----:B------:R-:W-:Y:S05]  /*55d0*/  @!P0 BRA `(.L_x_6684) ;  /* 0x0000000000048947 */ /* 0x000fea0003800000 */
[----:B------:R-:W-:-:S04]  /*55e0*/  DEPBAR.LE SB0, 0x1 ;  /* 0x000080400000791a */ /* 0x000fc80000000000 */
.L_x_6684:
[----:B------:R-:W-:Y:S05]  /*55f0*/  BSYNC B0 ;  /* 0x0000000000007941 */ /* 0x000fea0003800000 */
.L_x_6683:
[----:B------:R-:W-:Y:S01]  /*5600*/  UIADD3 UR12, UR12, 0x2, URZ ;  /* 0x000000020c0c7890 */ /* 0x000fe2000fffe03f */
[----:B------:R-:W-:Y:S06]  /*5610*/  BAR.ARV 0xb, 0xa0 ;  /* 0x02c2800000007b1d */ /* 0x000fec0000002000 */
[----:B------:R-:W-:Y:S01]  /*5620*/  UISETP.GE.AND UP0, UPT, UR12, UR5, UPT ;  /* 0x000000050c00728c */ /* 0x000fe2000bf06270 */
[----:B------:R-:W-:Y:S04]  /*5630*/  BSSY B0, `(.L_x_6685) ;  /* 0x0000003000007945 */ /* 0x000fe80003800000 */
[----:B------:R-:W-:Y:S06]  /*5640*/  @!P0 BRA `(.L_x_6686) ;  /* 0x0000000000048947 */ /* 0x000fec0003800000 */
[----:B------:R-:W-:-:S04]  /*5650*/  DEPBAR.LE SB0, 0x0 ;  /* 0x000080000000791a */ /* 0x000fc80000000000 */
.L_x_6686:
[----:B------:R-:W-:Y:S05]  /*5660*/  BSYNC B0 ;  /* 0x0000000000007941 */ /* 0x000fea0003800000 */
.L_x_6685:
[----:B------:R-:W-:Y:S06]  /*5670*/  BAR.ARV 0xc, 0xa0 ;  /* 0x0302800000007b1d */ /* 0x000fec0000002000 */
[----:B------:R-:W-:Y:S01]  /*5680*/  PLOP3.LUT P1, PT, PT, PT, UP0, 0x80, 0x0 ;  /* 0x000000000000781c */ /* 0x000fe20003f2f008 */
[----:B------:R-:W-:Y:S02]  /*5690*/  UIADD3 UR24, UR24, 0x6000, URZ ;  /* 0x0000600018187890 */ /* 0x000fe4000fffe03f */
[----:B------:R-:W-:-:S10]  /*56a0*/  UIADD3 UR4, UR4, 0x6000, URZ ;  /* 0x0000600004047890 */ /* 0x000fd4000fffe03f */
[----:B------:R-:W-:Y:S05]  /*56b0*/  @!P1 BRA `(.L_x_6687) ;  /* 0xfffffff800289947 */ /* 0x000fea000383ffff */
[----:B------:R-:W-:Y:S05]  /*56c0*/  BRA `(.L_x_6628) ;  /* 0x0000002400c87947 */ /* 0x000fea0003800000 */
.L_x_6652:
        /* <DEDUP_REMOVED lines=21> */
.L_x_6688:
[----:B------:R-:W-:Y:S01]  /*5820*/  ULDC UR8, c[0x0][0x8cc] ;  /* 0x0002330000087ab9 */ /* 0x000fe20000000800 */
[----:B------:R-:W-:Y:S01]  /*5830*/  UMOV UR35, UR7 ;  /* 0x0000000700237c82 */ /* 0x000fe20008000000 */
[----:B------:R-:W-:-:S11]  /*5840*/  UISETP.NE.AND UP0, UPT, UR8, 0x1, UPT ;  /* 0x000000010800788c */ /* 0x000fd6000bf05270 */
[----:B------:R-:W-:Y:S02]  /*5850*/  @UP0 ULDC.64 UR10, c[0x0][0x8d0] ;  /* 0x00023400000a0ab9 */ /* 0x000fe40000000a00 */
[----:B------:R-:W-:-:S04]  /*5860*/  UIMAD.WIDE.U32 UR4, UR7, UR10, URZ ;  /* 0x0000000a070472a5 */ /* 0x000fc8000f8e003f */
[----:B------:R-:W-:-:S04]  /*5870*/  @UP0 USHF.R.U32.HI UR35, URZ, UR11, UR5 ;  /* 0x0000000b3f230299 */ /* 0x000fc80008011605 */
[----:B------:R-:W-:-:S12]  /*5880*/  UIMAD UR4, UR35, UR8, URZ ;  /* 0x00000008230472a4 */ /* 0x000fd8000f8e023f */
.L_x_6689:
        /* <DEDUP_REMOVED lines=77> */
.L_x_6719:
        /* <DEDUP_REMOVED lines=9> */
.L_x_6693:
        /* <DEDUP_REMOVED lines=108> */
.L_x_6704:
[----:B-1----:R-:W-:-:S05]  /*64b0*/  IMAD.MOV.U32 R13, RZ, RZ, 0x1 ;  /* 0x00000001ff0d7424 */ /* 0x002fca00078e00ff */
[----:B------:R-:W-:-:S04]  /*64c0*/  SHF.L.U32 R13, R13, 0x1f, RZ ;  /* 0x0000001f0d0d7819 */ /* 0x000fc800000006ff */
[----:B------:R-:W1:Y:S02]  /*64d0*/  SYNCS.PHASECHK.TRANS64.TRYWAIT P1, [R12+URZ+0x36438], R13 ;  /* 0x0364380d0c0075a7 */ /* 0x000e64000802017f */
[----:B-1----:R-:W-:Y:S05]  /*64e0*/  @!P1 BRA `(.L_x_6696) ;  /* 0x0000001800b49947 */ /* 0x002fea0003800000 */
.L_x_6720:
        /* <DEDUP_REMOVED lines=8> */
.L_x_6697:
        /* <DEDUP_REMOVED lines=48> */
.L_x_6721:
        /* <DEDUP_REMOVED lines=8> */
.L_x_6699:
        /* <DEDUP_REMOVED lines=46> */
.L_x_6722:
        /* <DEDUP_REMOVED lines=12> */
.L_x_6701:
        /* <DEDUP_REMOVED lines=37> */
.L_x_6724:
        /* <DEDUP_REMOVED lines=8> */
.L_x_6703:
        /* <DEDUP_REMOVED lines=41> */
.L_x_6695:
[----:B--2---:R-:W2:Y:S01]  /*71f0*/  LDL.LU R4, [R1] ;  /* 0x0000000001047983 */ /* 0x004ea20000300800 */
[----:B------:R-:W-:-:S03]  /*7200*/  IMAD.MOV.U32 R10, RZ, RZ, 0x1 ;  /* 0x00000001ff0a7424 */ /* 0x000fc600078e00ff */
[----:B------:R3:W5:Y:S01]  /*7210*/  LDL R5, [R1+0x4] ;  /* 0x0000040001057983 */ /* 0x0007620000100800 */
[----:B--2---:R-:W-:-:S13]  /*7220*/  ISETP.NE.AND P1, PT, R4, RZ, PT ;  /* 0x000000ff0400720c */ /* 0x004fda0003f25270 */
[----:B---3--:R-:W-:Y:S05]  /*7230*/  @!P1 BRA `(.L_x_6694) ;  /* 0x0000000400889947 */ /* 0x008fea0003800000 */
[----:B------:R-:W2:Y:S02]  /*7240*/  SYNCS.PHASECHK.TRANS64.TRYWAIT P1, [R12+URZ+0x36438], R13 ;  /* 0x0364380d0c0075a7 */ /* 0x000ea4000802017f */
[----:B--2---:R-:W-:Y:S05]  /*7250*/  @!P1 BRA `(.L_x_6705) ;  /* 0x0000000c00b89947 */ /* 0x004fea0003800000 */
.L_x_6725:
        /* <DEDUP_REMOVED lines=8> */
.L_x_6706:
        /* <DEDUP_REMOVED lines=41> */
.L_x_6726:
        /* <DEDUP_REMOVED lines=9> */
.L_x_6708:
        /* <DEDUP_REMOVED lines=38> */
.L_x_6694:
[----:B------:R-:W-:-:S04]  /*7860*/  SHF.L.U32 R3, R10, 0x1f, RZ ;  /* 0x0000001f0a037819 */ /* 0x000fc800000006ff */
[----:B------:R-:W2:Y:S02]  /*7870*/  SYNCS.PHASECHK.TRANS64.TRYWAIT P1, [R12+URZ+0x36438], R3 ;  /* 0x036438030c0075a7 */ /* 0x000ea4000802017f */
[----:B--2---:R-:W-:Y:S05]  /*7880*/  @!P1 BRA `(.L_x_6709) ;  /* 0x0000000800549947 */ /* 0x004fea0003800000 */
.L_x_6727:
[----:B------:R-:W-:Y:S05]  /*7890*/  @P0 BRA `(.L_x_6710) ;  /* 0x0000000000180947 */ /* 0x000fea0003800000 */
[----:B------:R-:W3:Y:S01]  /*78a0*/  S2R R0, SR_TID.X ;  /* 0x0000000000007919 */ /* 0x000ee20000002100 */
[----:B--2---:R-:W-:-:S04]  /*78b0*/  IMAD.MOV.U32 R3, RZ, RZ, 0x6100 ;  /* 0x00006100ff037424 */ /* 0x004fc800078e00ff */
[----:B------:R4:W-:Y:S01]  /*78c0*/  SYNCS.ARRIVE.TRANS64 RZ, [R12+URZ+0x36430], R3 ;  /* 0x036430030cff79a7 */ /* 0x0009e2000800003f */
[----:B---3--:R-:W-:-:S13]  /*78d0*/  LOP3.LUT P0, RZ, R0, 0x1f, RZ, 0xc0, !PT ;  /* 0x0000001f00ff7812 */ /* 0x008fda000780c0ff */
[----:B----4-:R-:W-:Y:S05]  /*78e0*/  @!P0 BRA `(.L_x_6710) ;  /* 0x0000000000048947 */ /* 0x010fea0003800000 */
[----:B------:R-:W-:Y:S01]  /*78f0*/  BPT.TRAP 0x1 ;  /* 0x000000040000795c */ /* 0x000fe20000300000 */
.L_x_6710:
        /* <DEDUP_REMOVED lines=45> */
.L_x_6691:
[----:B------:R-:W-:Y:S05]  /*7bd0*/  BSYNC B0 ;  /* 0x0000000000007941 */ /* 0x000fea0003800000 */
.L_x_6690:
[----:B------:R-:W-:-:S03]  /*7be0*/  UMOV UR4, 0xffffffff ;  /* 0xffffffff00047882 */ /* 0x000fc60000000000 */
[----:B------:R-:W-:Y:S05]  /*7bf0*/  BRA.DIV UR4, `(.L_x_6711) ;  /* 0x00000006048c7947 */ /* 0x000fea000b800000 */
[----:B------:R-:W-:-:S13]  /*7c00*/  ELECT P0, URZ, PT ;  /* 0x00000000003f782f */ /* 0x000fda0003800000 */
.L_x_6730:
[----:B------:R-:W-:Y:S05]  /*7c10*/  @!P0 BRA `(.L_x_6628) ;  /* 0x0000000000748947 */ /* 0x000fea0003800000 */
[----:B------:R-:W2:Y:S02]  /*7c20*/  LDL.LU R0, [R1+0x8] ;  /* 0x0000080001007983 */ /* 0x000ea40000300800 */
[----:B--2---:R-:W-:-:S04]  /*7c30*/  LOP3.LUT R0, R0, 0x2, RZ, 0xfc, !PT ;  /* 0x0000000200007812 */ /* 0x004fc800078efcff */
[----:B------:R-:W-:-:S13]  /*7c40*/  ISETP.NE.AND P0, PT, R0, 0x3, PT ;  /* 0x000000030000780c */ /* 0x000fda0003f05270 */
[----:B------:R-:W-:Y:S05]  /*7c50*/  @!P0 BRA `(.L_x_6712) ;  /* 0x0000000000048947 */ /* 0x000fea0003800000 */
[----:B------:R-:W-:Y:S01]  /*7c60*/  BPT.TRAP 0x1 ;  /* 0x000000040000795c */ /* 0x000fe20000300000 */
.L_x_6712:
        /* <DEDUP_REMOVED lines=15> */
.L_x_6731:
[----:B------:R-:W3:Y:S02]  /*7d60*/  SYNCS.PHASECHK.TRANS64.TRYWAIT P1, [R23+URZ], R0 ;  /* 0x00000000170075a7 */ /* 0x000ee4000802017f */
[----:B---3--:R-:W-:Y:S05]  /*7d70*/  @!P1 BRA `(.L_x_6714) ;  /* 0x0000000400649947 */ /* 0x008fea0003800000 */
.L_x_6732:
[----:B------:R-:W-:Y:S05]  /*7d80*/  @!P0 BRA `(.L_x_6715) ;  /* 0x0000000000048947 */ /* 0x000fea0003800000 */
[----:B------:R-:W-:Y:S01]  /*7d90*/  BPT.TRAP 0x1 ;  /* 0x000000040000795c */ /* 0x000fe20000300000 */
.L_x_6715:
[----:B------:R-:W-:-:S07]  /*7da0*/  SHF.L.U32 R10, R10, 0x1f, RZ ;  /* 0x0000001f0a0a7819 */ /* 0x000fce00000006ff */
.L_x_6716:
[----:B----4-:R4:W1:Y:S02]  /*7db0*/  SYNCS.PHASECHK.TRANS64.TRYWAIT P0, [R7+URZ+0x36438], R10 ;  /* 0x0364380a070075a7 */ /* 0x010864000800017f */
[----:B-1----:R-:W-:Y:S05]  /*7dc0*/  @!P0 NANOSLEEP.SYNCS 0x989680 ;  /* 0x009896800000895d */ /* 0x002fea0003900000 */
[----:B------:R-:W1:Y:S02]  /*7dd0*/  @!P0 SYNCS.PHASECHK.TRANS64 P0, [R7+URZ+0x36438], R10 ;  /* 0x0364380a070085a7 */ /* 0x000e64000800007f */
[----:B-1----:R-:W-:Y:S05]  /*7de0*/  @!P0 BRA `(.L_x_6716) ;  /* 0xfffffffc00f08947 */ /* 0x002fea000383ffff */
.L_x_6628:
[----:B------:R-:W-:Y:S05]  /*7df0*/  BSYNC B6 ;  /* 0x0000000000067941 */ /* 0x000fea0003800000 */
.L_x_6623:
[----:B------:R-:W-:Y:S05]  /*7e00*/  EXIT ;  /* 0x000000000000794d */ /* 0x000fea0003800000 */
.L_x_6634:
[----:B------:R-:W-:Y:S02]  /*7e10*/  IMAD.MOV.U32 R12, RZ, RZ, RZ ;  /* 0x000000ffff0c7224 */ /* 0x000fe400078e00ff */
[----:B------:R-:W-:Y:S02]  /*7e20*/  IMAD.MOV.U32 R11, RZ, RZ, 0x1f ;  /* 0x0000001fff0b7424 */ /* 0x000fe400078e00ff */
[----:B------:R-:W-:-:S07]  /*7e30*/  IMAD.MOV.U32 R15, RZ, RZ, -0x1 ;  /* 0xffffffffff0f7424 */ /* 0x000fce00078e00ff */
[----:B------:R-:W-:Y:S05]  /*7e40*/  WARPSYNC.COLLECTIVE R15, `(.L_x_6717) ;  /* 0x000000000f087348 */ /* 0x000fea0003c00000 */
[----:B------:R1:W2:Y:S02]  /*7e50*/  SHFL.IDX P6, R14, R13, R12, R11 ;  /* 0x0000000c0d0e7389 */ /* 0x0002a400000c000b */
[----:B-12---:R-:W-:Y:S01]  /*7e60*/  ENDCOLLECTIVE ;  /* 0x000000000000791b */ /* 0x006fe20003800000 */
.L_x_6717:
[----:B------:R-:W-:Y:S05]  /*7e70*/  BRA `(.L_x_6718) ;  /* 0xffffff9000d47947 */ /* 0x000fea000383ffff */
.L_x_6636:
[----:B--2---:R2:W3:Y:S02]  /*7e80*/  SYNCS.PHASECHK.TRANS64.TRYWAIT P0, [R19+URZ+0x36400], R10 ;  /* 0x0364000a130075a7 */ /* 0x0044e4000800017f */
[----:B---3--:R-:W-:Y:S05]  /*7e90*/  @!P0 NANOSLEEP.SYNCS 0x989680 ;  /* 0x009896800000895d */ /* 0x008fea0003900000 */
[----:B------:R-:W3:Y:S02]  /*7ea0*/  @!P0 SYNCS.PHASECHK.TRANS64 P0, [R19+URZ+0x36400], R10 ;  /* 0x0364000a130085a7 */ /* 0x000ee4000800007f */
[----:B---3--:R-:W-:Y:S05]  /*7eb0*/  @!P0 BRA `(.L_x_6636) ;  /* 0xfffffffc00f08947 */ /* 0x008fea000383ffff */
[----:B------:R-:W-:Y:S05]  /*7ec0*/  BRA `(.L_x_6635) ;  /* 0xffffff94000c7947 */ /* 0x000fea000383ffff */
.L_x_6640:
[----:B--2---:R2:W3:Y:S02]  /*7ed0*/  SYNCS.PHASECHK.TRANS64.TRYWAIT P1, [R3+URZ+0x36410], R12 ;  /* 0x0364100c030075a7 */ /* 0x0044e4000802017f */
[----:B---3--:R-:W-:Y:S05]  /*7ee0*/  @!P1 NANOSLEEP.SYNCS 0x989680 ;  /* 0x009896800000995d */ /* 0x008fea0003900000 */
[----:B------:R-:W3:Y:S02]  /*7ef0*/  @!P1 SYNCS.PHASECHK.TRANS64 P1, [R3+URZ+0x36410], R12 ;  /* 0x0364100c030095a7 */ /* 0x000ee4000802007f */
[----:B---3--:R-:W-:Y:S05]  /*7f00*/  @!P1 BRA `(.L_x_6640) ;  /* 0xfffffffc00f09947 */ /* 0x008fea000383ffff */
[----:B------:R-:W-:Y:S05]  /*7f10*/  BRA `(.L_x_6639) ;  /* 0xffffff9800d07947 */ /* 0x000fea000383ffff */
.L_x_6644:
[----:B------:R1:W1:Y:S02]  /*7f20*/  SYNCS.PHASECHK.TRANS64.TRYWAIT P1, [R19+URZ+0x36430], R14 ;  /* 0x0364300e130075a7 */ /* 0x000264000802017f */
[----:B-1----:R-:W-:Y:S05]  /*7f30*/  @!P1 NANOSLEEP.SYNCS 0x989680 ;  /* 0x009896800000995d */ /* 0x002fea0003900000 */
[----:B------:R-:W1:Y:S02]  /*7f40*/  @!P1 SYNCS.PHASECHK.TRANS64 P1, [R19+URZ+0x36430], R14 ;  /* 0x0364300e130095a7 */ /* 0x000e64000802007f */
[----:B-1----:R-:W-:Y:S05]  /*7f50*/  @!P1 BRA `(.L_x_6644) ;  /* 0xfffffffc00f09947 */ /* 0x002fea000383ffff */
[----:B------:R-:W-:Y:S05]  /*7f60*/  BRA `(.L_x_6643) ;  /* 0xffffffa000747947 */ /* 0x000fea000383ffff */
.L_x_6692:
[----:B-1----:R1:W2:Y:S02]  /*7f70*/  SYNCS.PHASECHK.TRANS64.TRYWAIT P1, [R12+URZ+0x36420], R13 ;  /* 0x0364200d0c0075a7 */ /* 0x0022a4000802017f */
[----:B--2---:R-:W-:Y:S05]  /*7f80*/  @!P1 NANOSLEEP.SYNCS 0x989680 ;  /* 0x009896800000995d */ /* 0x004fea0003900000 */
[----:B------:R-:W2:Y:S02]  /*7f90*/  @!P1 SYNCS.PHASECHK.TRANS64 P1, [R12+URZ+0x36420], R13 ;  /* 0x0364200d0c0095a7 */ /* 0x000ea4000802007f */
[----:B--2---:R-:W-:Y:S05]  /*7fa0*/  @!P1 BRA `(.L_x_6692) ;  /* 0xfffffffc00f09947 */ /* 0x004fea000383ffff */
[----:B------:R-:W-:Y:S05]  /*7fb0*/  BRA `(.L_x_6719) ;  /* 0xffffffdc00687947 */ /* 0x000fea000383ffff */
.L_x_6696:
[----:B-1----:R1:W3:Y:S02]  /*7fc0*/  SYNCS.PHASECHK.TRANS64.TRYWAIT P1, [R12+URZ+0x36438], R13 ;  /* 0x0364380d0c0075a7 */ /* 0x0022e4000802017f */
[----:B---3--:R-:W-:Y:S05]  /*7fd0*/  @!P1 NANOSLEEP.SYNCS 0x989680 ;  /* 0x009896800000995d */ /* 0x008fea0003900000 */
[----:B------:R-:W3:Y:S02]  /*7fe0*/  @!P1 SYNCS.PHASECHK.TRANS64 P1, [R12+URZ+0x36438], R13 ;  /* 0x0364380d0c0095a7 */ /* 0x000ee4000802007f */
[----:B---3--:R-:W-:Y:S05]  /*7ff0*/  @!P1 BRA `(.L_x_6696) ;  /* 0xfffffffc00f09947 */ /* 0x008fea000383ffff */
[----:B------:R-:W-:Y:S05]  /*8000*/  BRA `(.L_x_6720) ;  /* 0xffffffe400387947 */ /* 0x000fea000383ffff */
.L_x_6698:
[----:B--2---:R2:W3:Y:S02]  /*8010*/  SYNCS.PHASECHK.TRANS64.TRYWAIT P1, [R12+URZ+0x36428], R0 ;  /* 0x036428000c0075a7 */ /* 0x0044e4000802017f */
[----:B---3--:R-:W-:Y:S05]  /*8020*/  @!P1 NANOSLEEP.SYNCS 0x989680 ;  /* 0x009896800000995d */ /* 0x008fea0003900000 */
[----:B------:R-:W3:Y:S02]  /*8030*/  @!P1 SYNCS.PHASECHK.TRANS64 P1, [R12+URZ+0x36428], R0 ;  /* 0x036428000c0095a7 */ /* 0x000ee4000802007f */
[----:B---3--:R-:W-:Y:S05]  /*8040*/  @!P1 BRA `(.L_x_6698) ;  /* 0xfffffffc00f09947 */ /* 0x008fea000383ffff */
[----:B------:R-:W-:Y:S05]  /*8050*/  BRA `(.L_x_6721) ;  /* 0xffffffe800047947 */ /* 0x000fea000383ffff */
.L_x_6700:
        /* <DEDUP_REMOVED lines=8> */
.L_x_6702:
[----:B------:R-:W-:-:S07]  /*80e0*/  SHF.L.U32 R5, R16, 0x1f, RZ ;  /* 0x0000001f10057819 */ /* 0x000fce00000006ff */
.L_x_6723:
[----:B---3--:R3:W4:Y:S02]  /*80f0*/  SYNCS.PHASECHK.TRANS64.TRYWAIT P1, [R12+URZ+0x36420], R5 ;  /* 0x036420050c0075a7 */ /* 0x008724000802017f */
[----:B----4-:R-:W-:Y:S05]  /*8100*/  @!P1 NANOSLEEP.SYNCS 0x989680 ;  /* 0x009896800000995d */ /* 0x010fea0003900000 */
[----:B------:R-:W4:Y:S02]  /*8110*/  @!P1 SYNCS.PHASECHK.TRANS64 P1, [R12+URZ+0x36420], R5 ;  /* 0x036420050c0095a7 */ /* 0x000f24000802007f */
[----:B----4-:R-:W-:Y:S05]  /*8120*/  @!P1 BRA `(.L_x_6723) ;  /* 0xfffffffc00f09947 */ /* 0x010fea000383ffff */
[----:B------:R-:W-:Y:S05]  /*8130*/  BRA `(.L_x_6724) ;  /* 0xffffffec00687947 */ /* 0x000fea000383ffff */
.L_x_6705:
[----:B--2---:R2:W3:Y:S02]  /*8140*/  SYNCS.PHASECHK.TRANS64.TRYWAIT P1, [R12+URZ+0x36438], R13 ;  /* 0x0364380d0c0075a7 */ /* 0x0044e4000802017f */
[----:B---3--:R-:W-:Y:S05]  /*8150*/  @!P1 NANOSLEEP.SYNCS 0x989680 ;  /* 0x009896800000995d */ /* 0x008fea0003900000 */
[----:B------:R-:W3:Y:S02]  /*8160*/  @!P1 SYNCS.PHASECHK.TRANS64 P1, [R12+URZ+0x36438], R13 ;  /* 0x0364380d0c0095a7 */ /* 0x000ee4000802007f */
[----:B---3--:R-:W-:Y:S05]  /*8170*/  @!P1 BRA `(.L_x_6705) ;  /* 0xfffffffc00f09947 */ /* 0x008fea000383ffff */
[----:B------:R-:W-:Y:S05]  /*8180*/  BRA `(.L_x_6725) ;  /* 0xfffffff000347947 */ /* 0x000fea000383ffff */
.L_x_6707:
[----:B-1----:R1:W2:Y:S02]  /*8190*/  SYNCS.PHASECHK.TRANS64.TRYWAIT P1, [R12+URZ+0x36428], R5 ;  /* 0x036428050c0075a7 */ /* 0x0022a4000802017f */
[----:B--2---:R-:W-:Y:S05]  /*81a0*/  @!P1 NANOSLEEP.SYNCS 0x989680 ;  /* 0x009896800000995d */ /* 0x004fea0003900000 */
[----:B------:R-:W2:Y:S02]  /*81b0*/  @!P1 SYNCS.PHASECHK.TRANS64 P1, [R12+URZ+0x36428], R5 ;  /* 0x036428050c0095a7 */ /* 0x000ea4000802007f */
[----:B--2---:R-:W-:Y:S05]  /*81c0*/  @!P1 BRA `(.L_x_6707) ;  /* 0xfffffffc00f09947 */ /* 0x004fea000383ffff */
[----:B------:R-:W-:Y:S05]  /*81d0*/  BRA `(.L_x_6726) ;  /* 0xfffffff000e47947 */ /* 0x000fea000383ffff */
.L_x_6709:
[----:B--2---:R2:W3:Y:S02]  /*81e0*/  SYNCS.PHASECHK.TRANS64.TRYWAIT P1, [R12+URZ+0x36438], R3 ;  /* 0x036438030c0075a7 */ /* 0x0044e4000802017f */
[----:B---3--:R-:W-:Y:S05]  /*81f0*/  @!P1 NANOSLEEP.SYNCS 0x989680 ;  /* 0x009896800000995d */ /* 0x008fea0003900000 */
[----:B------:R-:W3:Y:S02]  /*8200*/  @!P1 SYNCS.PHASECHK.TRANS64 P1, [R12+URZ+0x36438], R3 ;  /* 0x036438030c0095a7 */ /* 0x000ee4000802007f */
[----:B---3--:R-:W-:Y:S05]  /*8210*/  @!P1 BRA `(.L_x_6709) ;  /* 0xfffffffc00f09947 */ /* 0x008fea000383ffff */
[----:B------:R-:W-:Y:S05]  /*8220*/  BRA `(.L_x_6727) ;  /* 0xfffffff400987947 */ /* 0x000fea000383ffff */
.L_x_6711:
[----:B------:R-:W-:Y:S01]  /*8230*/  BSSY B0, `(.L_x_6728) ;  /* 0x0000006000007945 */ /* 0x000fe20003800000 */
[----:B------:R-:W-:-:S07]  /*8240*/  IMAD.MOV.U32 R15, RZ, RZ, -0x1 ;  /* 0xffffffffff0f7424 */ /* 0x000fce00078e00ff */
[----:B-1----:R-:W-:Y:S05]  /*8250*/  WARPSYNC.COLLECTIVE R15, `(.L_x_6729) ;  /* 0x000000000f0c7348 */ /* 0x002fea0003c00000 */
[----:B------:R-:W-:Y:S02]  /*8260*/  ELECT P6, UR62, PT ;  /* 0x00000000003e782f */ /* 0x000fe400038c0000 */
[----:B------:R-:W-:Y:S01]  /*8270*/  MOV R14, UR62 ;  /* 0x0000003e000e7c02 */ /* 0x000fe20008000f00 */
[----:B-1----:R-:W-:Y:S10]  /*8280*/  ENDCOLLECTIVE ;  /* 0x000000000000791b */ /* 0x002ff40003800000 */
.L_x_6729:
[----:B------:R-:W-:Y:S05]  /*8290*/  BSYNC B0 ;  /* 0x0000000000007941 */ /* 0x000fea0003800000 */
.L_x_6728:
[----:B------:R-:W-:Y:S01]  /*82a0*/  PLOP3.LUT P0, PT, P6, PT, PT, 0x80, 0x0 ;  /* 0x000000000000781c */ /* 0x000fe2000370f070 */
[----:B------:R-:W-:-:S12]  /*82b0*/  BRA `(.L_x_6730) ;  /* 0xfffffff800547947 */ /* 0x000fd8000383ffff */
.L_x_6713:
[----:B--2---:R2:W3:Y:S02]  /*82c0*/  SYNCS.PHASECHK.TRANS64.TRYWAIT P1, [R5+URZ], R2 ;  /* 0x00000002050075a7 */ /* 0x0044e4000802017f */
[----:B---3--:R-:W-:Y:S05]  /*82d0*/  @!P1 NANOSLEEP.SYNCS 0x989680 ;  /* 0x009896800000995d */ /* 0x008fea0003900000 */
[----:B------:R-:W3:Y:S02]  /*82e0*/  @!P1 SYNCS.PHASECHK.TRANS64 P1, [R5+URZ], R2 ;  /* 0x00000002050095a7 */ /* 0x000ee4000802007f */
[----:B---3--:R-:W-:Y:S05]  /*82f0*/  @!P1 BRA `(.L_x_6713) ;  /* 0xfffffffc00f09947 */ /* 0x008fea000383ffff */
[----:B------:R-:W-:Y:S05]  /*8300*/  BRA `(.L_x_6731) ;  /* 0xfffffff800947947 */ /* 0x000fea000383ffff */
.L_x_6714:
[----:B---3--:R3:W4:Y:S02]  /*8310*/  SYNCS.PHASECHK.TRANS64.TRYWAIT P1, [R23+URZ], R0 ;  /* 0x00000000170075a7 */ /* 0x008724000802017f */
[----:B----4-:R-:W-:Y:S05]  /*8320*/  @!P1 NANOSLEEP.SYNCS 0x989680 ;  /* 0x009896800000995d */ /* 0x010fea0003900000 */
[----:B------:R-:W4:Y:S02]  /*8330*/  @!P1 SYNCS.PHASECHK.TRANS64 P1, [R23+URZ], R0 ;  /* 0x00000000170095a7 */ /* 0x000f24000802007f */
[----:B----4-:R-:W-:Y:S05]  /*8340*/  @!P1 BRA `(.L_x_6714) ;  /* 0xfffffffc00f09947 */ /* 0x010fea000383ffff */
[----:B------:R-:W-:Y:S05]  /*8350*/  BRA `(.L_x_6732) ;  /* 0xfffffff800887947 */ /* 0x000fea000383ffff */
.L_x_6733:
        /* <DEDUP_REMOVED lines=10> */
.L_x_7691:


//--------------------- .text._ZN7cutlass13device_kernelIN5flash11enable_sm90INS1_16FlashAttnBwdSm90INS1_25CollectiveMainloopBwdSm90ILi2ELi1ELi1EN4cute5tupleIJNS5_1CILi1EEES8_S8_EEENS6_IJNS7_ILi64EEENS7_ILi96EEENS7_ILi192EEEEEENS_6half_tEfNS_4arch4Sm90ELb1ELb0ELb0ELb0ELb1ELb0ELb1ELb0ELi3ELi1ELi1ELi1ELb0EEENS1_24CollectiveEpilogueBwdGQAISD_fSG_Li384ELb0ELb1EEENS1_25SingleTileBwdLPTSchedulerILb0ELi96ELb1EEEEEEEEEvNT_6ParamsE --------------------------
	.section	.text._ZN7cutlass13device_kernelIN5flash11enable_sm90INS1_16FlashAttnBwdSm90INS1_25CollectiveMainloopBwdSm90ILi2ELi1ELi1EN4cute5tupleIJNS5_1CILi1EEES8_S8_EEENS6_IJNS7_ILi64EEENS7_ILi96EEENS7_ILi192EEEEEENS_6half_tEfNS_4arch4Sm90ELb1ELb0ELb0ELb0ELb1ELb0ELb1ELb0ELi3ELi1ELi1ELi1ELb0EEENS1_24CollectiveEpilogueBwdGQAISD_fSG_Li384ELb0ELb1EEENS1_25SingleTileBwdLPTSchedulerILb0ELi96ELb1EEEEEEEEEvNT_6ParamsE,"ax",@progbits
	.align	128
.text._ZN7cutlass13device_kernelIN5flash11enable_sm90INS1_16FlashAttnBwdSm90INS1_25CollectiveMainloopBwdSm90ILi2ELi1ELi1EN4cute5tupleIJNS5_1CILi1EEES8_S8_EEENS6_IJNS7_ILi64EEENS7_ILi96EEENS7_ILi192EEEEEENS_6half_tEfNS_4arch4Sm90ELb1ELb0ELb0ELb0ELb1ELb0ELb1ELb0ELi3ELi1ELi1ELi1ELb0EEENS1_24CollectiveEpilogueBwdGQAISD_fSG_Li384ELb0ELb1EEENS1_25SingleTileBwdLPTSchedulerILb0ELi96ELb1EEEEEEEEEvNT_6ParamsE:
        .type           _ZN7cutlass13device_kernelIN5flash11enable_sm90INS1_16FlashAttnBwdSm90INS1_25CollectiveMainloopBwdSm90ILi2ELi1ELi1EN4cute5tupleIJNS5_1CILi1EEES8_S8_EEENS6_IJNS7_ILi64EEENS7_ILi96EEENS7_ILi192EEEEEENS_6half_tEfNS_4arch4Sm90ELb1ELb0ELb0ELb0ELb1ELb0ELb1ELb0ELi3ELi1ELi1ELi1ELb0EEENS1_24CollectiveEpilogueBwdGQAISD_fSG_Li384ELb0ELb1EEENS1_25SingleTileBwdLPTSchedulerILb0ELi96ELb1EEEEEEEEEvNT_6ParamsE,@function
        .size           _ZN7cutlass13device_kernelIN5flash11enable_sm90INS1_16FlashAttnBwdSm90INS1_25CollectiveMainloopBwdSm90ILi2ELi1ELi1EN4cute5tupleIJNS5_1CILi1EEES8_S8_EEENS6_IJNS7_ILi64EEENS7_ILi96EEENS7_ILi192EEEEEENS_6half_tEfNS_4arch4Sm90ELb1ELb0ELb0ELb0ELb1ELb0ELb1ELb0ELi3ELi1ELi1ELi1ELb0EEENS1_24CollectiveEpilogueBwdGQAISD_fSG_Li384ELb0ELb1EEENS1_25SingleTileBwdLPTSchedulerILb0ELi96ELb1EEEEEEEEEvNT_6ParamsE,(.L_x_7692 - _ZN7cutlass13device_kernelIN5flash11enable_sm90INS1_16FlashAttnBwdSm90INS1_25CollectiveMainloopBwdSm90ILi2ELi1ELi1EN4cute5tupleIJNS5_1CILi1EEES8_S8_EEENS6_IJNS7_ILi64EEENS7_ILi96EEENS7_ILi192EEEEEENS_6half_tEfNS_4arch4Sm90ELb1ELb0ELb0ELb0ELb1ELb0ELb1ELb0ELi3ELi1ELi1ELi1ELb0EEENS1_24CollectiveEpilogueBwdGQAISD_fSG_Li384ELb0ELb1EEENS1_25SingleTileBwdLPTSchedulerILb0ELi96ELb1EEEEEEEEEvNT_6ParamsE)
        .other          _ZN7cutlass13device_kernelIN5flash11enable_sm90INS1_16FlashAttnBwdSm90INS1_25CollectiveMainloopBwdSm90ILi2ELi1ELi1EN4cute5tupleIJNS5_1CILi1EEES8_S8_EEENS6_IJNS7_ILi64EEENS7_ILi96EEENS7_ILi192EEEEEENS_6half_tEfNS_4arch4Sm90ELb1ELb0ELb0ELb0ELb1ELb0ELb1ELb0ELi3ELi1ELi1ELi1ELb0EEENS1_24CollectiveEpilogueBwdGQAISD_fSG_Li384ELb0ELb1EEENS1_25SingleTileBwdLPTSchedulerILb0ELi96ELb1EEEEEEEEEvNT_6ParamsE,@"STO_CUDA_ENTRY STV_DEFAULT"
_ZN7cutlass13device_kernelIN5flash11enable_sm90INS1_16FlashAttnBwdSm90INS1_25CollectiveMainloopBwdSm90ILi2ELi1ELi1EN4cute5tupleIJNS5_1CILi1EEES8_S8_EEENS6_IJNS7_ILi64EEENS7_ILi96EEENS7_ILi192EEEEEENS_6half_tEfNS_4arch4Sm90ELb1ELb0ELb0ELb0ELb1ELb0ELb1ELb0ELi3ELi1ELi1ELi1ELb0EEENS1_24CollectiveEpilogueBwdGQAISD_fSG_Li384ELb0ELb1EEENS1_25SingleTileBwdLPTSchedulerILb0ELi96ELb1EEEEEEEEEvNT_6ParamsE:
        /* <DEDUP_REMOVED lines=23> */
.L_x_6735:
[----:B------:R-:W-:Y:S05]  /*0170*/  BSYNC B0 ;  /* 0x0000000000007941 */ /* 0x000fea0003800000 */
.L_x_6734:
        /* <DEDUP_REMOVED lines=34> */
.L_x_6736:
        /* <DEDUP_REMOVED lines=20> */
.L_x_6737:
        /* <DEDUP_REMOVED lines=9> */
.L_x_6740:
        /* <DEDUP_REMOVED lines=32> */
.L_x_6741:
[----:B------:R-:W-:Y:S01]  /*0770*/  ULDC UR7, c[0x0][0x8cc] ;  /* 0x0002330000077ab9 */ /* 0x000fe20000000800 */
[----:B------:R-:W-:Y:S01]  /*0780*/  UMOV UR40, UR10 ;  /* 0x0000000a00287c82 */ /* 0x000fe20008000000 */
[----:B------:R-:W-:-:S11]  /*0790*/  UISETP.NE.AND UP0, UPT, UR7, 0x1, UPT ;  /* 0x000000010700788c */ /* 0x000fd6000bf05270 */
[----:B------:R-:W-:Y:S02]  /*07a0*/  @UP0 ULDC.64 UR8, c[0x0][0x8d0] ;  /* 0x0002340000080ab9 */ /* 0x000fe40000000a00 */
[----:B------:R-:W-:-:S04]  /*07b0*/  UIMAD.WIDE.U32 UR4, UR10, UR8, URZ ;  /* 0x000000080a0472a5 */ /* 0x000fc8000f8e003f */
[----:B------:R-:W-:-:S04]  /*07c0*/  @UP0 USHF.R.U32.HI UR40, URZ, UR9, UR5 ;  /* 0x000000093f280299 */ /* 0x000fc80008011605 */
[----:B------:R-:W-:-:S12]  /*07d0*/  UIMAD UR4, UR40, UR7, URZ ;  /* 0x00000007280472a4 */ /* 0x000fd8000f8e023f */
.L_x_6742:
        /* <DEDUP_REMOVED lines=105> */
.L_x_6746:
        /* <DEDUP_REMOVED lines=15> */
.L_x_6745:
        /* <DEDUP_REMOVED lines=20> */
.L_x_6748:
        /* <DEDUP_REMOVED lines=15> */
.L_x_6747:
        /* <DEDUP_REMOVED lines=8> */
.L_x_6863:
        /* <DEDUP_REMOVED lines=19> */
.L_x_6750:
        /* <DEDUP_REMOVED lines=107> */
.L_x_6762:
[----:B------:R-:W-:-:S13]  /*19f0*/  ISETP.NE.AND P0, PT, R10, 0x3, PT ;  /* 0x000000030a00780c */ /* 0x000fda0003f05270 */
[----:B-1----:R-:W-:Y:S05]  /*1a00*/  @!P0 BRA `(.L_x_6752) ;  /* 0x0000000000048947 */ /* 0x002fea0003800000 */
[----:B------:R-:W-:Y:S01]  /*1a10*/  BPT.TRAP 0x1 ;  /* 0x000000040000795c */ /* 0x000fe20000300000 */
.L_x_6752:
[----:B------:R-:W-:Y:S02]  /*1a20*/  LEA R3, R2, UR43, 0x3 ;  /* 0x0000002b02037c11 */ /* 0x000fe4000f8e18ff */
[----:B------:R-:W-:-:S04]  /*1a30*/  SHF.L.U32 R12, R7, 0x1f, RZ ;  /* 0x0000001f070c7819 */ /* 0x000fc800000006ff */
[----:B------:R1:W2:Y:S01]  /*1a40*/  SYNCS.PHASECHK.TRANS64.TRYWAIT P1, [R3+URZ+0x36410], R12 ;  /* 0x0364100c030075a7 */ /* 0x0002a2000802017f */
[----:B------:R-:W-:Y:S05]  /*1a50*/  @!P0 BRA `(.L_x_6753) ;  /* 0x0000000000048947 */ /* 0x000fea0003800000 */
[----:B------:R-:W-:Y:S01]  /*1a60*/  BPT.TRAP 0x1 ;  /* 0x000000040000795c */ /* 0x000fe20000300000 */
.L_x_6753:
[----:B--2---:R-:W-:Y:S05]  /*1a70*/  @P1 BRA `(.L_x_6754) ;  /* 0x0000000000081947 */ /* 0x004fea0003800000 */
[----:B------:R-:W2:Y:S02]  /*1a80*/  SYNCS.PHASECHK.TRANS64.TRYWAIT P1, [R3+URZ+0x36410], R12 ;  /* 0x0364100c030075a7 */ /* 0x000ea4000802017f */
[----:B--2---:R-:W-:Y:S05]  /*1a90*/  @!P1 BRA `(.L_x_6755) ;  /* 0x0000007000dc9947 */ /* 0x004fea0003800000 */
.L_x_6754:
        /* <DEDUP_REMOVED lines=103> */
.L_x_6756:
[----:B------:R-:W-:-:S04]  /*2110*/  SHF.L.U32 R14, R5, 0x1f, RZ ;  /* 0x0000001f050e7819 */ /* 0x000fc800000006ff */
[----:B------:R4:W1:Y:S01]  /*2120*/  SYNCS.PHASECHK.TRANS64.TRYWAIT P1, [UR43+0x36430], R14 ;  /* 0x0364300eff0075a7 */ /* 0x000862000802016b */
[----:B------:R-:W-:Y:S05]  /*2130*/  @!P0 BRA `(.L_x_6757) ;  /* 0x0000000000048947 */ /* 0x000fea0003800000 */
[----:B------:R-:W-:Y:S01]  /*2140*/  BPT.TRAP 0x1 ;  /* 0x000000040000795c */ /* 0x000fe20000300000 */
.L_x_6757:
[----:B-1----:R-:W-:Y:S05]  /*2150*/  @P1 BRA `(.L_x_6758) ;  /* 0x0000000000081947 */ /* 0x002fea0003800000 */
[----:B------:R-:W1:Y:S02]  /*2160*/  SYNCS.PHASECHK.TRANS64.TRYWAIT P1, [UR43+0x36430], R14 ;  /* 0x0364300eff0075a7 */ /* 0x000e64000802016b */
[----:B-1----:R-:W-:Y:S05]  /*2170*/  @!P1 BRA `(.L_x_6759) ;  /* 0x0000006c00389947 */ /* 0x002fea0003800000 */
.L_x_6758:
        /* <DEDUP_REMOVED lines=314> */
.L_x_6760:
        /* <DEDUP_REMOVED lines=60> */
.L_x_6761:
        /* <DEDUP_REMOVED lines=62> */
.L_x_6744:
        /* <DEDUP_REMOVED lines=89> */
.L_x_6765:
[----:B------:R-:W2:Y:S04]  /*4250*/  LDG.E.STRONG.GPU R4, desc[UR38][R2.64] ;  /* 0x0000002602047981 */ /* 0x000ea8000c1ef900 */
[----:B--2---:R-:W-:Y:S01]  /*4260*/  CCTL.IVALL ;  /* 0x00000000ff00798f */ /* 0x004fe20002000000 */
[----:B------:R-:W-:Y:S05]  /*4270*/  YIELD ;  /* 0x0000000000007946 */ /* 0x000fea0003800000 */
[----:B------:R-:W-:-:S13]  /*4280*/  ISETP.NE.AND P0, PT, R4, UR17, PT ;  /* 0x0000001104007c0c */ /* 0x000fda000bf05270 */
[----:B------:R-:W-:Y:S05]  /*4290*/  @P0 BRA `(.L_x_6765) ;  /* 0xfffffffc00ec0947 */ /* 0x000fea000383ffff */
.L_x_6764:
[----:B------:R-:W-:Y:S05]  /*42a0*/  BSYNC B0 ;  /* 0x0000000000007941 */ /* 0x000fea0003800000 */
.L_x_6763:
[----:B------:R-:W-:-:S03]  /*42b0*/  UMOV UR4, 0xffffffff ;  /* 0xffffffff00047882 */ /* 0x000fc60000000000 */
[----:B------:R-:W-:Y:S05]  /*42c0*/  BRA.DIV UR4, `(.L_x_6766) ;  /* 0x0000004a04f87947 */ /* 0x000fea000b800000 */
[----:B------:R-:W-:Y:S01]  /*42d0*/  NOP ;  /* 0x0000000000007918 */ /* 0x000fe20000000000 */
.L_x_6866:
        /* <DEDUP_REMOVED lines=15> */
.L_x_6769:
[----:B------:R-:W-:Y:S01]  /*43d0*/  @P0 ELECT P2, URZ, PT ;  /* 0x00000000003f082f */ /* 0x000fe20003840000 */
[----:B------:R2:W-:-:S12]  /*43e0*/  UBLKRED.G.S.ADD.F32.RN [UR4], [UR9], UR6, desc[UR12] ;  /* 0x00000c04090073bb */ /* 0x0005d800080a1406 */
[----:B------:R-:W-:Y:S02]  /*43f0*/  @P2 PLOP3.LUT P0, PT, P2, PT, PT, 0x8, 0x0 ;  /* 0x000000000000281c */ /* 0x000fe4000170e170 */
[----:B------:R-:W-:-:S11]  /*4400*/  PLOP3.LUT P2, PT, PT, PT, PT, 0x8, 0x0 ;  /* 0x000000000000781c */ /* 0x000fd60003f4e170 */
[----:B--2---:R-:W-:Y:S05]  /*4410*/  @P0 BRA.U.ANY `(.L_x_6769) ;  /* 0xfffffffd00ec0947 */ /* 0x004fea000393ffff */
[----:B------:R0:W-:Y:S01]  /*4420*/  UTMACMDFLUSH ;  /* 0x00000000000079b7 */ /* 0x0001e20000000000 */
[----:B------:R-:W-:-:S04]  /*4430*/  DEPBAR.LE SB0, 0x0 ;  /* 0x000080000000791a */ /* 0x000fc80000000000 */
.L_x_6768:
[----:B------:R-:W-:Y:S05]  /*4440*/  BSYNC B0 ;  /* 0x0000000000007941 */ /* 0x000fea0003800000 */
.L_x_6767:
        /* <DEDUP_REMOVED lines=14> */
.L_x_6771:
[----:B------:R-:W-:Y:S05]  /*4530*/  BSYNC B0 ;  /* 0x0000000000007941 */ /* 0x000fea0003800000 */
.L_x_6770:
        /* <DEDUP_REMOVED lines=20> */
.L_x_6774:
[----:B-12---:R-:W2:Y:S04]  /*4680*/  LDG.E.STRONG.GPU R0, desc[UR38][R2.64] ;  /* 0x0000002602007981 */ /* 0x006ea8000c1ef900 */
[----:B--2---:R-:W-:Y:S01]  /*4690*/  CCTL.IVALL ;  /* 0x00000000ff00798f */ /* 0x004fe20002000000 */
[----:B------:R-:W-:Y:S05]  /*46a0*/  YIELD ;  /* 0x0000000000007946 */ /* 0x000fea0003800000 */
[----:B------:R-:W-:-:S13]  /*46b0*/  ISETP.NE.AND P0, PT, R0, UR17, PT ;  /* 0x0000001100007c0c */ /* 0x000fda000bf05270 */
[----:B------:R-:W-:Y:S05]  /*46c0*/  @P0 BRA `(.L_x_6774) ;  /* 0xfffffffc00ec0947 */ /* 0x000fea000383ffff */
.L_x_6773:
[----:B------:R-:W-:Y:S05]  /*46d0*/  BSYNC B0 ;  /* 0x0000000000007941 */ /* 0x000fea0003800000 */
.L_x_6772:
[----:B------:R-:W-:-:S03]  /*46e0*/  UMOV UR4, 0xffffffff ;  /* 0xffffffff00047882 */ /* 0x000fc60000000000 */
[----:B------:R-:W-:Y:S05]  /*46f0*/  BRA.DIV UR4, `(.L_x_6775) ;  /* 0x0000004a04087947 */ /* 0x000fea000b800000 */
[----:B------:R-:W-:Y:S01]  /*4700*/  NOP ;  /* 0x0000000000007918 */ /* 0x000fe20000000000 */
.L_x_6869:
        /* <DEDUP_REMOVED lines=16> */
.L_x_6778:
[----:B------:R-:W-:Y:S01]  /*4810*/  @P0 ELECT P2, URZ, PT ;  /* 0x00000000003f082f */ /* 0x000fe20003840000 */
[----:B------:R3:W-:-:S12]  /*4820*/  UBLKRED.G.S.ADD.F32.RN [UR4], [UR9], UR6, desc[UR10] ;  /* 0x00000a04090073bb */ /* 0x0007d800080a1406 */
[----:B------:R-:W-:Y:S02]  /*4830*/  @P2 PLOP3.LUT P0, PT, P2, PT, PT, 0x8, 0x0 ;  /* 0x000000000000281c */ /* 0x000fe4000170e170 */
[----:B------:R-:W-:-:S11]  /*4840*/  PLOP3.LUT P2, PT, PT, PT, PT, 0x8, 0x0 ;  /* 0x000000000000781c */ /* 0x000fd60003f4e170 */
[----:B---3--:R-:W-:Y:S05]  /*4850*/  @P0 BRA.U.ANY `(.L_x_6778) ;  /* 0xfffffffd00ec0947 */ /* 0x008fea000393ffff */
[----:B------:R0:W-:Y:S01]  /*4860*/  UTMACMDFLUSH ;  /* 0x00000000000079b7 */ /* 0x0001e20000000000 */
[----:B------:R-:W-:-:S04]  /*4870*/  DEPBAR.LE SB0, 0x0 ;  /* 0x000080000000791a */ /* 0x000fc80000000000 */
.L_x_6777:
[----:B------:R-:W-:Y:S05]  /*4880*/  BSYNC B0 ;  /* 0x0000000000007941 */ /* 0x000fea0003800000 */
.L_x_6776:
        /* <DEDUP_REMOVED lines=14> */
.L_x_6739:
        /* <DEDUP_REMOVED lines=29> */
.L_x_6780:
[----:B------:R-:W-:Y:S01]  /*4b40*/  ULDC UR9, c[0x0][0x8cc] ;  /* 0x0002330000097ab9 */ /* 0x000fe20000000800 */
[----:B------:R-:W-:Y:S01]  /*4b50*/  UMOV UR7, UR8 ;  /* 0x0000000800077c82 */ /* 0x000fe20008000000 */
[----:B------:R-:W-:-:S11]  /*4b60*/  UISETP.NE.AND UP0, UPT, UR9, 0x1, UPT ;  /* 0x000000010900788c */ /* 0x000fd6000bf05270 */
[----:B------:R-:W-:Y:S02]  /*4b70*/  @UP0 ULDC.64 UR10, c[0x0][0x8d0] ;  /* 0x00023400000a0ab9 */ /* 0x000fe40000000a00 */
[----:B------:R-:W-:-:S04]  /*4b80*/  UIMAD.WIDE.U32 UR4, UR8, UR10, URZ ;  /* 0x0000000a080472a5 */ /* 0x000fc8000f8e003f */
[----:B------:R-:W-:-:S04]  /*4b90*/  @UP0 USHF.R.U32.HI UR7, URZ, UR11, UR5 ;  /* 0x0000000b3f070299 */ /* 0x000fc80008011605 */
[----:B------:R-:W-:-:S12]  /*4ba0*/  UIMAD UR4, UR7, UR9, URZ ;  /* 0x00000009070472a4 */ /* 0x000fd8000f8e023f */
.L_x_6781:
        /* <DEDUP_REMOVED lines=85> */
.L_x_6785:
[----:B------:R-:W2:Y:S04]  /*5100*/  LDG.E.STRONG.GPU R4, desc[UR38][R2.64] ;  /* 0x0000002602047981 */ /* 0x000ea8000c1ef900 */
[----:B--2---:R-:W-:Y:S01]  /*5110*/  CCTL.IVALL ;  /* 0x00000000ff00798f */ /* 0x004fe20002000000 */
[----:B------:R-:W-:Y:S05]  /*5120*/  YIELD ;  /* 0x0000000000007946 */ /* 0x000fea0003800000 */
[----:B------:R-:W-:-:S13]  /*5130*/  ISETP.NE.AND P2, PT, R4, R5, PT ;  /* 0x000000050400720c */ /* 0x000fda0003f45270 */
[----:B------:R-:W-:Y:S05]  /*5140*/  @P2 BRA `(.L_x_6785) ;  /* 0xfffffffc00ec2947 */ /* 0x000fea000383ffff */
.L_x_6784:
[----:B------:R-:W-:Y:S05]  /*5150*/  BSYNC B0 ;  /* 0x0000000000007941 */ /* 0x000fea0003800000 */
.L_x_6783:
[----:B------:R-:W-:-:S03]  /*5160*/  UMOV UR4, 0xffffffff ;  /* 0xffffffff00047882 */ /* 0x000fc60000000000 */
[----:B------:R-:W-:Y:S05]  /*5170*/  BRA.DIV UR4, `(.L_x_6786) ;  /* 0x0000003e04847947 */ /* 0x000fea000b800000 */
[----:B------:R-:W-:Y:S01]  /*5180*/  NOP ;  /* 0x0000000000007918 */ /* 0x000fe20000000000 */
.L_x_6872:
        /* <DEDUP_REMOVED lines=22> */
.L_x_6788:
[----:B------:R-:W-:Y:S05]  /*52f0*/  BSYNC B0 ;  /* 0x0000000000007941 */ /* 0x000fea0003800000 */
.L_x_6787:
        /* <DEDUP_REMOVED lines=19> */
.L_x_6790:
[----:B------:R-:W-:Y:S05]  /*5430*/  BSYNC B0 ;  /* 0x0000000000007941 */ /* 0x000fea0003800000 */
.L_x_6789:
        /* <DEDUP_REMOVED lines=20> */
.L_x_6792:
[----:B------:R-:W-:Y:S05]  /*5580*/  BSYNC B0 ;  /* 0x0000000000007941 */ /* 0x000fea0003800000 */
.L_x_6791:
[----:B------:R-:W-:Y:S06]  /*5590*/  BAR.ARV 0xa, 0xa0 ;  /* 0x0282800000007b1d */ /* 0x000fec0000002000 */
[----:B------:R-:W-:Y:S04]  /*55a0*/  BSSY B0, `(.L_x_6793) ;  /* 0x0000003000007945 */ /* 0x000fe80003800000 */
[----:B------:R-:W-:Y:S05]  /*55b0*/  @!P0 BRA `(.L_x_6794) ;  /* 0x0000000000048947 */ /* 0x000fea0003800000 */
[----:B------:R-:W-:-:S04]  /*55c0*/  DEPBAR.LE SB0, 0x1 ;  /* 0x000080400000791a */ /* 0x000fc80000000000 */
.L_x_6794:
[----:B------:R-:W-:Y:S05]  /*55d0*/  BSYNC B0 ;  /* 0x0000000000007941 */ /* 0x000fea0003800000 */
.L_x_6793:
[----:B------:R-:W-:Y:S06]  /*55e0*/  BAR.ARV 0xb, 0xa0 ;  /* 0x02c2800000007b1d */ /* 0x000fec0000002000 */
[----:B------:R-:W-:Y:S04]  /*55f0*/  BSSY B0, `(.L_x_6795) ;  /* 0x0000003000007945 */ /* 0x000fe80003800000 */
[----:B------:R-:W-:Y:S05]  /*5600*/  @!P0 BRA `(.L_x_6796) ;  /* 0x0000000000048947 */ /* 0x000fea0003800000 */
[----:B------:R-:W-:-:S04]  /*5610*/  DEPBAR.LE SB0, 0x0 ;  /* 0x000080000000791a */ /* 0x000fc80000000000 */
.L_x_6796:
[----:B------:R-:W-:Y:S05]  /*5620*/  BSYNC B0 ;  /* 0x0000000000007941 */ /* 0x000fea0003800000 */
.L_x_6795:
        /* <DEDUP_REMOVED lines=19> */
.L_x_6798:
[----:B------:R-:W-:Y:S05]  /*5760*/  BSYNC B0 ;  /* 0x0000000000007941 */ /* 0x000fea0003800000 */
.L_x_6797:
[----:B------:R-:W-:Y:S01]  /*5770*/  UIADD3 UR17, UR8, 0x1, URZ ;  /* 0x0000000108117890 */ /* 0x000fe2000fffe03f */
[----:B------:R-:W-:Y:S11]  /*5780*/  BRA `(.L_x_6799) ;  /* 0x0000000000047947 */ /* 0x000ff60003800000 */
.L_x_6782:
[----:B------:R-:W-:-:S05]  /*5790*/  UMOV UR17, UR8 ;  /* 0x0000000800117c82 */ /* 0x000fca0008000000 */
.L_x_6799:
        /* <DEDUP_REMOVED lines=12> */
.L_x_6832:
        /* <DEDUP_REMOVED lines=18> */
.L_x_6802:
[----:B------:R-:W2:Y:S04]  /*5980*/  LDG.E.STRONG.GPU R4, desc[UR38][R2.64] ;  /* 0x0000002602047981 */ /* 0x000ea8000c1ef900 */
[----:B--2---:R-:W-:Y:S01]  /*5990*/  CCTL.IVALL ;  /* 0x00000000ff00798f */ /* 0x004fe20002000000 */
[----:B------:R-:W-:Y:S05]  /*59a0*/  YIELD ;  /* 0x0000000000007946 */ /* 0x000fea0003800000 */
[----:B------:R-:W-:-:S13]  /*59b0*/  ISETP.NE.AND P2, PT, R4, R5, PT ;  /* 0x000000050400720c */ /* 0x000fda0003f45270 */
[----:B------:R-:W-:Y:S05]  /*59c0*/  @P2 BRA `(.L_x_6802) ;  /* 0xfffffffc00ec2947 */ /* 0x000fea000383ffff */
.L_x_6801:
[----:B------:R-:W-:Y:S05]  /*59d0*/  BSYNC B0 ;  /* 0x0000000000007941 */ /* 0x000fea0003800000 */
.L_x_6800:
[----:B------:R-:W-:-:S03]  /*59e0*/  UMOV UR18, 0xffffffff ;  /* 0xffffffff00127882 */ /* 0x000fc60000000000 */
[----:B------:R-:W-:Y:S05]  /*59f0*/  BRA.DIV UR18, `(.L_x_6803) ;  /* 0x0000003612807947 */ /* 0x000fea000b800000 */
[----:B------:R-:W-:Y:S01]  /*5a00*/  NOP ;  /* 0x0000000000007918 */ /* 0x000fe20000000000 */
.L_x_6875:
        /* <DEDUP_REMOVED lines=19> */
.L_x_6805:
[----:B------:R-:W-:Y:S05]  /*5b40*/  BSYNC B0 ;  /* 0x0000000000007941 */ /* 0x000fea0003800000 */
.L_x_6804:
        /* <DEDUP_REMOVED lines=14> */
.L_x_6807:
[----:B------:R-:W-:Y:S05]  /*5c30*/  BSYNC B0 ;  /* 0x0000000000007941 */ /* 0x000fea0003800000 */
.L_x_6806:
        /* <DEDUP_REMOVED lines=15> */
.L_x_6809:
[----:B------:R-:W-:Y:S05]  /*5d30*/  BSYNC B0 ;  /* 0x0000000000007941 */ /* 0x000fea0003800000 */
.L_x_6808:
[----:B------:R-:W-:Y:S06]  /*5d40*/  BAR.ARV 0xa, 0xa0 ;  /* 0x0282800000007b1d */ /* 0x000fec0000002000 */
[----:B------:R-:W-:Y:S04]  /*5d50*/  BSSY B0, `(.L_x_6810) ;  /* 0x0000003000007945 */ /* 0x000fe80003800000 */
[----:B------:R-:W-:Y:S05]  /*5d60*/  @!P0 BRA `(.L_x_6811) ;  /* 0x0000000000048947 */ /* 0x000fea0003800000 */
[----:B------:R-:W-:-:S04]  /*5d70*/  DEPBAR.LE SB0, 0x1 ;  /* 0x000080400000791a */ /* 0x000fc80000000000 */
.L_x_6811:
[----:B------:R-:W-:Y:S05]  /*5d80*/  BSYNC B0 ;  /* 0x0000000000007941 */ /* 0x000fea0003800000 */
.L_x_6810:
[----:B------:R-:W-:Y:S06]  /*5d90*/  BAR.ARV 0xb, 0xa0 ;  /* 0x02c2800000007b1d */ /* 0x000fec0000002000 */
[----:B------:R-:W-:Y:S04]  /*5da0*/  BSSY B0, `(.L_x_6812) ;  /* 0x0000003000007945 */ /* 0x000fe80003800000 */
[----:B------:R-:W-:Y:S05]  /*5db0*/  @!P0 BRA `(.L_x_6813) ;  /* 0x0000000000048947 */ /* 0x000fea0003800000 */
[----:B------:R-:W-:-:S04]  /*5dc0*/  DEPBAR.LE SB0, 0x0 ;  /* 0x000080000000791a */ /* 0x000fc80000000000 */
.L_x_6813:
[----:B------:R-:W-:Y:S05]  /*5dd0*/  BSYNC B0 ;  /* 0x0000000000007941 */ /* 0x000fea0003800000 */
.L_x_6812:
        /* <DEDUP_REMOVED lines=19> */
.L_x_6815:
[----:B------:R-:W-:Y:S05]  /*5f10*/  BSYNC B0 ;  /* 0x0000000000007941 */ /* 0x000fea0003800000 */
.L_x_6814:
        /* <DEDUP_REMOVED lines=16> */
.L_x_6818:
[----:B------:R-:W2:Y:S04]  /*6020*/  LDG.E.STRONG.GPU R4, desc[UR38][R2.64] ;  /* 0x0000002602047981 */ /* 0x000ea8000c1ef900 */
[----:B--2---:R-:W-:Y:S01]  /*6030*/  CCTL.IVALL ;  /* 0x00000000ff00798f */ /* 0x004fe20002000000 */
[----:B------:R-:W-:Y:S05]  /*6040*/  YIELD ;  /* 0x0000000000007946 */ /* 0x000fea0003800000 */
[----:B------:R-:W-:-:S13]  /*6050*/  ISETP.NE.AND P2, PT, R4, R5, PT ;  /* 0x000000050400720c */ /* 0x000fda0003f45270 */
[----:B------:R-:W-:Y:S05]  /*6060*/  @P2 BRA `(.L_x_6818) ;  /* 0xfffffffc00ec2947 */ /* 0x000fea000383ffff */
.L_x_6817:
[----:B------:R-:W-:Y:S05]  /*6070*/  BSYNC B0 ;  /* 0x0000000000007941 */ /* 0x000fea0003800000 */
.L_x_6816:
[----:B------:R-:W-:-:S03]  /*6080*/  UMOV UR14, 0xffffffff ;  /* 0xffffffff000e7882 */ /* 0x000fc60000000000 */
[----:B------:R-:W-:Y:S05]  /*6090*/  BRA.DIV UR14, `(.L_x_6819) ;  /* 0x0000002e0ef47947 */ /* 0x000fea000b800000 */
[----:B------:R-:W-:Y:S01]  /*60a0*/  NOP ;  /* 0x0000000000007918 */ /* 0x000fe20000000000 */
.L_x_6878:
        /* <DEDUP_REMOVED lines=15> */
.L_x_6821:
[----:B------:R-:W-:Y:S05]  /*61a0*/  BSYNC B0 ;  /* 0x0000000000007941 */ /* 0x000fea0003800000 */
.L_x_6820:
        /* <DEDUP_REMOVED lines=14> */
.L_x_6823:
[----:B------:R-:W-:Y:S05]  /*6290*/  BSYNC B0 ;  /* 0x0000000000007941 */ /* 0x000fea0003800000 */
.L_x_6822:
        /* <DEDUP_REMOVED lines=15> */
.L_x_6825:
[----:B------:R-:W-:Y:S05]  /*6390*/  BSYNC B0 ;  /* 0x0000000000007941 */ /* 0x000fea0003800000 */
.L_x_6824:
[----:B------:R-:W-:Y:S06]  /*63a0*/  BAR.ARV 0xa, 0xa0 ;  /* 0x0282800000007b1d */ /* 0x000fec0000002000 */
[----:B------:R-:W-:Y:S04]  /*63b0*/  BSSY B0, `(.L_x_6826) ;  /* 0x0000003000007945 */ /* 0x000fe80003800000 */
[----:B------:R-:W-:Y:S05]  /*63c0*/  @!P0 BRA `(.L_x_6827) ;  /* 0x0000000000048947 */ /* 0x000fea0003800000 */
[----:B------:R-:W-:-:S04]  /*63d0*/  DEPBAR.LE SB0, 0x1 ;  /* 0x000080400000791a */ /* 0x000fc80000000000 */
.L_x_6827:
[----:B------:R-:W-:Y:S05]  /*63e0*/  BSYNC B0 ;  /* 0x0000000000007941 */ /* 0x000fea0003800000 */
.L_x_6826:
[----:B------:R-:W-:Y:S06]  /*63f0*/  BAR.ARV 0xb, 0xa0 ;  /* 0x02c2800000007b1d */ /* 0x000fec0000002000 */
[----:B------:R-:W-:Y:S04]  /*6400*/  BSSY B0, `(.L_x_6828) ;  /* 0x0000003000007945 */ /* 0x000fe80003800000 */
[----:B------:R-:W-:Y:S05]  /*6410*/  @!P0 BRA `(.L_x_6829) ;  /* 0x0000000000048947 */ /* 0x000fea0003800000 */
[----:B------:R-:W-:-:S04]  /*6420*/  DEPBAR.LE SB0, 0x0 ;  /* 0x000080000000791a */ /* 0x000fc80000000000 */
.L_x_6829:
[----:B------:R-:W-:Y:S05]  /*6430*/  BSYNC B0 ;  /* 0x0000000000007941 */ /* 0x000fea0003800000 */
.L_x_6828:
        /* <DEDUP_REMOVED lines=19> */
.L_x_6831:
[----:B------:R-:W-:Y:S05]  /*6570*/  BSYNC B0 ;  /* 0x0000000000007941 */ /* 0x000fea0003800000 */
.L_x_6830:
[----:B------:R-:W-:Y:S02]  /*6580*/  UIADD3 UR17, UR17, 0x2, URZ ;  /* 0x0000000211117890 */ /* 0x000fe4000fffe03f */
[----:B------:R-:W-:Y:S02]  /*6590*/  UIADD3 UR4, UR4, 0x6000, URZ ;  /* 0x0000600004047890 */ /* 0x000fe4000fffe03f */
[----:B------:R-:W-:-:S06]  /*65a0*/  UISETP.GE.AND UP0, UPT, UR17, UR5, UPT ;  /* 0x000000051100728c */ /* 0x000fcc000bf06270 */
[----:B------:R-:W-:-:S13]  /*65b0*/  PLOP3.LUT P1, PT, PT, PT, UP0, 0x80, 0x0 ;  /* 0x000000000000781c */ /* 0x000fda0003f2f008 */
[----:B------:R-:W-:Y:S05]  /*65c0*/  @!P1 BRA `(.L_x_6832) ;  /* 0xfffffff000a49947 */ /* 0x000fea000383ffff */
[----:B------:R-:W-:Y:S05]  /*65d0*/  BRA `(.L_x_6743) ;  /* 0x0000002400d47947 */ /* 0x000fea0003800000 */
.L_x_6779:
        /* <DEDUP_REMOVED lines=21> */
.L_x_6833:
[----:B------:R-:W-:Y:S01]  /*6730*/  ULDC UR9, c[0x0][0x8cc] ;  /* 0x0002330000097ab9 */ /* 0x000fe20000000800 */
[----:B------:R-:W-:Y:S01]  /*6740*/  UMOV UR7, UR8 ;  /* 0x0000000800077c82 */ /* 0x000fe20008000000 */
[----:B------:R-:W-:-:S11]  /*6750*/  UISETP.NE.AND UP0, UPT, UR9, 0x1, UPT ;  /* 0x000000010900788c */ /* 0x000fd6000bf05270 */
[----:B------:R-:W-:Y:S02]  /*6760*/  @UP0 ULDC.64 UR10, c[0x0][0x8d0] ;  /* 0x00023400000a0ab9 */ /* 0x000fe40000000a00 */
[----:B------:R-:W-:-:S04]  /*6770*/  UIMAD.WIDE.U32 UR4, UR8, UR10, URZ ;  /* 0x0000000a080472a5 */ /* 0x000fc8000f8e003f */
[----:B------:R-:W-:-:S04]  /*6780*/  @UP0 USHF.R.U32.HI UR7, URZ, UR11, UR5 ;  /* 0x0000000b3f070299 */ /* 0x000fc80008011605 */
[----:B------:R-:W-:-:S12]  /*6790*/  UIMAD UR4, UR7, UR9, URZ ;  /* 0x00000009070472a4 */ /* 0x000fd8000f8e023f */
.L_x_6834:
        /* <DEDUP_REMOVED lines=80> */
.L_x_6879:
        /* <DEDUP_REMOVED lines=9> */
.L_x_6838:
        /* <DEDUP_REMOVED lines=108> */
.L_x_6849:
[----:B-1----:R-:W-:-:S05]  /*73f0*/  IMAD.MOV.U32 R13, RZ, RZ, 0x1 ;  /* 0x00000001ff0d7424 */ /* 0x002fca00078e00ff */
[----:B------:R-:W-:-:S04]  /*7400*/  SHF.L.U32 R13, R13, 0x1f, RZ ;  /* 0x0000001f0d0d7819 */ /* 0x000fc800000006ff */
[----:B------:R-:W1:Y:S02]  /*7410*/  SYNCS.PHASECHK.TRANS64.TRYWAIT P1, [R12+URZ+0x36438], R13 ;  /* 0x0364380d0c0075a7 */ /* 0x000e64000802017f */
[----:B-1----:R-:W-:Y:S05]  /*7420*/  @!P1 BRA `(.L_x_6841) ;  /* 0x0000001c00409947 */ /* 0x002fea0003800000 */
.L_x_6880:
        /* <DEDUP_REMOVED lines=8> */
.L_x_6842:
        /* <DEDUP_REMOVED lines=48> */
.L_x_6881:
        /* <DEDUP_REMOVED lines=8> */
.L_x_6844:
        /* <DEDUP_REMOVED lines=46> */
.L_x_6882:
        /* <DEDUP_REMOVED lines=12> */
.L_x_6846:
        /* <DEDUP_REMOVED lines=37> */
.L_x_6884:
        /* <DEDUP_REMOVED lines=8> */
.L_x_6848:
        /* <DEDUP_REMOVED lines=41> */
.L_x_6840:
[----:B--2---:R-:W2:Y:S01]  /*8130*/  LDL.LU R4, [R1] ;  /* 0x0000000001047983 */ /* 0x004ea20000300800 */
[----:B------:R-:W-:-:S03]  /*8140*/  IMAD.MOV.U32 R10, RZ, RZ, 0x1 ;  /* 0x00000001ff0a7424 */ /* 0x000fc600078e00ff */
[----:B------:R3:W5:Y:S01]  /*8150*/  LDL R5, [R1+0x4] ;  /* 0x0000040001057983 */ /* 0x0007620000100800 */
[----:B--2---:R-:W-:-:S13]  /*8160*/  ISETP.NE.AND P1, PT, R4, RZ, PT ;  /* 0x000000ff0400720c */ /* 0x004fda0003f25270 */
[----:B---3--:R-:W-:Y:S05]  /*8170*/  @!P1 BRA `(.L_x_6839) ;  /* 0x0000000400889947 */ /* 0x008fea0003800000 */
[----:B------:R-:W2:Y:S02]  /*8180*/  SYNCS.PHASECHK.TRANS64.TRYWAIT P1, [R12+URZ+0x36438], R13 ;  /* 0x0364380d0c0075a7 */ /* 0x000ea4000802017f */
[----:B--2---:R-:W-:Y:S05]  /*8190*/  @!P1 BRA `(.L_x_6850) ;  /* 0x0000001000449947 */ /* 0x004fea0003800000 */
.L_x_6885:
        /* <DEDUP_REMOVED lines=8> */
.L_x_6851:
        /* <DEDUP_REMOVED lines=41> */
.L_x_6886:
        /* <DEDUP_REMOVED lines=9> */
.L_x_6853:
        /* <DEDUP_REMOVED lines=38> */
.L_x_6839:
[----:B------:R-:W-:-:S04]  /*87a0*/  SHF.L.U32 R3, R10, 0x1f, RZ ;  /* 0x0000001f0a037819 */ /* 0x000fc800000006ff */
[----:B------:R-:W2:Y:S02]  /*87b0*/  SYNCS.PHASECHK.TRANS64.TRYWAIT P1, [R12+URZ+0x36438], R3 ;  /* 0x036438030c0075a7 */ /* 0x000ea4000802017f */
[----:B--2---:R-:W-:Y:S05]  /*87c0*/  @!P1 BRA `(.L_x_6854) ;  /* 0x0000000800e09947 */ /* 0x004fea0003800000 */
.L_x_6887:
[----:B------:R-:W-:Y:S05]  /*87d0*/  @P0 BRA `(.L_x_6855) ;  /* 0x0000000000180947 */ /* 0x000fea0003800000 */
[----:B------:R-:W3:Y:S01]  /*87e0*/  S2R R0, SR_TID.X ;  /* 0x0000000000007919 */ /* 0x000ee20000002100 */
[----:B--2---:R-:W-:-:S04]  /*87f0*/  IMAD.MOV.U32 R3, RZ, RZ, 0x6100 ;  /* 0x00006100ff037424 */ /* 0x004fc800078e00ff */
[----:B------:R4:W-:Y:S01]  /*8800*/  SYNCS.ARRIVE.TRANS64 RZ, [R12+URZ+0x36430], R3 ;  /* 0x036430030cff79a7 */ /* 0x0009e2000800003f */
[----:B---3--:R-:W-:-:S13]  /*8810*/  LOP3.LUT P0, RZ, R0, 0x1f, RZ, 0xc0, !PT ;  /* 0x0000001f00ff7812 */ /* 0x008fda000780c0ff */
[----:B----4-:R-:W-:Y:S05]  /*8820*/  @!P0 BRA `(.L_x_6855) ;  /* 0x0000000000048947 */ /* 0x010fea0003800000 */
[----:B------:R-:W-:Y:S01]  /*8830*/  BPT.TRAP 0x1 ;  /* 0x000000040000795c */ /* 0x000fe20000300000 */
.L_x_6855:
        /* <DEDUP_REMOVED lines=45> */
.L_x_6836:
[----:B------:R-:W-:Y:S05]  /*8b10*/  BSYNC B0 ;  /* 0x0000000000007941 */ /* 0x000fea0003800000 */
.L_x_6835:
[----:B------:R-:W-:-:S03]  /*8b20*/  UMOV UR4, 0xffffffff ;  /* 0xffffffff00047882 */ /* 0x000fc60000000000 */
[----:B------:R-:W-:Y:S05]  /*8b30*/  BRA.DIV UR4, `(.L_x_6856) ;  /* 0x0000000a04187947 */ /* 0x000fea000b800000 */
[----:B------:R-:W-:-:S13]  /*8b40*/  ELECT P0, URZ, PT ;  /* 0x00000000003f782f */ /* 0x000fda0003800000 */
.L_x_6890:
[----:B------:R-:W-:Y:S05]  /*8b50*/  @!P0 BRA `(.L_x_6743) ;  /* 0x0000000000748947 */ /* 0x000fea0003800000 */
[----:B------:R-:W2:Y:S02]  /*8b60*/  LDL.LU R0, [R1+0x8] ;  /* 0x0000080001007983 */ /* 0x000ea40000300800 */
[----:B--2---:R-:W-:-:S04]  /*8b70*/  LOP3.LUT R0, R0, 0x2, RZ, 0xfc, !PT ;  /* 0x0000000200007812 */ /* 0x004fc800078efcff */
[----:B------:R-:W-:-:S13]  /*8b80*/  ISETP.NE.AND P0, PT, R0, 0x3, PT ;  /* 0x000000030000780c */ /* 0x000fda0003f05270 */
[----:B------:R-:W-:Y:S05]  /*8b90*/  @!P0 BRA `(.L_x_6857) ;  /* 0x0000000000048947 */ /* 0x000fea0003800000 */
[----:B------:R-:W-:Y:S01]  /*8ba0*/  BPT.TRAP 0x1 ;  /* 0x000000040000795c */ /* 0x000fe20000300000 */
.L_x_6857:
        /* <DEDUP_REMOVED lines=15> */
.L_x_6891:
[----:B------:R-:W3:Y:S02]  /*8ca0*/  SYNCS.PHASECHK.TRANS64.TRYWAIT P1, [R23+URZ], R0 ;  /* 0x00000000170075a7 */ /* 0x000ee4000802017f */
[----:B---3--:R-:W-:Y:S05]  /*8cb0*/  @!P1 BRA `(.L_x_6859) ;  /* 0x0000000400f09947 */ /* 0x008fea0003800000 */
.L_x_6892:
[----:B------:R-:W-:Y:S05]  /*8cc0*/  @!P0 BRA `(.L_x_6860) ;  /* 0x0000000000048947 */ /* 0x000fea0003800000 */
[----:B------:R-:W-:Y:S01]  /*8cd0*/  BPT.TRAP 0x1 ;  /* 0x000000040000795c */ /* 0x000fe20000300000 */
.L_x_6860:
[----:B------:R-:W-:-:S07]  /*8ce0*/  SHF.L.U32 R10, R10, 0x1f, RZ ;  /* 0x0000001f0a0a7819 */ /* 0x000fce00000006ff */
.L_x_6861:
[----:B----4-:R4:W1:Y:S02]  /*8cf0*/  SYNCS.PHASECHK.TRANS64.TRYWAIT P0, [R7+URZ+0x36438], R10 ;  /* 0x0364380a070075a7 */ /* 0x010864000800017f */
[----:B-1----:R-:W-:Y:S05]  /*8d00*/  @!P0 NANOSLEEP.SYNCS 0x989680 ;  /* 0x009896800000895d */ /* 0x002fea0003900000 */
[----:B------:R-:W1:Y:S02]  /*8d10*/  @!P0 SYNCS.PHASECHK.TRANS64 P0, [R7+URZ+0x36438], R10 ;  /* 0x0364380a070085a7 */ /* 0x000e64000800007f */
[----:B-1----:R-:W-:Y:S05]  /*8d20*/  @!P0 BRA `(.L_x_6861) ;  /* 0xfffffffc00f08947 */ /* 0x002fea000383ffff */
.L_x_6743:
[----:B------:R-:W-:Y:S05]  /*8d30*/  BSYNC B6 ;  /* 0x0000000000067941 */ /* 0x000fea0003800000 */
.L_x_6738:
[----:B------:R-:W-:Y:S05]  /*8d40*/  EXIT ;  /* 0x000000000000794d */ /* 0x000fea0003800000 */
.L_x_6749:
[----:B------:R-:W-:Y:S02]  /*8d50*/  IMAD.MOV.U32 R12, RZ, RZ, RZ ;  /* 0x000000ffff0c7224 */ /* 0x000fe400078e00ff */
[----:B------:R-:W-:Y:S02]  /*8d60*/  IMAD.MOV.U32 R11, RZ, RZ, 0x1f ;  /* 0x0000001fff0b7424 */ /* 0x000fe400078e00ff */
[----:B------:R-:W-:-:S07]  /*8d70*/  IMAD.MOV.U32 R15, RZ, RZ, -0x1 ;  /* 0xffffffffff0f7424 */ /* 0x000fce00078e00ff */
[----:B------:R-:W-:Y:S05]  /*8d80*/  WARPSYNC.COLLECTIVE R15, `(.L_x_6862) ;  /* 0x000000000f087348 */ /* 0x000fea0003c00000 */
[----:B------:R1:W2:Y:S02]  /*8d90*/  SHFL.IDX P6, R14, R13, R12, R11 ;  /* 0x0000000c0d0e7389 */ /* 0x0002a400000c000b */
[----:B-12---:R-:W-:Y:S01]  /*8da0*/  ENDCOLLECTIVE ;  /* 0x000000000000791b */ /* 0x006fe20003800000 */
.L_x_6862:
[----:B------:R-:W-:Y:S05]  /*8db0*/  BRA `(.L_x_6863) ;  /* 0xffffff8400147947 */ /* 0x000fea000383ffff */
.L_x_6751:
[----:B--2---:R2:W3:Y:S02]  /*8dc0*/  SYNCS.PHASECHK.TRANS64.TRYWAIT P0, [R19+URZ+0x36400], R10 ;  /* 0x0364000a130075a7 */ /* 0x0044e4000800017f */
[----:B---3--:R-:W-:Y:S05]  /*8dd0*/  @!P0 NANOSLEEP.SYNCS 0x989680 ;  /* 0x009896800000895d */ /* 0x008fea0003900000 */
[----:B------:R-:W3:Y:S02]  /*8de0*/  @!P0 SYNCS.PHASECHK.TRANS64 P0, [R19+URZ+0x36400], R10 ;  /* 0x0364000a130085a7 */ /* 0x000ee4000800007f */
[----:B---3--:R-:W-:Y:S05]  /*8df0*/  @!P0 BRA `(.L_x_6751) ;  /* 0xfffffffc00f08947 */ /* 0x008fea000383ffff */
[----:B------:R-:W-:Y:S05]  /*8e00*/  BRA `(.L_x_6750) ;  /* 0xffffff84004c7947 */ /* 0x000fea000383ffff */
.L_x_6755:
[----:B--2---:R2:W3:Y:S02]  /*8e10*/  SYNCS.PHASECHK.TRANS64.TRYWAIT P1, [R3+URZ+0x36410], R12 ;  /* 0x0364100c030075a7 */ /* 0x0044e4000802017f */
[----:B---3--:R-:W-:Y:S05]  /*8e20*/  @!P1 NANOSLEEP.SYNCS 0x989680 ;  /* 0x009896800000995d */ /* 0x008fea0003900000 */
[----:B------:R-:W3:Y:S02]  /*8e30*/  @!P1 SYNCS.PHASECHK.TRANS64 P1, [R3+URZ+0x36410], R12 ;  /* 0x0364100c030095a7 */ /* 0x000ee4000802007f */
[----:B---3--:R-:W-:Y:S05]  /*8e40*/  @!P1 BRA `(.L_x_6755) ;  /* 0xfffffffc00f09947 */ /* 0x008fea000383ffff */
[----:B------:R-:W-:Y:S05]  /*8e50*/  BRA `(.L_x_6754) ;  /* 0xffffff8c00107947 */ /* 0x000fea000383ffff */
.L_x_6759:
[----:B------:R1:W1:Y:S02]  /*8e60*/  SYNCS.PHASECHK.TRANS64.TRYWAIT P1, [R19+URZ+0x36430], R14 ;  /* 0x0364300e130075a7 */ /* 0x000264000802017f */
[----:B-1----:R-:W-:Y:S05]  /*8e70*/  @!P1 NANOSLEEP.SYNCS 0x989680 ;  /* 0x009896800000995d */ /* 0x002fea0003900000 */
[----:B------:R-:W1:Y:S02]  /*8e80*/  @!P1 SYNCS.PHASECHK.TRANS64 P1, [R19+URZ+0x36430], R14 ;  /* 0x0364300e130095a7 */ /* 0x000e64000802007f */
[----:B-1----:R-:W-:Y:S05]  /*8e90*/  @!P1 BRA `(.L_x_6759) ;  /* 0xfffffffc00f09947 */ /* 0x002fea000383ffff */
[----:B------:R-:W-:Y:S05]  /*8ea0*/  BRA `(.L_x_6758) ;  /* 0xffffff9000b47947 */ /* 0x000fea000383ffff */
.L_x_6766:
[----:B------:R-:W-:Y:S01]  /*8eb0*/  BSSY B0, `(.L_x_6864) ;  /* 0x0000005000007945 */ /* 0x000fe20003800000 */
[----:B------:R-:W-:-:S07]  /*8ec0*/  IMAD.MOV.U32 R15, RZ, RZ, -0x1 ;  /* 0xffffffffff0f7424 */ /* 0x000fce00078e00ff */
[----:B-1----:R-:W-:Y:S05]  /*8ed0*/  WARPSYNC.COLLECTIVE R15, `(.L_x_6865) ;  /* 0x000000000f087348 */ /* 0x002fea0003c00000 */
[----:B------:R-:W-:Y:S01]  /*8ee0*/  NOP ;  /* 0x0000000000007918 */ /* 0x000fe20000000000 */
[----:B-1----:R-:W-:Y:S01]  /*8ef0*/  ENDCOLLECTIVE ;  /* 0x000000000000791b */ /* 0x002fe20003800000 */
.L_x_6865:
[----:B------:R-:W-:Y:S05]  /*8f00*/  BSYNC B0 ;  /* 0x0000000000007941 */ /* 0x000fea0003800000 */
.L_x_6864:
[----:B------:R-:W-:Y:S05]  /*8f10*/  BRA `(.L_x_6866) ;  /* 0xffffffb000f07947 */ /* 0x000fea000383ffff */
.L_x_6775:
[----:B------:R-:W-:Y:S01]  /*8f20*/  BSSY B0, `(.L_x_6867) ;  /* 0x0000005000007945 */ /* 0x000fe20003800000 */
[----:B------:R-:W-:-:S07]  /*8f30*/  IMAD.MOV.U32 R15, RZ, RZ, -0x1 ;  /* 0xffffffffff0f7424 */ /* 0x000fce00078e00ff */
[----:B-12---:R-:W-:Y:S05]  /*8f40*/  WARPSYNC.COLLECTIVE R15, `(.L_x_6868) ;  /* 0x000000000f087348 */ /* 0x006fea0003c00000 */
[----:B------:R-:W-:Y:S01]  /*8f50*/  NOP ;  /* 0x0000000000007918 */ /* 0x000fe20000000000 */
[----:B-12---:R-:W-:Y:S01]  /*8f60*/  ENDCOLLECTIVE ;  /* 0x000000000000791b */ /* 0x006fe20003800000 */
.L_x_6868:
[----:B------:R-:W-:Y:S05]  /*8f70*/  BSYNC B0 ;  /* 0x0000000000007941 */ /* 0x000fea0003800000 */
.L_x_6867:
[----:B------:R-:W-:Y:S05]  /*8f80*/  BRA `(.L_x_6869) ;  /* 0xffffffb400e07947 */ /* 0x000fea000383ffff */
.L_x_6786:
[----:B------:R-:W-:Y:S01]  /*8f90*/  BSSY B0, `(.L_x_6870) ;  /* 0x0000005000007945 */ /* 0x000fe20003800000 */
[----:B------:R-:W-:-:S07]  /*8fa0*/  IMAD.MOV.U32 R15, RZ, RZ, -0x1 ;  /* 0xffffffffff0f7424 */ /* 0x000fce00078e00ff */
[----:B------:R-:W-:Y:S05]  /*8fb0*/  WARPSYNC.COLLECTIVE R15, `(.L_x_6871) ;  /* 0x000000000f087348 */ /* 0x000fea0003c00000 */
[----:B------:R-:W-:Y:S01]  /*8fc0*/  NOP ;  /* 0x0000000000007918 */ /* 0x000fe20000000000 */
[----:B------:R-:W-:Y:S01]  /*8fd0*/  ENDCOLLECTIVE ;  /* 0x000000000000791b */ /* 0x000fe20003800000 */
.L_x_6871:
[----:B------:R-:W-:Y:S05]  /*8fe0*/  BSYNC B0 ;  /* 0x0000000000007941 */ /* 0x000fea0003800000 */
.L_x_6870:
[----:B------:R-:W-:Y:S05]  /*8ff0*/  BRA `(.L_x_6872) ;  /* 0xffffffc000647947 */ /* 0x000fea000383ffff */
.L_x_6803:
[----:B------:R-:W-:Y:S01]  /*9000*/  BSSY B0, `(.L_x_6873) ;  /* 0x0000005000007945 */ /* 0x000fe20003800000 */
[----:B------:R-:W-:-:S07]  /*9010*/  IMAD.MOV.U32 R15, RZ, RZ, -0x1 ;  /* 0xffffffffff0f7424 */ /* 0x000fce00078e00ff */
[----:B------:R-:W-:Y:S05]  /*9020*/  WARPSYNC.COLLECTIVE R15, `(.L_x_6874) ;  /* 0x000000000f087348 */ /* 0x000fea0003c00000 */
[----:B------:R-:W-:Y:S01]  /*9030*/  NOP ;  /* 0x0000000000007918 */ /* 0x000fe20000000000 */
[----:B------:R-:W-:Y:S01]  /*9040*/  ENDCOLLECTIVE ;  /* 0x000000000000791b */ /* 0x000fe20003800000 */
.L_x_6874:
[----:B------:R-:W-:Y:S05]  /*9050*/  BSYNC B0 ;  /* 0x0000000000007941 */ /* 0x000fea0003800000 */
.L_x_6873:
[----:B------:R-:W-:Y:S05]  /*9060*/  BRA `(.L_x_6875) ;  /* 0xffffffc800687947 */ /* 0x000fea000383ffff */
.L_x_6819:
[----:B------:R-:W-:Y:S01]  /*9070*/  BSSY B0, `(.L_x_6876) ;  /* 0x0000005000007945 */ /* 0x000fe20003800000 */
[----:B------:R-:W-:-:S07]  /*9080*/  IMAD.MOV.U32 R15, RZ, RZ, -0x1 ;  /* 0xffffffffff0f7424 */ /* 0x000fce00078e00ff */
[----:B------:R-:W-:Y:S05]  /*9090*/  WARPSYNC.COLLECTIVE R15, `(.L_x_6877) ;  /* 0x000000000f087348 */ /* 0x000fea0003c00000 */
[----:B------:R-:W-:Y:S01]  /*90a0*/  NOP ;  /* 0x0000000000007918 */ /* 0x000fe20000000000 */
[----:B------:R-:W-:Y:S01]  /*90b0*/  ENDCOLLECTIVE ;  /* 0x000000000000791b */ /* 0x000fe20003800000 */
.L_x_6877:
[----:B------:R-:W-:Y:S05]  /*90c0*/  BSYNC B0 ;  /* 0x0000000000007941 */ /* 0x000fea0003800000 */
.L_x_6876:
[----:B------:R-:W-:Y:S05]  /*90d0*/  BRA `(.L_x_6878) ;  /* 0xffffffcc00f47947 */ /* 0x000fea000383ffff */
.L_x_6837:
[----:B-1----:R1:W2:Y:S02]  /*90e0*/  SYNCS.PHASECHK.TRANS64.TRYWAIT P1, [R12+URZ+0x36420], R13 ;  /* 0x0364200d0c0075a7 */ /* 0x0022a4000802017f */
[----:B--2---:R-:W-:Y:S05]  /*90f0*/  @!P1 NANOSLEEP.SYNCS 0x989680 ;  /* 0x009896800000995d */ /* 0x004fea0003900000 */
[----:B------:R-:W2:Y:S02]  /*9100*/  @!P1 SYNCS.PHASECHK.TRANS64 P1, [R12+URZ+0x36420], R13 ;  /* 0x0364200d0c0095a7 */ /* 0x000ea4000802007f */
[----:B--2---:R-:W-:Y:S05]  /*9110*/  @!P1 BRA `(.L_x_6837) ;  /* 0xfffffffc00f09947 */ /* 0x004fea000383ffff */
[----:B------:R-:W-:Y:S05]  /*9120*/  BRA `(.L_x_6879) ;  /* 0xffffffd800dc7947 */ /* 0x000fea000383ffff */
.L_x_6841:
[----:B-1----:R1:W3:Y:S02]  /*9130*/  SYNCS.PHASECHK.TRANS64.TRYWAIT P1, [R12+URZ+0x36438], R13 ;  /* 0x0364380d0c0075a7 */ /* 0x0022e4000802017f */
[----:B---3--:R-:W-:Y:S05]  /*9140*/  @!P1 NANOSLEEP.SYNCS 0x989680 ;  /* 0x009896800000995d */ /* 0x008fea0003900000 */
[----:B------:R-:W3:Y:S02]  /*9150*/  @!P1 SYNCS.PHASECHK.TRANS64 P1, [R12+URZ+0x36438], R13 ;  /* 0x0364380d0c0095a7 */ /* 0x000ee4000802007f */
[----:B---3--:R-:W-:Y:S05]  /*9160*/  @!P1 BRA `(.L_x_6841) ;  /* 0xfffffffc00f09947 */ /* 0x008fea000383ffff */
[----:B------:R-:W-:Y:S05]  /*9170*/  BRA `(.L_x_6880) ;  /* 0xffffffe000ac7947 */ /* 0x000fea000383ffff */
.L_x_6843:
[----:B--2---:R2:W3:Y:S02]  /*9180*/  SYNCS.PHASECHK.TRANS64.TRYWAIT P1, [R12+URZ+0x36428], R0 ;  /* 0x036428000c0075a7 */ /* 0x0044e4000802017f */
[----:B---3--:R-:W-:Y:S05]  /*9190*/  @!P1 NANOSLEEP.SYNCS 0x989680 ;  /* 0x009896800000995d */ /* 0x008fea0003900000 */
[----:B------:R-:W3:Y:S02]  /*91a0*/  @!P1 SYNCS.PHASECHK.TRANS64 P1, [R12+URZ+0x36428], R0 ;  /* 0x036428000c0095a7 */ /* 0x000ee4000802007f */
[----:B---3--:R-:W-:Y:S05]  /*91b0*/  @!P1 BRA `(.L_x_6843) ;  /* 0xfffffffc00f09947 */ /* 0x008fea000383ffff */
[----:B------:R-:W-:Y:S05]  /*91c0*/  BRA `(.L_x_6881) ;  /* 0xffffffe400787947 */ /* 0x000fea000383ffff */
.L_x_6845:
        /* <DEDUP_REMOVED lines=8> */
.L_x_6847:
[----:B------:R-:W-:-:S07]  /*9250*/  SHF.L.U32 R5, R16, 0x1f, RZ ;  /* 0x0000001f10057819 */ /* 0x000fce00000006ff */
.L_x_6883:
[----:B---3--:R3:W4:Y:S02]  /*9260*/  SYNCS.PHASECHK.TRANS64.TRYWAIT P1, [R12+URZ+0x36420], R5 ;  /* 0x036420050c0075a7 */ /* 0x008724000802017f */
[----:B----4-:R-:W-:Y:S05]  /*9270*/  @!P1 NANOSLEEP.SYNCS 0x989680 ;  /* 0x009896800000995d */ /* 0x010fea0003900000 */
[----:B------:R-:W4:Y:S02]  /*9280*/  @!P1 SYNCS.PHASECHK.TRANS64 P1, [R12+URZ+0x36420], R5 ;  /* 0x036420050c0095a7 */ /* 0x000f24000802007f */
[----:B----4-:R-:W-:Y:S05]  /*9290*/  @!P1 BRA `(.L_x_6883) ;  /* 0xfffffffc00f09947 */ /* 0x010fea000383ffff */
[----:B------:R-:W-:Y:S05]  /*92a0*/  BRA `(.L_x_6884) ;  /* 0xffffffe800dc7947 */ /* 0x000fea000383ffff */
.L_x_6850:
[----:B--2---:R2:W3:Y:S02]  /*92b0*/  SYNCS.PHASECHK.TRANS64.TRYWAIT P1, [R12+URZ+0x36438], R13 ;  /* 0x0364380d0c0075a7 */ /* 0x0044e4000802017f */
[----:B---3--:R-:W-:Y:S05]  /*92c0*/  @!P1 NANOSLEEP.SYNCS 0x989680 ;  /* 0x009896800000995d */ /* 0x008fea0003900000 */
[----:B------:R-:W3:Y:S02]  /*92d0*/  @!P1 SYNCS.PHASECHK.TRANS64 P1, [R12+URZ+0x36438], R13 ;  /* 0x0364380d0c0095a7 */ /* 0x000ee4000802007f */
[----:B---3--:R-:W-:Y:S05]  /*92e0*/  @!P1 BRA `(.L_x_6850) ;  /* 0xfffffffc00f09947 */ /* 0x008fea000383ffff */
[----:B------:R-:W-:Y:S05]  /*92f0*/  BRA `(.L_x_6885) ;  /* 0xffffffec00a87947 */ /* 0x000fea000383ffff */
.L_x_6852:
[----:B-1----:R1:W2:Y:S02]  /*9300*/  SYNCS.PHASECHK.TRANS64.TRYWAIT P1, [R12+URZ+0x36428], R5 ;  /* 0x036428050c0075a7 */ /* 0x0022a4000802017f */
[----:B--2---:R-:W-:Y:S05]  /*9310*/  @!P1 NANOSLEEP.SYNCS 0x989680 ;  /* 0x009896800000995d */ /* 0x004fea0003900000 */
[----:B------:R-:W2:Y:S02]  /*9320*/  @!P1 SYNCS.PHASECHK.TRANS64 P1, [R12+URZ+0x36428], R5 ;  /* 0x036428050c0095a7 */ /* 0x000ea4000802007f */
[----:B--2---:R-:W-:Y:S05]  /*9330*/  @!P1 BRA `(.L_x_6852) ;  /* 0xfffffffc00f09947 */ /* 0x004fea000383ffff */
[----:B------:R-:W-:Y:S05]  /*9340*/  BRA `(.L_x_6886) ;  /* 0xfffffff000587947 */ /* 0x000fea000383ffff */
.L_x_6854:
[----:B--2---:R2:W3:Y:S02]  /*9350*/  SYNCS.PHASECHK.TRANS64.TRYWAIT P1, [R12+URZ+0x36438], R3 ;  /* 0x036438030c0075a7 */ /* 0x0044e4000802017f */
[----:B---3--:R-:W-:Y:S05]  /*9360*/  @!P1 NANOSLEEP.SYNCS 0x989680 ;  /* 0x009896800000995d */ /* 0x008fea0003900000 */
[----:B------:R-:W3:Y:S02]  /*9370*/  @!P1 SYNCS.PHASECHK.TRANS64 P1, [R12+URZ+0x36438], R3 ;  /* 0x036438030c0095a7 */ /* 0x000ee4000802007f */
[----:B---3--:R-:W-:Y:S05]  /*9380*/  @!P1 BRA `(.L_x_6854) ;  /* 0xfffffffc00f09947 */ /* 0x008fea000383ffff */
[----:B------:R-:W-:Y:S05]  /*9390*/  BRA `(.L_x_6887) ;  /* 0xfffffff4000c7947 */ /* 0x000fea000383ffff */
.L_x_6856:
[----:B------:R-:W-:Y:S01]  /*93a0*/  BSSY B0, `(.L_x_6888) ;  /* 0x0000006000007945 */ /* 0x000fe20003800000 */
[----:B------:R-:W-:-:S07]  /*93b0*/  IMAD.MOV.U32 R15, RZ, RZ, -0x1 ;  /* 0xffffffffff0f7424 */ /* 0x000fce00078e00ff */
[----:B-1----:R-:W-:Y:S05]  /*93c0*/  WARPSYNC.COLLECTIVE R15, `(.L_x_6889) ;  /* 0x000000000f0c7348 */ /* 0x002fea0003c00000 */
[----:B------:R-:W-:Y:S02]  /*93d0*/  ELECT P6, UR62, PT ;  /* 0x00000000003e782f */ /* 0x000fe400038c0000 */
[----:B------:R-:W-:Y:S01]  /*93e0*/  MOV R14, UR62 ;  /* 0x0000003e000e7c02 */ /* 0x000fe20008000f00 */
[----:B-1----:R-:W-:Y:S10]  /*93f0*/  ENDCOLLECTIVE ;  /* 0x000000000000791b */ /* 0x002ff40003800000 */
.L_x_6889:
[----:B------:R-:W-:Y:S05]  /*9400*/  BSYNC B0 ;  /* 0x0000000000007941 */ /* 0x000fea0003800000 */
.L_x_6888:
[----:B------:R-:W-:Y:S01]  /*9410*/  PLOP3.LUT P0, PT, P6, PT, PT, 0x80, 0x0 ;  /* 0x000000000000781c */ /* 0x000fe2000370f070 */
[----:B------:R-:W-:-:S12]  /*9420*/  BRA `(.L_x_6890) ;  /* 0xfffffff400c87947 */ /* 0x000fd8000383ffff */
.L_x_6858:
[----:B--2---:R2:W3:Y:S02]  /*9430*/  SYNCS.PHASECHK.TRANS64.TRYWAIT P1, [R5+URZ], R2 ;  /* 0x00000002050075a7 */ /* 0x0044e4000802017f */
[----:B---3--:R-:W-:Y:S05]  /*9440*/  @!P1 NANOSLEEP.SYNCS 0x989680 ;  /* 0x009896800000995d */ /* 0x008fea0003900000 */
[----:B------:R-:W3:Y:S02]  /*9450*/  @!P1 SYNCS.PHASECHK.TRANS64 P1, [R5+URZ], R2 ;  /* 0x00000002050095a7 */ /* 0x000ee4000802007f */
[----:B---3--:R-:W-:Y:S05]  /*9460*/  @!P1 BRA `(.L_x_6858) ;  /* 0xfffffffc00f09947 */ /* 0x008fea000383ffff */
[----:B------:R-:W-:Y:S05]  /*9470*/  BRA `(.L_x_6891) ;  /* 0xfffffff800087947 */ /* 0x000fea000383ffff */
.L_x_6859:
[----:B---3--:R3:W4:Y:S02]  /*9480*/  SYNCS.PHASECHK.TRANS64.TRYWAIT P1, [R23+URZ], R0 ;  /* 0x00000000170075a7 */ /* 0x008724000802017f */
[----:B----4-:R-:W-:Y:S05]  /*9490*/  @!P1 NANOSLEEP.SYNCS 0x989680 ;  /* 0x009896800000995d */ /* 0x010fea0003900000 */
[----:B------:R-:W4:Y:S02]  /*94a0*/  @!P1 SYNCS.PHASECHK.TRANS64 P1, [R23+URZ], R0 ;  /* 0x00000000170095a7 */ /* 0x000f24000802007f */
[----:B----4-:R-:W-:Y:S05]  /*94b0*/  @!P1 BRA `(.L_x_6859) ;  /* 0xfffffffc00f09947 */ /* 0x010fea000383ffff */
[----:B------:R-:W-:Y:S05]  /*94c0*/  BRA `(.L_x_6892) ;  /* 0xfffffff400fc7947 */ /* 0x000fea000383ffff */
.L_x_6893:
        /* <DEDUP_REMOVED lines=11> */
.L_x_7692:


//--------------------- .text._ZN7cutlass13device_kernelIN5flash22FlashAttnBwdPreprocessIN4cute5tupleIJNS3_1CILi64EEENS5_ILi192EEEEEENS_6half_tEfNS_4arch4Sm90ELb1ELb0EEEEEvNT_6ParamsE --------------------------
	.section	.text._ZN7cutlass13device_kernelIN5flash22FlashAttnBwdPreprocessIN4cute5tupleIJNS3_1CILi64EEENS5_ILi192EEEEEENS_6half_tEfNS_4arch4Sm90ELb1ELb0EEEEEvNT_6ParamsE,"ax",@progbits
	.align	128
.text._ZN7cutlass13device_kernelIN5flash22FlashAttnBwdPreprocessIN4cute5tupleIJNS3_1CILi64EEENS5_ILi192EEEEEENS_6half_tEfNS_4arch4Sm90ELb1ELb0EEEEEvNT_6ParamsE:
        .type           _ZN7cutlass13device_kernelIN5flash22FlashAttnBwdPreprocessIN4cute5tupleIJNS3_1CILi64EEENS5_ILi192EEEEEENS_6half_tEfNS_4arch4Sm90ELb1ELb0EEEEEvNT_6ParamsE,@function
        .size           _ZN7cutlass13device_kernelIN5flash22FlashAttnBwdPreprocessIN4cute5tupleIJNS3_1CILi64EEENS5_ILi192EEEEEENS_6half_tEfNS_4arch4Sm90ELb1ELb0EEEEEvNT_6ParamsE,(.L_x_7693 - _ZN7cutlass13device_kernelIN5flash22FlashAttnBwdPreprocessIN4cute5tupleIJNS3_1CILi64EEENS5_ILi192EEEEEENS_6half_tEfNS_4arch4Sm90ELb1ELb0EEEEEvNT_6ParamsE)
        .other          _ZN7cutlass13device_kernelIN5flash22FlashAttnBwdPreprocessIN4cute5tupleIJNS3_1CILi64EEENS5_ILi192EEEEEENS_6half_tEfNS_4arch4Sm90ELb1ELb0EEEEEvNT_6ParamsE,@"STO_CUDA_ENTRY STV_DEFAULT"
_ZN7cutlass13device_kernelIN5flash22FlashAttnBwdPreprocessIN4cute5tupleIJNS3_1CILi64EEENS5_ILi192EEEEEENS_6half_tEfNS_4arch4Sm90ELb1ELb0EEEEEvNT_6ParamsE:
[----:B------:R-:W-:Y:S01]  /*0000*/  LDC R1, c[0x0][0x28] ;  /* 0x00000a00ff017b82 */ /* 0x000fe20000000800 */
[----:B------:R-:W0:Y:S01]  /*0010*/  S2R R0, SR_CTAID.X ;  /* 0x0000000000007919 */ /* 0x000e220000002500 */
[----:B------:R-:W-:-:S06]  /*0020*/  ULDC UR4, c[0x0][0x218] ;  /* 0x0000860000047ab9 */ /* 0x000fcc0000000800 */
[----:B------:R-:W1:Y:S01]  /*0030*/  S2UR UR8, SR_CTAID.Y ;  /* 0x00000000000879c3 */ /* 0x000e620000002600 */
[----:B------:R-:W-:Y:S01]  /*0040*/  ULDC.64 UR6, c[0x0][0x208] ;  /* 0x0000820000067ab9 */ /* 0x000fe20000000a00 */
[----:B------:R-:W2:Y:S06]  /*0050*/  S2R R2, SR_TID.X ;  /* 0x0000000000027919 */ /* 0x000eac0000002100 */
[----:B------:R-:W3:Y:S08]  /*0060*/  S2UR UR9, SR_CTAID.Z ;  /* 0x00000000000979c3 */ /* 0x000ef00000002700 */
[----:B------:R-:W4:Y:S01]  /*0070*/  LDC.64 R30, c[0x0][0x238] ;  /* 0x00008e00ff1e7b82 */ /* 0x000f220000000a00 */
[----:B-1----:R-:W-:-:S07]  /*0080*/  USHF.R.S32.HI UR10, URZ, 0x1f, UR8 ;  /* 0x0000001f3f0a7899 */ /* 0x002fce0008011408 */
[----:B------:R-:W1:Y:S01]  /*0090*/  LDC.64 R16, c[0x0][0x250] ;  /* 0x00009400ff107b82 */ /* 0x000e620000000a00 */
[----:B0-----:R-:W-:Y:S01]  /*00a0*/  SHF.L.U32 R10, R0, 0x6, RZ ;  /* 0x00000006000a7819 */ /* 0x001fe200000006ff */
[----:B---3--:R-:W-:-:S06]  /*00b0*/  USHF.R.S32.HI UR11, URZ, 0x1f, UR9 ;  /* 0x0000001f3f0b7899 */ /* 0x008fcc0008011409 */
[----:B------:R-:W0:Y:S01]  /*00c0*/  LDC.64 R58, c[0x0][0x258] ;  /* 0x00009600ff3a7b82 */ /* 0x000e220000000a00 */
[----:B------:R-:W-:-:S04]  /*00d0*/  IADD3 R3, -R10, UR4, RZ ;  /* 0x000000040a037c10 */ /* 0x000fc8000fffe1ff */
[----:B--2---:R-:W-:-:S04]  /*00e0*/  ISETP.GE.AND P0, PT, R2, R3, PT ;  /* 0x000000030200720c */ /* 0x004fc80003f06270 */
[----:B------:R-:W-:-:S13]  /*00f0*/  ISETP.GT.OR P0, PT, R2, 0x3f, P0 ;  /* 0x0000003f0200780c */ /* 0x000fda0000704670 */
[----:B------:R-:W2:Y:S01]  /*0100*/  @!P0 LDC.64 R8, c[0x0][0x290] ;  /* 0x0000a400ff088b82 */ /* 0x000ea20000000a00 */
[----:B------:R-:W-:Y:S02]  /*0110*/  @!P0 SHF.R.S32.HI R5, RZ, 0x1f, R2 ;  /* 0x0000001fff058819 */ /* 0x000fe40000011402 */
[----:B------:R-:W-:-:S04]  /*0120*/  @!P0 IADD3 R4, P1, R10, R2, RZ ;  /* 0x000000020a048210 */ /* 0x000fc80007f3e0ff */
[----:B------:R-:W-:Y:S01]  /*0130*/  @!P0 LEA.HI.X.SX32 R5, R10, R5, 0x1, P1 ;  /* 0x000000050a058211 */ /* 0x000fe200008f0eff */
[----:B------:R-:W3:Y:S08]  /*0140*/  @!P0 LDC.64 R12, c[0x0][0x298] ;  /* 0x0000a600ff0c8b82 */ /* 0x000ef00000000a00 */
[----:B------:R-:W4:Y:S01]  /*0150*/  @!P0 LDC.64 R14, c[0x0][0x288] ;  /* 0x0000a200ff0e8b82 */ /* 0x000f220000000a00 */
[----:B--2---:R-:W-:-:S02]  /*0160*/  @!P0 IMAD R6, R8, UR10, RZ ;  /* 0x0000000a08068c24 */ /* 0x004fc4000f8e02ff */
[----:B------:R-:W-:-:S04]  /*0170*/  @!P0 IMAD.WIDE.U32 R4, R8, UR8, R4 ;  /* 0x0000000808048c25 */ /* 0x000fc8000f8e0004 */
[----:B------:R-:W-:Y:S02]  /*0180*/  @!P0 IMAD R7, R9, UR8, R6 ;  /* 0x0000000809078c24 */ /* 0x000fe4000f8e0206 */
[----:B---3--:R-:W-:-:S03]  /*0190*/  @!P0 IMAD R6, R12, UR11, RZ ;  /* 0x0000000b0c068c24 */ /* 0x008fc6000f8e02ff */
[----:B------:R-:W-:Y:S01]  /*01a0*/  @!P0 IADD3 R5, R5, R7, RZ ;  /* 0x0000000705058210 */ /* 0x000fe20007ffe0ff */
[----:B------:R-:W-:Y:S02]  /*01b0*/  @!P0 IMAD R7, R13, UR9, R6 ;  /* 0x000000090d078c24 */ /* 0x000fe4000f8e0206 */
[----:B------:R-:W-:Y:S02]  /*01c0*/  @!P0 IMAD.WIDE.U32 R4, R12, UR9, R4 ;  /* 0x000000090c048c25 */ /* 0x000fe4000f8e0004 */
[----:B------:R-:W2:Y:S03]  /*01d0*/  LDC.64 R12, c[0x0][0x230] ;  /* 0x00008c00ff0c7b82 */ /* 0x000ea60000000a00 */
[----:B------:R-:W-:Y:S02]  /*01e0*/  @!P0 IADD3 R5, R5, R7, RZ ;  /* 0x0000000705058210 */ /* 0x000fe40007ffe0ff */
[----:B----4-:R-:W-:-:S04]  /*01f0*/  @!P0 LEA R6, P1, R4, R14, 0x2 ;  /* 0x0000000e04068211 */ /* 0x010fc800078210ff */
[----:B------:R-:W-:Y:S02]  /*0200*/  @!P0 LEA.HI.X R7, R4, R15, R5, 0x2, P1 ;  /* 0x0000000f04078211 */ /* 0x000fe400008f1405 */
[----:B------:R-:W-:Y:S02]  /*0210*/  SHF.R.S32.HI R5, RZ, 0x1f, R2 ;  /* 0x0000001fff057819 */ /* 0x000fe40000011402 */
[----:B------:R-:W-:Y:S02]  /*0220*/  MOV R4, 0x7f800000 ;  /* 0x7f80000000047802 */ /* 0x000fe40000000f00 */
[----:B------:R-:W-:-:S04]  /*0230*/  LEA.HI R54, R5, R2, RZ, 0x3 ;  /* 0x0000000205367211 */ /* 0x000fc800078f18ff */
[----:B------:R-:W-:Y:S01]  /*0240*/  LOP3.LUT R5, R54, 0xfffffff8, RZ, 0xc0, !PT ;  /* 0xfffffff836057812 */ /* 0x000fe200078ec0ff */
[----:B------:R3:W5:Y:S01]  /*0250*/  @!P0 LDG.E R4, desc[UR6][R6.64] ;  /* 0x0000000606048981 */ /* 0x000762000c1e1900 */
[----:B------:R-:W-:Y:S01]  /*0260*/  SHF.R.S32.HI R54, RZ, 0x3, R54 ;  /* 0x00000003ff367819 */ /* 0x000fe20000011436 */
[----:B------:R-:W-:Y:S01]  /*0270*/  BSSY B0, `(.L_x_6894) ;  /* 0x000002a000007945 */ /* 0x000fe20003800000 */
[----:B------:R-:W-:Y:S01]  /*0280*/  IADD3 R5, -R5, R2, RZ ;  /* 0x0000000205057210 */ /* 0x000fe20007ffe1ff */
[----:B--2---:R-:W-:Y:S01]  /*0290*/  IMAD R8, R12, UR10, RZ ;  /* 0x0000000a0c087c24 */ /* 0x004fe2000f8e02ff */
[----:B------:R-:W-:Y:S01]  /*02a0*/  ISETP.GE.AND P0, PT, R54, R3, PT ;  /* 0x000000033600720c */ /* 0x000fe20003f06270 */
[----:B------:R-:W-:Y:S01]  /*02b0*/  HFMA2.MMA R24, -RZ, RZ, 0, 0 ;  /* 0x00000000ff187435 */ /* 0x000fe200000001ff */
[----:B------:R-:W-:Y:S01]  /*02c0*/  SHF.L.U32 R52, R5, 0x3, RZ ;  /* 0x0000000305347819 */ /* 0x000fe200000006ff */
[----:B------:R-:W-:Y:S01]  /*02d0*/  IMAD R9, R13, UR8, R8 ;  /* 0x000000080d097c24 */ /* 0x000fe2000f8e0208 */
[----:B------:R-:W-:Y:S01]  /*02e0*/  CS2R R40, SRZ ;  /* 0x0000000000287805 */ /* 0x000fe2000001ff00 */
[----:B------:R-:W-:Y:S01]  /*02f0*/  IMAD R8, R30, UR11, RZ ;  /* 0x0000000b1e087c24 */ /* 0x000fe2000f8e02ff */
[----:B------:R-:W-:-:S02]  /*0300*/  SHF.R.S32.HI R53, RZ, 0x1f, R52 ;  /* 0x0000001fff357819 */ /* 0x000fc40000011434 */
[----:B------:R-:W-:Y:S02]  /*0310*/  CS2R R42, SRZ ;  /* 0x00000000002a7805 */ /* 0x000fe4000001ff00 */
[----:B------:R-:W-:Y:S01]  /*0320*/  CS2R R44, SRZ ;  /* 0x00000000002c7805 */ /* 0x000fe2000001ff00 */
[----:B------:R-:W-:Y:S01]  /*0330*/  IMAD R31, R31, UR9, R8 ;  /* 0x000000091f1f7c24 */ /* 0x000fe2000f8e0208 */
[----:B------:R-:W-:Y:S01]  /*0340*/  CS2R R46, SRZ ;  /* 0x00000000002e7805 */ /* 0x000fe2000001ff00 */
[----:B---3--:R-:W-:Y:S01]  /*0350*/  IMAD.WIDE.U32 R6, R12, UR8, R52 ;  /* 0x000000080c067c25 */ /* 0x008fe2000f8e0034 */
[----:B------:R-:W-:Y:S02]  /*0360*/  CS2R R12, SRZ ;  /* 0x00000000000c7805 */ /* 0x000fe4000001ff00 */
[----:B------:R-:W-:Y:S02]  /*0370*/  SHF.R.S32.HI R55, RZ, 0x1f, R54 ;  /* 0x0000001fff377819 */ /* 0x000fe40000011436 */
[----:B------:R-:W-:Y:S01]  /*0380*/  CS2R R14, SRZ ;  /* 0x00000000000e7805 */ /* 0x000fe2000001ff00 */
[----:B-1----:R-:W-:Y:S01]  /*0390*/  IMAD R18, R16, UR10, RZ ;  /* 0x0000000a10127c24 */ /* 0x002fe2000f8e02ff */
[----:B------:R-:W-:-:S03]  /*03a0*/  IADD3 R7, R7, R9, RZ ;  /* 0x0000000907077210 */ /* 0x000fc60007ffe0ff */
[----:B------:R-:W-:-:S05]  /*03b0*/  IMAD.WIDE.U32 R28, R30, UR9, R6 ;  /* 0x000000091e1c7c25 */ /* 0x000fca000f8e0006 */
[----:B------:R-:W-:Y:S01]  /*03c0*/  IADD3 R31, R29, R31, RZ ;  /* 0x0000001f1d1f7210 */ /* 0x000fe20007ffe0ff */
[----:B0-----:R-:W-:Y:S06]  /*03d0*/  @P0 BRA `(.L_x_6895) ;  /* 0x00000000004c0947 */ /* 0x001fec0003800000 */
[----:B------:R-:W-:Y:S01]  /*03e0*/  IMAD.WIDE R6, R0, 0x40, R54 ;  /* 0x0000004000067825 */ /* 0x000fe200078e0236 */
[----:B------:R-:W-:Y:S01]  /*03f0*/  ULDC.64 UR12, c[0x0][0x228] ;  /* 0x00008a00000c7ab9 */ /* 0x000fe20000000a00 */
[C---:B------:R-:W-:Y:S01]  /*0400*/  IADD3 R8, R52.reuse, 0x40, RZ ;  /* 0x0000004034087810 */ /* 0x040fe20007ffe0ff */
[----:B------:R-:W-:Y:S01]  /*0410*/  ULDC UR5, c[0x0][0x21c] ;  /* 0x0000870000057ab9 */ /* 0x000fe20000000800 */
[----:B------:R-:W-:Y:S01]  /*0420*/  MOV R30, R28 ;  /* 0x0000001c001e7202 */ /* 0x000fe20000000f00 */
[----:B------:R-:W-:Y:S01]  /*0430*/  IMAD R7, R7, UR12, RZ ;  /* 0x0000000c07077c24 */ /* 0x000fe2000f8e02ff */
[----:B------:R-:W-:Y:S02]  /*0440*/  IADD3 R19, R52, 0x80, RZ ;  /* 0x0000008034137810 */ /* 0x000fe40007ffe0ff */
[----:B------:R-:W-:Y:S01]  /*0450*/  ISETP.GE.AND P2, PT, R8, UR5, PT ;  /* 0x0000000508007c0c */ /* 0x000fe2000bf46270 */
[----:B------:R-:W-:Y:S01]  /*0460*/  IMAD.WIDE.U32 R8, R6, UR12, R30 ;  /* 0x0000000c06087c25 */ /* 0x000fe2000f8e001e */
[----:B------:R-:W-:-:S02]  /*0470*/  ISETP.GE.AND P1, PT, R52, UR5, PT ;  /* 0x0000000534007c0c */ /* 0x000fc4000bf26270 */
[----:B------:R-:W-:Y:S01]  /*0480*/  ISETP.GE.AND P3, PT, R19, UR5, PT ;  /* 0x0000000513007c0c */ /* 0x000fe2000bf66270 */
[----:B------:R-:W-:Y:S01]  /*0490*/  IMAD R7, R6, UR13, R7 ;  /* 0x0000000d06077c24 */ /* 0x000fe2000f8e0207 */
[----:B------:R-:W-:Y:S02]  /*04a0*/  ULDC.64 UR12, c[0x0][0x210] ;  /* 0x00008400000c7ab9 */ /* 0x000fe40000000a00 */
[----:B------:R-:W-:Y:S02]  /*04b0*/  LEA R6, P4, R8, UR12, 0x1 ;  /* 0x0000000c08067c11 */ /* 0x000fe4000f8808ff */
[----:B------:R-:W-:-:S04]  /*04c0*/  IADD3 R7, R9, R7, RZ ;  /* 0x0000000709077210 */ /* 0x000fc80007ffe0ff */
[----:B------:R-:W-:-:S05]  /*04d0*/  LEA.HI.X R7, R8, UR13, R7, 0x1, P4 ;  /* 0x0000000d08077c11 */ /* 0x000fca000a0f0c07 */
[----:B------:R0:W5:Y:S04]  /*04e0*/  @!P1 LDG.E.128 R40, desc[UR6][R6.64] ;  /* 0x0000000606289981 */ /* 0x000168000c1e1d00 */
[----:B------:R0:W5:Y:S04]  /*04f0*/  @!P2 LDG.E.128 R44, desc[UR6][R6.64+0x80] ;  /* 0x00008006062ca981 */ /* 0x000168000c1e1d00 */
[----:B------:R0:W5:Y:S02]  /*0500*/  @!P3 LDG.E.128 R12, desc[UR6][R6.64+0x100] ;  /* 0x00010006060cb981 */ /* 0x000164000c1e1d00 */
.L_x_6895:
[----:B------:R-:W-:Y:S05]  /*0510*/  BSYNC B0 ;  /* 0x0000000000007941 */ /* 0x000fea0003800000 */
.L_x_6894:
[----:B------:R-:W-:Y:S01]  /*0520*/  IADD3 R8, R54, 0x20, RZ ;  /* 0x0000002036087810 */ /* 0x000fe20007ffe0ff */
[----:B------:R-:W-:Y:S01]  /*0530*/  IMAD R35, R17, UR8, R18 ;  /* 0x0000000811237c24 */ /* 0x000fe2000f8e0212 */
[----:B------:R-:W-:Y:S01]  /*0540*/  BSSY B0, `(.L_x_6896) ;  /* 0x0000023000007945 */ /* 0x000fe20003800000 */
[----:B------:R-:W-:Y:S01]  /*0550*/  IMAD.WIDE.U32 R32, R16, UR8, R52 ;  /* 0x0000000810207c25 */ /* 0x000fe2000f8e0034 */
[----:B------:R-:W-:Y:S01]  /*0560*/  ISETP.GE.AND P1, PT, R8, R3, PT ;  /* 0x000000030800720c */ /* 0x000fe20003f26270 */
[----:B------:R-:W-:Y:S01]  /*0570*/  HFMA2.MMA R25, -RZ, RZ, 0, 0 ;  /* 0x00000000ff197435 */ /* 0x000fe200000001ff */
[----:B0----5:R-:W-:Y:S02]  /*0580*/  MOV R6, R40 ;  /* 0x0000002800067202 */ /* 0x021fe40000000f00 */
[----:B------:R-:W-:Y:S02]  /*0590*/  CS2R R16, SRZ ;  /* 0x0000000000107805 */ /* 0x000fe4000001ff00 */
[----:B------:R-:W-:-:S02]  /*05a0*/  MOV R7, R41 ;  /* 0x0000002900077202 */ /* 0x000fc40000000f00 */
[----:B------:R-:W-:Y:S02]  /*05b0*/  CS2R R18, SRZ ;  /* 0x0000000000127805 */ /* 0x000fe4000001ff00 */
[----:B------:R-:W-:Y:S02]  /*05c0*/  CS2R R20, SRZ ;  /* 0x0000000000147805 */ /* 0x000fe4000001ff00 */
[----:B------:R-:W-:Y:S02]  /*05d0*/  CS2R R22, SRZ ;  /* 0x0000000000167805 */ /* 0x000fe4000001ff00 */
[----:B------:R-:W-:Y:S01]  /*05e0*/  CS2R R26, SRZ ;  /* 0x00000000001a7805 */ /* 0x000fe2000001ff00 */
[----:B------:R-:W-:Y:S01]  /*05f0*/  IMAD R38, R58, UR11, RZ ;  /* 0x0000000b3a267c24 */ /* 0x000fe2000f8e02ff */
[----:B------:R-:W-:Y:S01]  /*0600*/  IADD3 R35, R33, R35, RZ ;  /* 0x0000002321237210 */ /* 0x000fe20007ffe0ff */
[----:B------:R-:W-:Y:S06]  /*0610*/  @P1 BRA `(.L_x_6897) ;  /* 0x0000000000541947 */ /* 0x000fec0003800000 */
[----:B------:R-:W-:Y:S01]  /*0620*/  IMAD.WIDE R36, R0, 0x40, R54 ;  /* 0x0000004000247825 */ /* 0x000fe200078e0236 */
[----:B------:R-:W-:Y:S01]  /*0630*/  MOV R30, R28 ;  /* 0x0000001c001e7202 */ /* 0x000fe20000000f00 */
[----:B------:R-:W-:Y:S01]  /*0640*/  ULDC.64 UR12, c[0x0][0x228] ;  /* 0x00008a00000c7ab9 */ /* 0x000fe20000000a00 */
[----:B------:R-:W-:Y:S01]  /*0650*/  IADD3 R28, R52, 0x40, RZ ;  /* 0x00000040341c7810 */ /* 0x000fe20007ffe0ff */
[----:B------:R-:W-:Y:S01]  /*0660*/  ULDC UR5, c[0x0][0x21c] ;  /* 0x0000870000057ab9 */ /* 0x000fe20000000800 */
[----:B------:R-:W-:Y:S02]  /*0670*/  IADD3 R9, P2, R36, 0x20, RZ ;  /* 0x0000002024097810 */ /* 0x000fe40007f5e0ff */
[----:B------:R-:W-:Y:S02]  /*0680*/  ISETP.GE.AND P4, PT, R28, UR5, PT ;  /* 0x000000051c007c0c */ /* 0x000fe4000bf86270 */
[----:B------:R-:W-:Y:S01]  /*0690*/  IADD3.X R36, RZ, R37, RZ, P2, !PT ;  /* 0x00000025ff247210 */ /* 0x000fe200017fe4ff */
[----:B------:R-:W-:Y:S01]  /*06a0*/  IMAD.WIDE.U32 R30, R9, UR12, R30 ;  /* 0x0000000c091e7c25 */ /* 0x000fe2000f8e001e */
[----:B------:R-:W-:-:S02]  /*06b0*/  IADD3 R28, R52, 0x80, RZ ;  /* 0x00000080341c7810 */ /* 0x000fc40007ffe0ff */
[----:B------:R-:W-:Y:S01]  /*06c0*/  ISETP.GE.AND P3, PT, R52, UR5, PT ;  /* 0x0000000534007c0c */ /* 0x000fe2000bf66270 */
[----:B------:R-:W-:Y:S01]  /*06d0*/  IMAD R36, R36, UR12, RZ ;  /* 0x0000000c24247c24 */ /* 0x000fe2000f8e02ff */
[----:B------:R-:W-:-:S03]  /*06e0*/  ISETP.GE.AND P5, PT, R28, UR5, PT ;  /* 0x000000051c007c0c */ /* 0x000fc6000bfa6270 */
        /* <DEDUP_REMOVED lines=8> */
.L_x_6897:
[----:B------:R-:W-:Y:S05]  /*0770*/  BSYNC B0 ;  /* 0x0000000000007941 */ /* 0x000fea0003800000 */
.L_x_6896:
[----:B------:R-:W-:Y:S01]  /*0780*/  MOV R34, R32 ;  /* 0x0000002000227202 */ /* 0x000fe20000000f00 */
[----:B------:R-:W-:Y:S01]  /*0790*/  IMAD R57, R59, UR9, R38 ;  /* 0x000000093b397c24 */ /* 0x000fe2000f8e0226 */
[----:B------:R-:W-:Y:S01]  /*07a0*/  BSSY B0, `(.L_x_6898) ;  /* 0x0000033000007945 */ /* 0x000fe20003800000 */
[----:B0-----:R-:W-:Y:S02]  /*07b0*/  CS2R R28, SRZ ;  /* 0x00000000001c7805 */ /* 0x001fe4000001ff00 */
[----:B------:R-:W-:Y:S01]  /*07c0*/  CS2R R30, SRZ ;  /* 0x00000000001e7805 */ /* 0x000fe2000001ff00 */
[----:B------:R-:W-:Y:S01]  /*07d0*/  IMAD.WIDE.U32 R58, R58, UR9, R34 ;  /* 0x000000093a3a7c25 */ /* 0x000fe2000f8e0022 */
[----:B------:R-:W-:Y:S02]  /*07e0*/  CS2R R32, SRZ ;  /* 0x0000000000207805 */ /* 0x000fe4000001ff00 */
[----:B------:R-:W-:Y:S02]  /*07f0*/  CS2R R34, SRZ ;  /* 0x0000000000227805 */ /* 0x000fe4000001ff00 */
[----:B------:R-:W-:-:S02]  /*0800*/  CS2R R36, SRZ ;  /* 0x0000000000247805 */ /* 0x000fc4000001ff00 */
[----:B------:R-:W-:Y:S02]  /*0810*/  CS2R R38, SRZ ;  /* 0x0000000000267805 */ /* 0x000fe4000001ff00 */
[----:B------:R-:W-:Y:S01]  /*0820*/  IADD3 R57, R59, R57, RZ ;  /* 0x000000393b397210 */ /* 0x000fe20007ffe0ff */
[----:B------:R-:W-:Y:S06]  /*0830*/  @P0 BRA `(.L_x_6899) ;  /* 0x0000000000a40947 */ /* 0x000fec0003800000 */
[----:B------:R-:W-:Y:S01]  /*0840*/  ULDC UR5, c[0x0][0x21c] ;  /* 0x0000870000057ab9 */ /* 0x000fe20000000800 */
[C---:B------:R-:W-:Y:S02]  /*0850*/  IADD3 R9, R52.reuse, 0x40, RZ ;  /* 0x0000004034097810 */ /* 0x040fe40007ffe0ff */
[C---:B------:R-:W-:Y:S02]  /*0860*/  ISETP.GE.AND P2, PT, R52.reuse, UR5, PT ;  /* 0x0000000534007c0c */ /* 0x040fe4000bf46270 */
[----:B------:R-:W-:Y:S02]  /*0870*/  IADD3 R40, R52, 0x80, RZ ;  /* 0x0000008034287810 */ /* 0x000fe40007ffe0ff */
[----:B------:R-:W-:Y:S02]  /*0880*/  ISETP.GE.AND P3, PT, R9, UR5, PT ;  /* 0x0000000509007c0c */ /* 0x000fe4000bf66270 */
[----:B------:R-:W-:-:S07]  /*0890*/  ISETP.GE.AND P5, PT, R40, UR5, PT ;  /* 0x0000000528007c0c */ /* 0x000fce000bfa6270 */
[----:B------:R-:W0:Y:S01]  /*08a0*/  @!P2 LDC.64 R64, c[0x0][0x248] ;  /* 0x00009200ff40ab82 */ /* 0x000e220000000a00 */
[----:B------:R-:W-:Y:S01]  /*08b0*/  @!P2 IMAD.WIDE R66, R0, 0x40, R54 ;  /* 0x000000400042a825 */ /* 0x000fe200078e0236 */
[----:B------:R-:W-:-:S03]  /*08c0*/  @!P2 MOV R56, R58 ;  /* 0x0000003a0038a202 */ /* 0x000fc60000000f00 */
[----:B------:R-:W-:Y:S01]  /*08d0*/  @!P3 IMAD.WIDE R70, R0, 0x40, R54 ;  /* 0x000000400046b825 */ /* 0x000fe200078e0236 */
[----:B------:R-:W-:Y:S02]  /*08e0*/  @!P5 MOV R68, R58 ;  /* 0x0000003a0044d202 */ /* 0x000fe40000000f00 */
[----:B------:R-:W1:Y:S01]  /*08f0*/  @!P3 LDC.64 R50, c[0x0][0x248] ;  /* 0x00009200ff32bb82 */ /* 0x000e620000000a00 */
[----:B------:R-:W-:-:S07]  /*0900*/  @!P5 MOV R69, R57 ;  /* 0x000000390045d202 */ /* 0x000fce0000000f00 */
[----:B------:R-:W2:Y:S08]  /*0910*/  @!P5 LDC.64 R48, c[0x0][0x248] ;  /* 0x00009200ff30db82 */ /* 0x000eb00000000a00 */
[----:B------:R-:W3:Y:S01]  /*0920*/  @!P2 LDC.64 R62, c[0x0][0x240] ;  /* 0x00009000ff3eab82 */ /* 0x000ee20000000a00 */
[-C--:B0-----:R-:W-:Y:S01]  /*0930*/  @!P2 IMAD R9, R67, R64.reuse, RZ ;  /* 0x000000404309a224 */ /* 0x081fe200078e02ff */
[----:B------:R-:W-:Y:S01]  /*0940*/  @!P3 MOV R67, R57 ;  /* 0x000000390043b202 */ /* 0x000fe20000000f00 */
[----:B------:R-:W-:-:S04]  /*0950*/  @!P2 IMAD.WIDE.U32 R72, R66, R64, R56 ;  /* 0x000000404248a225 */ /* 0x000fc800078e0038 */
[----:B------:R-:W-:Y:S01]  /*0960*/  @!P2 IMAD R9, R66, R65, R9 ;  /* 0x000000414209a224 */ /* 0x000fe200078e0209 */
[----:B------:R-:W0:Y:S01]  /*0970*/  @!P3 LDC.64 R60, c[0x0][0x240] ;  /* 0x00009000ff3cbb82 */ /* 0x000e220000000a00 */
[----:B------:R-:W-:Y:S01]  /*0980*/  @!P3 MOV R66, R58 ;  /* 0x0000003a0042b202 */ /* 0x000fe20000000f00 */
[----:B------:R-:W-:Y:S02]  /*0990*/  @!P5 IMAD.WIDE R64, R0, 0x40, R54 ;  /* 0x000000400040d825 */ /* 0x000fe400078e0236 */
[----:B------:R-:W-:Y:S02]  /*09a0*/  @!P2 IADD3 R9, R73, R9, RZ ;  /* 0x000000094909a210 */ /* 0x000fe40007ffe0ff */
[-C--:B-1----:R-:W-:Y:S02]  /*09b0*/  @!P3 IMAD.WIDE.U32 R66, R70, R50.reuse, R66 ;  /* 0x000000324642b225 */ /* 0x082fe400078e0042 */
[----:B------:R-:W1:Y:S02]  /*09c0*/  @!P5 LDC.64 R40, c[0x0][0x240] ;  /* 0x00009000ff28db82 */ /* 0x000e640000000a00 */
[----:B------:R-:W-:-:S02]  /*09d0*/  @!P3 IMAD R50, R71, R50, RZ ;  /* 0x000000324732b224 */ /* 0x000fc400078e02ff */
[-C--:B--2---:R-:W-:Y:S02]  /*09e0*/  @!P5 IMAD R65, R65, R48.reuse, RZ ;  /* 0x000000304141d224 */ /* 0x084fe400078e02ff */
[----:B------:R-:W-:Y:S01]  /*09f0*/  @!P5 IMAD.WIDE.U32 R68, R64, R48, R68 ;  /* 0x000000304044d225 */ /* 0x000fe200078e0044 */
[----:B---3--:R-:W-:-:S03]  /*0a00*/  @!P2 LEA R62, P0, R72, R62, 0x1 ;  /* 0x0000003e483ea211 */ /* 0x008fc600078008ff */
[----:B------:R-:W-:Y:S02]  /*0a10*/  @!P3 IMAD R51, R70, R51, R50 ;  /* 0x000000334633b224 */ /* 0x000fe400078e0232 */
[----:B------:R-:W-:Y:S01]  /*0a20*/  @!P5 IMAD R65, R64, R49, R65 ;  /* 0x000000314041d224 */ /* 0x000fe200078e0241 */
[----:B------:R-:W-:Y:S02]  /*0a30*/  @!P2 LEA.HI.X R63, R72, R63, R9, 0x1, P0 ;  /* 0x0000003f483fa211 */ /* 0x000fe400000f0c09 */
[----:B------:R-:W-:Y:S02]  /*0a40*/  @!P3 IADD3 R51, R67, R51, RZ ;  /* 0x000000334333b210 */ /* 0x000fe40007ffe0ff */
[C---:B0-----:R-:W-:Y:S01]  /*0a50*/  @!P3 LEA R60, P4, R66.reuse, R60, 0x1 ;  /* 0x0000003c423cb211 */ /* 0x041fe200078808ff */
[----:B------:R0:W5:Y:S01]  /*0a60*/  @!P2 LDG.E.128 R28, desc[UR6][R62.64] ;  /* 0x000000063e1ca981 */ /* 0x000162000c1e1d00 */
[----:B------:R-:W-:Y:S02]  /*0a70*/  @!P5 IADD3 R65, R69, R65, RZ ;  /* 0x000000414541d210 */ /* 0x000fe40007ffe0ff */
[----:B------:R-:W-:-:S02]  /*0a80*/  @!P3 LEA.HI.X R61, R66, R61, R51, 0x1, P4 ;  /* 0x0000003d423db211 */ /* 0x000fc400020f0c33 */
[----:B-1----:R-:W-:-:S03]  /*0a90*/  @!P5 LEA R40, P6, R68, R40, 0x1 ;  /* 0x000000284428d211 */ /* 0x002fc600078c08ff */
[----:B------:R0:W5:Y:S01]  /*0aa0*/  @!P3 LDG.E.128 R32, desc[UR6][R60.64+0x80] ;  /* 0x000080063c20b981 */ /* 0x000162000c1e1d00 */
[----:B------:R-:W-:-:S05]  /*0ab0*/  @!P5 LEA.HI.X R41, R68, R41, R65, 0x1, P6 ;  /* 0x000000294429d211 */ /* 0x000fca00030f0c41 */
[----:B------:R0:W5:Y:S04]  /*0ac0*/  @!P5 LDG.E.128 R36, desc[UR6][R40.64+0x100] ;  /* 0x000100062824d981 */ /* 0x000168000c1e1d00 */
.L_x_6899:
[----:B------:R-:W-:Y:S05]  /*0ad0*/  BSYNC B0 ;  /* 0x0000000000007941 */ /* 0x000fea0003800000 */
.L_x_6898:
[----:B------:R-:W-:Y:S01]  /*0ae0*/  HADD2.F32 R66, -RZ, R6.H1_H1 ;  /* 0x30000006ff427230 */ /* 0x000fe20000004100 */
[----:B------:R-:W-:Y:S01]  /*0af0*/  BSSY B0, `(.L_x_6900) ;  /* 0x0000028000007945 */ /* 0x000fe20003800000 */
[----:B0----5:R-:W-:Y:S01]  /*0b00*/  HADD2.F32 R41, -RZ, R28.H1_H1 ;  /* 0x3000001cff297230 */ /* 0x021fe20000004100 */
[----:B------:R-:W-:Y:S01]  /*0b10*/  MOV R9, R42 ;  /* 0x0000002a00097202 */ /* 0x000fe20000000f00 */
[----:B------:R-:W-:Y:S01]  /*0b20*/  HADD2.F32 R67, -RZ, R6.H0_H0 ;  /* 0x20000006ff437230 */ /* 0x000fe20000004100 */
[----:B------:R-:W-:Y:S02]  /*0b30*/  MOV R61, R43 ;  /* 0x0000002b003d7202 */ /* 0x000fe40000000f00 */
[----:B------:R-:W-:Y:S02]  /*0b40*/  CS2R R42, SRZ ;  /* 0x00000000002a7805 */ /* 0x000fe4000001ff00 */
[----:B------:R-:W-:Y:S01]  /*0b50*/  MOV R60, R44 ;  /* 0x0000002c003c7202 */ /* 0x000fe20000000f00 */
[----:B------:R-:W-:Y:S01]  /*0b60*/  FMUL.FTZ R66, R66, R41 ;  /* 0x0000002942427220 */ /* 0x000fe20000410000 */
[----:B------:R-:W-:-:S02]  /*0b70*/  MOV R63, R45 ;  /* 0x0000002d003f7202 */ /* 0x000fc40000000f00 */
[----:B------:R-:W-:Y:S02]  /*0b80*/  CS2R R40, SRZ ;  /* 0x0000000000287805 */ /* 0x000fe4000001ff00 */
[----:B------:R-:W-:Y:S02]  /*0b90*/  MOV R62, R46 ;  /* 0x0000002e003e7202 */ /* 0x000fe40000000f00 */
[----:B------:R-:W-:Y:S02]  /*0ba0*/  CS2R R44, SRZ ;  /* 0x00000000002c7805 */ /* 0x000fe4000001ff00 */
[----:B------:R-:W-:Y:S02]  /*0bb0*/  MOV R64, R47 ;  /* 0x0000002f00407202 */ /* 0x000fe40000000f00 */
[----:B------:R-:W-:Y:S02]  /*0bc0*/  CS2R R46, SRZ ;  /* 0x00000000002e7805 */ /* 0x000fe4000001ff00 */
[----:B------:R-:W-:-:S02]  /*0bd0*/  MOV R65, R29 ;  /* 0x0000001d00417202 */ /* 0x000fc40000000f00 */
[----:B------:R-:W-:Y:S02]  /*0be0*/  CS2R R48, SRZ ;  /* 0x0000000000307805 */ /* 0x000fe4000001ff00 */
[----:B------:R-:W-:Y:S01]  /*0bf0*/  CS2R R50, SRZ ;  /* 0x0000000000327805 */ /* 0x000fe2000001ff00 */
[----:B------:R-:W-:Y:S01]  /*0c00*/  HADD2.F32 R6, -RZ, R28.H0_H0 ;  /* 0x2000001cff067230 */ /* 0x000fe20000004100 */
[----:B------:R-:W-:Y:S06]  /*0c10*/  @P1 BRA `(.L_x_6901) ;  /* 0x0000000000541947 */ /* 0x000fec0003800000 */
[----:B------:R-:W-:Y:S01]  /*0c20*/  IMAD.WIDE R28, R0, 0x40, R54 ;  /* 0x00000040001c7825 */ /* 0x000fe200078e0236 */
[----:B------:R-:W-:Y:S01]  /*0c30*/  ULDC UR5, c[0x0][0x21c] ;  /* 0x0000870000057ab9 */ /* 0x000fe20000000800 */
[----:B------:R-:W-:Y:S01]  /*0c40*/  ULDC.64 UR12, c[0x0][0x248] ;  /* 0x00009200000c7ab9 */ /* 0x000fe20000000a00 */
[----:B------:R-:W-:Y:S02]  /*0c50*/  MOV R56, R58 ;  /* 0x0000003a00387202 */ /* 0x000fe40000000f00 */
[----:B------:R-:W-:Y:S02]  /*0c60*/  IADD3 R53, P0, R28, 0x20, RZ ;  /* 0x000000201c357810 */ /* 0x000fe40007f1e0ff */
[C---:B------:R-:W-:Y:S02]  /*0c70*/  IADD3 R58, R52.reuse, 0x40, RZ ;  /* 0x00000040343a7810 */ /* 0x040fe40007ffe0ff */
[----:B------:R-:W-:Y:S01]  /*0c80*/  IADD3.X R28, RZ, R29, RZ, P0, !PT ;  /* 0x0000001dff1c7210 */ /* 0x000fe200007fe4ff */
[----:B------:R-:W-:Y:S01]  /*0c90*/  IMAD.WIDE.U32 R56, R53, UR12, R56 ;  /* 0x0000000c35387c25 */ /* 0x000fe2000f8e0038 */
[----:B------:R-:W-:-:S02]  /*0ca0*/  ISETP.GE.AND P1, PT, R52, UR5, PT ;  /* 0x0000000534007c0c */ /* 0x000fc4000bf26270 */
[----:B------:R-:W-:Y:S01]  /*0cb0*/  IADD3 R52, R52, 0x80, RZ ;  /* 0x0000008034347810 */ /* 0x000fe20007ffe0ff */
[----:B------:R-:W-:Y:S01]  /*0cc0*/  IMAD R28, R28, UR12, RZ ;  /* 0x0000000c1c1c7c24 */ /* 0x000fe2000f8e02ff */
[----:B------:R-:W-:Y:S02]  /*0cd0*/  ISETP.GE.AND P2, PT, R58, UR5, PT ;  /* 0x000000053a007c0c */ /* 0x000fe4000bf46270 */
        /* <DEDUP_REMOVED lines=9> */
.L_x_6901:
[----:B------:R-:W-:Y:S05]  /*0d70*/  BSYNC B0 ;  /* 0x0000000000007941 */ /* 0x000fea0003800000 */
.L_x_6900:
[----:B------:R-:W-:Y:S01]  /*0d80*/  MOV R52, R16 ;  /* 0x0000001000347202 */ /* 0x000fe20000000f00 */
[----:B------:R-:W-:Y:S02]  /*0d90*/  HADD2.F32 R16, -RZ, R7.H0_H0 ;  /* 0x20000007ff107230 */ /* 0x000fe40000004100 */
[----:B------:R-:W-:Y:S01]  /*0da0*/  FFMA.FTZ R67, R67, R6, R66 ;  /* 0x0000000643437223 */ /* 0x000fe20000010042 */
[----:B------:R-:W-:Y:S01]  /*0db0*/  HADD2.F32 R53, -RZ, R65.H0_H0 ;  /* 0x20000041ff357230 */ /* 0x000fe20000004100 */
[----:B------:R-:W-:Y:S01]  /*0dc0*/  ISETP.NE.AND P0, PT, R5, RZ, PT ;  /* 0x000000ff0500720c */ /* 0x000fe20003f05270 */
[----:B------:R-:W-:Y:S01]  /*0dd0*/  HADD2.F32 R7, -RZ, R7.H1_H1 ;  /* 0x30000007ff077230 */ /* 0x000fe20000004100 */
[----:B------:R-:W-:Y:S01]  /*0de0*/  BSSY B0, `(.L_x_6902) ;  /* 0x00000ac000007945 */ /* 0x000fe20003800000 */
[----:B0-----:R-:W-:Y:S02]  /*0df0*/  HADD2.F32 R28, -RZ, R65.H1_H1 ;  /* 0x30000041ff1c7230 */ /* 0x001fe40000004100 */
[----:B------:R-:W-:Y:S01]  /*0e00*/  FFMA.FTZ R16, R16, R53, R67 ;  /* 0x0000003510107223 */ /* 0x000fe20000010043 */
[----:B------:R-:W-:-:S02]  /*0e10*/  HADD2.F32 R6, -RZ, R52.H1_H1 ;  /* 0x30000034ff067230 */ /* 0x000fc40000004100 */
[----:B-----5:R-:W-:Y:S02]  /*0e20*/  HADD2.F32 R29, -RZ, R40.H1_H1 ;  /* 0x30000028ff1d7230 */ /* 0x020fe40000004100 */
[----:B------:R-:W-:Y:S01]  /*0e30*/  FFMA.FTZ R28, R7, R28, R16 ;  /* 0x0000001c071c7223 */ /* 0x000fe20000010010 */
[----:B------:R-:W-:Y:S02]  /*0e40*/  HADD2.F32 R7, -RZ, R9.H0_H0 ;  /* 0x20000009ff077230 */ /* 0x000fe40000004100 */
[----:B------:R-:W-:Y:S02]  /*0e50*/  HADD2.F32 R16, -RZ, R30.H0_H0 ;  /* 0x2000001eff107230 */ /* 0x000fe40000004100 */
[----:B------:R-:W-:Y:S01]  /*0e60*/  FMUL.FTZ R53, R6, R29 ;  /* 0x0000001d06357220 */ /* 0x000fe20000410000 */
[----:B------:R-:W-:Y:S02]  /*0e70*/  HADD2.F32 R6, -RZ, R52.H0_H0 ;  /* 0x20000034ff067230 */ /* 0x000fe40000004100 */
[----:B------:R-:W-:-:S02]  /*0e80*/  HADD2.F32 R29, -RZ, R40.H0_H0 ;  /* 0x20000028ff1d7230 */ /* 0x000fc40000004100 */
[----:B------:R-:W-:Y:S01]  /*0e90*/  FFMA.FTZ R28, R7, R16, R28 ;  /* 0x00000010071c7223 */ /* 0x000fe2000001001c */
[----:B------:R-:W-:Y:S02]  /*0ea0*/  HADD2.F32 R9, -RZ, R9.H1_H1 ;  /* 0x30000009ff097230 */ /* 0x000fe40000004100 */
[----:B------:R-:W-:Y:S02]  /*0eb0*/  HADD2.F32 R16, -RZ, R30.H1_H1 ;  /* 0x3000001eff107230 */ /* 0x000fe40000004100 */
[----:B------:R-:W-:Y:S01]  /*0ec0*/  FFMA.FTZ R29, R6, R29, R53 ;  /* 0x0000001d061d7223 */ /* 0x000fe20000010035 */
[----:B------:R-:W-:Y:S02]  /*0ed0*/  HADD2.F32 R6, -RZ, R17.H0_H0 ;  /* 0x20000011ff067230 */ /* 0x000fe40000004100 */
[----:B------:R-:W-:Y:S02]  /*0ee0*/  HADD2.F32 R7, -RZ, R41.H0_H0 ;  /* 0x20000029ff077230 */ /* 0x000fe40000004100 */
[----:B------:R-:W-:Y:S01]  /*0ef0*/  FFMA.FTZ R30, R9, R16, R28 ;  /* 0x00000010091e7223 */ /* 0x000fe2000001001c */
[----:B------:R-:W-:-:S02]  /*0f00*/  HADD2.F32 R17, -RZ, R17.H1_H1 ;  /* 0x30000011ff117230 */ /* 0x000fc40000004100 */
[----:B------:R-:W-:Y:S02]  /*0f10*/  HADD2.F32 R16, -RZ, R41.H1_H1 ;  /* 0x30000029ff107230 */ /* 0x000fe40000004100 */
[----:B------:R-:W-:Y:S01]  /*0f20*/  FFMA.FTZ R40, R6, R7, R29 ;  /* 0x0000000706287223 */ /* 0x000fe2000001001d */
[----:B------:R-:W-:Y:S02]  /*0f30*/  HADD2.F32 R7, -RZ, R61.H0_H0 ;  /* 0x2000003dff077230 */ /* 0x000fe40000004100 */
[----:B------:R-:W-:Y:S02]  /*0f40*/  HADD2.F32 R28, -RZ, R31.H0_H0 ;  /* 0x2000001fff1c7230 */ /* 0x000fe40000004100 */
[----:B------:R-:W-:Y:S01]  /*0f50*/  FFMA.FTZ R17, R17, R16, R40 ;  /* 0x0000001011117223 */ /* 0x000fe20000010028 */
[----:B------:R-:W-:Y:S02]  /*0f60*/  HADD2.F32 R6, -RZ, R18.H0_H0 ;  /* 0x20000012ff067230 */ /* 0x000fe40000004100 */
[----:B------:R-:W-:-:S02]  /*0f70*/  HADD2.F32 R9, -RZ, R42.H0_H0 ;  /* 0x2000002aff097230 */ /* 0x000fc40000004100 */
[----:B------:R-:W-:Y:S01]  /*0f80*/  FFMA.FTZ R28, R7, R28, R30 ;  /* 0x0000001c071c7223 */ /* 0x000fe2000001001e */
[----:B------:R-:W-:Y:S02]  /*0f90*/  HADD2.F32 R61, -RZ, R61.H1_H1 ;  /* 0x3000003dff3d7230 */ /* 0x000fe40000004100 */
[----:B------:R-:W-:Y:S02]  /*0fa0*/  HADD2.F32 R16, -RZ, R31.H1_H1 ;  /* 0x3000001fff107230 */ /* 0x000fe40000004100 */
[----:B------:R-:W-:Y:S01]  /*0fb0*/  FFMA.FTZ R17, R6, R9, R17 ;  /* 0x0000000906117223 */ /* 0x000fe20000010011 */
[----:B------:R-:W-:Y:S02]  /*0fc0*/  HADD2.F32 R6, -RZ, R60.H0_H0 ;  /* 0x2000003cff067230 */ /* 0x000fe40000004100 */
[----:B------:R-:W-:Y:S02]  /*0fd0*/  HADD2.F32 R18, -RZ, R18.H1_H1 ;  /* 0x30000012ff127230 */ /* 0x000fe40000004100 */
[----:B------:R-:W-:Y:S01]  /*0fe0*/  FFMA.FTZ R61, R61, R16, R28 ;  /* 0x000000103d3d7223 */ /* 0x000fe2000001001c */
[----:B------:R-:W-:-:S02]  /*0ff0*/  HADD2.F32 R7, -RZ, R42.H1_H1 ;  /* 0x3000002aff077230 */ /* 0x000fc40000004100 */
[----:B------:R-:W-:Y:S02]  /*1000*/  HADD2.F32 R9, -RZ, R32.H0_H0 ;  /* 0x20000020ff097230 */ /* 0x000fe40000004100 */
[----:B------:R-:W-:Y:S02]  /*1010*/  HADD2.F32 R60, -RZ, R60.H1_H1 ;  /* 0x3000003cff3c7230 */ /* 0x000fe40000004100 */
[----:B------:R-:W-:Y:S01]  /*1020*/  FFMA.FTZ R17, R18, R7, R17 ;  /* 0x0000000712117223 */ /* 0x000fe20000010011 */
[----:B------:R-:W-:Y:S02]  /*1030*/  HADD2.F32 R7, -RZ, R43.H0_H0 ;  /* 0x2000002bff077230 */ /* 0x000fe40000004100 */
[----:B------:R-:W-:Y:S01]  /*1040*/  FFMA.FTZ R61, R6, R9, R61 ;  /* 0x00000009063d7223 */ /* 0x000fe2000001003d */
[--C-:B------:R-:W-:Y:S02]  /*1050*/  HADD2.F32 R6, -RZ, R19.reuse.H0_H0 ;  /* 0x20000013ff067230 */ /* 0x100fe40000004100 */
[----:B------:R-:W-:-:S02]  /*1060*/  HADD2.F32 R19, -RZ, R19.H1_H1 ;  /* 0x30000013ff137230 */ /* 0x000fc40000004100 */
[----:B------:R-:W-:Y:S02]  /*1070*/  HADD2.F32 R9, -RZ, R32.H1_H1 ;  /* 0x30000020ff097230 */ /* 0x000fe40000004100 */
[----:B------:R-:W-:Y:S01]  /*1080*/  FFMA.FTZ R6, R6, R7, R17 ;  /* 0x0000000706067223 */ /* 0x000fe20000010011 */
[----:B------:R-:W-:Y:S02]  /*1090*/  HADD2.F32 R16, -RZ, R43.H1_H1 ;  /* 0x3000002bff107230 */ /* 0x000fe40000004100 */
[----:B------:R-:W-:Y:S02]  /*10a0*/  HADD2.F32 R7, -RZ, R63.H0_H0 ;  /* 0x2000003fff077230 */ /* 0x000fe40000004100 */
[----:B------:R-:W-:Y:S01]  /*10b0*/  FFMA.FTZ R60, R60, R9, R61 ;  /* 0x000000093c3c7223 */ /* 0x000fe2000001003d */
[----:B------:R-:W-:Y:S02]  /*10c0*/  HADD2.F32 R9, -RZ, R44.H0_H0 ;  /* 0x2000002cff097230 */ /* 0x000fe40000004100 */
[----:B------:R-:W-:Y:S01]  /*10d0*/  FFMA.FTZ R19, R19, R16, R6 ;  /* 0x0000001013137223 */ /* 0x000fe20000010006 */
[----:B------:R-:W-:-:S02]  /*10e0*/  HADD2.F32 R6, -RZ, R20.H0_H0 ;  /* 0x20000014ff067230 */ /* 0x000fc40000004100 */
[----:B------:R-:W-:Y:S02]  /*10f0*/  HADD2.F32 R16, -RZ, R33.H0_H0 ;  /* 0x20000021ff107230 */ /* 0x000fe40000004100 */
[----:B------:R-:W-:Y:S02]  /*1100*/  HADD2.F32 R20, -RZ, R20.H1_H1 ;  /* 0x30000014ff147230 */ /* 0x000fe40000004100 */
[----:B------:R-:W-:Y:S01]  /*1110*/  FFMA.FTZ R9, R6, R9, R19 ;  /* 0x0000000906097223 */ /* 0x000fe20000010013 */
[----:B------:R-:W-:Y:S02]  /*1120*/  HADD2.F32 R17, -RZ, R44.H1_H1 ;  /* 0x3000002cff117230 */ /* 0x000fe40000004100 */
[----:B------:R-:W-:Y:S01]  /*1130*/  FFMA.FTZ R60, R7, R16, R60 ;  /* 0x00000010073c7223 */ /* 0x000fe2000001003c */
[----:B------:R-:W-:Y:S02]  /*1140*/  HADD2.F32 R6, -RZ, R21.H0_H0 ;  /* 0x20000015ff067230 */ /* 0x000fe40000004100 */
[----:B------:R-:W-:-:S02]  /*1150*/  HADD2.F32 R7, -RZ, R45.H0_H0 ;  /* 0x2000002dff077230 */ /* 0x000fc40000004100 */
[----:B------:R-:W-:Y:S01]  /*1160*/  FFMA.FTZ R9, R20, R17, R9 ;  /* 0x0000001114097223 */ /* 0x000fe20000010009 */
[----:B------:R-:W-:Y:S02]  /*1170*/  HADD2.F32 R21, -RZ, R21.H1_H1 ;  /* 0x30000015ff157230 */ /* 0x000fe40000004100 */
[----:B------:R-:W-:Y:S02]  /*1180*/  HADD2.F32 R18, -RZ, R45.H1_H1 ;  /* 0x3000002dff127230 */ /* 0x000fe40000004100 */
[----:B------:R-:W-:Y:S01]  /*1190*/  FFMA.FTZ R6, R6, R7, R9 ;  /* 0x0000000706067223 */ /* 0x000fe20000010009 */
[----:B------:R-:W-:Y:S02]  /*11a0*/  HADD2.F32 R63, -RZ, R63.H1_H1 ;  /* 0x3000003fff3f7230 */ /* 0x000fe40000004100 */
[----:B------:R-:W-:Y:S02]  /*11b0*/  HADD2.F32 R16, -RZ, R33.H1_H1 ;  /* 0x30000021ff107230 */ /* 0x000fe40000004100 */
[----:B------:R-:W-:Y:S01]  /*11c0*/  FFMA.FTZ R21, R21, R18, R6 ;  /* 0x0000001215157223 */ /* 0x000fe20000010006 */
[----:B------:R-:W-:-:S02]  /*11d0*/  HADD2.F32 R18, -RZ, R22.H0_H0 ;  /* 0x20000016ff127230 */ /* 0x000fc40000004100 */
[----:B------:R-:W-:Y:S02]  /*11e0*/  HADD2.F32 R19, -RZ, R46.H0_H0 ;  /* 0x2000002eff137230 */ /* 0x000fe40000004100 */
[----:B------:R-:W-:Y:S01]  /*11f0*/  FFMA.FTZ R60, R63, R16, R60 ;  /* 0x000000103f3c7223 */ /* 0x000fe2000001003c */
[----:B------:R-:W-:Y:S02]  /*1200*/  HADD2.F32 R17, -RZ, R62.H0_H0 ;  /* 0x2000003eff117230 */ /* 0x000fe40000004100 */
[----:B------:R-:W-:Y:S02]  /*1210*/  HADD2.F32 R28, -RZ, R34.H0_H0 ;  /* 0x20000022ff1c7230 */ /* 0x000fe40000004100 */
[----:B------:R-:W-:Y:S01]  /*1220*/  FFMA.FTZ R43, R18, R19, R21 ;  /* 0x00000013122b7223 */ /* 0x000fe20000010015 */
[----:B------:R-:W-:Y:S02]  /*1230*/  HADD2.F32 R62, -RZ, R62.H1_H1 ;  /* 0x3000003eff3e7230 */ /* 0x000fe40000004100 */
[----:B------:R-:W-:-:S02]  /*1240*/  HADD2.F32 R21, -RZ, R34.H1_H1 ;  /* 0x30000022ff157230 */ /* 0x000fc40000004100 */
[----:B------:R-:W-:Y:S01]  /*1250*/  FFMA.FTZ R41, R17, R28, R60 ;  /* 0x0000001c11297223 */ /* 0x000fe2000001003c */
[----:B------:R-:W-:Y:S02]  /*1260*/  HADD2.F32 R22, -RZ, R22.H1_H1 ;  /* 0x30000016ff167230 */ /* 0x000fe40000004100 */
[----:B------:R-:W-:Y:S02]  /*1270*/  HADD2.F32 R29, -RZ, R46.H1_H1 ;  /* 0x3000002eff1d7230 */ /* 0x000fe40000004100 */
[----:B------:R-:W-:Y:S01]  /*1280*/  FFMA.FTZ R62, R62, R21, R41 ;  /* 0x000000153e3e7223 */ /* 0x000fe20000010029 */
[----:B------:R-:W-:Y:S02]  /*1290*/  HADD2.F32 R21, -RZ, R64.H0_H0 ;  /* 0x20000040ff157230 */ /* 0x000fe40000004100 */
[----:B------:R-:W-:Y:S02]  /*12a0*/  HADD2.F32 R28, -RZ, R35.H0_H0 ;  /* 0x20000023ff1c7230 */ /* 0x000fe40000004100 */
[----:B------:R-:W-:Y:S01]  /*12b0*/  FFMA.FTZ R43, R22, R29, R43 ;  /* 0x0000001d162b7223 */ /* 0x000fe2000001002b */
[----:B------:R-:W-:-:S02]  /*12c0*/  HADD2.F32 R22, -RZ, R23.H0_H0 ;  /* 0x20000017ff167230 */ /* 0x000fc40000004100 */
[----:B------:R-:W-:Y:S02]  /*12d0*/  HADD2.F32 R29, -RZ, R47.H0_H0 ;  /* 0x2000002fff1d7230 */ /* 0x000fe40000004100 */
[----:B------:R-:W-:Y:S01]  /*12e0*/  FFMA.FTZ R21, R21, R28, R62 ;  /* 0x0000001c15157223 */ /* 0x000fe2000001003e */
[----:B------:R-:W-:Y:S02]  /*12f0*/  HADD2.F32 R64, -RZ, R64.H1_H1 ;  /* 0x30000040ff407230 */ /* 0x000fe40000004100 */
[----:B------:R-:W-:Y:S02]  /*1300*/  HADD2.F32 R35, -RZ, R35.H1_H1 ;  /* 0x30000023ff237230 */ /* 0x000fe40000004100 */
[----:B------:R-:W-:Y:S01]  /*1310*/  FFMA.FTZ R34, R22, R29, R43 ;  /* 0x0000001d16227223 */ /* 0x000fe2000001002b */
[----:B------:R-:W-:Y:S02]  /*1320*/  HADD2.F32 R23, -RZ, R23.H1_H1 ;  /* 0x30000017ff177230 */ /* 0x000fe40000004100 */
[----:B------:R-:W-:-:S02]  /*1330*/  HADD2.F32 R28, -RZ, R47.H1_H1 ;  /* 0x3000002fff1c7230 */ /* 0x000fc40000004100 */
[----:B------:R-:W-:Y:S01]  /*1340*/  FFMA.FTZ R35, R64, R35, R21 ;  /* 0x0000002340237223 */ /* 0x000fe20000010015 */
[----:B------:R-:W-:Y:S02]  /*1350*/  HADD2.F32 R20, -RZ, R12.H0_H0 ;  /* 0x2000000cff147230 */ /* 0x000fe40000004100 */
[----:B------:R-:W-:Y:S02]  /*1360*/  HADD2.F32 R31, -RZ, R36.H0_H0 ;  /* 0x20000024ff1f7230 */ /* 0x000fe40000004100 */
[----:B------:R-:W-:Y:S01]  /*1370*/  FFMA.FTZ R28, R23, R28, R34 ;  /* 0x0000001c171c7223 */ /* 0x000fe20000010022 */
[----:B------:R-:W-:Y:S02]  /*1380*/  HADD2.F32 R21, -RZ, R24.H0_H0 ;  /* 0x20000018ff157230 */ /* 0x000fe40000004100 */
[----:B------:R-:W-:Y:S02]  /*1390*/  HADD2.F32 R22, -RZ, R48.H0_H0 ;  /* 0x20000030ff167230 */ /* 0x000fe40000004100 */
[----:B------:R-:W-:Y:S01]  /*13a0*/  FFMA.FTZ R31, R20, R31, R35 ;  /* 0x0000001f141f7223 */ /* 0x000fe20000010023 */
[----:B------:R-:W-:-:S02]  /*13b0*/  HADD2.F32 R16, -RZ, R12.H1_H1 ;  /* 0x3000000cff107230 */ /* 0x000fc40000004100 */
[----:B------:R-:W-:Y:S02]  /*13c0*/  HADD2.F32 R33, -RZ, R36.H1_H1 ;  /* 0x30000024ff217230 */ /* 0x000fe40000004100 */
[----:B------:R-:W-:Y:S01]  /*13d0*/  FFMA.FTZ R29, R21, R22, R28 ;  /* 0x00000016151d7223 */ /* 0x000fe2000001001c */
[----:B------:R-:W-:Y:S02]  /*13e0*/  HADD2.F32 R24, -RZ, R24.H1_H1 ;  /* 0x30000018ff187230 */ /* 0x000fe40000004100 */
[----:B------:R-:W-:Y:S02]  /*13f0*/  HADD2.F32 R23, -RZ, R48.H1_H1 ;  /* 0x30000030ff177230 */ /* 0x000fe40000004100 */
[----:B------:R-:W-:Y:S01]  /*1400*/  FFMA.FTZ R20, R16, R33, R31 ;  /* 0x0000002110147223 */ /* 0x000fe2000001001f */
[----:B------:R-:W-:Y:S02]  /*1410*/  HADD2.F32 R9, -RZ, R13.H0_H0 ;  /* 0x2000000dff097230 */ /* 0x000fe40000004100 */
[----:B------:R-:W-:-:S02]  /*1420*/  HADD2.F32 R30, -RZ, R37.H0_H0 ;  /* 0x20000025ff1e7230 */ /* 0x000fc40000004100 */
[----:B------:R-:W-:Y:S01]  /*1430*/  FFMA.FTZ R23, R24, R23, R29 ;  /* 0x0000001718177223 */ /* 0x000fe2000001001d */
[----:B------:R-:W-:Y:S02]  /*1440*/  HADD2.F32 R16, -RZ, R25.H0_H0 ;  /* 0x20000019ff107230 */ /* 0x000fe40000004100 */
[----:B------:R-:W-:Y:S02]  /*1450*/  HADD2.F32 R21, -RZ, R49.H0_H0 ;  /* 0x20000031ff157230 */ /* 0x000fe40000004100 */
[----:B------:R-:W-:Y:S01]  /*1460*/  FFMA.FTZ R30, R9, R30, R20 ;  /* 0x0000001e091e7223 */ /* 0x000fe20000010014 */
[----:B------:R-:W-:Y:S02]  /*1470*/  HADD2.F32 R13, -RZ, R13.H1_H1 ;  /* 0x3000000dff0d7230 */ /* 0x000fe40000004100 */
[----:B------:R-:W-:Y:S02]  /*1480*/  HADD2.F32 R32, -RZ, R37.H1_H1 ;  /* 0x30000025ff207230 */ /* 0x000fe40000004100 */
        /* <DEDUP_REMOVED lines=13> */
[----:B------:R-:W-:Y:S01]  /*1560*/  HADD2.F32 R26, -RZ, R26.H1_H1 ;  /* 0x3000001aff1a7230 */ /* 0x000fe20000004100 */
[----:B------:R-:W0:Y:S01]  /*1570*/  LDC.64 R20, c[0x0][0x2d0] ;  /* 0x0000b400ff147b82 */ /* 0x000e220000000a00 */
        /* <DEDUP_REMOVED lines=13> */
[----:B------:R-:W-:-:S03]  /*1650*/  FFMA.FTZ R6, R15, R12, R6 ;  /* 0x0000000c0f067223 */ /* 0x000fc60000010006 */
[----:B------:R-:W-:Y:S02]  /*1660*/  FFMA.FTZ R14, R27, R16, R14 ;  /* 0x000000101b0e7223 */ /* 0x000fe4000001000e */
[----:B------:R-:W1:Y:S04]  /*1670*/  SHFL.BFLY PT, R7, R6, 0x4, 0x1f ;  /* 0x0c801f0006077f89 */ /* 0x000e6800000e0000 */
[----:B------:R-:W2:Y:S01]  /*1680*/  SHFL.BFLY PT, R13, R14, 0x4, 0x1f ;  /* 0x0c801f000e0d7f89 */ /* 0x000ea200000e0000 */
[----:B-1----:R-:W-:Y:S02]  /*1690*/  FADD.FTZ R9, R6, R7 ;  /* 0x0000000706097221 */ /* 0x002fe40000010000 */
[----:B------:R-:W1:Y:S01]  /*16a0*/  LDC.64 R6, c[0x0][0x2d8] ;  /* 0x0000b600ff067b82 */ /* 0x000e620000000a00 */
[----:B--2---:R-:W-:-:S02]  /*16b0*/  FADD.FTZ R15, R14, R13 ;  /* 0x0000000d0e0f7221 */ /* 0x004fc40000010000 */
[----:B------:R-:W2:Y:S04]  /*16c0*/  SHFL.BFLY PT, R12, R9, 0x2, 0x1f ;  /* 0x0c401f00090c7f89 */ /* 0x000ea800000e0000 */
[----:B------:R-:W3:Y:S01]  /*16d0*/  SHFL.BFLY PT, R16, R15, 0x2, 0x1f ;  /* 0x0c401f000f107f89 */ /* 0x000ee200000e0000 */
[----:B--2---:R-:W-:Y:S01]  /*16e0*/  FADD.FTZ R12, R9, R12 ;  /* 0x0000000c090c7221 */ /* 0x004fe20000010000 */
[----:B---3--:R-:W-:-:S04]  /*16f0*/  FADD.FTZ R16, R15, R16 ;  /* 0x000000100f107221 */ /* 0x008fc80000010000 */
[----:B------:R-:W2:Y:S04]  /*1700*/  SHFL.BFLY PT, R13, R12, 0x1, 0x1f ;  /* 0x0c201f000c0d7f89 */ /* 0x000ea800000e0000 */
[----:B------:R-:W3:Y:S01]  /*1710*/  SHFL.BFLY PT, R17, R16, 0x1, 0x1f ;  /* 0x0c201f0010117f89 */ /* 0x000ee200000e0000 */
[----:B--2---:R-:W-:Y:S01]  /*1720*/  FADD.FTZ R22, R12, R13 ;  /* 0x0000000d0c167221 */ /* 0x004fe20000010000 */
[----:B---3--:R-:W-:Y:S01]  /*1730*/  FADD.FTZ R23, R16, R17 ;  /* 0x0000001110177221 */ /* 0x008fe20000010000 */
[----:B01----:R-:W-:Y:S06]  /*1740*/  @P0 BRA `(.L_x_6903) ;  /* 0x0000000000540947 */ /* 0x003fec0003800000 */
[----:B------:R-:W0:Y:S01]  /*1750*/  LDC.64 R16, c[0x0][0x278] ;  /* 0x00009e00ff107b82 */ /* 0x000e220000000a00 */
[----:B------:R-:W-:Y:S01]  /*1760*/  SHF.R.S32.HI R11, RZ, 0x1f, R10 ;  /* 0x0000001fff0b7819 */ /* 0x000fe2000001140a */
[----:B------:R-:W-:Y:S01]  /*1770*/  ULDC.64 UR12, c[0x0][0x260] ;  /* 0x00009800000c7ab9 */ /* 0x000fe20000000a00 */
[----:B------:R-:W-:-:S05]  /*1780*/  ISETP.GE.AND P1, PT, R54, R3, PT ;  /* 0x000000033600720c */ /* 0x000fca0003f26270 */
[----:B------:R-:W1:Y:S01]  /*1790*/  LDC.64 R18, c[0x0][0x280] ;  /* 0x0000a000ff127b82 */ /* 0x000e620000000a00 */
[C---:B0-----:R-:W-:Y:S02]  /*17a0*/  IMAD R14, R16.reuse, UR10, RZ ;  /* 0x0000000a100e7c24 */ /* 0x041fe4000f8e02ff */
[----:B------:R-:W-:-:S04]  /*17b0*/  IMAD.WIDE.U32 R12, R16, UR8, R10 ;  /* 0x00000008100c7c25 */ /* 0x000fc8000f8e000a */
[----:B------:R-:W-:Y:S02]  /*17c0*/  IMAD R5, R17, UR8, R14 ;  /* 0x0000000811057c24 */ /* 0x000fe4000f8e020e */
[----:B-1----:R-:W-:-:S03]  /*17d0*/  IMAD R14, R18, UR11, RZ ;  /* 0x0000000b120e7c24 */ /* 0x002fc6000f8e02ff */
[----:B------:R-:W-:Y:S01]  /*17e0*/  IADD3 R13, R13, R5, RZ ;  /* 0x000000050d0d7210 */ /* 0x000fe20007ffe0ff */
[----:B------:R-:W-:Y:S02]  /*17f0*/  IMAD R9, R19, UR9, R14 ;  /* 0x0000000913097c24 */ /* 0x000fe4000f8e020e */
[----:B------:R-:W-:-:S03]  /*1800*/  IMAD.WIDE.U32 R12, R18, UR9, R12 ;  /* 0x00000009120c7c25 */ /* 0x000fc6000f8e000c */
[----:B------:R-:W-:-:S04]  /*1810*/  IADD3 R5, P0, R54, R12, RZ ;  /* 0x0000000c36057210 */ /* 0x000fc80007f1e0ff */
[----:B------:R-:W-:Y:S02]  /*1820*/  IADD3.X R14, R55, R13, R9, P0, !PT ;  /* 0x0000000d370e7210 */ /* 0x000fe400007fe409 */
[C---:B------:R-:W-:Y:S02]  /*1830*/  LEA R12, P2, R5.reuse, UR12, 0x2 ;  /* 0x0000000c050c7c11 */ /* 0x040fe4000f8410ff */
[----:B------:R-:W-:Y:S02]  /*1840*/  ISETP.GE.AND P0, PT, R8, R3, PT ;  /* 0x000000030800720c */ /* 0x000fe40003f06270 */
[----:B------:R-:W-:Y:S02]  /*1850*/  LEA.HI.X R13, R5, UR13, R14, 0x2, P2 ;  /* 0x0000000d050d7c11 */ /* 0x000fe400090f140e */
[----:B------:R-:W-:Y:S02]  /*1860*/  FSEL R3, R22, RZ, !P1 ;  /* 0x000000ff16037208 */ /* 0x000fe40004800000 */
[----:B------:R-:W-:-:S03]  /*1870*/  FSEL R5, R23, RZ, !P0 ;  /* 0x000000ff17057208 */ /* 0x000fc60004000000 */
[----:B------:R0:W-:Y:S04]  /*1880*/  STG.E desc[UR6][R12.64], R3 ;  /* 0x000000030c007986 */ /* 0x0001e8000c101906 */
[----:B------:R0:W-:Y:S02]  /*1890*/  STG.E desc[UR6][R12.64+0x80], R5 ;  /* 0x000080050c007986 */ /* 0x0001e4000c101906 */
.L_x_6903:
[----:B------:R-:W-:Y:S05]  /*18a0*/  BSYNC B0 ;  /* 0x0000000000007941 */ /* 0x000fea0003800000 */
.L_x_6902:
[----:B------:R-:W-:Y:S01]  /*18b0*/  UIADD3 UR4, UR4, 0x3f, URZ ;  /* 0x0000003f04047890 */ /* 0x000fe2000fffe03f */
[----:B------:R-:W-:Y:S01]  /*18c0*/  SHF.L.U32 R8, R2, 0x2, RZ ;  /* 0x0000000202087819 */ /* 0x000fe200000006ff */
[----:B0-----:R-:W-:Y:S01]  /*18d0*/  IMAD R3, R0, 0x3000, RZ ;  /* 0x0000300000037824 */ /* 0x001fe200078e02ff */
[----:B------:R-:W-:Y:S01]  /*18e0*/  BSSY B0, `(.L_x_6904) ;  /* 0x0000027000007945 */ /* 0x000fe20003800000 */
[----:B------:R-:W-:Y:S01]  /*18f0*/  USHF.R.S32.HI UR5, URZ, 0x1f, UR4 ;  /* 0x0000001f3f057899 */ /* 0x000fe20008011404 */
[----:B------:R-:W-:Y:S02]  /*1900*/  SHF.R.S32.HI R12, RZ, 0x1f, R8 ;  /* 0x0000001fff0c7819 */ /* 0x000fe40000011408 */
[----:B------:R-:W-:Y:S01]  /*1910*/  IADD3 R8, P0, R3, R8, RZ ;  /* 0x0000000803087210 */ /* 0x000fe20007f1e0ff */
[----:B------:R-:W-:-:S03]  /*1920*/  ULEA.HI UR5, UR5, UR4, URZ, 0x6 ;  /* 0x0000000405057291 */ /* 0x000fc6000f8f303f */
[----:B------:R-:W-:Y:S01]  /*1930*/  LEA.HI.X.SX32 R9, R3, R12, 0x1, P0 ;  /* 0x0000000c03097211 */ /* 0x000fe200000f0eff */
[----:B------:R-:W-:Y:S01]  /*1940*/  ULOP3.LUT UR5, UR5, 0xffffffc0, URZ, 0xc0, !UPT ;  /* 0xffffffc005057892 */ /* 0x000fe2000f8ec03f */
[C---:B------:R-:W-:Y:S02]  /*1950*/  IMAD R12, R20.reuse, UR10, RZ ;  /* 0x0000000a140c7c24 */ /* 0x040fe4000f8e02ff */
[----:B------:R-:W-:-:S03]  /*1960*/  IMAD.WIDE.U32 R8, R20, UR8, R8 ;  /* 0x0000000814087c25 */ /* 0x000fc6000f8e0008 */
[----:B------:R-:W-:Y:S01]  /*1970*/  IADD3 R3, -R10, UR5, RZ ;  /* 0x000000050a037c10 */ /* 0x000fe2000fffe1ff */
[----:B------:R-:W-:-:S03]  /*1980*/  IMAD R5, R21, UR8, R12 ;  /* 0x0000000815057c24 */ /* 0x000fc6000f8e020c */
[----:B------:R-:W-:Y:S01]  /*1990*/  ISETP.GE.AND P0, PT, R2, R3, PT ;  /* 0x000000030200720c */ /* 0x000fe20003f06270 */
[----:B------:R-:W-:Y:S01]  /*19a0*/  IMAD R12, R6, UR11, RZ ;  /* 0x0000000b060c7c24 */ /* 0x000fe2000f8e02ff */
[----:B------:R-:W-:Y:S02]  /*19b0*/  IADD3 R9, R9, R5, RZ ;  /* 0x0000000509097210 */ /* 0x000fe40007ffe0ff */
[----:B------:R-:W-:Y:S01]  /*19c0*/  ISETP.GT.OR P0, PT, R2, 0x3f, P0 ;  /* 0x0000003f0200780c */ /* 0x000fe20000704670 */
[----:B------:R-:W-:Y:S02]  /*19d0*/  IMAD R5, R7, UR9, R12 ;  /* 0x0000000907057c24 */ /* 0x000fe4000f8e020c */
[----:B------:R-:W-:-:S05]  /*19e0*/  IMAD.WIDE.U32 R12, R6, UR9, R8 ;  /* 0x00000009060c7c25 */ /* 0x000fca000f8e0008 */
[----:B------:R-:W-:-:S05]  /*19f0*/  IADD3 R5, R13, R5, RZ ;  /* 0x000000050d057210 */ /* 0x000fca0007ffe0ff */
[----:B------:R-:W-:Y:S05]  /*1a00*/  @P0 BRA `(.L_x_6905) ;  /* 0x0000000000500947 */ /* 0x000fea0003800000 */
[----:B------:R-:W0:Y:S01]  /*1a10*/  LDC.64 R14, c[0x0][0x2a8] ;  /* 0x0000aa00ff0e7b82 */ /* 0x000e220000000a00 */
[----:B------:R-:W-:Y:S01]  /*1a20*/  SHF.R.S32.HI R3, RZ, 0x1f, R2 ;  /* 0x0000001fff037819 */ /* 0x000fe20000011402 */
[----:B------:R-:W-:Y:S01]  /*1a30*/  ULDC.64 UR4, c[0x0][0x2a0] ;  /* 0x0000a80000047ab9 */ /* 0x000fe20000000a00 */
[----:B------:R-:W-:-:S04]  /*1a40*/  IADD3 R6, P0, R10, R2, RZ ;  /* 0x000000020a067210 */ /* 0x000fc80007f1e0ff */
[----:B------:R-:W-:Y:S01]  /*1a50*/  LEA.HI.X.SX32 R7, R10, R3, 0x1, P0 ;  /* 0x000000030a077211 */ /* 0x000fe200000f0eff */
[----:B------:R-:W1:Y:S01]  /*1a60*/  LDC.64 R16, c[0x0][0x2b0] ;  /* 0x0000ac00ff107b82 */ /* 0x000e620000000a00 */
[----:B------:R-:W-:Y:S01]  /*1a70*/  FSETP.NEU.FTZ.AND P0, PT, R4, -INF , PT ;  /* 0xff8000000400780b */ /* 0x000fe20003f1d000 */
[C---:B0-----:R-:W-:Y:S02]  /*1a80*/  IMAD R8, R14.reuse, UR10, RZ ;  /* 0x0000000a0e087c24 */ /* 0x041fe4000f8e02ff */
[----:B------:R-:W-:-:S04]  /*1a90*/  IMAD.WIDE.U32 R6, R14, UR8, R6 ;  /* 0x000000080e067c25 */ /* 0x000fc8000f8e0006 */
[----:B------:R-:W-:Y:S02]  /*1aa0*/  IMAD R3, R15, UR8, R8 ;  /* 0x000000080f037c24 */ /* 0x000fe4000f8e0208 */
[----:B-1----:R-:W-:-:S03]  /*1ab0*/  IMAD R8, R16, UR11, RZ ;  /* 0x0000000b10087c24 */ /* 0x002fc6000f8e02ff */
[----:B------:R-:W-:Y:S01]  /*1ac0*/  IADD3 R7, R7, R3, RZ ;  /* 0x0000000307077210 */ /* 0x000fe20007ffe0ff */
[----:B------:R-:W-:Y:S02]  /*1ad0*/  IMAD R9, R17, UR9, R8 ;  /* 0x0000000911097c24 */ /* 0x000fe4000f8e0208 */
[----:B------:R-:W-:Y:S01]  /*1ae0*/  FMUL.FTZ R3, R4, 1.4426950216293334961 ;  /* 0x3fb8aa3b04037820 */ /* 0x000fe20000410000 */
[----:B------:R-:W-:-:S04]  /*1af0*/  IMAD.WIDE.U32 R6, R16, UR9, R6 ;  /* 0x0000000910067c25 */ /* 0x000fc8000f8e0006 */
[----:B------:R-:W-:Y:S02]  /*1b00*/  FSEL R3, R3, RZ, P0 ;  /* 0x000000ff03037208 */ /* 0x000fe40000000000 */
[----:B------:R-:W-:Y:S02]  /*1b10*/  IADD3 R7, R7, R9, RZ ;  /* 0x0000000907077210 */ /* 0x000fe40007ffe0ff */
[----:B------:R-:W-:-:S04]  /*1b20*/  LEA R8, P1, R6, UR4, 0x2 ;  /* 0x0000000406087c11 */ /* 0x000fc8000f8210ff */
[----:B------:R-:W-:-:S05]  /*1b30*/  LEA.HI.X R9, R6, UR5, R7, 0x2, P1 ;  /* 0x0000000506097c11 */ /* 0x000fca00088f1407 */
[----:B------:R0:W-:Y:S04]  /*1b40*/  STG.E desc[UR6][R8.64], R3 ;  /* 0x0000000308007986 */ /* 0x0001e8000c101906 */
.L_x_6905:
[----:B------:R-:W-:Y:S05]  /*1b50*/  BSYNC B0 ;  /* 0x0000000000007941 */ /* 0x000fea0003800000 */
.L_x_6904:
[----:B------:R-:W-:Y:S01]  /*1b60*/  ULDC.64 UR12, c[0x0][0x2e8] ;  /* 0x0000ba00000c7ab9 */ /* 0x000fe20000000a00 */
[----:B------:R-:W-:Y:S01]  /*1b70*/  ULDC.64 UR4, c[0x0][0x2b8] ;  /* 0x0000ae0000047ab9 */ /* 0x000fe20000000a00 */
[----:B------:R-:W-:Y:S02]  /*1b80*/  ISETP.NE.U32.AND P0, PT, RZ, UR12, PT ;  /* 0x0000000cff007c0c */ /* 0x000fe4000bf05070 */
[C---:B------:R-:W-:Y:S02]  /*1b90*/  LEA R4, P1, R12.reuse, UR4, 0x2 ;  /* 0x000000040c047c11 */ /* 0x040fe4000f8210ff */
[----:B------:R-:W-:Y:S02]  /*1ba0*/  ISETP.NE.AND.EX P0, PT, RZ, UR13, PT, P0 ;  /* 0x0000000dff007c0c */ /* 0x000fe4000bf05300 */
[----:B------:R-:W-:Y:S02]  /*1bb0*/  LEA.HI.X R5, R12, UR5, R5, 0x2, P1 ;  /* 0x000000050c057c11 */ /* 0x000fe400088f1405 */
[----:B------:R-:W-:-:S03]  /*1bc0*/  ISETP.NE.OR P0, PT, R2, RZ, !P0 ;  /* 0x000000ff0200720c */ /* 0x000fc60004705670 */
[----:B------:R1:W-:Y:S04]  /*1bd0*/  STG.E.128 desc[UR6][R4.64], RZ ;  /* 0x000000ff04007986 */ /* 0x0003e8000c101d06 */
        /* <DEDUP_REMOVED lines=10> */
[----:B------:R1:W-:Y:S01]  /*1c80*/  STG.E.128 desc[UR6][R4.64+0xb000], RZ ;  /* 0x00b000ff04007986 */ /* 0x0003e2000c101d06 */
[----:B------:R-:W-:Y:S05]  /*1c90*/  @P0 EXIT ;  /* 0x000000000000094d */ /* 0x000fea0003800000 */
[----:B-1----:R-:W1:Y:S08]  /*1ca0*/  LDC R5, c[0x0][0x2e0] ;  /* 0x0000b800ff057b82 */ /* 0x002e700000000800 */
[----:B------:R-:W2:Y:S08]  /*1cb0*/  LDC R7, c[0x0][0x220] ;  /* 0x00008800ff077b82 */ /* 0x000eb00000000800 */
[----:B0-----:R-:W0:Y:S01]  /*1cc0*/  LDC.64 R2, c[0x0][0x2e8] ;  /* 0x0000ba00ff027b82 */ /* 0x001e220000000a00 */
[----:B-1----:R-:W-:-:S04]  /*1cd0*/  IMAD R0, R0, R5, UR9 ;  /* 0x0000000900007e24 */ /* 0x002fc8000f8e0205 */
[----:B--2---:R-:W-:-:S04]  /*1ce0*/  IMAD R5, R0, R7, UR8 ;  /* 0x0000000800057e24 */ /* 0x004fc8000f8e0207 */
[----:B0-----:R-:W-:-:S05]  /*1cf0*/  IMAD.WIDE R2, R5, 0x4, R2 ;  /* 0x0000000405027825 */ /* 0x001fca00078e0202 */
[----:B------:R-:W-:Y:S01]  /*1d00*/  STG.E desc[UR6][R2.64], RZ ;  /* 0x000000ff02007986 */ /* 0x000fe2000c101906 */
[----:B------:R-:W-:Y:S05]  /*1d10*/  EXIT ;  /* 0x000000000000794d */ /* 0x000fea0003800000 */
.L_x_6906:
        /* <DEDUP_REMOVED lines=14> */
.L_x_7693:


//--------------------- .text._ZN7cutlass13device_kernelIN5flash11enable_sm90INS1_16FlashAttnBwdSm90INS1_25CollectiveMainloopBwdSm90ILi2ELi1ELi1EN4cute5tupleIJNS5_1CILi1EEES8_S8_EEENS6_IJNS7_ILi64EEENS7_ILi96EEENS7_ILi192EEEEEENS_6half_tEfNS_4arch4Sm90ELb1ELb0ELb0ELb1ELb0ELb0ELb1ELb0ELi3ELi1ELi1ELi1ELb0EEENS1_21CollectiveEpilogueBwdISD_SE_SG_Li384ELb1ELb1ELi3EEENS1_25SingleTileBwdLPTSchedulerILb1ELi96ELb0EEEEEEEEEvNT_6ParamsE --------------------------
	.section	.text._ZN7cutlass13device_kernelIN5flash11enable_sm90INS1_16FlashAttnBwdSm90INS1_25CollectiveMainloopBwdSm90ILi2ELi1ELi1EN4cute5tupleIJNS5_1CILi1EEES8_S8_EEENS6_IJNS7_ILi64EEENS7_ILi96EEENS7_ILi192EEEEEENS_6half_tEfNS_4arch4Sm90ELb1ELb0ELb0ELb1ELb0ELb0ELb1ELb0ELi3ELi1ELi1ELi1ELb0EEENS1_21CollectiveEpilogueBwdISD_SE_SG_Li384ELb1ELb1ELi3EEENS1_25SingleTileBwdLPTSchedulerILb1ELi96ELb0EEEEEEEEEvNT_6ParamsE,"ax",@progbits
	.align	128
.text._ZN7cutlass13device_kernelIN5flash11enable_sm90INS1_16FlashAttnBwdSm90INS1_25CollectiveMainloopBwdSm90ILi2ELi1ELi1EN4cute5tupleIJNS5_1CILi1EEES8_S8_EEENS6_IJNS7_ILi64EEENS7_ILi96EEENS7_ILi192EEEEEENS_6half_tEfNS_4arch4Sm90ELb1ELb0ELb0ELb1ELb0ELb0ELb1ELb0ELi3ELi1ELi1ELi1ELb0EEENS1_21CollectiveEpilogueBwdISD_SE_SG_Li384ELb1ELb1ELi3EEENS1_25SingleTileBwdLPTSchedulerILb1ELi96ELb0EEEEEEEEEvNT_6ParamsE:
        .type           _ZN7cutlass13device_kernelIN5flash11enable_sm90INS1_16FlashAttnBwdSm90INS1_25CollectiveMainloopBwdSm90ILi2ELi1ELi1EN4cute5tupleIJNS5_1CILi1EEES8_S8_EEENS6_IJNS7_ILi64EEENS7_ILi96EEENS7_ILi192EEEEEENS_6half_tEfNS_4arch4Sm90ELb1ELb0ELb0ELb1ELb0ELb0ELb1ELb0ELi3ELi1ELi1ELi1ELb0EEENS1_21CollectiveEpilogueBwdISD_SE_SG_Li384ELb1ELb1ELi3EEENS1_25SingleTileBwdLPTSchedulerILb1ELi96ELb0EEEEEEEEEvNT_6ParamsE,@function
        .size           _ZN7cutlass13device_kernelIN5flash11enable_sm90INS1_16FlashAttnBwdSm90INS1_25CollectiveMainloopBwdSm90ILi2ELi1ELi1EN4cute5tupleIJNS5_1CILi1EEES8_S8_EEENS6_IJNS7_ILi64EEENS7_ILi96EEENS7_ILi192EEEEEENS_6half_tEfNS_4arch4Sm90ELb1ELb0ELb0ELb1ELb0ELb0ELb1ELb0ELi3ELi1ELi1ELi1ELb0EEENS1_21CollectiveEpilogueBwdISD_SE_SG_Li384ELb1ELb1ELi3EEENS1_25SingleTileBwdLPTSchedulerILb1ELi96ELb0EEEEEEEEEvNT_6ParamsE,(.L_x_7694 - _ZN7cutlass13device_kernelIN5flash11enable_sm90INS1_16FlashAttnBwdSm90INS1_25CollectiveMainloopBwdSm90ILi2ELi1ELi1EN4cute5tupleIJNS5_1CILi1EEES8_S8_EEENS6_IJNS7_ILi64EEENS7_ILi96EEENS7_ILi192EEEEEENS_6half_tEfNS_4arch4Sm90ELb1ELb0ELb0ELb1ELb0ELb0ELb1ELb0ELi3ELi1ELi1ELi1ELb0EEENS1_21CollectiveEpilogueBwdISD_SE_SG_Li384ELb1ELb1ELi3EEENS1_25SingleTileBwdLPTSchedulerILb1ELi96ELb0EEEEEEEEEvNT_6ParamsE)
        .other          _ZN7cutlass13device_kernelIN5flash11enable_sm90INS1_16FlashAttnBwdSm90INS1_25CollectiveMainloopBwdSm90ILi2ELi1ELi1EN4cute5tupleIJNS5_1CILi1EEES8_S8_EEENS6_IJNS7_ILi64EEENS7_ILi96EEENS7_ILi192EEEEEENS_6half_tEfNS_4arch4Sm90ELb1ELb0ELb0ELb1ELb0ELb0ELb1ELb0ELi3ELi1ELi1ELi1ELb0EEENS1_21CollectiveEpilogueBwdISD_SE_SG_Li384ELb1ELb1ELi3EEENS1_25SingleTileBwdLPTSchedulerILb1ELi96ELb0EEEEEEEEEvNT_6ParamsE,@"STO_CUDA_ENTRY STV_DEFAULT"
_ZN7cutlass13device_kernelIN5flash11enable_sm90INS1_16FlashAttnBwdSm90INS1_25CollectiveMainloopBwdSm90ILi2ELi1ELi1EN4cute5tupleIJNS5_1CILi1EEES8_S8_EEENS6_IJNS7_ILi64EEENS7_ILi96EEENS7_ILi192EEEEEENS_6half_tEfNS_4arch4Sm90ELb1ELb0ELb0ELb1ELb0ELb0ELb1ELb0ELi3ELi1ELi1ELi1ELb0EEENS1_21CollectiveEpilogueBwdISD_SE_SG_Li384ELb1ELb1ELi3EEENS1_25SingleTileBwdLPTSchedulerILb1ELi96ELb0EEEEEEEEEvNT_6ParamsE:
        /* <DEDUP_REMOVED lines=23> */
.L_x_6908:
[----:B------:R-:W-:Y:S05]  /*0170*/  BSYNC B0 ;  /* 0x0000000000007941 */ /* 0x000fea0003800000 */
.L_x_6907:
        /* <DEDUP_REMOVED lines=34> */
.L_x_6909:
        /* <DEDUP_REMOVED lines=20> */
.L_x_6910:
        /* <DEDUP_REMOVED lines=9> */
.L_x_6913:
        /* <DEDUP_REMOVED lines=32> */
.L_x_6914:
[----:B------:R-:W1:Y:S01]  /*0770*/  LDC R3, c[0x0][0x8c4] ;  /* 0x00023100ff037b82 */ /* 0x000e620000000800 */
[----:B------:R-:W-:Y:S01]  /*0780*/  IMAD.U32 R152, RZ, RZ, UR4 ;  /* 0x00000004ff987e24 */ /* 0x000fe2000f8e00ff */
[----:B-1----:R-:W-:-:S13]  /*0790*/  ISETP.NE.AND P0, PT, R3, 0x1, PT ;  /* 0x000000010300780c */ /* 0x002fda0003f05270 */
[----:B------:R-:W1:Y:S02]  /*07a0*/  @P0 LDC.64 R4, c[0x0][0x8c8] ;  /* 0x00023200ff040b82 */ /* 0x000e640000000a00 */
[----:B-1----:R-:W-:-:S05]  /*07b0*/  @P0 IMAD.HI.U32 R0, R4, UR4, RZ ;  /* 0x0000000404000c27 */ /* 0x002fca000f8e00ff */
[----:B------:R-:W-:-:S05]  /*07c0*/  @P0 SHF.R.U32.HI R152, RZ, R5, R0 ;  /* 0x00000005ff980219 */ /* 0x000fca0000011600 */
[----:B------:R-:W-:-:S07]  /*07d0*/  IMAD R0, R152, R3, RZ ;  /* 0x0000000398007224 */ /* 0x000fce00078e02ff */
.L_x_6915:
        /* <DEDUP_REMOVED lines=14> */
[----:B------:R-:W-:Y:S01]  /*08c0*/  IMAD R153, R153, R0, R5 ;  /* 0x0000000099997224 */ /* 0x000fe200078e0205 */
[----:B------:R-:W-:Y:S06]  /*08d0*/  @!P0 BRA `(.L_x_6916) ;  /* 0x0000000000108947 */ /* 0x000fec0003800000 */
[----:B------:R-:W1:Y:S02]  /*08e0*/  LDC.64 R2, c[0x0][0x8f8] ;  /* 0x00023e00ff027b82 */ /* 0x000e640000000a00 */
[----:B-1----:R-:W-:-:S05]  /*08f0*/  IMAD.WIDE R2, R19, 0x4, R2 ;  /* 0x0000000413027825 */ /* 0x002fca00078e0202 */
[----:B------:R2:W5:Y:S01]  /*0900*/  LDG.E R0, desc[UR38][R2.64] ;  /* 0x0000002602007981 */ /* 0x000562000c1e1900 */
[----:B------:R-:W-:Y:S05]  /*0910*/  BRA `(.L_x_6917) ;  /* 0x00000000002c7947 */ /* 0x000fea0003800000 */
.L_x_6916:
        /* <DEDUP_REMOVED lines=10> */
.L_x_6918:
[----:B------:R-:W1:Y:S02]  /*09c0*/  LDC R0, c[0x0][0x8ec] ;  /* 0x00023b00ff007b82 */ /* 0x000e640000000800 */
.L_x_6917:
[----:B-1---5:R-:W-:-:S04]  /*09d0*/  VIADD R0, R0, 0x5f ;  /* 0x0000005f00007836 */ /* 0x022fc80000000000 */
[----:B------:R-:W-:-:S05]  /*09e0*/  IMAD.HI R0, R0, 0x2aaaaaab, RZ ;  /* 0x2aaaaaab00007827 */ /* 0x000fca00078e02ff */
[----:B--2---:R-:W-:-:S04]  /*09f0*/  SHF.R.U32.HI R3, RZ, 0x1f, R0 ;  /* 0x0000001fff037819 */ /* 0x004fc80000011600 */
[----:B------:R-:W-:-:S04]  /*0a00*/  LEA.HI.SX32 R3, R0, R3, 0x1c ;  /* 0x0000000300037211 */ /* 0x000fc800078fe2ff */
[----:B------:R-:W-:-:S04]  /*0a10*/  ISETP.GE.AND P0, PT, R152, R3, PT ;  /* 0x000000039800720c */ /* 0x000fc80003f06270 */
[----:B------:R-:W-:-:S04]  /*0a20*/  SEL R19, R19, 0xffffffff, !P0 ;  /* 0xffffffff13137807 */ /* 0x000fc80004000000 */
[----:B------:R-:W-:-:S13]  /*0a30*/  ISETP.GE.AND P0, PT, R19, RZ, PT ;  /* 0x000000ff1300720c */ /* 0x000fda0003f06270 */
[----:B------:R-:W-:Y:S05]  /*0a40*/  @!P0 BRA `(.L_x_6919) ;  /* 0x000000a400248947 */ /* 0x000fea0003800000 */
[----:B------:R-:W-:Y:S01]  /*0a50*/  ULDC.64 UR4, c[0x0][0x780] ;  /* 0x0001e00000047ab9 */ /* 0x000fe20000000a00 */
[----:B------:R-:W1:Y:S01]  /*0a60*/  LDC R17, c[0x0][0x290] ;  /* 0x0000a400ff117b82 */ /* 0x000e620000000800 */
[----:B------:R-:W-:Y:S02]  /*0a70*/  ISETP.NE.U32.AND P0, PT, RZ, UR4, PT ;  /* 0x00000004ff007c0c */ /* 0x000fe4000bf05070 */
[----:B------:R-:W-:Y:S02]  /*0a80*/  SHF.R.S32.HI R155, RZ, 0x1f, R153 ;  /* 0x0000001fff9b7819 */ /* 0x000fe40000011499 */
[----:B------:R-:W-:-:S13]  /*0a90*/  ISETP.NE.AND.EX P0, PT, RZ, UR5, PT, P0 ;  /* 0x00000005ff007c0c */ /* 0x000fda000bf05300 */
[----:B------:R-:W-:Y:S05]  /*0aa0*/  @!P0 BRA `(.L_x_6920) ;  /* 0x0000000000108947 */ /* 0x000fea0003800000 */
[----:B------:R-:W2:Y:S02]  /*0ab0*/  LDC.64 R22, c[0x0][0x780] ;  /* 0x0001e000ff167b82 */ /* 0x000ea40000000a00 */
[----:B--2---:R-:W-:-:S06]  /*0ac0*/  IMAD.WIDE R22, R19, 0x4, R22 ;  /* 0x0000000413167825 */ /* 0x004fcc00078e0216 */
[----:B------:R2:W5:Y:S01]  /*0ad0*/  LDG.E R22, desc[UR38][R22.64] ;  /* 0x0000002616167981 */ /* 0x000562000c1e1900 */
[----:B------:R-:W-:Y:S05]  /*0ae0*/  BRA `(.L_x_6921) ;  /* 0x0000000000287947 */ /* 0x000fea0003800000 */
.L_x_6920:
        /* <DEDUP_REMOVED lines=10> */
.L_x_6921:
        /* <DEDUP_REMOVED lines=8> */
.L_x_6922:
        /* <DEDUP_REMOVED lines=9> */
.L_x_6923:
[C---:B-1-345:R-:W-:Y:S01]  /*0ca0*/  IMAD.IADD R3, R22.reuse, 0x1, -R17 ;  /* 0x0000000116037824 */ /* 0x07afe200078e0a11 */
[----:B------:R-:W-:Y:S01]  /*0cb0*/  ULDC UR4, c[0x0][0x74c] ;  /* 0x0001d30000047ab9 */ /* 0x000fe20000000800 */
[----:B------:R-:W-:Y:S01]  /*0cc0*/  VIADD R0, R22, 0x3f ;  /* 0x0000003f16007836 */ /* 0x000fe20000000000 */
[----:B------:R-:W-:Y:S01]  /*0cd0*/  PLOP3.LUT P0, PT, PT, PT, PT, 0x80, 0x0 ;  /* 0x000000000000781c */ /* 0x000fe20003f0f070 */
[----:B------:R-:W-:Y:S01]  /*0ce0*/  IMAD R3, R152, 0x60, R3 ;  /* 0x0000006098037824 */ /* 0x000fe200078e0203 */
[----:B------:R-:W-:Y:S02]  /*0cf0*/  CS2R R70, SRZ ;  /* 0x0000000000467805 */ /* 0x000fe4000001ff00 */
[----:B------:R-:W-:Y:S02]  /*0d00*/  CS2R R68, SRZ ;  /* 0x0000000000447805 */ /* 0x000fe4000001ff00 */
[----:B------:R-:W-:Y:S01]  /*0d10*/  CS2R R66, SRZ ;  /* 0x0000000000427805 */ /* 0x000fe2000001ff00 */
[----:B------:R-:W-:Y:S01]  /*0d20*/  VIADD R2, R3, -UR4 ;  /* 0x8000000403027c36 */ /* 0x000fe20008000000 */
[----:B------:R-:W-:-:S02]  /*0d30*/  SHF.R.S32.HI R3, RZ, 0x1f, R0 ;  /* 0x0000001fff037819 */ /* 0x000fc40000011400 */
[----:B------:R-:W-:Y:S02]  /*0d40*/  CS2R R64, SRZ ;  /* 0x0000000000407805 */ /* 0x000fe4000001ff00 */
[----:B------:R-:W-:Y:S02]  /*0d50*/  CS2R R62, SRZ ;  /* 0x00000000003e7805 */ /* 0x000fe4000001ff00 */
        /* <DEDUP_REMOVED lines=11> */
[----:B------:R-:W-:Y:S02]  /*0e10*/  CS2R R48, SRZ ;  /* 0x0000000000307805 */ /* 0x000fe4000001ff00 */
[----:B------:R-:W-:Y:S02]  /*0e20*/  CS2R R46, SRZ ;  /* 0x00000000002e7805 */ /* 0x000fe4000001ff00 */
[----:B------:R-:W-:Y:S02]  /*0e30*/  VIMNMX R16, RZ, R5, !PT ;  /* 0x00000005ff107248 */ /* 0x000fe40007fe0100 */
[----:B------:R-:W-:Y:S02]  /*0e40*/  CS2R R44, SRZ ;  /* 0x00000000002c7805 */ /* 0x000fe4000001ff00 */
[----:B------:R-:W-:-:S02]  /*0e50*/  CS2R R42, SRZ ;  /* 0x00000000002a7805 */ /* 0x000fc4000001ff00 */
[----:B------:R-:W-:Y:S02]  /*0e60*/  CS2R R40, SRZ ;  /* 0x0000000000287805 */ /* 0x000fe4000001ff00 */
[----:B------:R-:W-:Y:S02]  /*0e70*/  ISETP.GT.AND P1, PT, R18, R16, PT ;  /* 0x000000101200720c */ /* 0x000fe40003f24270 */
        /* <DEDUP_REMOVED lines=57> */
.L_x_6926:
        /* <DEDUP_REMOVED lines=15> */
.L_x_6925:
        /* <DEDUP_REMOVED lines=20> */
.L_x_6928:
        /* <DEDUP_REMOVED lines=15> */
.L_x_6927:
        /* <DEDUP_REMOVED lines=8> */
.L_x_7068:
        /* <DEDUP_REMOVED lines=21> */
.L_x_6930:
[----:B------:R-:W4:Y:S01]  /*1700*/  LDL.LU R20, [R1] ;  /* 0x0000000001147983 */ /* 0x000f220000300800 */
[----:B------:R-:W-:Y:S01]  /*1710*/  LEA.HI R0, R3, R2, RZ, 0x2 ;  /* 0x0000000203007211 */ /* 0x000fe200078f10ff */
[----:B------:R-:W-:Y:S01]  /*1720*/  IMAD R14, R8, -0x3, R13 ;  /* 0xfffffffd080e7824 */ /* 0x000fe200078e020d */
[----:B------:R-:W-:Y:S01]  /*1730*/  LEA.HI R8, R9, R9, RZ, 0x1 ;  /* 0x0000000909087211 */ /* 0x000fe200078f08ff */
[----:B------:R-:W-:Y:S01]  /*1740*/  IMAD.IADD R12, R6, 0x1, -R11 ;  /* 0x00000001060c7824 */ /* 0x000fe200078e0a0b */
[--C-:B------:R-:W-:Y:S01]  /*1750*/  SHF.R.S32.HI R5, RZ, 0x2, R0.reuse ;  /* 0x00000002ff057819 */ /* 0x100fe20000011400 */
[----:B------:R-:W-:Y:S01]  /*1760*/  IMAD R17, R152, -0x60, R17 ;  /* 0xffffffa098117824 */ /* 0x000fe200078e0211 */
[----:B------:R-:W-:Y:S02]  /*1770*/  SHF.R.S32.HI R6, RZ, 0x1f, R0 ;  /* 0x0000001fff067819 */ /* 0x000fe40000011400 */
[----:B------:R-:W-:Y:S02]  /*1780*/  CS2R R70, SRZ ;  /* 0x0000000000467805 */ /* 0x000fe4000001ff00 */
[----:B---3--:R-:W-:-:S02]  /*1790*/  LOP3.LUT R15, R0, 0x7ffffffc, RZ, 0xc0, !PT ;  /* 0x7ffffffc000f7812 */ /* 0x008fc400078ec0ff */
[----:B------:R-:W-:Y:S02]  /*17a0*/  CS2R R68, SRZ ;  /* 0x0000000000447805 */ /* 0x000fe4000001ff00 */
[--C-:B------:R-:W-:Y:S02]  /*17b0*/  SHF.R.S32.HI R0, RZ, 0x1, R8.reuse ;  /* 0x00000001ff007819 */ /* 0x100fe40000011408 */
[----:B------:R-:W-:Y:S02]  /*17c0*/  CS2R R66, SRZ ;  /* 0x0000000000427805 */ /* 0x000fe4000001ff00 */
[----:B------:R-:W-:Y:S01]  /*17d0*/  SHF.R.S32.HI R11, RZ, 0x1f, R8 ;  /* 0x0000001fff0b7819 */ /* 0x000fe20000011408 */
[----:B------:R-:W-:Y:S01]  /*17e0*/  IMAD.IADD R15, R2, 0x1, -R15 ;  /* 0x00000001020f7824 */ /* 0x000fe200078e0a0f */
        /* <DEDUP_REMOVED lines=21> */
[----:B------:R-:W-:Y:S01]  /*1940*/  IMAD R8, R14, 0x10, R15 ;  /* 0x000000100e087824 */ /* 0x000fe200078e020f */
[----:B------:R-:W-:Y:S01]  /*1950*/  SHF.R.S32.HI R3, RZ, 0x5, R3 ;  /* 0x00000005ff037819 */ /* 0x000fe20000011403 */
[----:B------:R-:W-:Y:S01]  /*1960*/  IMAD R9, R9, 0x20, R10 ;  /* 0x0000002009097824 */ /* 0x000fe200078e020a */
[----:B------:R-:W-:Y:S01]  /*1970*/  LOP3.LUT R7, R0, 0x8, R7, 0xf8, !PT ;  /* 0x0000000800077812 */ /* 0x000fe200078ef807 */
[----:B------:R-:W-:Y:S01]  /*1980*/  IMAD.IADD R6, R5, 0x1, -R6 ;  /* 0x0000000105067824 */ /* 0x000fe200078e0a06 */
[----:B------:R-:W-:Y:S01]  /*1990*/  SHF.R.U32.HI R0, RZ, 0x3, R0 ;  /* 0x00000003ff007819 */ /* 0x000fe20000011600 */
[----:B------:R-:W-:Y:S01]  /*19a0*/  IMAD R12, R12, 0x200, R9 ;  /* 0x000002000c0c7824 */ /* 0x000fe200078e0209 */
[----:B------:R-:W-:Y:S01]  /*19b0*/  LOP3.LUT P0, RZ, R11, 0x2, RZ, 0xc0, !PT ;  /* 0x000000020bff7812 */ /* 0x000fe2000780c0ff */
[----:B------:R-:W-:Y:S01]  /*19c0*/  IMAD R14, R13, 0x400, R2 ;  /* 0x000004000d0e7824 */ /* 0x000fe200078e0202 */
[----:B------:R-:W-:Y:S01]  /*19d0*/  LOP3.LUT R7, R7, R0, RZ, 0x3c, !PT ;  /* 0x0000000007077212 */ /* 0x000fe200078e3cff */
[----:B------:R-:W-:Y:S01]  /*19e0*/  IMAD R6, R3, 0x10, R6 ;  /* 0x0000001003067824 */ /* 0x000fe200078e0206 */
[----:B------:R-:W-:Y:S01]  /*19f0*/  IADD3 R3, -R22, 0x1, R17 ;  /* 0x0000000116037810 */ /* 0x000fe20007ffe111 */
[----:B------:R-:W-:Y:S01]  /*1a00*/  IMAD.SHL.U32 R8, R8, 0x2, RZ ;  /* 0x0000000208087824 */ /* 0x000fe200078e00ff */
[----:B------:R-:W-:Y:S01]  /*1a10*/  CS2R R56, SRZ ;  /* 0x0000000000387805 */ /* 0x000fe2000001ff00 */
[----:B------:R-:W-:Y:S01]  /*1a20*/  IMAD.IADD R11, R12, 0x1, R7 ;  /* 0x000000010c0b7824 */ /* 0x000fe200078e0207 */
[----:B------:R-:W-:Y:S01]  /*1a30*/  CS2R R54, SRZ ;  /* 0x0000000000367805 */ /* 0x000fe2000001ff00 */
[----:B------:R-:W-:Y:S01]  /*1a40*/  IMAD.MOV.U32 R12, RZ, RZ, 0x20 ;  /* 0x00000020ff0c7424 */ /* 0x000fe200078e00ff */
[----:B------:R-:W-:Y:S01]  /*1a50*/  CS2R R52, SRZ ;  /* 0x0000000000347805 */ /* 0x000fe2000001ff00 */
[----:B------:R-:W-:Y:S01]  /*1a60*/  IMAD.SHL.U32 R0, R14, 0x4, RZ ;  /* 0x000000040e007824 */ /* 0x000fe200078e00ff */
[----:B------:R-:W-:Y:S01]  /*1a70*/  LEA R11, R11, UR36, 0x1 ;  /* 0x000000240b0b7c11 */ /* 0x000fe2000f8e08ff */
[--C-:B------:R-:W-:Y:S01]  /*1a80*/  IMAD.IADD R9, R17, 0x1, -R8.reuse ;  /* 0x0000000111097824 */ /* 0x100fe200078e0a08 */
[----:B------:R-:W-:Y:S01]  /*1a90*/  SEL R12, R12, 0xffffffe0, !P0 ;  /* 0xffffffe00c0c7807 */ /* 0x000fe20004000000 */
[----:B------:R-:W-:Y:S01]  /*1aa0*/  IMAD.IADD R8, R3, 0x1, -R8 ;  /* 0x0000000103087824 */ /* 0x000fe200078e0a08 */
        /* <DEDUP_REMOVED lines=42> */
[----:B------:R-:W-:-:S02]  /*1d50*/  IADD3 R17, R12, 0x30400, R11 ;  /* 0x000304000c117810 */ /* 0x000fc40007ffe00b */
[----:B----4-:R-:W-:-:S07]  /*1d60*/  LOP3.LUT R10, R20, 0x1, RZ, 0xfc, !PT ;  /* 0x00000001140a7812 */ /* 0x010fce00078efcff */
.L_x_6942:
[----:B------:R-:W-:-:S13]  /*1d70*/  ISETP.NE.AND P0, PT, R10, 0x3, PT ;  /* 0x000000030a00780c */ /* 0x000fda0003f05270 */
[----:B---3--:R-:W-:Y:S05]  /*1d80*/  @!P0 BRA `(.L_x_6932) ;  /* 0x0000000000048947 */ /* 0x008fea0003800000 */
[----:B------:R-:W-:Y:S01]  /*1d90*/  BPT.TRAP 0x1 ;  /* 0x000000040000795c */ /* 0x000fe20000300000 */
.L_x_6932:
[----:B------:R-:W-:Y:S02]  /*1da0*/  LEA R3, R2, UR36, 0x3 ;  /* 0x0000002402037c11 */ /* 0x000fe4000f8e18ff */
[----:B------:R-:W-:-:S04]  /*1db0*/  SHF.L.U32 R12, R7, 0x1f, RZ ;  /* 0x0000001f070c7819 */ /* 0x000fc800000006ff */
[----:B------:R3:W4:Y:S01]  /*1dc0*/  SYNCS.PHASECHK.TRANS64.TRYWAIT P1, [R3+URZ+0x36410], R12 ;  /* 0x0364100c030075a7 */ /* 0x000722000802017f */
[----:B------:R-:W-:Y:S05]  /*1dd0*/  @!P0 BRA `(.L_x_6933) ;  /* 0x0000000000048947 */ /* 0x000fea0003800000 */
[----:B------:R-:W-:Y:S01]  /*1de0*/  BPT.TRAP 0x1 ;  /* 0x000000040000795c */ /* 0x000fe20000300000 */
.L_x_6933:
[----:B----4-:R-:W-:Y:S05]  /*1df0*/  @P1 BRA `(.L_x_6934) ;  /* 0x0000000000081947 */ /* 0x010fea0003800000 */
[----:B------:R-:W4:Y:S02]  /*1e00*/  SYNCS.PHASECHK.TRANS64.TRYWAIT P1, [R3+URZ+0x36410], R12 ;  /* 0x0364100c030075a7 */ /* 0x000f24000802017f */
[----:B----4-:R-:W-:Y:S05]  /*1e10*/  @!P1 BRA `(.L_x_6935) ;  /* 0x0000009000689947 */ /* 0x010fea0003800000 */
.L_x_6934:
[----:B------:R-:W-:Y:S05]  /*1e20*/  WARPSYNC.ALL ;  /* 0x0000000000007948 */ /* 0x000fea0003800000 */
[----:B------:R-:W-:Y:S01]  /*1e30*/  R2UR UR6, R4 ;  /* 0x00000000040672ca */ /* 0x000fe200000e0000 */
[----:B------:R-:W-:Y:S01]  /*1e40*/  UIADD3 UR4, UR36, 0x1e000, URZ ;  /* 0x0001e00024047890 */ /* 0x000fe2000fffe03f */
[C---:B------:R-:W-:Y:S01]  /*1e50*/  R2UR UR7, R2.reuse ;  /* 0x00000000020772ca */ /* 0x040fe200000e0000 */
[----:B------:R-:W-:Y:S01]  /*1e60*/  WARPGROUP.ARRIVE ;  /* 0x00000000000079c5 */ /* 0x000fe20000000000 */
[----:B------:R-:W-:Y:S01]  /*1e70*/  UMOV UR13, 0x40000040 ;  /* 0x40000040000d7882 */ /* 0x000fe20000000000 */
[----:B------:R-:W-:Y:S01]  /*1e80*/  USHF.R.U32.HI UR5, URZ, 0x4, UR4 ;  /* 0x000000043f057899 */ /* 0x000fe20008011604 */
[----:B---34-:R-:W-:Y:S01]  /*1e90*/  IMAD R12, R2, 0x40, R6 ;  /* 0x00000040020c7824 */ /* 0x018fe200078e0206 */
        /* <DEDUP_REMOVED lines=92> */
[----:B-1----:R3:W1:Y:S01]  /*2460*/  LDS R13, [R14+0x30020] ;  /* 0x030020000e0d7984 */ /* 0x0026620000000800 */
[----:B------:R-:W-:Y:S05]  /*2470*/  @!P0 BRA `(.L_x_6936) ;  /* 0x0000000000048947 */ /* 0x000fea0003800000 */
[----:B------:R-:W-:Y:S01]  /*2480*/  BPT.TRAP 0x1 ;  /* 0x000000040000795c */ /* 0x000fe20000300000 */
.L_x_6936:
[----:B------:R-:W-:-:S04]  /*2490*/  SHF.L.U32 R15, R5, 0x1f, RZ ;  /* 0x0000001f050f7819 */ /* 0x000fc800000006ff */
[----:B------:R1:W1:Y:S01]  /*24a0*/  SYNCS.PHASECHK.TRANS64.TRYWAIT P1, [UR36+0x36430], R15 ;  /* 0x0364300fff0075a7 */ /* 0x0002620008020164 */
[----:B------:R-:W-:Y:S05]  /*24b0*/  @!P0 BRA `(.L_x_6937) ;  /* 0x0000000000048947 */ /* 0x000fea0003800000 */
[----:B------:R-:W-:Y:S01]  /*24c0*/  BPT.TRAP 0x1 ;  /* 0x000000040000795c */ /* 0x000fe20000300000 */
.L_x_6937:
[----:B-1----:R-:W-:Y:S05]  /*24d0*/  @P1 BRA `(.L_x_6938) ;  /* 0x0000000000081947 */ /* 0x002fea0003800000 */
[----:B------:R-:W1:Y:S02]  /*24e0*/  SYNCS.PHASECHK.TRANS64.TRYWAIT P1, [UR36+0x36430], R15 ;  /* 0x0364300fff0075a7 */ /* 0x000e640008020164 */
[----:B-1----:R-:W-:Y:S05]  /*24f0*/  @!P1 BRA `(.L_x_6939) ;  /* 0x0000008800c49947 */ /* 0x002fea0003800000 */
.L_x_6938:
[----:B------:R-:W-:Y:S01]  /*2500*/  UIADD3 UR5, UR36, 0x2a000, URZ ;  /* 0x0002a00024057890 */ /* 0x000fe2000fffe03f */
[----:B------:R-:W-:Y:S01]  /*2510*/  WARPGROUP.ARRIVE ;  /* 0x00000000000079c5 */ /* 0x000fe20000000000 */
[----:B------:R-:W-:Y:S01]  /*2520*/  UIADD3 UR4, UR4, 0x9000, URZ ;  /* 0x0000900004047890 */ /* 0x000fe2000fffe03f */
[----:B------:R-:W-:Y:S01]  /*2530*/  IMAD R15, R16, 0x40, R6 ;  /* 0x00000040100f7824 */ /* 0x000fe200078e0206 */
[----:B------:R-:W-:Y:S02]  /*2540*/  USHF.R.U32.HI UR6, URZ, 0x4, UR5 ;  /* 0x000000043f067899 */ /* 0x000fe40008011605 */
[----:B------:R-:W-:Y:S02]  /*2550*/  USHF.R.U32.HI UR4, URZ, 0x4, UR4 ;  /* 0x000000043f047899 */ /* 0x000fe40008011604 */
[----:B------:R-:W-:Y:S01]  /*2560*/  ULOP3.LUT UR7, UR6, 0x3fff, URZ, 0xc0, !UPT ;  /* 0x00003fff06077892 */ /* 0x000fe2000f8ec03f */
[----:B---3--:R-:W-:Y:S01]  /*2570*/  VIADDMNMX R14, R15, R8, R9, PT ;  /* 0x000000080f0e7246 */ /* 0x008fe20003800109 */
        /* <DEDUP_REMOVED lines=9> */
[----:B------:R-:W-:Y:S01]  /*2610*/  FSEL R137, R137, -INF , P6 ;  /* 0xff80000089897808 */ /* 0x000fe20003000000 */
[----:B------:R-:W-:Y:S01]  /*2620*/  UMOV UR10, UR6 ;  /* 0x00000006000a7c82 */ /* 0x000fe20008000000 */
[C---:B------:R-:W-:Y:S01]  /*2630*/  ISETP.GT.AND P5, PT, R14.reuse, 0x8, PT ;  /* 0x000000080e00780c */ /* 0x040fe20003fa4270 */
[----:B------:R-:W-:Y:S01]  /*2640*/  HGMMA.64x32x16.F32 R120, gdesc[UR8], RZ, !UPT, gsb0 ;  /* 0x00600000087879f0 */ /* 0x000fe2000c0008ff */
[----:B------:R-:W-:Y:S01]  /*2650*/  UIADD3 UR10, UR6, 0x2, URZ ;  /* 0x00000002060a7890 */ /* 0x000fe2000fffe03f */
[C---:B------:R-:W-:Y:S01]  /*2660*/  ISETP.GT.AND P4, PT, R14.reuse, 0x9, PT ;  /* 0x000000090e00780c */ /* 0x040fe20003f84270 */
[----:B------:R-:W-:Y:S01]  /*2670*/  UIADD3 UR8, UR4, 0x2, URZ ;  /* 0x0000000204087890 */ /* 0x000fe2000fffe03f */
[C---:B------:R-:W-:Y:S01]  /*2680*/  ISETP.GT.AND P3, PT, R14.reuse, 0x10, PT ;  /* 0x000000100e00780c */ /* 0x040fe20003f64270 */
[----:B------:R-:W-:Y:S01]  /*2690*/  UMOV UR11, 0x40000040 ;  /* 0x40000040000b7882 */ /* 0x000fe20000000000 */
[----:B------:R-:W-:Y:S01]  /*26a0*/  UMOV UR9, 0x40000040 ;  /* 0x4000004000097882 */ /* 0x000fe20000000000 */
[C---:B------:R-:W-:Y:S01]  /*26b0*/  ISETP.GT.AND P2, PT, R14.reuse, 0x11, PT ;  /* 0x000000110e00780c */ /* 0x040fe20003f44270 */
[--C-:B----4-:R-:W-:Y:S01]  /*26c0*/  FFMA.FTZ R20, R21, UR40, -R12.reuse ;  /* 0x0000002815147c23 */ /* 0x110fe2000801080c */
[C---:B------:R-:W-:Y:S01]  /*26d0*/  ISETP.GT.AND P1, PT, R14.reuse, 0x18, PT ;  /* 0x000000180e00780c */ /* 0x040fe20003f24270 */
[----:B------:R-:W-:Y:S01]  /*26e0*/  FFMA.FTZ R21, R137, UR40, -R12 ;  /* 0x0000002889157c23 */ /* 0x000fe2000801080c */
[----:B------:R-:W-:Y:S01]  /*26f0*/  ISETP.GT.AND P6, PT, R14, 0x19, PT ;  /* 0x000000190e00780c */ /* 0x000fe20003fc4270 */
[----:B------:R-:W-:Y:S01]  /*2700*/  UMOV UR7, 0x80000020 ;  /* 0x8000002000077882 */ /* 0x000fe20000000000 */
[----:B------:R-:W-:Y:S01]  /*2710*/  IADD3 R14, R8, 0x8, R15 ;  /* 0x00000008080e7810 */ /* 0x000fe20007ffe00f */
[----:B------:R-:W-:Y:S01]  /*2720*/  MUFU.EX2 R20, R20 ;  /* 0x0000001400147308 */ /* 0x000fe20000000800 */
[----:B------:R-:W-:-:S02]  /*2730*/  FSEL R15, R140, -INF , P5 ;  /* 0xff8000008c0f7808 */ /* 0x000fc40002800000 */
[----:B------:R-:W-:Y:S02]  /*2740*/  VIMNMX R14, R9, R14, PT ;  /* 0x0000000e090e7248 */ /* 0x000fe40003fe0100 */
[----:B------:R-:W-:Y:S01]  /*2750*/  FSEL R157, R148, -INF , P1 ;  /* 0xff800000949d7808 */ /* 0x000fe20000800000 */
[--C-:B------:R-:W-:Y:S01]  /*2760*/  FFMA.FTZ R22, R15, UR40, -R12.reuse ;  /* 0x000000280f167c23 */ /* 0x100fe2000801080c */
[----:B------:R-:W-:Y:S01]  /*2770*/  ISETP.GT.AND P1, PT, R14, RZ, PT ;  /* 0x000000ff0e00720c */ /* 0x000fe20003f24270 */
[----:B------:R-:W1:Y:S01]  /*2780*/  MUFU.EX2 R21, R21 ;  /* 0x0000001500157308 */ /* 0x000e620000000800 */
[----:B--2---:R-:W-:Y:S01]  /*2790*/  FSEL R23, R141, -INF , P4 ;  /* 0xff8000008d177808 */ /* 0x004fe20002000000 */
[--C-:B------:R-:W-:Y:S01]  /*27a0*/  FFMA.FTZ R157, R157, UR40, -R12.reuse ;  /* 0x000000289d9d7c23 */ /* 0x100fe2000801080c */
[----:B------:R-:W-:Y:S02]  /*27b0*/  FSEL R138, R138, -INF , P1 ;  /* 0xff8000008a8a7808 */ /* 0x000fe40000800000 */
[----:B------:R-:W-:Y:S01]  /*27c0*/  LEA R15, R6, UR36, 0x2 ;  /* 0x00000024060f7c11 */ /* 0x000fe2000f8e10ff */
[--C-:B------:R-:W-:Y:S01]  /*27d0*/  FFMA.FTZ R23, R23, UR40, -R12.reuse ;  /* 0x0000002817177c23 */ /* 0x100fe2000801080c */
[----:B------:R-:W-:Y:S01]  /*27e0*/  FSEL R141, R144, -INF , P3 ;  /* 0xff800000908d7808 */ /* 0x000fe20001800000 */
[----:B------:R-:W-:Y:S01]  /*27f0*/  FFMA.FTZ R136, R138, UR40, -R13 ;  /* 0x000000288a887c23 */ /* 0x000fe2000801080d */
[----:B------:R-:W-:Y:S01]  /*2800*/  ISETP.GT.AND P4, PT, R14, 0x1, PT ;  /* 0x000000010e00780c */ /* 0x000fe20003f84270 */
[----:B------:R-:W-:Y:S01]  /*2810*/  MUFU.EX2 R22, R22 ;  /* 0x0000001600167308 */ /* 0x000fe20000000800 */
[----:B------:R-:W-:Y:S01]  /*2820*/  FSEL R145, R145, -INF , P2 ;  /* 0xff80000091917808 */ /* 0x000fe20001000000 */
[----:B------:R-:W-:Y:S01]  /*2830*/  FFMA.FTZ R141, R141, UR40, -R12 ;  /* 0x000000288d8d7c23 */ /* 0x000fe2000801080c */
[----:B------:R-:W-:-:S02]  /*2840*/  FSEL R149, R149, -INF , P6 ;  /* 0xff80000095957808 */ /* 0x000fc40003000000 */
[C---:B------:R-:W-:Y:S01]  /*2850*/  ISETP.GT.AND P3, PT, R14.reuse, 0x8, PT ;  /* 0x000000080e00780c */ /* 0x040fe20003f64270 */
[--C-:B------:R-:W-:Y:S01]  /*2860*/  FFMA.FTZ R145, R145, UR40, -R12.reuse ;  /* 0x0000002891917c23 */ /* 0x100fe2000801080c */
[----:B------:R-:W-:Y:S01]  /*2870*/  ISETP.GT.AND P2, PT, R14, 0x9, PT ;  /* 0x000000090e00780c */ /* 0x000fe20003f44270 */
[----:B------:R-:W-:Y:S01]  /*2880*/  FFMA.FTZ R149, R149, UR40, -R12 ;  /* 0x0000002895957c23 */ /* 0x000fe2000801080c */
[----:B------:R-:W-:Y:S01]  /*2890*/  FSEL R138, R139, -INF , P4 ;  /* 0xff8000008b8a7808 */ /* 0x000fe20002000000 */
[----:B------:R-:W-:Y:S01]  /*28a0*/  MUFU.EX2 R23, R23 ;  /* 0x0000001700177308 */ /* 0x000fe20000000800 */
[----:B------:R-:W-:Y:S02]  /*28b0*/  FSEL R142, R142, -INF , P3 ;  /* 0xff8000008e8e7808 */ /* 0x000fe40001800000 */
[----:B------:R-:W-:Y:S01]  /*28c0*/  FSEL R12, R143, -INF , P2 ;  /* 0xff8000008f0c7808 */ /* 0x000fe20001000000 */
[--C-:B------:R-:W-:Y:S01]  /*28d0*/  FFMA.FTZ R139, R138, UR40, -R13.reuse ;  /* 0x000000288a8b7c23 */ /* 0x100fe2000801080d */
[----:B------:R-:W-:Y:S01]  /*28e0*/  ISETP.GT.AND P1, PT, R14, 0x10, PT ;  /* 0x000000100e00780c */ /* 0x000fe20003f24270 */
[----:B------:R-:W-:Y:S01]  /*28f0*/  FFMA.FTZ R138, R142, UR40, -R13 ;  /* 0x000000288e8a7c23 */ /* 0x000fe2000801080d */
[C---:B------:R-:W-:Y:S01]  /*2900*/  ISETP.GT.AND P4, PT, R14.reuse, 0x11, PT ;  /* 0x000000110e00780c */ /* 0x040fe20003f84270 */
[----:B------:R-:W-:Y:S01]  /*2910*/  MUFU.EX2 R136, R136 ;  /* 0x0000008800887308 */ /* 0x000fe20000000800 */
[----:B------:R-:W-:-:S02]  /*2920*/  ISETP.GT.AND P5, PT, R14, 0x18, PT ;  /* 0x000000180e00780c */ /* 0x000fc40003fa4270 */
[----:B------:R-:W-:Y:S01]  /*2930*/  ISETP.GT.AND P6, PT, R14, 0x19, PT ;  /* 0x000000190e00780c */ /* 0x000fe20003fc4270 */
[--C-:B------:R-:W-:Y:S01]  /*2940*/  FFMA.FTZ R14, R12, UR40, -R13.reuse ;  /* 0x000000280c0e7c23 */ /* 0x100fe2000801080d */
[----:B------:R-:W-:Y:S02]  /*2950*/  FSEL R12, R147, -INF , P4 ;  /* 0xff800000930c7808 */ /* 0x000fe40002000000 */
[----:B------:R-:W-:Y:S01]  /*2960*/  FSEL R142, R146, -INF , P1 ;  /* 0xff800000928e7808 */ /* 0x000fe20000800000 */
[----:B------:R-:W2:Y:S01]  /*2970*/  MUFU.EX2 R139, R139 ;  /* 0x0000008b008b7308 */ /* 0x000ea20000000800 */
[----:B------:R-:W-:Y:S01]  /*2980*/  FSEL R144, R150, -INF , P5 ;  /* 0xff80000096907808 */ /* 0x000fe20002800000 */
[----:B------:R-:W-:Y:S02]  /*2990*/  WARPGROUP.DEPBAR.LE gsb0, 0x0 ;  /* 0x00008000000079c5 */ /* 0x000fe40000010000 */
[----:B------:R-:W-:Y:S01]  /*29a0*/  WARPGROUP.ARRIVE ;  /* 0x00000000000079c5 */ /* 0x000fe20000000000 */
[----:B------:R-:W-:Y:S01]  /*29b0*/  FSEL R146, R151, -INF , P6 ;  /* 0xff80000097927808 */ /* 0x000fe20003000000 */
[--C-:B------:R-:W-:Y:S01]  /*29c0*/  FFMA.FTZ R142, R142, UR40, -R13.reuse ;  /* 0x000000288e8e7c23 */ /* 0x100fe2000801080d */
[--C-:B------:R-:W-:Y:S01]  /*29d0*/  FFMA.FTZ R143, R12, UR40, -R13.reuse ;  /* 0x000000280c8f7c23 */ /* 0x100fe2000801080d */
[----:B------:R-:W-:Y:S01]  /*29e0*/  MUFU.EX2 R138, R138 ;  /* 0x0000008a008a7308 */ /* 0x000fe20000000800 */
[--C-:B------:R-:W-:Y:S01]  /*29f0*/  FFMA.FTZ R144, R144, UR40, -R13.reuse ;  /* 0x0000002890907c23 */ /* 0x100fe2000801080d */
[----:B------:R-:W-:Y:S01]  /*2a00*/  HGMMA.64x32x16.F32 R120, gdesc[UR8], R120, gsb0 ;  /* 0x00600000087879f0 */ /* 0x000fe20008000878 */
[----:B------:R-:W-:Y:S01]  /*2a10*/  UIADD3 UR10, UR6, 0x4, URZ ;  /* 0x00000004060a7890 */ /* 0x000fe2000fffe03f */
[----:B------:R-:W-:Y:S01]  /*2a20*/  FFMA.FTZ R146, R146, UR40, -R13 ;  /* 0x0000002892927c23 */ /* 0x000fe2000801080d */
[----:B------:R-:W-:Y:S01]  /*2a30*/  UIADD3 UR8, UR4, 0x4, URZ ;  /* 0x0000000404087890 */ /* 0x000fe2000fffe03f */
[----:B-1----:R-:W-:Y:S01]  /*2a40*/  F2FP.F16.F32.PACK_AB R12, R21, R20 ;  /* 0x00000014150c723e */ /* 0x002fe200000000ff */
[----:B------:R-:W-:Y:S01]  /*2a50*/  UMOV UR11, 0x40000040 ;  /* 0x40000040000b7882 */ /* 0x000fe20000000000 */
[----:B------:R-:W-:Y:S01]  /*2a60*/  UMOV UR9, 0x40000040 ;  /* 0x4000004000097882 */ /* 0x000fe20000000000 */
[----:B------:R1:W3:Y:S01]  /*2a70*/  MUFU.EX2 R147, R14 ;  /* 0x0000000e00937308 */ /* 0x0002e20000000800 */
[----:B--2---:R-:W-:-:S07]  /*2a80*/  F2FP.F16.F32.PACK_AB R13, R139, R136 ;  /* 0x000000888b0d723e */ /* 0x004fce00000000ff */
[----:B------:R-:W-:Y:S01]  /*2a90*/  MUFU.EX2 R141, R141 ;  /* 0x0000008d008d7308 */ /* 0x000fe20000000800 */
[----:B-1----:R-:W-:-:S07]  /*2aa0*/  F2FP.F16.F32.PACK_AB R14, R23, R22 ;  /* 0x00000016170e723e */ /* 0x002fce00000000ff */
[----:B------:R-:W-:Y:S08]  /*2ab0*/  MUFU.EX2 R148, R145 ;  /* 0x0000009100947308 */ /* 0x000ff00000000800 */
[----:B------:R-:W-:Y:S08]  /*2ac0*/  MUFU.EX2 R157, R157 ;  /* 0x0000009d009d7308 */ /* 0x000ff00000000800 */
[----:B------:R-:W1:Y:S08]  /*2ad0*/  MUFU.EX2 R150, R149 ;  /* 0x0000009500967308 */ /* 0x000e700000000800 */
[----:B------:R-:W-:Y:S08]  /*2ae0*/  MUFU.EX2 R142, R142 ;  /* 0x0000008e008e7308 */ /* 0x000ff00000000800 */
[----:B------:R-:W2:Y:S01]  /*2af0*/  MUFU.EX2 R143, R143 ;  /* 0x0000008f008f7308 */ /* 0x000ea20000000800 */
[----:B------:R-:W-:-:S02]  /*2b00*/  WARPGROUP.DEPBAR.LE gsb0, 0x0 ;  /* 0x00008000000079c5 */ /* 0x000fc40000010000 */
[----:B------:R-:W-:-:S05]  /*2b10*/  WARPGROUP.ARRIVE ;  /* 0x00000000000079c5 */ /* 0x000fca0000000000 */
[----:B------:R-:W-:Y:S01]  /*2b20*/  MUFU.EX2 R144, R144 ;  /* 0x0000009000907308 */ /* 0x000fe20000000800 */
        /* <DEDUP_REMOVED lines=76> */
[----:B------:R-:W4:Y:S04]  /*2ff0*/  LDS R137, [R15+0x30200] ;  /* 0x030200000f897984 */ /* 0x000f280000000800 */
[----:B------:R3:W5:Y:S02]  /*3000*/  LDS R140, [R15+0x30220] ;  /* 0x030220000f8c7984 */ /* 0x0007640000000800 */
[----:B---3--:R-:W-:Y:S01]  /*3010*/  F2FP.F16.F32.PACK_AB R15, R147, R138 ;  /* 0x0000008a930f723e */ /* 0x008fe200000000ff */
[----:B------:R-:W-:Y:S06]  /*3020*/  BAR.SYNC.DEFER_BLOCKING 0x9, 0x180 ;  /* 0x0246000000007b1d */ /* 0x000fec0000010000 */
[----:B------:R3:W-:Y:S01]  /*3030*/  STSM.16.M88.4 [R11+0x30400], R12 ;  /* 0x0304000c0b007844 */ /* 0x0007e20000000200 */
[--C-:B----4-:R-:W-:Y:S01]  /*3040*/  FADD.FTZ R151, R120, -R137.reuse ;  /* 0x8000008978977221 */ /* 0x110fe20000010000 */
[--C-:B------:R-:W-:Y:S01]  /*3050*/  FADD.FTZ R120, R121, -R137.reuse ;  /* 0x8000008979787221 */ /* 0x100fe20000010000 */
[--C-:B------:R-:W-:Y:S01]  /*3060*/  FADD.FTZ R121, R124, -R137.reuse ;  /* 0x800000897c797221 */ /* 0x100fe20000010000 */
[--C-:B------:R-:W-:Y:S01]  /*3070*/  FADD.FTZ R124, R125, -R137.reuse ;  /* 0x800000897d7c7221 */ /* 0x100fe20000010000 */
[----:B------:R-:W-:Y:S01]  /*3080*/  FMUL.FTZ R151, R20, R151 ;  /* 0x0000009714977220 */ /* 0x000fe20000410000 */
[----:B------:R-:W-:Y:S01]  /*3090*/  FMUL.FTZ R20, R21, R120 ;  /* 0x0000007815147220 */ /* 0x000fe20000410000 */
[----:B------:R-:W-:Y:S01]  /*30a0*/  FMUL.FTZ R22, R22, R121 ;  /* 0x0000007916167220 */ /* 0x000fe20000410000 */
[--C-:B-----5:R-:W-:Y:S01]  /*30b0*/  FADD.FTZ R121, R122, -R140.reuse ;  /* 0x8000008c7a797221 */ /* 0x120fe20000010000 */
[--C-:B------:R-:W-:Y:S01]  /*30c0*/  FADD.FTZ R120, R127, -R140.reuse ;  /* 0x8000008c7f787221 */ /* 0x100fe20000010000 */
[----:B-1----:R-:W-:Y:S01]  /*30d0*/  F2FP.F16.F32.PACK_AB R122, R150, R157 ;  /* 0x0000009d967a723e */ /* 0x002fe200000000ff */
[--C-:B------:R-:W-:Y:S01]  /*30e0*/  FADD.FTZ R21, R134, -R140.reuse ;  /* 0x8000008c86157221 */ /* 0x100fe20000010000 */
[----:B------:R-:W-:Y:S01]  /*30f0*/  FMUL.FTZ R136, R136, R121 ;  /* 0x0000007988887220 */ /* 0x000fe20000410000 */
[----:B------:R-:W-:Y:S01]  /*3100*/  FMUL.FTZ R147, R147, R120 ;  /* 0x0000007893937220 */ /* 0x000fe20000410000 */
[----:B---3--:R-:W1:Y:S01]  /*3110*/  MUFU.EX2 R13, R146 ;  /* 0x00000092000d7308 */ /* 0x008e620000000800 */
[--C-:B------:R-:W-:Y:S01]  /*3120*/  FADD.FTZ R14, R123, -R140.reuse ;  /* 0x8000008c7b0e7221 */ /* 0x100fe20000010000 */
[--C-:B------:R-:W-:Y:S01]  /*3130*/  FADD.FTZ R123, R126, -R140.reuse ;  /* 0x8000008c7e7b7221 */ /* 0x100fe20000010000 */
[----:B------:R-:W-:Y:S01]  /*3140*/  F2FP.F16.F32.PACK_AB R120, R148, R141 ;  /* 0x0000008d9478723e */ /* 0x000fe200000000ff */
[--C-:B------:R-:W-:Y:S01]  /*3150*/  FADD.FTZ R15, R130, -R140.reuse ;  /* 0x8000008c820f7221 */ /* 0x100fe20000010000 */
[----:B--2---:R-:W-:Y:S01]  /*3160*/  F2FP.F16.F32.PACK_AB R121, R143, R142 ;  /* 0x0000008e8f79723e */ /* 0x004fe200000000ff */
[----:B------:R-:W-:Y:S01]  /*3170*/  FMUL.FTZ R138, R138, R123 ;  /* 0x0000007b8a8a7220 */ /* 0x000fe20000410000 */
[--C-:B------:R-:W-:Y:S01]  /*3180*/  FADD.FTZ R12, R131, -R140.reuse ;  /* 0x8000008c830c7221 */ /* 0x100fe20000010000 */
[--C-:B------:R-:W-:Y:S01]  /*3190*/  FADD.FTZ R128, R128, -R137.reuse ;  /* 0x8000008980807221 */ /* 0x100fe20000010000 */
[--C-:B------:R-:W-:Y:S01]  /*31a0*/  FADD.FTZ R129, R129, -R137.reuse ;  /* 0x8000008981817221 */ /* 0x100fe20000010000 */
[--C-:B------:R-:W-:Y:S01]  /*31b0*/  FADD.FTZ R132, R132, -R137.reuse ;  /* 0x8000008984847221 */ /* 0x100fe20000010000 */
[----:B------:R-:W-:Y:S01]  /*31c0*/  FADD.FTZ R133, R133, -R137 ;  /* 0x8000008985857221 */ /* 0x000fe20000010000 */
[----:B------:R-:W-:Y:S01]  /*31d0*/  FADD.FTZ R140, R135, -R140 ;  /* 0x8000008c878c7221 */ /* 0x000fe20000010000 */
[----:B------:R-:W-:Y:S01]  /*31e0*/  FMUL.FTZ R23, R23, R124 ;  /* 0x0000007c17177220 */ /* 0x000fe20000410000 */
[----:B------:R-:W-:Y:S01]  /*31f0*/  FMUL.FTZ R139, R139, R14 ;  /* 0x0000000e8b8b7220 */ /* 0x000fe20000410000 */
[----:B------:R-:W-:Y:S01]  /*3200*/  FMUL.FTZ R128, R141, R128 ;  /* 0x000000808d807220 */ /* 0x000fe20000410000 */
[----:B------:R-:W-:Y:S01]  /*3210*/  FMUL.FTZ R129, R148, R129 ;  /* 0x0000008194817220 */ /* 0x000fe20000410000 */
[----:B-1----:R-:W-:Y:S01]  /*3220*/  F2FP.F16.F32.PACK_AB R123, R13, R144 ;  /* 0x000000900d7b723e */ /* 0x002fe200000000ff */
[----:B------:R-:W-:Y:S01]  /*3230*/  FMUL.FTZ R132, R157, R132 ;  /* 0x000000849d847220 */ /* 0x000fe20000410000 */
[----:B------:R-:W-:Y:S01]  /*3240*/  FMUL.FTZ R133, R150, R133 ;  /* 0x0000008596857220 */ /* 0x000fe20000410000 */
[----:B------:R-:W-:Y:S01]  /*3250*/  FMUL.FTZ R142, R142, R15 ;  /* 0x0000000f8e8e7220 */ /* 0x000fe20000410000 */
[----:B------:R-:W-:Y:S01]  /*3260*/  FMUL.FTZ R143, R143, R12 ;  /* 0x0000000c8f8f7220 */ /* 0x000fe20000410000 */
[----:B------:R1:W-:Y:S01]  /*3270*/  STSM.16.M88.4 [R17], R120 ;  /* 0x0000007811007844 */ /* 0x0003e20000000200 */
[----:B------:R-:W-:Y:S01]  /*3280*/  FMUL.FTZ R144, R144, R21 ;  /* 0x0000001590907220 */ /* 0x000fe20000410000 */
        /* <DEDUP_REMOVED lines=9> */
[----:B------:R-:W-:Y:S02]  /*3320*/  F2FP.F16.F32.PACK_AB R13, R139, R136 ;  /* 0x000000888b0d723e */ /* 0x000fe400000000ff */
[----:B------:R-:W-:Y:S02]  /*3330*/  F2FP.F16.F32.PACK_AB R15, R147, R138 ;  /* 0x0000008a930f723e */ /* 0x000fe400000000ff */
        /* <DEDUP_REMOVED lines=87> */
.L_x_6940:
        /* <DEDUP_REMOVED lines=60> */
.L_x_6941:
        /* <DEDUP_REMOVED lines=62> */
.L_x_6924:
[----:B------:R-:W-:Y:S05]  /*4050*/  @P0 BRA `(.L_x_6943) ;  /* 0x0000001400e40947 */ /* 0x000fea0003800000 */
[----:B------:R-:W1:Y:S01]  /*4060*/  S2R R0, SR_TID.X ;  /* 0x0000000000007919 */ /* 0x000e620000002100 */
        /* <DEDUP_REMOVED lines=18> */
[----:B-1----:R-:W-:Y:S01]  /*4190*/  VIADD R0, R0, 0xffffff80 ;  /* 0xffffff8000007836 */ /* 0x002fe20000000000 */
        /* <DEDUP_REMOVED lines=11> */
[----:B---3--:R-:W-:-:S02]  /*4250*/  LEA.HI R3, R7, R0, RZ, 0x3 ;  /* 0x0000000007037211 */ /* 0x008fc400078f18ff */
        /* <DEDUP_REMOVED lines=21> */
[----:B------:R-:W3:Y:S01]  /*43b0*/  LDC.64 R4, c[0x0][0x870] ;  /* 0x00021c00ff047b82 */ /* 0x000ee20000000a00 */
        /* <DEDUP_REMOVED lines=18> */
[----:B---3--:R-:W-:Y:S01]  /*44e0*/  IMAD.WIDE R6, R19, 0x4, R4 ;  /* 0x0000000413067825 */ /* 0x008fe200078e0204 */
[----:B------:R-:W-:Y:S01]  /*44f0*/  F2FP.F16.F32.PACK_AB R49, R51, R50 ;  /* 0x000000323331723e */ /* 0x000fe200000000ff */
[----:B------:R-:W-:Y:S01]  /*4500*/  STSM.16.MT88.4 [R8+0x800], R32 ;  /* 0x0008002008007844 */ /* 0x000fe20000004200 */
[----:B------:R-:W-:Y:S01]  /*4510*/  F2FP.F16.F32.PACK_AB R56, R57, R56 ;  /* 0x000000383938723e */ /* 0x000fe200000000ff */
[----:B------:R-:W3:Y:S01]  /*4520*/  LDC.64 R4, c[0x0][0x878] ;  /* 0x00021e00ff047b82 */ /* 0x000ee20000000a00 */
[----:B------:R-:W-:Y:S01]  /*4530*/  F2FP.F16.F32.PACK_AB R50, R53, R52 ;  /* 0x000000343532723e */ /* 0x000fe200000000ff */
[----:B------:R4:W-:Y:S01]  /*4540*/  STSM.16.MT88.4 [R8+0x1000], R40 ;  /* 0x0010002808007844 */ /* 0x0009e20000004200 */
[----:B------:R-:W-:-:S02]  /*4550*/  F2FP.F16.F32.PACK_AB R51, R55, R54 ;  /* 0x000000363733723e */ /* 0x000fc400000000ff */
[----:B------:R-:W-:Y:S02]  /*4560*/  F2FP.F16.F32.PACK_AB R57, R59, R58 ;  /* 0x0000003a3b39723e */ /* 0x000fe400000000ff */
[----:B------:R-:W-:Y:S01]  /*4570*/  F2FP.F16.F32.PACK_AB R64, R65, R64 ;  /* 0x000000404140723e */ /* 0x000fe200000000ff */
[----:B------:R-:W-:Y:S01]  /*4580*/  STSM.16.MT88.4 [R8+0x1800], R48 ;  /* 0x0018003008007844 */ /* 0x000fe20000004200 */
[----:B------:R-:W-:Y:S02]  /*4590*/  F2FP.F16.F32.PACK_AB R58, R61, R60 ;  /* 0x0000003c3d3a723e */ /* 0x000fe400000000ff */
[----:B------:R-:W-:Y:S02]  /*45a0*/  F2FP.F16.F32.PACK_AB R59, R63, R62 ;  /* 0x0000003e3f3b723e */ /* 0x000fe400000000ff */
[----:B------:R-:W-:Y:S02]  /*45b0*/  F2FP.F16.F32.PACK_AB R65, R67, R66 ;  /* 0x000000424341723e */ /* 0x000fe400000000ff */
[----:B------:R-:W-:Y:S01]  /*45c0*/  F2FP.F16.F32.PACK_AB R66, R69, R68 ;  /* 0x000000444542723e */ /* 0x000fe200000000ff */
[----:B------:R-:W-:Y:S01]  /*45d0*/  STSM.16.MT88.4 [R8+0x2000], R56 ;  /* 0x0020003808007844 */ /* 0x000fe20000004200 */
[----:B------:R-:W-:-:S02]  /*45e0*/  F2FP.F16.F32.PACK_AB R67, R71, R70 ;  /* 0x000000464743723e */ /* 0x000fc400000000ff */
[----:B-1----:R-:W-:-:S03]  /*45f0*/  ISETP.NE.U32.AND P0, PT, R2, RZ, PT ;  /* 0x000000ff0200720c */ /* 0x002fc60003f05070 */
[----:B------:R1:W-:Y:S01]  /*4600*/  STSM.16.MT88.4 [R8+0x2800], R64 ;  /* 0x0028004008007844 */ /* 0x0003e20000004200 */
[----:B------:R-:W-:Y:S01]  /*4610*/  BAR.SYNC.DEFER_BLOCKING 0x1, 0x180 ;  /* 0x0046000000007b1d */ /* 0x000fe20000010000 */
[----:B------:R-:W-:-:S13]  /*4620*/  ISETP.NE.AND.EX P0, PT, R3, RZ, PT, P0 ;  /* 0x000000ff0300720c */ /* 0x000fda0003f05300 */
[----:B------:R-:W2:Y:S01]  /*4630*/  @P0 LDG.E R3, desc[UR38][R6.64] ;  /* 0x0000002606030981 */ /* 0x000ea2000c1e1900 */
[----:B---3--:R-:W-:Y:S01]  /*4640*/  ISETP.NE.U32.AND P1, PT, R4, RZ, PT ;  /* 0x000000ff0400720c */ /* 0x008fe20003f25070 */
[----:B------:R-:W-:Y:S01]  /*4650*/  IMAD.HI R10, R0, 0x2aaaaaab, RZ ;  /* 0x2aaaaaab000a7827 */ /* 0x000fe200078e02ff */
[----:B------:R-:W3:Y:S02]  /*4660*/  LDC R9, c[0x0][0x808] ;  /* 0x00020200ff097b82 */ /* 0x000ee40000000800 */
[----:B------:R-:W-:Y:S02]  /*4670*/  ISETP.NE.AND.EX P1, PT, R5, RZ, PT, P1 ;  /* 0x000000ff0500720c */ /* 0x000fe40003f25310 */
[----:B------:R-:W-:-:S04]  /*4680*/  SHF.R.U32.HI R11, RZ, 0x1f, R10 ;  /* 0x0000001fff0b7819 */ /* 0x000fc8000001160a */
[----:B----4-:R-:W-:-:S07]  /*4690*/  LEA.HI.SX32 R43, R10, R11, 0x1e ;  /* 0x0000000b0a2b7211 */ /* 0x010fce00078ff2ff */
[----:B------:R-:W4:Y:S01]  /*46a0*/  @P1 LDC.64 R4, c[0x0][0x878] ;  /* 0x00021e00ff041b82 */ /* 0x000f220000000a00 */
[C---:B------:R-:W-:Y:S02]  /*46b0*/  IMAD R0, R43.reuse, -0x18, R0 ;  /* 0xffffffe82b007824 */ /* 0x040fe400078e0200 */
[----:B-1----:R-:W-:-:S03]  /*46c0*/  IMAD.SHL.U32 R8, R43, 0x40, RZ ;  /* 0x000000402b087824 */ /* 0x002fc600078e00ff */
        /* <DEDUP_REMOVED lines=8> */
[----:B----4-:R-:W-:-:S03]  /*4750*/  @P1 IMAD.WIDE R4, R19, 0x4, R4 ;  /* 0x0000000413041825 */ /* 0x010fc600078e0204 */
[----:B------:R-:W-:Y:S01]  /*4760*/  LOP3.LUT R0, R0, R13, RZ, 0x3c, !PT ;  /* 0x0000000d00007212 */ /* 0x000fe200078e3cff */
[----:B------:R-:W-:Y:S01]  /*4770*/  IMAD R11, R12, 0xc, R11 ;  /* 0x0000000c0c0b7824 */ /* 0x000fe200078e020b */
[----:B---3--:R2:W5:Y:S01]  /*4780*/  @P1 LDG.E R9, desc[UR38][R4.64] ;  /* 0x0000002604091981 */ /* 0x008562000c1e1900 */
[----:B------:R-:W-:Y:S02]  /*4790*/  CS2R R16, SRZ ;  /* 0x0000000000107805 */ /* 0x000fe4000001ff00 */
[----:B------:R-:W-:Y:S01]  /*47a0*/  IMAD.U32 R0, R11, 0x200, R0 ;  /* 0x000002000b007824 */ /* 0x000fe200078e0000 */
[----:B--2---:R-:W-:Y:S01]  /*47b0*/  @P0 SHF.R.S32.HI R4, RZ, 0x1f, R3 ;  /* 0x0000001fff040819 */ /* 0x004fe20000011403 */
[----:B------:R-:W-:Y:S06]  /*47c0*/  @P1 BRA `(.L_x_6944) ;  /* 0x0000000000101947 */ /* 0x000fec0003800000 */
[----:B------:R-:W-:Y:S05]  /*47d0*/  @!P0 BRA `(.L_x_6944) ;  /* 0x00000000000c8947 */ /* 0x000fea0003800000 */
[----:B------:R-:W2:Y:S04]  /*47e0*/  LDG.E R8, desc[UR38][R6.64] ;  /* 0x0000002606087981 */ /* 0x000ea8000c1e1900 */
[----:B-----5:R-:W2:Y:S02]  /*47f0*/  LDG.E R9, desc[UR38][R6.64+0x4] ;  /* 0x0000042606097981 */ /* 0x020ea4000c1e1900 */
[----:B--2---:R-:W-:-:S07]  /*4800*/  IMAD.IADD R9, R9, 0x1, -R8 ;  /* 0x0000000109097824 */ /* 0x004fce00078e0a08 */
.L_x_6944:
[----:B------:R-:W-:Y:S01]  /*4810*/  LEA R0, R0, UR4, 0x1 ;  /* 0x0000000400007c11 */ /* 0x000fe2000f8e08ff */
[----:B------:R-:W-:Y:S01]  /*4820*/  @P0 IMAD.MOV.U32 R16, RZ, RZ, R3 ;  /* 0x000000ffff100224 */ /* 0x000fe200078e0003 */
[----:B------:R-:W-:Y:S01]  /*4830*/  ULDC.64 UR4, c[0x0][0x850] ;  /* 0x0002140000047ab9 */ /* 0x000fe20000000a00 */
[----:B------:R-:W-:Y:S01]  /*4840*/  @P0 IMAD.MOV.U32 R17, RZ, RZ, R4 ;  /* 0x000000ffff110224 */ /* 0x000fe200078e0004 */
[----:B------:R-:W-:Y:S01]  /*4850*/  SHF.R.S32.HI R35, RZ, 0x1f, R19 ;  /* 0x0000001fff237819 */ /* 0x000fe20000011413 */
[----:B-----5:R-:W-:Y:S01]  /*4860*/  IMAD R3, R152, -0x60, R9 ;  /* 0xffffffa098037824 */ /* 0x020fe200078e0209 */
[----:B------:R1:W2:Y:S01]  /*4870*/  LDS.128 R28, [R0+0x9800] ;  /* 0x00980000001c7984 */ /* 0x0002a20000000c00 */
[----:B------:R-:W-:Y:S01]  /*4880*/  VIADD R18, R43, 0x10 ;  /* 0x000000102b127836 */ /* 0x000fe20000000000 */
[----:B------:R-:W-:Y:S01]  /*4890*/  ULDC UR6, c[0x0][0x83c] ;  /* 0x00020f0000067ab9 */ /* 0x000fe20000000800 */
[----:B------:R-:W-:Y:S01]  /*48a0*/  IMAD R36, R155, UR4, RZ ;  /* 0x000000049b247c24 */ /* 0x000fe2000f8e02ff */
[----:B------:R1:W3:Y:S01]  /*48b0*/  LDS.128 R24, [R0+0x800] ;  /* 0x0008000000187984 */ /* 0x0002e20000000c00 */
[----:B------:R-:W-:Y:S01]  /*48c0*/  VIMNMX R44, R3, 0x60, PT ;  /* 0x00000060032c7848 */ /* 0x000fe20003fe0100 */
[----:B------:R-:W-:Y:S01]  /*48d0*/  VIADD R3, R43, 0x20 ;  /* 0x000000202b037836 */ /* 0x000fe20000000000 */
[----:B------:R-:W-:Y:S01]  /*48e0*/  SEL R42, R35, RZ, !P0 ;  /* 0x000000ff232a7207 */ /* 0x000fe20004000000 */
[----:B------:R1:W4:Y:S01]  /*48f0*/  LDS.128 R20, [R0+0x1000] ;  /* 0x0010000000147984 */ /* 0x0003220000000c00 */
[-C--:B------:R-:W-:Y:S01]  /*4900*/  ISETP.GE.AND P3, PT, R43, R44.reuse, PT ;  /* 0x0000002c2b00720c */ /* 0x080fe20003f66270 */
[----:B------:R-:W-:Y:S01]  /*4910*/  IMAD R37, R153, UR5, R36 ;  /* 0x0000000599257c24 */ /* 0x000fe2000f8e0224 */
[-C--:B------:R-:W-:Y:S01]  /*4920*/  ISETP.GE.AND P5, PT, R3, R44.reuse, PT ;  /* 0x0000002c0300720c */ /* 0x080fe20003fa6270 */
[----:B------:R1:W1:Y:S01]  /*4930*/  LDS.128 R12, [R0+0x1800] ;  /* 0x00180000000c7984 */ /* 0x0002620000000c00 */
[--C-:B------:R-:W-:Y:S01]  /*4940*/  SHF.R.S32.HI R3, RZ, 0x1f, R2.reuse ;  /* 0x0000001fff037819 */ /* 0x100fe20000011402 */
[C---:B------:R-:W-:Y:S01]  /*4950*/  VIADD R34, R43.reuse, 0x40 ;  /* 0x000000402b227836 */ /* 0x040fe20000000000 */
[----:B------:R-:W-:Y:S01]  /*4960*/  ISETP.GE.AND P4, PT, R18, R44, PT ;  /* 0x0000002c1200720c */ /* 0x000fe20003f86270 */
[----:B------:R1:W1:Y:S01]  /*4970*/  LDS.128 R8, [R0+0x2000] ;  /* 0x0020000000087984 */ /* 0x0002620000000c00 */
[----:B------:R-:W-:Y:S01]  /*4980*/  ISETP.GE.OR P6, PT, R2, UR6, P3 ;  /* 0x0000000602007c0c */ /* 0x000fe20009fc6670 */
[C---:B------:R-:W-:Y:S01]  /*4990*/  VIADD R18, R43.reuse, 0x30 ;  /* 0x000000302b127836 */ /* 0x040fe20000000000 */
[----:B------:R-:W-:Y:S01]  /*49a0*/  IADD3 R16, P1, R43, R16, RZ ;  /* 0x000000102b107210 */ /* 0x000fe20007f3e0ff */
[----:B------:R1:W1:Y:S01]  /*49b0*/  LDS.128 R4, [R0+0x2800] ;  /* 0x0028000000047984 */ /* 0x0002620000000c00 */
[----:B------:R-:W-:Y:S01]  /*49c0*/  IMAD.WIDE.U32 R32, R153, UR4, R2 ;  /* 0x0000000499207c25 */ /* 0x000fe2000f8e0002 */
[----:B------:R-:W-:Y:S01]  /*49d0*/  ULDC.64 UR4, c[0x0][0x858] ;  /* 0x0002160000047ab9 */ /* 0x000fe20000000a00 */
[-C--:B------:R-:W-:Y:S01]  /*49e0*/  ISETP.GE.AND P2, PT, R18, R44.reuse, PT ;  /* 0x0000002c1200720c */ /* 0x080fe20003f46270 */
[----:B------:R-:W-:Y:S01]  /*49f0*/  BSSY B0, `(.L_x_6945) ;  /* 0x0000017000007945 */ /* 0x000fe20003800000 */
        /* <DEDUP_REMOVED lines=22> */
.L_x_6946:
[----:B------:R-:W-:Y:S05]  /*4b60*/  BSYNC B0 ;  /* 0x0000000000007941 */ /* 0x000fea0003800000 */
.L_x_6945:
        /* <DEDUP_REMOVED lines=15> */
.L_x_6948:
[----:B------:R-:W-:Y:S05]  /*4c60*/  BSYNC B0 ;  /* 0x0000000000007941 */ /* 0x000fea0003800000 */
.L_x_6947:
        /* <DEDUP_REMOVED lines=18> */
.L_x_6950:
[----:B------:R-:W-:Y:S05]  /*4d90*/  BSYNC B0 ;  /* 0x0000000000007941 */ /* 0x000fea0003800000 */
.L_x_6949:
        /* <DEDUP_REMOVED lines=17> */
.L_x_6952:
[----:B------:R-:W-:Y:S05]  /*4eb0*/  BSYNC B0 ;  /* 0x0000000000007941 */ /* 0x000fea0003800000 */
.L_x_6951:
        /* <DEDUP_REMOVED lines=18> */
.L_x_6954:
[----:B------:R-:W-:Y:S05]  /*4fe0*/  BSYNC B0 ;  /* 0x0000000000007941 */ /* 0x000fea0003800000 */
.L_x_6953:
[----:B-1----:R1:W1:Y:S01]  /*4ff0*/  LDS.128 R28, [R0+0xb800] ;  /* 0x00b80000001c7984 */ /* 0x0022620000000c00 */
[----:B------:R-:W-:Y:S01]  /*5000*/  ISETP.GE.OR P6, PT, R2, UR6, P0 ;  /* 0x0000000602007c0c */ /* 0x000fe200087c6670 */
[----:B------:R-:W-:-:S12]  /*5010*/  BSSY B0, `(.L_x_6955) ;  /* 0x000000f000007945 */ /* 0x000fd80003800000 */
        /* <DEDUP_REMOVED lines=14> */
.L_x_6956:
[----:B------:R-:W-:Y:S05]  /*5100*/  BSYNC B0 ;  /* 0x0000000000007941 */ /* 0x000fea0003800000 */
.L_x_6955:
[----:B------:R-:W-:Y:S01]  /*5110*/  ULDC.64 UR4, c[0x0][0x820] ;  /* 0x0002080000047ab9 */ /* 0x000fe20000000a00 */
[----:B------:R-:W-:Y:S01]  /*5120*/  ULDC UR6, c[0x0][0x80c] ;  /* 0x0002030000067ab9 */ /* 0x000fe20000000800 */
[----:B-1----:R-:W-:Y:S01]  /*5130*/  IMAD R28, R155, UR4, RZ ;  /* 0x000000049b1c7c24 */ /* 0x002fe2000f8e02ff */
[C---:B------:R-:W-:Y:S01]  /*5140*/  ISETP.GE.OR P3, PT, R2.reuse, UR6, P3 ;  /* 0x0000000602007c0c */ /* 0x040fe20009f66670 */
[C---:B------:R-:W-:Y:S01]  /*5150*/  IMAD.WIDE.U32 R18, R153.reuse, UR4, R2 ;  /* 0x0000000499127c25 */ /* 0x040fe2000f8e0002 */
[----:B------:R-:W-:Y:S01]  /*5160*/  BSSY B0, `(.L_x_6957) ;  /* 0x0000019000007945 */ /* 0x000fe20003800000 */
[----:B------:R-:W-:Y:S02]  /*5170*/  ISETP.GE.OR P4, PT, R2, UR6, P4 ;  /* 0x0000000602007c0c */ /* 0x000fe4000a786670 */
[----:B------:R-:W-:Y:S01]  /*5180*/  IMAD R153, R153, UR5, R28 ;  /* 0x0000000599997c24 */ /* 0x000fe2000f8e021c */
[----:B------:R-:W-:Y:S01]  /*5190*/  ULDC.64 UR4, c[0x0][0x828] ;  /* 0x00020a0000047ab9 */ /* 0x000fe20000000a00 */
[----:B------:R1:W1:Y:S01]  /*51a0*/  LDS.128 R28, [R0] ;  /* 0x00000000001c7984 */ /* 0x0002620000000c00 */
[----:B------:R-:W-:Y:S01]  /*51b0*/  IMAD R3, R42, UR4, RZ ;  /* 0x000000042a037c24 */ /* 0x000fe2000f8e02ff */
[C---:B------:R-:W-:Y:S01]  /*51c0*/  ISETP.GE.OR P5, PT, R2.reuse, UR6, P5 ;  /* 0x0000000602007c0c */ /* 0x040fe2000afa6670 */
[----:B------:R-:W-:Y:S01]  /*51d0*/  IMAD.IADD R19, R19, 0x1, R153 ;  /* 0x0000000113137824 */ /* 0x000fe200078e0299 */
[C---:B------:R-:W-:Y:S01]  /*51e0*/  ISETP.GE.OR P2, PT, R2.reuse, UR6, P2 ;  /* 0x0000000602007c0c */ /* 0x040fe20009746670 */
[C---:B------:R-:W-:Y:S01]  /*51f0*/  IMAD R3, R45.reuse, UR5, R3 ;  /* 0x000000052d037c24 */ /* 0x040fe2000f8e0203 */
[C---:B------:R-:W-:Y:S01]  /*5200*/  ISETP.GE.OR P1, PT, R2.reuse, UR6, P1 ;  /* 0x0000000602007c0c */ /* 0x040fe20008f26670 */
[----:B------:R-:W-:Y:S01]  /*5210*/  IMAD.WIDE.U32 R34, R45, UR4, R18 ;  /* 0x000000042d227c25 */ /* 0x000fe2000f8e0012 */
[----:B------:R-:W-:-:S03]  /*5220*/  ISETP.GE.OR P0, PT, R2, UR6, P0 ;  /* 0x0000000602007c0c */ /* 0x000fc60008706670 */
[----:B------:R-:W-:Y:S01]  /*5230*/  IMAD.IADD R19, R35, 0x1, R3 ;  /* 0x0000000123137824 */ /* 0x000fe200078e0203 */
[----:B------:R-:W-:Y:S09]  /*5240*/  @P3 BRA `(.L_x_6958) ;  /* 0x0000000000283947 */ /* 0x000ff20003800000 */
        /* <DEDUP_REMOVED lines=10> */
.L_x_6958:
[----:B------:R-:W-:Y:S05]  /*52f0*/  BSYNC B0 ;  /* 0x0000000000007941 */ /* 0x000fea0003800000 */
.L_x_6957:
        /* <DEDUP_REMOVED lines=15> */
.L_x_6960:
[----:B------:R-:W-:Y:S05]  /*53f0*/  BSYNC B0 ;  /* 0x0000000000007941 */ /* 0x000fea0003800000 */
.L_x_6959:
        /* <DEDUP_REMOVED lines=15> */
.L_x_6962:
[----:B------:R-:W-:Y:S05]  /*54f0*/  BSYNC B0 ;  /* 0x0000000000007941 */ /* 0x000fea0003800000 */
.L_x_6961:
[----:B------:R-:W-:Y:S04]  /*5500*/  BSSY B0, `(.L_x_6963) ;  /* 0x000000f000007945 */ /* 0x000fe80003800000 */
[----:B------:R-:W-:Y:S05]  /*5510*/  @P2 BRA `(.L_x_6964) ;  /* 0x0000000000342947 */ /* 0x000fea0003800000 */
[----:B-1--4-:R-:W-:Y:S01]  /*5520*/  IADD3 R21, P2, R16, 0x30, RZ ;  /* 0x0000003010157810 */ /* 0x012fe20007f5e0ff */
        /* <DEDUP_REMOVED lines=12> */
.L_x_6964:
[----:B------:R-:W-:Y:S05]  /*55f0*/  BSYNC B0 ;  /* 0x0000000000007941 */ /* 0x000fea0003800000 */
.L_x_6963:
        /* <DEDUP_REMOVED lines=15> */
.L_x_6966:
[----:B------:R-:W-:Y:S05]  /*56f0*/  BSYNC B0 ;  /* 0x0000000000007941 */ /* 0x000fea0003800000 */
.L_x_6965:
        /* <DEDUP_REMOVED lines=15> */
.L_x_6943:
[----:B---3--:R-:W1:Y:S08]  /*57f0*/  LDC.64 R2, c[0x0][0x870] ;  /* 0x00021c00ff027b82 */ /* 0x008e700000000a00 */
[----:B------:R-:W3:Y:S01]  /*5800*/  LDC.64 R4, c[0x0][0x870] ;  /* 0x00021c00ff047b82 */ /* 0x000ee20000000a00 */
[----:B-1----:R-:W-:-:S07]  /*5810*/  IMAD.WIDE R6, R19, 0x4, R2 ;  /* 0x0000000413067825 */ /* 0x002fce00078e0202 */
[----:B------:R-:W1:Y:S01]  /*5820*/  LDC.64 R2, c[0x0][0x878] ;  /* 0x00021e00ff027b82 */ /* 0x000e620000000a00 */
[----:B---3--:R-:W-:-:S07]  /*5830*/  ISETP.NE.U32.AND P0, PT, R4, RZ, PT ;  /* 0x000000ff0400720c */ /* 0x008fce0003f05070 */
[----:B------:R-:W3:Y:S01]  /*5840*/  LDC R11, c[0x0][0x808] ;  /* 0x00020200ff0b7b82 */ /* 0x000ee20000000800 */
[----:B------:R-:W-:-:S13]  /*5850*/  ISETP.NE.AND.EX P0, PT, R5, RZ, PT, P0 ;  /* 0x000000ff0500720c */ /* 0x000fda0003f05300 */
[----:B------:R-:W4:Y:S01]  /*5860*/  @P0 LDG.E R5, desc[UR38][R6.64] ;  /* 0x0000002606050981 */ /* 0x000f22000c1e1900 */
[----:B-1----:R-:W-:-:S04]  /*5870*/  ISETP.NE.U32.AND P1, PT, R2, RZ, PT ;  /* 0x000000ff0200720c */ /* 0x002fc80003f25070 */
[----:B------:R-:W-:-:S13]  /*5880*/  ISETP.NE.AND.EX P1, PT, R3, RZ, PT, P1 ;  /* 0x000000ff0300720c */ /* 0x000fda0003f25310 */
[----:B------:R-:W1:Y:S02]  /*5890*/  @P1 LDC.64 R2, c[0x0][0x878] ;  /* 0x00021e00ff021b82 */ /* 0x000e640000000a00 */
[----:B-1----:R-:W-:-:S05]  /*58a0*/  @P1 IMAD.WIDE R8, R19, 0x4, R2 ;  /* 0x0000000413081825 */ /* 0x002fca00078e0202 */
[----:B---3--:R1:W5:Y:S01]  /*58b0*/  @P1 LDG.E R11, desc[UR38][R8.64] ;  /* 0x00000026080b1981 */ /* 0x008362000c1e1900 */
[----:B------:R-:W-:Y:S01]  /*58c0*/  CS2R R2, SRZ ;  /* 0x0000000000027805 */ /* 0x000fe2000001ff00 */
[----:B------:R-:W3:Y:S02]  /*58d0*/  S2R R0, SR_TID.X ;  /* 0x0000000000007919 */ /* 0x000ee40000002100 */
[----:B---3--:R-:W-:-:S04]  /*58e0*/  VIADD R0, R0, 0xffffff80 ;  /* 0xffffff8000007836 */ /* 0x008fc80000000000 */
[----:B------:R-:W-:-:S05]  /*58f0*/  IMAD.HI R4, R0, 0x2aaaaaab, RZ ;  /* 0x2aaaaaab00047827 */ /* 0x000fca00078e02ff */
[----:B------:R-:W-:-:S04]  /*5900*/  SHF.R.U32.HI R13, RZ, 0x1f, R4 ;  /* 0x0000001fff0d7819 */ /* 0x000fc80000011604 */
[----:B------:R-:W-:-:S05]  /*5910*/  LEA.HI.SX32 R15, R4, R13, 0x1e ;  /* 0x0000000d040f7211 */ /* 0x000fca00078ff2ff */
[----:B------:R-:W-:Y:S02]  /*5920*/  IMAD R10, R15, -0x18, R0 ;  /* 0xffffffe80f0a7824 */ /* 0x000fe400078e0200 */
[--C-:B----4-:R-:W-:Y:S01]  /*5930*/  @P0 IMAD.MOV.U32 R2, RZ, RZ, R5.reuse ;  /* 0x000000ffff020224 */ /* 0x110fe200078e0005 */
[----:B------:R-:W-:-:S04]  /*5940*/  @P0 SHF.R.S32.HI R3, RZ, 0x1f, R5 ;  /* 0x0000001fff030819 */ /* 0x000fc80000011405 */
[----:B------:R-:W-:Y:S01]  /*5950*/  IADD3 R4, P2, R15, R2, RZ ;  /* 0x000000020f047210 */ /* 0x000fe20007f5e0ff */
[----:B-1----:R-:W-:-:S12]  /*5960*/  @P1 BRA `(.L_x_6967) ;  /* 0x0000000000101947 */ /* 0x002fd80003800000 */
[----:B------:R-:W-:Y:S05]  /*5970*/  @!P0 BRA `(.L_x_6967) ;  /* 0x00000000000c8947 */ /* 0x000fea0003800000 */
[----:B------:R-:W3:Y:S04]  /*5980*/  LDG.E R0, desc[UR38][R6.64] ;  /* 0x0000002606007981 */ /* 0x000ee8000c1e1900 */
[----:B-----5:R-:W3:Y:S02]  /*5990*/  LDG.E R11, desc[UR38][R6.64+0x4] ;  /* 0x00000426060b7981 */ /* 0x020ee4000c1e1900 */
[----:B---3--:R-:W-:-:S07]  /*59a0*/  IMAD.IADD R11, R11, 0x1, -R0 ;  /* 0x000000010b0b7824 */ /* 0x008fce00078e0a00 */
.L_x_6967:
[----:B-----5:R-:W-:Y:S01]  /*59b0*/  IMAD R12, R152, -0x60, R11 ;  /* 0xffffffa0980c7824 */ /* 0x020fe200078e020b */
[----:B------:R-:W-:Y:S01]  /*59c0*/  ULDC.64 UR4, c[0x0][0x820] ;  /* 0x0002080000047ab9 */ /* 0x000fe20000000a00 */
[C---:B------:R-:W-:Y:S01]  /*59d0*/  VIADD R7, R15.reuse, 0x10 ;  /* 0x000000100f077836 */ /* 0x040fe20000000000 */
[----:B------:R-:W-:Y:S01]  /*59e0*/  ULDC UR6, c[0x0][0x80c] ;  /* 0x0002030000067ab9 */ /* 0x000fe20000000800 */
        /* <DEDUP_REMOVED lines=8> */
[C---:B------:R-:W-:Y:S01]  /*5a70*/  VIADD R13, R15.reuse, 0x40 ;  /* 0x000000400f0d7836 */ /* 0x040fe20000000000 */
[----:B------:R-:W-:Y:S01]  /*5a80*/  ISETP.GE.OR P6, PT, R10, UR6, P3 ;  /* 0x000000060a007c0c */ /* 0x000fe20009fc6670 */
[----:B------:R-:W-:Y:S01]  /*5a90*/  BSSY B0, `(.L_x_6968) ;  /* 0x000001c000007945 */ /* 0x000fe20003800000 */
[----:B------:R-:W-:Y:S01]  /*5aa0*/  LEA.HI.X.SX32 R5, R15, R3, 0x1, P2 ;  /* 0x000000030f057211 */ /* 0x000fe200010f0eff */
[----:B------:R-:W-:Y:S01]  /*5ab0*/  IMAD.WIDE.U32 R2, R153, UR4, R10 ;  /* 0x0000000499027c25 */ /* 0x000fe2000f8e000a */
[----:B------:R-:W-:Y:S01]  /*5ac0*/  SEL R14, R0, RZ, !P0 ;  /* 0x000000ff000e7207 */ /* 0x000fe20004000000 */
[----:B------:R-:W-:Y:S01]  /*5ad0*/  ULDC.64 UR4, c[0x0][0x828] ;  /* 0x00020a0000047ab9 */ /* 0x000fe20000000a00 */
[-C--:B------:R-:W-:Y:S01]  /*5ae0*/  ISETP.GE.AND P5, PT, R9, R12.reuse, PT ;  /* 0x0000000c0900720c */ /* 0x080fe20003fa6270 */
[----:B------:R-:W-:Y:S01]  /*5af0*/  VIADD R9, R15, 0x30 ;  /* 0x000000300f097836 */ /* 0x000fe20000000000 */
[----:B------:R-:W-:Y:S01]  /*5b00*/  SEL R19, R19, RZ, !P0 ;  /* 0x000000ff13137207 */ /* 0x000fe20004000000 */
[----:B------:R-:W-:Y:S01]  /*5b10*/  IMAD.IADD R3, R3, 0x1, R7 ;  /* 0x0000000103037824 */ /* 0x000fe200078e0207 */
[-C--:B------:R-:W-:Y:S01]  /*5b20*/  ISETP.GE.AND P1, PT, R13, R12.reuse, PT ;  /* 0x0000000c0d00720c */ /* 0x080fe20003f26270 */
        /* <DEDUP_REMOVED lines=18> */
.L_x_6969:
[----:B------:R-:W-:Y:S05]  /*5c50*/  BSYNC B0 ;  /* 0x0000000000007941 */ /* 0x000fea0003800000 */
.L_x_6968:
        /* <DEDUP_REMOVED lines=16> */
.L_x_6971:
[----:B------:R-:W-:Y:S05]  /*5d60*/  BSYNC B0 ;  /* 0x0000000000007941 */ /* 0x000fea0003800000 */
.L_x_6970:
        /* <DEDUP_REMOVED lines=12> */
[----:B-1-3--:R-:W-:Y:S01]  /*5e30*/  LEA R16, P6, R4, UR4, 0x1 ;  /* 0x0000000404107c11 */ /* 0x00afe2000f8c08ff */
[----:B------:R-:W-:-:S05]  /*5e40*/  IMAD.IADD R5, R5, 0x1, R13 ;  /* 0x0000000105057824 */ /* 0x000fca00078e020d */
[----:B------:R-:W-:-:S05]  /*5e50*/  LEA.HI.X R17, R4, UR5, R5, 0x1, P6 ;  /* 0x0000000504117c11 */ /* 0x000fca000b0f0c05 */
[----:B------:R4:W-:Y:S02]  /*5e60*/  STG.E.128 desc[UR38][R16.64], RZ ;  /* 0x000000ff10007986 */ /* 0x0009e4000c101d26 */
.L_x_6973:
[----:B------:R-:W-:Y:S05]  /*5e70*/  BSYNC B0 ;  /* 0x0000000000007941 */ /* 0x000fea0003800000 */
.L_x_6972:
        /* <DEDUP_REMOVED lines=13> */
[----:B-1-34-:R-:W-:Y:S01]  /*5f50*/  LEA R16, P0, R4, UR4, 0x1 ;  /* 0x0000000404107c11 */ /* 0x01afe2000f8008ff */
[----:B------:R-:W-:-:S05]  /*5f60*/  IMAD.IADD R5, R5, 0x1, R13 ;  /* 0x0000000105057824 */ /* 0x000fca00078e020d */
[----:B------:R-:W-:-:S05]  /*5f70*/  LEA.HI.X R17, R4, UR5, R5, 0x1, P0 ;  /* 0x0000000504117c11 */ /* 0x000fca00080f0c05 */
[----:B------:R1:W-:Y:S02]  /*5f80*/  STG.E.128 desc[UR38][R16.64], RZ ;  /* 0x000000ff10007986 */ /* 0x0003e4000c101d26 */
.L_x_6975:
[----:B------:R-:W-:Y:S05]  /*5f90*/  BSYNC B0 ;  /* 0x0000000000007941 */ /* 0x000fea0003800000 */
.L_x_6974:
        /* <DEDUP_REMOVED lines=16> */
.L_x_6977:
[----:B------:R-:W-:Y:S05]  /*60a0*/  BSYNC B0 ;  /* 0x0000000000007941 */ /* 0x000fea0003800000 */
.L_x_6976:
        /* <DEDUP_REMOVED lines=16> */
.L_x_6979:
[----:B------:R-:W-:Y:S05]  /*61b0*/  BSYNC B0 ;  /* 0x0000000000007941 */ /* 0x000fea0003800000 */
.L_x_6978:
[----:B------:R-:W-:Y:S01]  /*61c0*/  ULDC.64 UR4, c[0x0][0x850] ;  /* 0x0002140000047ab9 */ /* 0x000fe20000000a00 */
[----:B------:R-:W-:Y:S01]  /*61d0*/  ULDC UR6, c[0x0][0x83c] ;  /* 0x00020f0000067ab9 */ /* 0x000fe20000000800 */
[----:B------:R-:W-:Y:S01]  /*61e0*/  IMAD R0, R155, UR4, RZ ;  /* 0x000000049b007c24 */ /* 0x000fe2000f8e02ff */
[C---:B------:R-:W-:Y:S01]  /*61f0*/  ISETP.GE.OR P3, PT, R10.reuse, UR6, P3 ;  /* 0x000000060a007c0c */ /* 0x040fe20009f66670 */
[C---:B------:R-:W-:Y:S01]  /*6200*/  IMAD.WIDE.U32 R4, R153.reuse, UR4, R10 ;  /* 0x0000000499047c25 */ /* 0x040fe2000f8e000a */
[----:B------:R-:W-:Y:S01]  /*6210*/  BSSY B0, `(.L_x_6980) ;  /* 0x0000018000007945 */ /* 0x000fe20003800000 */
[C---:B------:R-:W-:Y:S02]  /*6220*/  ISETP.GE.OR P4, PT, R10.reuse, UR6, P4 ;  /* 0x000000060a007c0c */ /* 0x040fe4000a786670 */
[----:B------:R-:W-:Y:S01]  /*6230*/  IMAD R153, R153, UR5, R0 ;  /* 0x0000000599997c24 */ /* 0x000fe2000f8e0200 */
[----:B------:R-:W-:Y:S01]  /*6240*/  ULDC.64 UR4, c[0x0][0x858] ;  /* 0x0002160000047ab9 */ /* 0x000fe20000000a00 */
[----:B------:R-:W-:Y:S01]  /*6250*/  ISETP.GE.OR P5, PT, R10, UR6, P5 ;  /* 0x000000060a007c0c */ /* 0x000fe2000afa6670 */
[----:B------:R-:W-:Y:S01]  /*6260*/  IMAD R0, R14, UR4, RZ ;  /* 0x000000040e007c24 */ /* 0x000fe2000f8e02ff */
[C---:B------:R-:W-:Y:S01]  /*6270*/  ISETP.GE.OR P2, PT, R10.reuse, UR6, P2 ;  /* 0x000000060a007c0c */ /* 0x040fe20009746670 */
[----:B------:R-:W-:Y:S01]  /*6280*/  IMAD.IADD R5, R5, 0x1, R153 ;  /* 0x0000000105057824 */ /* 0x000fe200078e0299 */
[C---:B------:R-:W-:Y:S01]  /*6290*/  ISETP.GE.OR P1, PT, R10.reuse, UR6, P1 ;  /* 0x000000060a007c0c */ /* 0x040fe20008f26670 */
[C---:B-1----:R-:W-:Y:S01]  /*62a0*/  IMAD R7, R19.reuse, UR5, R0 ;  /* 0x0000000513077c24 */ /* 0x042fe2000f8e0200 */
        /* <DEDUP_REMOVED lines=14> */
.L_x_6981:
[----:B------:R-:W-:Y:S05]  /*6390*/  BSYNC B0 ;  /* 0x0000000000007941 */ /* 0x000fea0003800000 */
.L_x_6980:
        /* <DEDUP_REMOVED lines=15> */
.L_x_6983:
[----:B------:R-:W-:Y:S05]  /*6490*/  BSYNC B0 ;  /* 0x0000000000007941 */ /* 0x000fea0003800000 */
.L_x_6982:
        /* <DEDUP_REMOVED lines=15> */
.L_x_6985:
[----:B------:R-:W-:Y:S05]  /*6590*/  BSYNC B0 ;  /* 0x0000000000007941 */ /* 0x000fea0003800000 */
.L_x_6984:
        /* <DEDUP_REMOVED lines=15> */
.L_x_6987:
[----:B------:R-:W-:Y:S05]  /*6690*/  BSYNC B0 ;  /* 0x0000000000007941 */ /* 0x000fea0003800000 */
.L_x_6986:
        /* <DEDUP_REMOVED lines=15> */
.L_x_6989:
[----:B------:R-:W-:Y:S05]  /*6790*/  BSYNC B0 ;  /* 0x0000000000007941 */ /* 0x000fea0003800000 */
.L_x_6988:
        /* <DEDUP_REMOVED lines=15> */
.L_x_6912:
        /* <DEDUP_REMOVED lines=29> */
.L_x_6991:
[----:B------:R-:W-:Y:S01]  /*6a60*/  ULDC UR9, c[0x0][0x8c4] ;  /* 0x0002310000097ab9 */ /* 0x000fe20000000800 */
[----:B------:R-:W-:Y:S01]  /*6a70*/  UMOV UR7, UR8 ;  /* 0x0000000800077c82 */ /* 0x000fe20008000000 */
[----:B------:R-:W-:-:S11]  /*6a80*/  UISETP.NE.AND UP0, UPT, UR9, 0x1, UPT ;  /* 0x000000010900788c */ /* 0x000fd6000bf05270 */
[----:B------:R-:W-:Y:S02]  /*6a90*/  @UP0 ULDC.64 UR10, c[0x0][0x8c8] ;  /* 0x00023200000a0ab9 */ /* 0x000fe40000000a00 */
[----:B------:R-:W-:-:S04]  /*6aa0*/  UIMAD.WIDE.U32 UR4, UR8, UR10, URZ ;  /* 0x0000000a080472a5 */ /* 0x000fc8000f8e003f */
[----:B------:R-:W-:-:S04]  /*6ab0*/  @UP0 USHF.R.U32.HI UR7, URZ, UR11, UR5 ;  /* 0x0000000b3f070299 */ /* 0x000fc80008011605 */
[----:B------:R-:W-:-:S12]  /*6ac0*/  UIMAD UR4, UR7, UR9, URZ ;  /* 0x00000009070472a4 */ /* 0x000fd8000f8e023f */
.L_x_6992:
        /* <DEDUP_REMOVED lines=23> */
.L_x_6993:
        /* <DEDUP_REMOVED lines=13> */
.L_x_6995:
[----:B------:R-:W-:-:S05]  /*6d10*/  ULDC UR4, c[0x0][0x8ec] ;  /* 0x00023b0000047ab9 */ /* 0x000fca0000000800 */
.L_x_6994:
        /* <DEDUP_REMOVED lines=46> */
.L_x_6996:
        /* <DEDUP_REMOVED lines=13> */
.L_x_6997:
        /* <DEDUP_REMOVED lines=12> */
.L_x_6998:
        /* <DEDUP_REMOVED lines=54> */
.L_x_7001:
[----:B------:R-:W-:Y:S05]  /*74f0*/  BSYNC B0 ;  /* 0x0000000000007941 */ /* 0x000fea0003800000 */
.L_x_7000:
        /* <DEDUP_REMOVED lines=18> */
.L_x_7003:
[----:B------:R-:W-:Y:S05]  /*7620*/  BSYNC B0 ;  /* 0x0000000000007941 */ /* 0x000fea0003800000 */
.L_x_7002:
        /* <DEDUP_REMOVED lines=19> */
.L_x_7005:
[----:B------:R-:W-:Y:S05]  /*7760*/  BSYNC B0 ;  /* 0x0000000000007941 */ /* 0x000fea0003800000 */
.L_x_7004:
[----:B------:R-:W-:Y:S06]  /*7770*/  BAR.ARV 0xa, 0xa0 ;  /* 0x0282800000007b1d */ /* 0x000fec0000002000 */
[----:B------:R-:W-:Y:S04]  /*7780*/  BSSY B0, `(.L_x_7006) ;  /* 0x0000003000007945 */ /* 0x000fe80003800000 */
[----:B------:R-:W-:Y:S05]  /*7790*/  @!P0 BRA `(.L_x_7007) ;  /* 0x0000000000048947 */ /* 0x000fea0003800000 */
[----:B------:R-:W-:-:S04]  /*77a0*/  DEPBAR.LE SB0, 0x1 ;  /* 0x000080400000791a */ /* 0x000fc80000000000 */
.L_x_7007:
[----:B------:R-:W-:Y:S05]  /*77b0*/  BSYNC B0 ;  /* 0x0000000000007941 */ /* 0x000fea0003800000 */
.L_x_7006:
[----:B------:R-:W-:Y:S06]  /*77c0*/  BAR.ARV 0xb, 0xa0 ;  /* 0x02c2800000007b1d */ /* 0x000fec0000002000 */
[----:B------:R-:W-:Y:S04]  /*77d0*/  BSSY B0, `(.L_x_7008) ;  /* 0x0000003000007945 */ /* 0x000fe80003800000 */
[----:B------:R-:W-:Y:S05]  /*77e0*/  @!P0 BRA `(.L_x_7009) ;  /* 0x0000000000048947 */ /* 0x000fea0003800000 */
[----:B------:R-:W-:-:S04]  /*77f0*/  DEPBAR.LE SB0, 0x0 ;  /* 0x000080000000791a */ /* 0x000fc80000000000 */
.L_x_7009:
[----:B------:R-:W-:Y:S05]  /*7800*/  BSYNC B0 ;  /* 0x0000000000007941 */ /* 0x000fea0003800000 */
.L_x_7008:
[----:B------:R-:W-:Y:S06]  /*7810*/  BAR.ARV 0xc, 0xa0 ;  /* 0x0302800000007b1d */ /* 0x000fec0000002000 */
[----:B------:R-:W-:Y:S01]  /*7820*/  UIADD3 UR20, UR16, 0x1, URZ ;  /* 0x0000000110147890 */ /* 0x000fe2000fffe03f */
[----:B------:R-:W-:Y:S11]  /*7830*/  BRA `(.L_x_7010) ;  /* 0x0000000000047947 */ /* 0x000ff60003800000 */
.L_x_6999:
[----:B------:R-:W-:-:S05]  /*7840*/  UMOV UR20, UR16 ;  /* 0x0000001000147c82 */ /* 0x000fca0008000000 */
.L_x_7010:
        /* <DEDUP_REMOVED lines=26> */
.L_x_7031:
        /* <DEDUP_REMOVED lines=32> */
.L_x_7012:
[----:B------:R-:W-:Y:S05]  /*7bf0*/  BSYNC B0 ;  /* 0x0000000000007941 */ /* 0x000fea0003800000 */
.L_x_7011:
        /* <DEDUP_REMOVED lines=12> */
.L_x_7014:
[----:B------:R-:W-:Y:S05]  /*7cc0*/  BSYNC B0 ;  /* 0x0000000000007941 */ /* 0x000fea0003800000 */
.L_x_7013:
        /* <DEDUP_REMOVED lines=13> */
.L_x_7016:
[----:B------:R-:W-:Y:S05]  /*7da0*/  BSYNC B0 ;  /* 0x0000000000007941 */ /* 0x000fea0003800000 */
.L_x_7015:
[----:B------:R-:W-:Y:S06]  /*7db0*/  BAR.ARV 0xa, 0xa0 ;  /* 0x0282800000007b1d */ /* 0x000fec0000002000 */
[----:B------:R-:W-:Y:S04]  /*7dc0*/  BSSY B0, `(.L_x_7017) ;  /* 0x0000003000007945 */ /* 0x000fe80003800000 */
[----:B------:R-:W-:Y:S05]  /*7dd0*/  @!P0 BRA `(.L_x_7018) ;  /* 0x0000000000048947 */ /* 0x000fea0003800000 */
[----:B------:R-:W-:-:S04]  /*7de0*/  DEPBAR.LE SB0, 0x1 ;  /* 0x000080400000791a */ /* 0x000fc80000000000 */
.L_x_7018:
[----:B------:R-:W-:Y:S05]  /*7df0*/  BSYNC B0 ;  /* 0x0000000000007941 */ /* 0x000fea0003800000 */
.L_x_7017:
[----:B------:R-:W-:Y:S06]  /*7e00*/  BAR.ARV 0xb, 0xa0 ;  /* 0x02c2800000007b1d */ /* 0x000fec0000002000 */
[----:B------:R-:W-:Y:S04]  /*7e10*/  BSSY B0, `(.L_x_7019) ;  /* 0x0000003000007945 */ /* 0x000fe80003800000 */
[----:B------:R-:W-:Y:S05]  /*7e20*/  @!P0 BRA `(.L_x_7020) ;  /* 0x0000000000048947 */ /* 0x000fea0003800000 */
[----:B------:R-:W-:-:S04]  /*7e30*/  DEPBAR.LE SB0, 0x0 ;  /* 0x000080000000791a */ /* 0x000fc80000000000 */
.L_x_7020:
[----:B------:R-:W-:Y:S05]  /*7e40*/  BSYNC B0 ;  /* 0x0000000000007941 */ /* 0x000fea0003800000 */
.L_x_7019:
        /* <DEDUP_REMOVED lines=13> */
.L_x_7022:
[----:B------:R-:W-:Y:S05]  /*7f20*/  BSYNC B0 ;  /* 0x0000000000007941 */ /* 0x000fea0003800000 */
.L_x_7021:
        /* <DEDUP_REMOVED lines=12> */
.L_x_7024:
[----:B------:R-:W-:Y:S05]  /*7ff0*/  BSYNC B0 ;  /* 0x0000000000007941 */ /* 0x000fea0003800000 */
.L_x_7023:
        /* <DEDUP_REMOVED lines=13> */
.L_x_7026:
[----:B------:R-:W-:Y:S05]  /*80d0*/  BSYNC B0 ;  /* 0x0000000000007941 */ /* 0x000fea0003800000 */
.L_x_7025:
[----:B------:R-:W-:Y:S06]  /*80e0*/  BAR.ARV 0xa, 0xa0 ;  /* 0x0282800000007b1d */ /* 0x000fec0000002000 */
[----:B------:R-:W-:Y:S04]  /*80f0*/  BSSY B0, `(.L_x_7027) ;  /* 0x0000003000007945 */ /* 0x000fe80003800000 */
[----:B------:R-:W-:Y:S05]  /*8100*/  @!P0 BRA `(.L_x_7028) ;  /* 0x0000000000048947 */ /* 0x000fea0003800000 */
[----:B------:R-:W-:-:S04]  /*8110*/  DEPBAR.LE SB0, 0x1 ;  /* 0x000080400000791a */ /* 0x000fc80000000000 */
.L_x_7028:
[----:B------:R-:W-:Y:S05]  /*8120*/  BSYNC B0 ;  /* 0x0000000000007941 */ /* 0x000fea0003800000 */
.L_x_7027:
[----:B------:R-:W-:Y:S01]  /*8130*/  UIADD3 UR20, UR20, 0x2, URZ ;  /* 0x0000000214147890 */ /* 0x000fe2000fffe03f */
[----:B------:R-:W-:Y:S06]  /*8140*/  BAR.ARV 0xb, 0xa0 ;  /* 0x02c2800000007b1d */ /* 0x000fec0000002000 */
[----:B------:R-:W-:Y:S01]  /*8150*/  UISETP.GE.AND UP0, UPT, UR20, UR7, UPT ;  /* 0x000000071400728c */ /* 0x000fe2000bf06270 */
[----:B------:R-:W-:Y:S04]  /*8160*/  BSSY B0, `(.L_x_7029) ;  /* 0x0000003000007945 */ /* 0x000fe80003800000 */
[----:B------:R-:W-:Y:S06]  /*8170*/  @!P0 BRA `(.L_x_7030) ;  /* 0x0000000000048947 */ /* 0x000fec0003800000 */
[----:B------:R-:W-:-:S04]  /*8180*/  DEPBAR.LE SB0, 0x0 ;  /* 0x000080000000791a */ /* 0x000fc80000000000 */
.L_x_7030:
[----:B------:R-:W-:Y:S05]  /*8190*/  BSYNC B0 ;  /* 0x0000000000007941 */ /* 0x000fea0003800000 */
.L_x_7029:
[----:B------:R-:W-:Y:S06]  /*81a0*/  BAR.ARV 0xc, 0xa0 ;  /* 0x0302800000007b1d */ /* 0x000fec0000002000 */
[----:B------:R-:W-:Y:S01]  /*81b0*/  PLOP3.LUT P1, PT, PT, PT, UP0, 0x80, 0x0 ;  /* 0x000000000000781c */ /* 0x000fe20003f2f008 */
[----:B------:R-:W-:Y:S02]  /*81c0*/  UIADD3 UR47, UR47, 0x6000, URZ ;  /* 0x000060002f2f7890 */ /* 0x000fe4000fffe03f */
[----:B------:R-:W-:-:S10]  /*81d0*/  UIADD3 UR6, UR6, 0x6000, URZ ;  /* 0x0000600006067890 */ /* 0x000fd4000fffe03f */
[----:B------:R-:W-:Y:S05]  /*81e0*/  @!P1 BRA `(.L_x_7031) ;  /* 0xfffffff800009947 */ /* 0x000fea000383ffff */
[----:B------:R-:W-:Y:S05]  /*81f0*/  BRA `(.L_x_6919) ;  /* 0x0000002c00387947 */ /* 0x000fea0003800000 */
.L_x_6990:
        /* <DEDUP_REMOVED lines=21> */
.L_x_7032:
[----:B------:R-:W1:Y:S01]  /*8350*/  LDC R3, c[0x0][0x8c4] ;  /* 0x00023100ff037b82 */ /* 0x000e620000000800 */
[----:B------:R-:W-:Y:S01]  /*8360*/  IMAD.MOV.U32 R0, RZ, RZ, R5 ;  /* 0x000000ffff007224 */ /* 0x000fe200078e0005 */
[----:B-1----:R-:W-:-:S13]  /*8370*/  ISETP.NE.AND P0, PT, R3, 0x1, PT ;  /* 0x000000010300780c */ /* 0x002fda0003f05270 */
[----:B------:R-:W1:Y:S02]  /*8380*/  @P0 LDC.64 R6, c[0x0][0x8c8] ;  /* 0x00023200ff060b82 */ /* 0x000e640000000a00 */
[----:B-1----:R-:W-:-:S05]  /*8390*/  @P0 IMAD.HI.U32 R4, R5, R6, RZ ;  /* 0x0000000605040227 */ /* 0x002fca00078e00ff */
[----:B------:R-:W-:-:S05]  /*83a0*/  @P0 SHF.R.U32.HI R0, RZ, R7, R4 ;  /* 0x00000007ff000219 */ /* 0x000fca0000011604 */
[----:B------:R-:W-:-:S07]  /*83b0*/  IMAD R3, R0, R3, RZ ;  /* 0x0000000300037224 */ /* 0x000fce00078e02ff */
.L_x_7033:
        /* <DEDUP_REMOVED lines=23> */
.L_x_7034:
        /* <DEDUP_REMOVED lines=10> */
.L_x_7036:
[----:B------:R-:W2:Y:S02]  /*85d0*/  LDC R4, c[0x0][0x8ec] ;  /* 0x00023b00ff047b82 */ /* 0x000ea40000000800 */
.L_x_7035:
        /* <DEDUP_REMOVED lines=50> */
.L_x_7038:
        /* <DEDUP_REMOVED lines=11> */
.L_x_7039:
[----:B------:R-:W-:Y:S05]  /*89b0*/  @!P0 BRA `(.L_x_7040) ;  /* 0x00000000000c8947 */ /* 0x000fea0003800000 */
[----:B------:R-:W2:Y:S04]  /*89c0*/  LDG.E R5, desc[UR38][R2.64] ;  /* 0x0000002602057981 */ /* 0x000ea8000c1e1900 */
[----:B------:R-:W2:Y:S02]  /*89d0*/  LDG.E R4, desc[UR38][R2.64+0x4] ;  /* 0x0000042602047981 */ /* 0x000ea4000c1e1900 */
[----:B--2---:R-:W-:-:S07]  /*89e0*/  IMAD.IADD R4, R4, 0x1, -R5 ;  /* 0x0000000104047824 */ /* 0x004fce00078e0a05 */
.L_x_7040:
        /* <DEDUP_REMOVED lines=73> */
.L_x_7069:
        /* <DEDUP_REMOVED lines=9> */
.L_x_7043:
        /* <DEDUP_REMOVED lines=112> */
.L_x_7054:
[----:B-1----:R-:W-:-:S05]  /*9610*/  IMAD.MOV.U32 R6, RZ, RZ, 0x1 ;  /* 0x00000001ff067424 */ /* 0x002fca00078e00ff */
[----:B------:R-:W-:-:S04]  /*9620*/  SHF.L.U32 R6, R6, 0x1f, RZ ;  /* 0x0000001f06067819 */ /* 0x000fc800000006ff */
[----:B------:R-:W1:Y:S02]  /*9630*/  SYNCS.PHASECHK.TRANS64.TRYWAIT P1, [R0+URZ+0x36438], R6 ;  /* 0x03643806000075a7 */ /* 0x000e64000802017f */
[----:B-1----:R-:W-:Y:S05]  /*9640*/  @!P1 BRA `(.L_x_7046) ;  /* 0x0000001800989947 */ /* 0x002fea0003800000 */
.L_x_7070:
[----:B------:R-:W-:Y:S05]  /*9650*/  @P0 BRA `(.L_x_7047) ;  /* 0x0000000000140947 */ /* 0x000fea0003800000 */
[----:B------:R-:W-:Y:S01]  /*9660*/  ISETP.NE.AND P1, PT, R18, RZ, PT ;  /* 0x000000ff1200720c */ /* 0x000fe20003f25270 */
[----:B------:R-:W-:-:S04]  /*9670*/  IMAD.MOV.U32 R3, RZ, RZ, 0x6100 ;  /* 0x00006100ff037424 */ /* 0x000fc800078e00ff */
[----:B------:R2:W-:Y:S08]  /*9680*/  SYNCS.ARRIVE.TRANS64 RZ, [R0+URZ+0x36430], R3 ;  /* 0x0364300300ff79a7 */ /* 0x0005f0000800003f */
[----:B------:R-:W-:Y:S05]  /*9690*/  @!P1 BRA `(.L_x_7047) ;  /* 0x0000000000049947 */ /* 0x000fea0003800000 */
[----:B------:R-:W-:Y:S01]  /*96a0*/  BPT.TRAP 0x1 ;  /* 0x000000040000795c */ /* 0x000fe20000300000 */
.L_x_7047:
        /* <DEDUP_REMOVED lines=48> */
.L_x_7071:
[----:B------:R-:W-:Y:S05]  /*99b0*/  @P0 BRA `(.L_x_7049) ;  /* 0x0000000000140947 */ /* 0x000fea0003800000 */
[----:B------:R-:W-:Y:S01]  /*99c0*/  ISETP.NE.AND P1, PT, R18, RZ, PT ;  /* 0x000000ff1200720c */ /* 0x000fe20003f25270 */
[----:B--2---:R-:W-:-:S04]  /*99d0*/  IMAD.MOV.U32 R3, RZ, RZ, 0x6100 ;  /* 0x00006100ff037424 */ /* 0x004fc800078e00ff */
[----:B------:R3:W-:Y:S08]  /*99e0*/  SYNCS.ARRIVE.TRANS64 RZ, [R0+URZ+0x36418], R3 ;  /* 0x0364180300ff79a7 */ /* 0x0007f0000800003f */
[----:B------:R-:W-:Y:S05]  /*99f0*/  @!P1 BRA `(.L_x_7049) ;  /* 0x0000000000049947 */ /* 0x000fea0003800000 */
[----:B------:R-:W-:Y:S01]  /*9a00*/  BPT.TRAP 0x1 ;  /* 0x000000040000795c */ /* 0x000fe20000300000 */
.L_x_7049:
        /* <DEDUP_REMOVED lines=47> */
.L_x_7072:
        /* <DEDUP_REMOVED lines=8> */
.L_x_7051:
        /* <DEDUP_REMOVED lines=37> */
.L_x_7074:
[----:B------:R-:W-:Y:S05]  /*9fd0*/  @P0 BRA `(.L_x_7053) ;  /* 0x0000000000140947 */ /* 0x000fea0003800000 */
[----:B------:R-:W-:Y:S01]  /*9fe0*/  ISETP.NE.AND P1, PT, R18, RZ, PT ;  /* 0x000000ff1200720c */ /* 0x000fe20003f25270 */
[----:B--2---:R-:W-:-:S04]  /*9ff0*/  IMAD.MOV.U32 R5, RZ, RZ, 0x6100 ;  /* 0x00006100ff057424 */ /* 0x004fc800078e00ff */
[----:B------:R3:W-:Y:S08]  /*a000*/  SYNCS.ARRIVE.TRANS64 RZ, [R0+URZ+0x36410], R5 ;  /* 0x0364100500ff79a7 */ /* 0x0007f0000800003f */
[----:B------:R-:W-:Y:S05]  /*a010*/  @!P1 BRA `(.L_x_7053) ;  /* 0x0000000000049947 */ /* 0x000fea0003800000 */
[----:B------:R-:W-:Y:S01]  /*a020*/  BPT.TRAP 0x1 ;  /* 0x000000040000795c */ /* 0x000fe20000300000 */
.L_x_7053:
        /* <DEDUP_REMOVED lines=44> */
.L_x_7045:
[----:B------:R-:W-:Y:S01]  /*a2f0*/  ISETP.NE.AND P1, PT, R20, RZ, PT ;  /* 0x000000ff1400720c */ /* 0x000fe20003f25270 */
[----:B------:R-:W-:Y:S02]  /*a300*/  IMAD.MOV.U32 R16, RZ, RZ, 0x1 ;  /* 0x00000001ff107424 */ /* 0x000fe400078e00ff */
[----:B------:R-:W-:-:S10]  /*a310*/  IMAD.MOV.U32 R5, RZ, RZ, R14 ;  /* 0x000000ffff057224 */ /* 0x000fd400078e000e */
[----:B------:R-:W-:Y:S05]  /*a320*/  @!P1 BRA `(.L_x_7044) ;  /* 0x00000004008c9947 */ /* 0x000fea0003800000 */
[----:B------:R-:W2:Y:S02]  /*a330*/  SYNCS.PHASECHK.TRANS64.TRYWAIT P1, [R0+URZ+0x36438], R6 ;  /* 0x03643806000075a7 */ /* 0x000ea4000802017f */
[----:B--2---:R-:W-:Y:S05]  /*a340*/  @!P1 BRA `(.L_x_7055) ;  /* 0x0000000c00b89947 */ /* 0x004fea0003800000 */
.L_x_7075:
[----:B------:R-:W-:Y:S05]  /*a350*/  @P0 BRA `(.L_x_7056) ;  /* 0x0000000000140947 */ /* 0x000fea0003800000 */
[----:B------:R-:W-:Y:S01]  /*a360*/  ISETP.NE.AND P1, PT, R18, RZ, PT ;  /* 0x000000ff1200720c */ /* 0x000fe20003f25270 */
[----:B------:R-:W-:-:S04]  /*a370*/  IMAD.MOV.U32 R5, RZ, RZ, 0x6100 ;  /* 0x00006100ff057424 */ /* 0x000fc800078e00ff */
[----:B------:R3:W-:Y:S08]  /*a380*/  SYNCS.ARRIVE.TRANS64 RZ, [R0+URZ+0x36430], R5 ;  /* 0x0364300500ff79a7 */ /* 0x0007f0000800003f */
[----:B------:R-:W-:Y:S05]  /*a390*/  @!P1 BRA `(.L_x_7056) ;  /* 0x0000000000049947 */ /* 0x000fea0003800000 */
[----:B------:R-:W-:Y:S01]  /*a3a0*/  BPT.TRAP 0x1 ;  /* 0x000000040000795c */ /* 0x000fe20000300000 */
.L_x_7056:
        /* <DEDUP_REMOVED lines=42> */
.L_x_7076:
[----:B------:R-:W-:Y:S01]  /*a650*/  IMAD.MOV.U32 R16, RZ, RZ, RZ ;  /* 0x000000ffff107224 */ /* 0x000fe200078e00ff */
[----:B------:R-:W-:Y:S06]  /*a660*/  @P0 BRA `(.L_x_7058) ;  /* 0x0000000000140947 */ /* 0x000fec0003800000 */
[----:B------:R-:W-:Y:S01]  /*a670*/  ISETP.NE.AND P1, PT, R18, RZ, PT ;  /* 0x000000ff1200720c */ /* 0x000fe20003f25270 */
[----:B-1----:R-:W-:-:S04]  /*a680*/  IMAD.MOV.U32 R5, RZ, RZ, 0x6100 ;  /* 0x00006100ff057424 */ /* 0x002fc800078e00ff */
[----:B------:R2:W-:Y:S08]  /*a690*/  SYNCS.ARRIVE.TRANS64 RZ, [R0+URZ+0x36418], R5 ;  /* 0x0364180500ff79a7 */ /* 0x0005f0000800003f */
[----:B------:R-:W-:Y:S05]  /*a6a0*/  @!P1 BRA `(.L_x_7058) ;  /* 0x0000000000049947 */ /* 0x000fea0003800000 */
[----:B------:R-:W-:Y:S01]  /*a6b0*/  BPT.TRAP 0x1 ;  /* 0x000000040000795c */ /* 0x000fe20000300000 */
.L_x_7058:
        /* <DEDUP_REMOVED lines=42> */
.L_x_7044:
[----:B------:R-:W-:-:S04]  /*a960*/  SHF.L.U32 R3, R16, 0x1f, RZ ;  /* 0x0000001f10037819 */ /* 0x000fc800000006ff */
[----:B------:R-:W2:Y:S02]  /*a970*/  SYNCS.PHASECHK.TRANS64.TRYWAIT P1, [R0+URZ+0x36438], R3 ;  /* 0x03643803000075a7 */ /* 0x000ea4000802017f */
[----:B--2---:R-:W-:Y:S05]  /*a980*/  @!P1 BRA `(.L_x_7059) ;  /* 0x0000000800509947 */ /* 0x004fea0003800000 */
.L_x_7077:
[----:B------:R-:W-:Y:S05]  /*a990*/  @P0 BRA `(.L_x_7060) ;  /* 0x0000000000180947 */ /* 0x000fea0003800000 */
[----:B------:R-:W3:Y:S01]  /*a9a0*/  S2R R2, SR_TID.X ;  /* 0x0000000000027919 */ /* 0x000ee20000002100 */
[----:B--2---:R-:W-:-:S04]  /*a9b0*/  IMAD.MOV.U32 R3, RZ, RZ, 0x6100 ;  /* 0x00006100ff037424 */ /* 0x004fc800078e00ff */
[----:B------:R4:W-:Y:S01]  /*a9c0*/  SYNCS.ARRIVE.TRANS64 RZ, [R0+URZ+0x36430], R3 ;  /* 0x0364300300ff79a7 */ /* 0x0009e2000800003f */
[----:B---3--:R-:W-:-:S13]  /*a9d0*/  LOP3.LUT P0, RZ, R2, 0x1f, RZ, 0xc0, !PT ;  /* 0x0000001f02ff7812 */ /* 0x008fda000780c0ff */
[----:B----4-:R-:W-:Y:S05]  /*a9e0*/  @!P0 BRA `(.L_x_7060) ;  /* 0x0000000000048947 */ /* 0x010fea0003800000 */
[----:B------:R-:W-:Y:S01]  /*a9f0*/  BPT.TRAP 0x1 ;  /* 0x000000040000795c */ /* 0x000fe20000300000 */
.L_x_7060:
        /* <DEDUP_REMOVED lines=44> */
.L_x_7041:
[----:B------:R-:W-:Y:S05]  /*acc0*/  BSYNC B0 ;  /* 0x0000000000007941 */ /* 0x000fea0003800000 */
.L_x_7037:
[----:B------:R-:W-:-:S03]  /*acd0*/  UMOV UR7, 0xffffffff ;  /* 0xffffffff00077882 */ /* 0x000fc60000000000 */
[----:B------:R-:W-:Y:S05]  /*ace0*/  BRA.DIV UR7, `(.L_x_7061) ;  /* 0x00000006078c7947 */ /* 0x000fea000b800000 */
[----:B------:R-:W-:-:S13]  /*acf0*/  ELECT P6, URZ, PT ;  /* 0x00000000003f782f */ /* 0x000fda00038c0000 */
.L_x_7080:
[----:B------:R-:W-:Y:S05]  /*ad00*/  @!P6 BRA `(.L_x_6919) ;  /* 0x000000000074e947 */ /* 0x000fea0003800000 */
[----:B-12---:R-:W2:Y:S02]  /*ad10*/  LDL.LU R0, [R1] ;  /* 0x0000000001007983 */ /* 0x006ea40000300800 */
[----:B--2---:R-:W-:-:S04]  /*ad20*/  LOP3.LUT R0, R0, 0x2, RZ, 0xfc, !PT ;  /* 0x0000000200007812 */ /* 0x004fc800078efcff */
[----:B------:R-:W-:-:S13]  /*ad30*/  ISETP.NE.AND P2, PT, R0, 0x3, PT ;  /* 0x000000030000780c */ /* 0x000fda0003f45270 */
[----:B------:R-:W-:Y:S05]  /*ad40*/  @!P2 BRA `(.L_x_7062) ;  /* 0x000000000004a947 */ /* 0x000fea0003800000 */
[----:B------:R-:W-:Y:S01]  /*ad50*/  BPT.TRAP 0x1 ;  /* 0x000000040000795c */ /* 0x000fe20000300000 */
.L_x_7062:
        /* <DEDUP_REMOVED lines=15> */
.L_x_7081:
[----:B------:R-:W2:Y:S02]  /*ae50*/  SYNCS.PHASECHK.TRANS64.TRYWAIT P0, [R3+URZ], R2 ;  /* 0x00000002030075a7 */ /* 0x000ea4000800017f */
[----:B--2---:R-:W-:Y:S05]  /*ae60*/  @!P0 BRA `(.L_x_7064) ;  /* 0x0000000400608947 */ /* 0x004fea0003800000 */
.L_x_7082:
[----:B------:R-:W-:Y:S05]  /*ae70*/  @!P2 BRA `(.L_x_7065) ;  /* 0x000000000004a947 */ /* 0x000fea0003800000 */
[----:B------:R-:W-:Y:S01]  /*ae80*/  BPT.TRAP 0x1 ;  /* 0x000000040000795c */ /* 0x000fe20000300000 */
.L_x_7065:
[----:B------:R-:W-:-:S07]  /*ae90*/  SHF.L.U32 R16, R16, 0x1f, RZ ;  /* 0x0000001f10107819 */ /* 0x000fce00000006ff */
.L_x_7066:
[----:B---3--:R3:W4:Y:S02]  /*aea0*/  SYNCS.PHASECHK.TRANS64.TRYWAIT P0, [R9+URZ+0x36438], R16 ;  /* 0x03643810090075a7 */ /* 0x008724000800017f */
[----:B----4-:R-:W-:Y:S05]  /*aeb0*/  @!P0 NANOSLEEP.SYNCS 0x989680 ;  /* 0x009896800000895d */ /* 0x010fea0003900000 */
[----:B------:R-:W4:Y:S02]  /*aec0*/  @!P0 SYNCS.PHASECHK.TRANS64 P0, [R9+URZ+0x36438], R16 ;  /* 0x03643810090085a7 */ /* 0x000f24000800007f */
[----:B----4-:R-:W-:Y:S05]  /*aed0*/  @!P0 BRA `(.L_x_7066) ;  /* 0xfffffffc00f08947 */ /* 0x010fea000383ffff */
.L_x_6919:
[----:B------:R-:W-:Y:S05]  /*aee0*/  BSYNC B6 ;  /* 0x0000000000067941 */ /* 0x000fea0003800000 */
.L_x_6911:
[----:B------:R-:W-:Y:S05]  /*aef0*/  EXIT ;  /* 0x000000000000794d */ /* 0x000fea0003800000 */
.L_x_6929:
[----:B------:R-:W-:Y:S02]  /*af00*/  IMAD.MOV.U32 R12, RZ, RZ, RZ ;  /* 0x000000ffff0c7224 */ /* 0x000fe400078e00ff */
[----:B------:R-:W-:Y:S02]  /*af10*/  IMAD.MOV.U32 R11, RZ, RZ, 0x1f ;  /* 0x0000001fff0b7424 */ /* 0x000fe400078e00ff */
[----:B------:R-:W-:-:S07]  /*af20*/  IMAD.MOV.U32 R15, RZ, RZ, -0x1 ;  /* 0xffffffffff0f7424 */ /* 0x000fce00078e00ff */
[----:B--2---:R-:W-:Y:S05]  /*af30*/  WARPSYNC.COLLECTIVE R15, `(.L_x_7067) ;  /* 0x000000000f087348 */ /* 0x004fea0003c00000 */
[----:B------:R1:W3:Y:S02]  /*af40*/  SHFL.IDX P6, R14, R13, R12, R11 ;  /* 0x0000000c0d0e7389 */ /* 0x0002e400000c000b */
[----:B-123--:R-:W-:Y:S01]  /*af50*/  ENDCOLLECTIVE ;  /* 0x000000000000791b */ /* 0x00efe20003800000 */
.L_x_7067:
[----:B------:R-:W-:Y:S05]  /*af60*/  BRA `(.L_x_7068) ;  /* 0xffffff6400907947 */ /* 0x000fea000383ffff */
.L_x_6931:
[----:B---3--:R3:W4:Y:S02]  /*af70*/  SYNCS.PHASECHK.TRANS64.TRYWAIT P0, [R156+URZ+0x36400], R15 ;  /* 0x0364000f9c0075a7 */ /* 0x008724000800017f */
[----:B----4-:R-:W-:Y:S05]  /*af80*/  @!P0 NANOSLEEP.SYNCS 0x989680 ;  /* 0x009896800000895d */ /* 0x010fea0003900000 */
[----:B------:R-:W4:Y:S02]  /*af90*/  @!P0 SYNCS.PHASECHK.TRANS64 P0, [R156+URZ+0x36400], R15 ;  /* 0x0364000f9c0085a7 */ /* 0x000f24000800007f */
[----:B----4-:R-:W-:Y:S05]  /*afa0*/  @!P0 BRA `(.L_x_6931) ;  /* 0xfffffffc00f08947 */ /* 0x010fea000383ffff */
[----:B------:R-:W-:Y:S05]  /*afb0*/  BRA `(.L_x_6930) ;  /* 0xffffff6400d07947 */ /* 0x000fea000383ffff */
.L_x_6935:
[----:B----4-:R4:W1:Y:S02]  /*afc0*/  SYNCS.PHASECHK.TRANS64.TRYWAIT P1, [R3+URZ+0x36410], R12 ;  /* 0x0364100c030075a7 */ /* 0x010864000802017f */
[----:B-1----:R-:W-:Y:S05]  /*afd0*/  @!P1 NANOSLEEP.SYNCS 0x989680 ;  /* 0x009896800000995d */ /* 0x002fea0003900000 */
[----:B------:R-:W1:Y:S02]  /*afe0*/  @!P1 SYNCS.PHASECHK.TRANS64 P1, [R3+URZ+0x36410], R12 ;  /* 0x0364100c030095a7 */ /* 0x000e64000802007f */
[----:B-1----:R-:W-:Y:S05]  /*aff0*/  @!P1 BRA `(.L_x_6935) ;  /* 0xfffffffc00f09947 */ /* 0x002fea000383ffff */
[----:B------:R-:W-:Y:S05]  /*b000*/  BRA `(.L_x_6934) ;  /* 0xffffff6c00847947 */ /* 0x000fea000383ffff */
.L_x_6939:
[----:B------:R1:W1:Y:S02]  /*b010*/  SYNCS.PHASECHK.TRANS64.TRYWAIT P1, [R156+URZ+0x36430], R15 ;  /* 0x0364300f9c0075a7 */ /* 0x000264000802017f */
[----:B-1----:R-:W-:Y:S05]  /*b020*/  @!P1 NANOSLEEP.SYNCS 0x989680 ;  /* 0x009896800000995d */ /* 0x002fea0003900000 */
[----:B------:R-:W1:Y:S02]  /*b030*/  @!P1 SYNCS.PHASECHK.TRANS64 P1, [R156+URZ+0x36430], R15 ;  /* 0x0364300f9c0095a7 */ /* 0x000e64000802007f */
[----:B-1----:R-:W-:Y:S05]  /*b040*/  @!P1 BRA `(.L_x_6939) ;  /* 0xfffffffc00f09947 */ /* 0x002fea000383ffff */
[----:B------:R-:W-:Y:S05]  /*b050*/  BRA `(.L_x_6938) ;  /* 0xffffff7400287947 */ /* 0x000fea000383ffff */
.L_x_7042:
[----:B-1----:R1:W2:Y:S02]  /*b060*/  SYNCS.PHASECHK.TRANS64.TRYWAIT P1, [R0+URZ+0x36420], R6 ;  /* 0x03642006000075a7 */ /* 0x0022a4000802017f */
[----:B--2---:R-:W-:Y:S05]  /*b070*/  @!P1 NANOSLEEP.SYNCS 0x989680 ;  /* 0x009896800000995d */ /* 0x004fea0003900000 */
[----:B------:R-:W2:Y:S02]  /*b080*/  @!P1 SYNCS.PHASECHK.TRANS64 P1, [R0+URZ+0x36420], R6 ;  /* 0x03642006000095a7 */ /* 0x000ea4000802007f */
[----:B--2---:R-:W-:Y:S05]  /*b090*/  @!P1 BRA `(.L_x_7042) ;  /* 0xfffffffc00f09947 */ /* 0x004fea000383ffff */
[----:B------:R-:W-:Y:S05]  /*b0a0*/  BRA `(.L_x_7069) ;  /* 0xffffffdc00747947 */ /* 0x000fea000383ffff */
.L_x_7046:
[----:B-1----:R1:W2:Y:S02]  /*b0b0*/  SYNCS.PHASECHK.TRANS64.TRYWAIT P1, [R0+URZ+0x36438], R6 ;  /* 0x03643806000075a7 */ /* 0x0022a4000802017f */
[----:B--2---:R-:W-:Y:S05]  /*b0c0*/  @!P1 NANOSLEEP.SYNCS 0x989680 ;  /* 0x009896800000995d */ /* 0x004fea0003900000 */
[----:B------:R-:W2:Y:S02]  /*b0d0*/  @!P1 SYNCS.PHASECHK.TRANS64 P1, [R0+URZ+0x36438], R6 ;  /* 0x03643806000095a7 */ /* 0x000ea4000802007f */
[----:B--2---:R-:W-:Y:S05]  /*b0e0*/  @!P1 BRA `(.L_x_7046) ;  /* 0xfffffffc00f09947 */ /* 0x004fea000383ffff */
[----:B------:R-:W-:Y:S05]  /*b0f0*/  BRA `(.L_x_7070) ;  /* 0xffffffe400547947 */ /* 0x000fea000383ffff */
.L_x_7048:
[----:B--2---:R2:W3:Y:S02]  /*b100*/  SYNCS.PHASECHK.TRANS64.TRYWAIT P1, [R0+URZ+0x36428], R3 ;  /* 0x03642803000075a7 */ /* 0x0044e4000802017f */
[----:B---3--:R-:W-:Y:S05]  /*b110*/  @!P1 NANOSLEEP.SYNCS 0x989680 ;  /* 0x009896800000995d */ /* 0x008fea0003900000 */
[----:B------:R-:W3:Y:S02]  /*b120*/  @!P1 SYNCS.PHASECHK.TRANS64 P1, [R0+URZ+0x36428], R3 ;  /* 0x03642803000095a7 */ /* 0x000ee4000802007f */
[----:B---3--:R-:W-:Y:S05]  /*b130*/  @!P1 BRA `(.L_x_7048) ;  /* 0xfffffffc00f09947 */ /* 0x008fea000383ffff */
[----:B------:R-:W-:Y:S05]  /*b140*/  BRA `(.L_x_7071) ;  /* 0xffffffe800187947 */ /* 0x000fea000383ffff */
.L_x_7050:
        /* <DEDUP_REMOVED lines=8> */
.L_x_7052:
[----:B------:R-:W-:-:S07]  /*b1d0*/  SHF.L.U32 R5, R7, 0x1f, RZ ;  /* 0x0000001f07057819 */ /* 0x000fce00000006ff */
.L_x_7073:
[----:B--2---:R2:W3:Y:S02]  /*b1e0*/  SYNCS.PHASECHK.TRANS64.TRYWAIT P1, [R0+URZ+0x36420], R5 ;  /* 0x03642005000075a7 */ /* 0x0044e4000802017f */
[----:B---3--:R-:W-:Y:S05]  /*b1f0*/  @!P1 NANOSLEEP.SYNCS 0x989680 ;  /* 0x009896800000995d */ /* 0x008fea0003900000 */
[----:B------:R-:W3:Y:S02]  /*b200*/  @!P1 SYNCS.PHASECHK.TRANS64 P1, [R0+URZ+0x36420], R5 ;  /* 0x03642005000095a7 */ /* 0x000ee4000802007f */
[----:B---3--:R-:W-:Y:S05]  /*b210*/  @!P1 BRA `(.L_x_7073) ;  /* 0xfffffffc00f09947 */ /* 0x008fea000383ffff */
[----:B------:R-:W-:Y:S05]  /*b220*/  BRA `(.L_x_7074) ;  /* 0xffffffec00687947 */ /* 0x000fea000383ffff */
.L_x_7055:
[----:B--2---:R2:W3:Y:S02]  /*b230*/  SYNCS.PHASECHK.TRANS64.TRYWAIT P1, [R0+URZ+0x36438], R6 ;  /* 0x03643806000075a7 */ /* 0x0044e4000802017f */
[----:B---3--:R-:W-:Y:S05]  /*b240*/  @!P1 NANOSLEEP.SYNCS 0x989680 ;  /* 0x009896800000995d */ /* 0x008fea0003900000 */
[----:B------:R-:W3:Y:S02]  /*b250*/  @!P1 SYNCS.PHASECHK.TRANS64 P1, [R0+URZ+0x36438], R6 ;  /* 0x03643806000095a7 */ /* 0x000ee4000802007f */
[----:B---3--:R-:W-:Y:S05]  /*b260*/  @!P1 BRA `(.L_x_7055) ;  /* 0xfffffffc00f09947 */ /* 0x008fea000383ffff */
[----:B------:R-:W-:Y:S05]  /*b270*/  BRA `(.L_x_7075) ;  /* 0xfffffff000347947 */ /* 0x000fea000383ffff */
.L_x_7057:
[----:B-1----:R1:W2:Y:S02]  /*b280*/  SYNCS.PHASECHK.TRANS64.TRYWAIT P1, [R0+URZ+0x36428], R5 ;  /* 0x03642805000075a7 */ /* 0x0022a4000802017f */
[----:B--2---:R-:W-:Y:S05]  /*b290*/  @!P1 NANOSLEEP.SYNCS 0x989680 ;  /* 0x009896800000995d */ /* 0x004fea0003900000 */
[----:B------:R-:W2:Y:S02]  /*b2a0*/  @!P1 SYNCS.PHASECHK.TRANS64 P1, [R0+URZ+0x36428], R5 ;  /* 0x03642805000095a7 */ /* 0x000ea4000802007f */
[----:B--2---:R-:W-:Y:S05]  /*b2b0*/  @!P1 BRA `(.L_x_7057) ;  /* 0xfffffffc00f09947 */ /* 0x004fea000383ffff */
[----:B------:R-:W-:Y:S05]  /*b2c0*/  BRA `(.L_x_7076) ;  /* 0xfffffff000e07947 */ /* 0x000fea000383ffff */
.L_x_7059:
[----:B--2---:R2:W3:Y:S02]  /*b2d0*/  SYNCS.PHASECHK.TRANS64.TRYWAIT P1, [R0+URZ+0x36438], R3 ;  /* 0x03643803000075a7 */ /* 0x0044e4000802017f */
[----:B---3--:R-:W-:Y:S05]  /*b2e0*/  @!P1 NANOSLEEP.SYNCS 0x989680 ;  /* 0x009896800000995d */ /* 0x008fea0003900000 */
[----:B------:R-:W3:Y:S02]  /*b2f0*/  @!P1 SYNCS.PHASECHK.TRANS64 P1, [R0+URZ+0x36438], R3 ;  /* 0x03643803000095a7 */ /* 0x000ee4000802007f */
[----:B---3--:R-:W-:Y:S05]  /*b300*/  @!P1 BRA `(.L_x_7059) ;  /* 0xfffffffc00f09947 */ /* 0x008fea000383ffff */
[----:B------:R-:W-:Y:S05]  /*b310*/  BRA `(.L_x_7077) ;  /* 0xfffffff4009c7947 */ /* 0x000fea000383ffff */
.L_x_7061:
[----:B------:R-:W-:Y:S01]  /*b320*/  BSSY B0, `(.L_x_7078) ;  /* 0x0000006000007945 */ /* 0x000fe20003800000 */
[----:B------:R-:W-:-:S07]  /*b330*/  IMAD.MOV.U32 R15, RZ, RZ, -0x1 ;  /* 0xffffffffff0f7424 */ /* 0x000fce00078e00ff */
[----:B-12---:R-:W-:Y:S05]  /*b340*/  WARPSYNC.COLLECTIVE R15, `(.L_x_7079) ;  /* 0x000000000f0c7348 */ /* 0x006fea0003c00000 */
[----:B------:R-:W-:Y:S02]  /*b350*/  ELECT P6, UR62, PT ;  /* 0x00000000003e782f */ /* 0x000fe400038c0000 */
[----:B------:R-:W-:Y:S01]  /*b360*/  MOV R14, UR62 ;  /* 0x0000003e000e7c02 */ /* 0x000fe20008000f00 */
[----:B-12---:R-:W-:Y:S10]  /*b370*/  ENDCOLLECTIVE ;  /* 0x000000000000791b */ /* 0x006ff40003800000 */
.L_x_7079:
[----:B------:R-:W-:Y:S05]  /*b380*/  BSYNC B0 ;  /* 0x0000000000007941 */ /* 0x000fea0003800000 */
.L_x_7078:
[----:B------:R-:W-:Y:S05]  /*b390*/  BRA `(.L_x_7080) ;  /* 0xfffffff800587947 */ /* 0x000fea000383ffff */
.L_x_7063:
[----:B-1----:R1:W2:Y:S02]  /*b3a0*/  SYNCS.PHASECHK.TRANS64.TRYWAIT P0, [R7+URZ], R0 ;  /* 0x00000000070075a7 */ /* 0x0022a4000800017f */
[----:B--2---:R-:W-:Y:S05]  /*b3b0*/  @!P0 NANOSLEEP.SYNCS 0x989680 ;  /* 0x009896800000895d */ /* 0x004fea0003900000 */
[----:B------:R-:W2:Y:S02]  /*b3c0*/  @!P0 SYNCS.PHASECHK.TRANS64 P0, [R7+URZ], R0 ;  /* 0x00000000070085a7 */ /* 0x000ea4000800007f */
[----:B--2---:R-:W-:Y:S05]  /*b3d0*/  @!P0 BRA `(.L_x_7063) ;  /* 0xfffffffc00f08947 */ /* 0x004fea000383ffff */
[----:B------:R-:W-:Y:S05]  /*b3e0*/  BRA `(.L_x_7081) ;  /* 0xfffffff800987947 */ /* 0x000fea000383ffff */
.L_x_7064:
[----:B--2---:R2:W3:Y:S02]  /*b3f0*/  SYNCS.PHASECHK.TRANS64.TRYWAIT P0, [R3+URZ], R2 ;  /* 0x00000002030075a7 */ /* 0x0044e4000800017f */
[----:B---3--:R-:W-:Y:S05]  /*b400*/  @!P0 NANOSLEEP.SYNCS 0x989680 ;  /* 0x009896800000895d */ /* 0x008fea0003900000 */
[----:B------:R-:W3:Y:S02]  /*b410*/  @!P0 SYNCS.PHASECHK.TRANS64 P0, [R3+URZ], R2 ;  /* 0x00000002030085a7 */ /* 0x000ee4000800007f */
[----:B---3--:R-:W-:Y:S05]  /*b420*/  @!P0 BRA `(.L_x_7064) ;  /* 0xfffffffc00f08947 */ /* 0x008fea000383ffff */
[----:B------:R-:W-:Y:S05]  /*b430*/  BRA `(.L_x_7082) ;  /* 0xfffffff8008c7947 */ /* 0x000fea000383ffff */
.L_x_7083:
        /* <DEDUP_REMOVED lines=12> */
.L_x_7694:


//--------------------- .text._ZN7cutlass13device_kernelIN5flash11enable_sm90INS1_16FlashAttnBwdSm90INS1_25CollectiveMainloopBwdSm90ILi2ELi1ELi1EN4cute5tupleIJNS5_1CILi1EEES8_S8_EEENS6_IJNS7_ILi64EEENS7_ILi96EEENS7_ILi192EEEEEENS_6half_tEfNS_4arch4Sm90ELb1ELb0ELb0ELb1ELb1ELb0ELb1ELb0ELi3ELi1ELi1ELi1ELb0EEENS1_21CollectiveEpilogueBwdISD_SE_SG_Li384ELb1ELb1ELi3EEENS1_25SingleTileBwdLPTSchedulerILb1ELi96ELb1EEEEEEEEEvNT_6ParamsE --------------------------
	.section	.text._ZN7cutlass13device_kernelIN5flash11enable_sm90INS1_16FlashAttnBwdSm90INS1_25CollectiveMainloopBwdSm90ILi2ELi1ELi1EN4cute5tupleIJNS5_1CILi1EEES8_S8_EEENS6_IJNS7_ILi64EEENS7_ILi96EEENS7_ILi192EEEEEENS_6half_tEfNS_4arch4Sm90ELb1ELb0ELb0ELb1ELb1ELb0ELb1ELb0ELi3ELi1ELi1ELi1ELb0EEENS1_21CollectiveEpilogueBwdISD_SE_SG_Li384ELb1ELb1ELi3EEENS1_25SingleTileBwdLPTSchedulerILb1ELi96ELb1EEEEEEEEEvNT_6ParamsE,"ax",@progbits
	.align	128
.text._ZN7cutlass13device_kernelIN5flash11enable_sm90INS1_16FlashAttnBwdSm90INS1_25CollectiveMainloopBwdSm90ILi2ELi1ELi1EN4cute5tupleIJNS5_1CILi1EEES8_S8_EEENS6_IJNS7_ILi64EEENS7_ILi96EEENS7_ILi192EEEEEENS_6half_tEfNS_4arch4Sm90ELb1ELb0ELb0ELb1ELb1ELb0ELb1ELb0ELi3ELi1ELi1ELi1ELb0EEENS1_21CollectiveEpilogueBwdISD_SE_SG_Li384ELb1ELb1ELi3EEENS1_25SingleTileBwdLPTSchedulerILb1ELi96ELb1EEEEEEEEEvNT_6ParamsE:
        .type           _ZN7cutlass13device_kernelIN5flash11enable_sm90INS1_16FlashAttnBwdSm90INS1_25CollectiveMainloopBwdSm90ILi2ELi1ELi1EN4cute5tupleIJNS5_1CILi1EEES8_S8_EEENS6_IJNS7_ILi64EEENS7_ILi96EEENS7_ILi192EEEEEENS_6half_tEfNS_4arch4Sm90ELb1ELb0ELb0ELb1ELb1ELb0ELb1ELb0ELi3ELi1ELi1ELi1ELb0EEENS1_21CollectiveEpilogueBwdISD_SE_SG_Li384ELb1ELb1ELi3EEENS1_25SingleTileBwdLPTSchedulerILb1ELi96ELb1EEEEEEEEEvNT_6ParamsE,@function
        .size           _ZN7cutlass13device_kernelIN5flash11enable_sm90INS1_16FlashAttnBwdSm90INS1_25CollectiveMainloopBwdSm90ILi2ELi1ELi1EN4cute5tupleIJNS5_1CILi1EEES8_S8_EEENS6_IJNS7_ILi64EEENS7_ILi96EEENS7_ILi192EEEEEENS_6half_tEfNS_4arch4Sm90ELb1ELb0ELb0ELb1ELb1ELb0ELb1ELb0ELi3ELi1ELi1ELi1ELb0EEENS1_21CollectiveEpilogueBwdISD_SE_SG_Li384ELb1ELb1ELi3EEENS1_25SingleTileBwdLPTSchedulerILb1ELi96ELb1EEEEEEEEEvNT_6ParamsE,(.L_x_7695 - _ZN7cutlass13device_kernelIN5flash11enable_sm90INS1_16FlashAttnBwdSm90INS1_25CollectiveMainloopBwdSm90ILi2ELi1ELi1EN4cute5tupleIJNS5_1CILi1EEES8_S8_EEENS6_IJNS7_ILi64EEENS7_ILi96EEENS7_ILi192EEEEEENS_6half_tEfNS_4arch4Sm90ELb1ELb0ELb0ELb1ELb1ELb0ELb1ELb0ELi3ELi1ELi1ELi1ELb0EEENS1_21CollectiveEpilogueBwdISD_SE_SG_Li384ELb1ELb1ELi3EEENS1_25SingleTileBwdLPTSchedulerILb1ELi96ELb1EEEEEEEEEvNT_6ParamsE)
        .other          _ZN7cutlass13device_kernelIN5flash11enable_sm90INS1_16FlashAttnBwdSm90INS1_25CollectiveMainloopBwdSm90ILi2ELi1ELi1EN4cute5tupleIJNS5_1CILi1EEES8_S8_EEENS6_IJNS7_ILi64EEENS7_ILi96EEENS7_ILi192EEEEEENS_6half_tEfNS_4arch4Sm90ELb1ELb0ELb0ELb1ELb1ELb0ELb1ELb0ELi3ELi1ELi1ELi1ELb0EEENS1_21CollectiveEpilogueBwdISD_SE_SG_Li384ELb1ELb1ELi3EEENS1_25SingleTileBwdLPTSchedulerILb1ELi96ELb1EEEEEEEEEvNT_6ParamsE,@"STO_CUDA_ENTRY STV_DEFAULT"
_ZN7cutlass13device_kernelIN5flash11enable_sm90INS1_16FlashAttnBwdSm90INS1_25CollectiveMainloopBwdSm90ILi2ELi1ELi1EN4cute5tupleIJNS5_1CILi1EEES8_S8_EEENS6_IJNS7_ILi64EEENS7_ILi96EEENS7_ILi192EEEEEENS_6half_tEfNS_4arch4Sm90ELb1ELb0ELb0ELb1ELb1ELb0ELb1ELb0ELi3ELi1ELi1ELi1ELb0EEENS1_21CollectiveEpilogueBwdISD_SE_SG_Li384ELb1ELb1ELi3EEENS1_25SingleTileBwdLPTSchedulerILb1ELi96ELb1EEEEEEEEEvNT_6ParamsE:
        /* <DEDUP_REMOVED lines=23> */
.L_x_7085:
[----:B------:R-:W-:Y:S05]  /*0170*/  BSYNC B0 ;  /* 0x0000000000007941 */ /* 0x000fea0003800000 */
.L_x_7084:
        /* <DEDUP_REMOVED lines=34> */
.L_x_7086:
        /* <DEDUP_REMOVED lines=20> */
.L_x_7087:
        /* <DEDUP_REMOVED lines=9> */
.L_x_7090:
        /* <DEDUP_REMOVED lines=32> */
.L_x_7091:
[----:B------:R-:W-:Y:S01]  /*0770*/  ULDC UR8, c[0x0][0x8c4] ;  /* 0x0002310000087ab9 */ /* 0x000fe20000000800 */
[----:B------:R-:W-:Y:S01]  /*0780*/  UMOV UR7, UR9 ;  /* 0x0000000900077c82 */ /* 0x000fe20008000000 */
[----:B------:R-:W-:-:S11]  /*0790*/  UISETP.NE.AND UP0, UPT, UR8, 0x1, UPT ;  /* 0x000000010800788c */ /* 0x000fd6000bf05270 */
[----:B------:R-:W-:Y:S02]  /*07a0*/  @UP0 ULDC.64 UR10, c[0x0][0x8c8] ;  /* 0x00023200000a0ab9 */ /* 0x000fe40000000a00 */
[----:B------:R-:W-:-:S04]  /*07b0*/  UIMAD.WIDE.U32 UR4, UR9, UR10, URZ ;  /* 0x0000000a090472a5 */ /* 0x000fc8000f8e003f */
[----:B------:R-:W-:-:S04]  /*07c0*/  @UP0 USHF.R.U32.HI UR7, URZ, UR11, UR5 ;  /* 0x0000000b3f070299 */ /* 0x000fc80008011605 */
[----:B------:R-:W-:-:S12]  /*07d0*/  UIMAD UR4, UR7, UR8, URZ ;  /* 0x00000008070472a4 */ /* 0x000fd8000f8e023f */
.L_x_7092:
        /* <DEDUP_REMOVED lines=14> */
[----:B------:R-:W-:Y:S01]  /*08c0*/  IMAD R152, R152, R3, UR4 ;  /* 0x0000000498987e24 */ /* 0x000fe2000f8e0203 */
[----:B------:R-:W-:Y:S06]  /*08d0*/  @!P0 BRA `(.L_x_7093) ;  /* 0x0000000000108947 */ /* 0x000fec0003800000 */
[----:B------:R-:W1:Y:S02]  /*08e0*/  LDC.64 R2, c[0x0][0x8f8] ;  /* 0x00023e00ff027b82 */ /* 0x000e640000000a00 */
[----:B-1----:R-:W-:-:S05]  /*08f0*/  IMAD.WIDE R2, R19, 0x4, R2 ;  /* 0x0000000413027825 */ /* 0x002fca00078e0202 */
[----:B------:R2:W5:Y:S01]  /*0900*/  LDG.E R0, desc[UR38][R2.64] ;  /* 0x0000002602007981 */ /* 0x000562000c1e1900 */
[----:B------:R-:W-:Y:S05]  /*0910*/  BRA `(.L_x_7094) ;  /* 0x00000000002c7947 */ /* 0x000fea0003800000 */
.L_x_7093:
        /* <DEDUP_REMOVED lines=10> */
.L_x_7095:
[----:B------:R-:W1:Y:S02]  /*09c0*/  LDC R0, c[0x0][0x8ec] ;  /* 0x00023b00ff007b82 */ /* 0x000e640000000800 */
.L_x_7094:
[----:B-1---5:R-:W-:-:S04]  /*09d0*/  VIADD R0, R0, 0x5f ;  /* 0x0000005f00007836 */ /* 0x022fc80000000000 */
[----:B------:R-:W-:-:S05]  /*09e0*/  IMAD.HI R0, R0, 0x2aaaaaab, RZ ;  /* 0x2aaaaaab00007827 */ /* 0x000fca00078e02ff */
[----:B--2---:R-:W-:-:S04]  /*09f0*/  SHF.R.U32.HI R3, RZ, 0x1f, R0 ;  /* 0x0000001fff037819 */ /* 0x004fc80000011600 */
[----:B------:R-:W-:-:S04]  /*0a00*/  LEA.HI.SX32 R3, R0, R3, 0x1c ;  /* 0x0000000300037211 */ /* 0x000fc800078fe2ff */
[----:B------:R-:W-:Y:S01]  /*0a10*/  ISETP.GT.AND P0, PT, R3, UR7, PT ;  /* 0x0000000703007c0c */ /* 0x000fe2000bf04270 */
[----:B------:R-:W-:-:S03]  /*0a20*/  ULOP3.LUT UR7, URZ, UR7, URZ, 0x33, !UPT ;  /* 0x000000073f077292 */ /* 0x000fc6000f8e333f */
[----:B------:R-:W-:-:S03]  /*0a30*/  SEL R19, R19, 0xffffffff, P0 ;  /* 0xffffffff13137807 */ /* 0x000fc60000000000 */
[----:B------:R-:W-:Y:S01]  /*0a40*/  VIADD R153, R3, UR7 ;  /* 0x0000000703997c36 */ /* 0x000fe20008000000 */
        /* <DEDUP_REMOVED lines=9> */
[----:B--2---:R-:W-:-:S05]  /*0ae0*/  IMAD.WIDE R2, R19, 0x4, R2 ;  /* 0x0000000413027825 */ /* 0x004fca00078e0202 */
[----:B------:R2:W5:Y:S01]  /*0af0*/  LDG.E R17, desc[UR38][R2.64] ;  /* 0x0000002602117981 */ /* 0x000562000c1e1900 */
[----:B------:R-:W-:Y:S05]  /*0b00*/  BRA `(.L_x_7098) ;  /* 0x0000000000287947 */ /* 0x000fea0003800000 */
.L_x_7097:
        /* <DEDUP_REMOVED lines=10> */
.L_x_7098:
[----:B------:R-:W-:Y:S02]  /*0bb0*/  ULDC.64 UR4, c[0x0][0x788] ;  /* 0x0001e20000047ab9 */ /* 0x000fe40000000a00 */
[----:B------:R-:W-:-:S04]  /*0bc0*/  ISETP.NE.U32.AND P0, PT, RZ, UR4, PT ;  /* 0x00000004ff007c0c */ /* 0x000fc8000bf05070 */
[----:B------:R-:W-:-:S13]  /*0bd0*/  ISETP.NE.AND.EX P0, PT, RZ, UR5, PT, P0 ;  /* 0x00000005ff007c0c */ /* 0x000fda000bf05300 */
[----:B------:R-:W-:Y:S05]  /*0be0*/  @!P0 BRA `(.L_x_7099) ;  /* 0x0000000000108947 */ /* 0x000fea0003800000 */
[----:B-1----:R-:W1:Y:S02]  /*0bf0*/  LDC.64 R22, c[0x0][0x788] ;  /* 0x0001e200ff167b82 */ /* 0x002e640000000a00 */
[----:B-1----:R-:W-:-:S06]  /*0c00*/  IMAD.WIDE R22, R19, 0x4, R22 ;  /* 0x0000000413167825 */ /* 0x002fcc00078e0216 */
[----:B------:R4:W5:Y:S01]  /*0c10*/  LDG.E R22, desc[UR38][R22.64] ;  /* 0x0000002616167981 */ /* 0x000962000c1e1900 */
[----:B------:R-:W-:Y:S05]  /*0c20*/  BRA `(.L_x_7100) ;  /* 0x0000000000247947 */ /* 0x000fea0003800000 */
.L_x_7099:
        /* <DEDUP_REMOVED lines=9> */
.L_x_7100:
[----:B-1-3-5:R-:W-:Y:S01]  /*0cc0*/  IMAD.IADD R0, R17, 0x1, -R22 ;  /* 0x0000000111007824 */ /* 0x02afe200078e0a16 */
[----:B------:R-:W-:Y:S01]  /*0cd0*/  ULDC UR4, c[0x0][0x74c] ;  /* 0x0001d30000047ab9 */ /* 0x000fe20000000800 */
[----:B------:R-:W-:Y:S02]  /*0ce0*/  PLOP3.LUT P0, PT, PT, PT, PT, 0x80, 0x0 ;  /* 0x000000000000781c */ /* 0x000fe40003f0f070 */
[----:B------:R-:W-:Y:S01]  /*0cf0*/  CS2R R70, SRZ ;  /* 0x0000000000467805 */ /* 0x000fe2000001ff00 */
[----:B--2---:R-:W-:Y:S01]  /*0d00*/  IMAD R2, R153, 0x60, R0 ;  /* 0x0000006099027824 */ /* 0x004fe200078e0200 */
        /* <DEDUP_REMOVED lines=81> */
[----:B--2-4-:R-:W-:Y:S05]  /*1220*/  CALL.ABS.NOINC R14 ;  /* 0x000000000e007343 */ /* 0x014fea0003c00000 */
.L_x_7103:
        /* <DEDUP_REMOVED lines=15> */
.L_x_7102:
        /* <DEDUP_REMOVED lines=20> */
.L_x_7105:
        /* <DEDUP_REMOVED lines=15> */
.L_x_7104:
        /* <DEDUP_REMOVED lines=8> */
.L_x_7263:
        /* <DEDUP_REMOVED lines=21> */
.L_x_7107:
[----:B------:R-:W3:Y:S01]  /*1720*/  LDL.LU R20, [R1] ;  /* 0x0000000001147983 */ /* 0x000ee20000300800 */
[----:B------:R-:W-:Y:S01]  /*1730*/  LEA.HI R0, R3, R2, RZ, 0x2 ;  /* 0x0000000203007211 */ /* 0x000fe200078f10ff */
[----:B------:R-:W-:Y:S01]  /*1740*/  IMAD R14, R8, -0x3, R13 ;  /* 0xfffffffd080e7824 */ /* 0x000fe200078e020d */
[----:B------:R-:W-:Y:S01]  /*1750*/  LEA.HI R8, R9, R9, RZ, 0x1 ;  /* 0x0000000909087211 */ /* 0x000fe200078f08ff */
[----:B------:R-:W-:Y:S01]  /*1760*/  IMAD.IADD R12, R6, 0x1, -R11 ;  /* 0x00000001060c7824 */ /* 0x000fe200078e0a0b */
[----:B------:R-:W-:Y:S01]  /*1770*/  SHF.R.S32.HI R5, RZ, 0x2, R0 ;  /* 0x00000002ff057819 */ /* 0x000fe20000011400 */
[----:B------:R-:W-:Y:S01]  /*1780*/  IMAD R22, R153, -0x60, R22 ;  /* 0xffffffa099167824 */ /* 0x000fe200078e0216 */
[----:B------:R-:W-:Y:S02]  /*1790*/  SHF.R.S32.HI R6, RZ, 0x1f, R0 ;  /* 0x0000001fff067819 */ /* 0x000fe40000011400 */
[----:B------:R-:W-:Y:S02]  /*17a0*/  CS2R R70, SRZ ;  /* 0x0000000000467805 */ /* 0x000fe4000001ff00 */
[----:B--2---:R-:W-:-:S02]  /*17b0*/  LOP3.LUT R15, R0, 0x7ffffffc, RZ, 0xc0, !PT ;  /* 0x7ffffffc000f7812 */ /* 0x004fc400078ec0ff */
        /* <DEDUP_REMOVED lines=20> */
[C---:B------:R-:W-:Y:S01]  /*1900*/  IMAD.SHL.U32 R0, R11.reuse, 0x40, RZ ;  /* 0x000000400b007824 */ /* 0x040fe200078e00ff */
[----:B------:R-:W-:Y:S01]  /*1910*/  LOP3.LUT P0, RZ, R11, 0x2, RZ, 0xc0, !PT ;  /* 0x000000020bff7812 */ /* 0x000fe2000780c0ff */
[----:B------:R-:W-:Y:S01]  /*1920*/  IMAD.IADD R9, R9, 0x1, -R8 ;  /* 0x0000000109097824 */ /* 0x000fe200078e0a08 */
[----:B------:R-:W-:Y:S01]  /*1930*/  LOP3.LUT R6, R6, 0xfffffff8, RZ, 0xc0, !PT ;  /* 0xfffffff806067812 */ /* 0x000fe200078ec0ff */
[----:B------:R-:W-:Y:S01]  /*1940*/  IMAD R10, R13, 0x800, R10 ;  /* 0x000008000d0a7824 */ /* 0x000fe200078e020a */
[----:B------:R-:W-:Y:S01]  /*1950*/  LOP3.LUT R0, R0, 0xc0, RZ, 0xc0, !PT ;  /* 0x000000c000007812 */ /* 0x000fe200078ec0ff */
[----:B------:R-:W-:Y:S01]  /*1960*/  IMAD R8, R14, 0x10, R15 ;  /* 0x000000100e087824 */ /* 0x000fe200078e020f */
[----:B------:R-:W-:Y:S01]  /*1970*/  LEA.HI R3, R3, R2, RZ, 0x5 ;  /* 0x0000000203037211 */ /* 0x000fe200078f28ff */
[----:B------:R-:W-:Y:S01]  /*1980*/  IMAD R9, R9, 0x20, R10 ;  /* 0x0000002009097824 */ /* 0x000fe200078e020a */
[----:B------:R-:W-:Y:S01]  /*1990*/  LOP3.LUT R7, R0, 0x8, R7, 0xf8, !PT ;  /* 0x0000000800077812 */ /* 0x000fe200078ef807 */
[----:B------:R-:W-:Y:S01]  /*19a0*/  IMAD R14, R13, 0x400, R2 ;  /* 0x000004000d0e7824 */ /* 0x000fe200078e0202 */
[----:B------:R-:W-:Y:S01]  /*19b0*/  SHF.R.U32.HI R0, RZ, 0x3, R0 ;  /* 0x00000003ff007819 */ /* 0x000fe20000011600 */
[----:B------:R-:W-:Y:S01]  /*19c0*/  IMAD R12, R12, 0x200, R9 ;  /* 0x000002000c0c7824 */ /* 0x000fe200078e0209 */
[----:B------:R-:W-:Y:S01]  /*19d0*/  IADD3 R17, -R17, 0x1, R22 ;  /* 0x0000000111117810 */ /* 0x000fe20007ffe116 */
[----:B------:R-:W-:Y:S01]  /*19e0*/  IMAD.SHL.U32 R8, R8, 0x2, RZ ;  /* 0x0000000208087824 */ /* 0x000fe200078e00ff */
[----:B------:R-:W-:Y:S01]  /*19f0*/  LOP3.LUT R7, R7, R0, RZ, 0x3c, !PT ;  /* 0x0000000007077212 */ /* 0x000fe200078e3cff */
[----:B------:R-:W-:Y:S01]  /*1a00*/  IMAD.SHL.U32 R0, R14, 0x4, RZ ;  /* 0x000000040e007824 */ /* 0x000fe200078e00ff */
[----:B------:R-:W-:Y:S01]  /*1a10*/  SHF.R.S32.HI R3, RZ, 0x5, R3 ;  /* 0x00000005ff037819 */ /* 0x000fe20000011403 */
[----:B------:R-:W-:Y:S01]  /*1a20*/  IMAD.IADD R6, R5, 0x1, -R6 ;  /* 0x0000000105067824 */ /* 0x000fe200078e0a06 */
[----:B------:R-:W-:Y:S01]  /*1a30*/  CS2R R56, SRZ ;  /* 0x0000000000387805 */ /* 0x000fe2000001ff00 */
[----:B------:R-:W-:Y:S01]  /*1a40*/  IMAD.IADD R11, R12, 0x1, R7 ;  /* 0x000000010c0b7824 */ /* 0x000fe200078e0207 */
[----:B------:R-:W-:Y:S01]  /*1a50*/  CS2R R54, SRZ ;  /* 0x0000000000367805 */ /* 0x000fe2000001ff00 */
[----:B------:R-:W-:Y:S01]  /*1a60*/  IMAD.MOV.U32 R12, RZ, RZ, 0x20 ;  /* 0x00000020ff0c7424 */ /* 0x000fe200078e00ff */
[----:B------:R-:W-:Y:S01]  /*1a70*/  CS2R R52, SRZ ;  /* 0x0000000000347805 */ /* 0x000fe2000001ff00 */
[--C-:B------:R-:W-:Y:S01]  /*1a80*/  IMAD.IADD R9, R22, 0x1, -R8.reuse ;  /* 0x0000000116097824 */ /* 0x100fe200078e0a08 */
[----:B------:R-:W-:Y:S01]  /*1a90*/  LEA R11, R11, UR36, 0x1 ;  /* 0x000000240b0b7c11 */ /* 0x000fe2000f8e08ff */
[----:B------:R-:W-:Y:S01]  /*1aa0*/  IMAD.IADD R8, R17, 0x1, -R8 ;  /* 0x0000000111087824 */ /* 0x000fe200078e0a08 */
[----:B------:R-:W-:Y:S01]  /*1ab0*/  SEL R12, R12, 0xffffffe0, !P0 ;  /* 0xffffffe00c0c7807 */ /* 0x000fe20004000000 */
        /* <DEDUP_REMOVED lines=44> */
[----:B---3--:R-:W-:-:S07]  /*1d80*/  LOP3.LUT R10, R20, 0x1, RZ, 0xfc, !PT ;  /* 0x00000001140a7812 */ /* 0x008fce00078efcff */
.L_x_7119:
[----:B------:R-:W-:-:S13]  /*1d90*/  ISETP.NE.AND P0, PT, R10, 0x3, PT ;  /* 0x000000030a00780c */ /* 0x000fda0003f05270 */
[----:B--2---:R-:W-:Y:S05]  /*1da0*/  @!P0 BRA `(.L_x_7109) ;  /* 0x0000000000048947 */ /* 0x004fea0003800000 */
[----:B------:R-:W-:Y:S01]  /*1db0*/  BPT.TRAP 0x1 ;  /* 0x000000040000795c */ /* 0x000fe20000300000 */
.L_x_7109:
[----:B------:R-:W-:Y:S02]  /*1dc0*/  LEA R3, R2, UR36, 0x3 ;  /* 0x0000002402037c11 */ /* 0x000fe4000f8e18ff */
[----:B------:R-:W-:-:S04]  /*1dd0*/  SHF.L.U32 R12, R7, 0x1f, RZ ;  /* 0x0000001f070c7819 */ /* 0x000fc800000006ff */
[----:B------:R2:W3:Y:S01]  /*1de0*/  SYNCS.PHASECHK.TRANS64.TRYWAIT P1, [R3+URZ+0x36410], R12 ;  /* 0x0364100c030075a7 */ /* 0x0004e2000802017f */
[----:B------:R-:W-:Y:S05]  /*1df0*/  @!P0 BRA `(.L_x_7110) ;  /* 0x0000000000048947 */ /* 0x000fea0003800000 */
[----:B------:R-:W-:Y:S01]  /*1e00*/  BPT.TRAP 0x1 ;  /* 0x000000040000795c */ /* 0x000fe20000300000 */
.L_x_7110:
[----:B---3--:R-:W-:Y:S05]  /*1e10*/  @P1 BRA `(.L_x_7111) ;  /* 0x0000000000081947 */ /* 0x008fea0003800000 */
[----:B------:R-:W3:Y:S02]  /*1e20*/  SYNCS.PHASECHK.TRANS64.TRYWAIT P1, [R3+URZ+0x36410], R12 ;  /* 0x0364100c030075a7 */ /* 0x000ee4000802017f */
[----:B---3--:R-:W-:Y:S05]  /*1e30*/  @!P1 BRA `(.L_x_7112) ;  /* 0x0000009800b49947 */ /* 0x008fea0003800000 */
.L_x_7111:
        /* <DEDUP_REMOVED lines=100> */
[----:B-1----:R2:W1:Y:S01]  /*2480*/  LDS R13, [R14+0x30020] ;  /* 0x030020000e0d7984 */ /* 0x0024620000000800 */
[----:B------:R-:W-:Y:S05]  /*2490*/  @!P0 BRA `(.L_x_7113) ;  /* 0x0000000000048947 */ /* 0x000fea0003800000 */
[----:B------:R-:W-:Y:S01]  /*24a0*/  BPT.TRAP 0x1 ;  /* 0x000000040000795c */ /* 0x000fe20000300000 */
.L_x_7113:
[----:B------:R-:W-:-:S04]  /*24b0*/  SHF.L.U32 R15, R5, 0x1f, RZ ;  /* 0x0000001f050f7819 */ /* 0x000fc800000006ff */
[----:B------:R1:W1:Y:S01]  /*24c0*/  SYNCS.PHASECHK.TRANS64.TRYWAIT P1, [UR36+0x36430], R15 ;  /* 0x0364300fff0075a7 */ /* 0x0002620008020164 */
[----:B------:R-:W-:Y:S05]  /*24d0*/  @!P0 BRA `(.L_x_7114) ;  /* 0x0000000000048947 */ /* 0x000fea0003800000 */
[----:B------:R-:W-:Y:S01]  /*24e0*/  BPT.TRAP 0x1 ;  /* 0x000000040000795c */ /* 0x000fe20000300000 */
.L_x_7114:
[----:B-1----:R-:W-:Y:S05]  /*24f0*/  @P1 BRA `(.L_x_7115) ;  /* 0x0000000000081947 */ /* 0x002fea0003800000 */
[----:B------:R-:W1:Y:S02]  /*2500*/  SYNCS.PHASECHK.TRANS64.TRYWAIT P1, [UR36+0x36430], R15 ;  /* 0x0364300fff0075a7 */ /* 0x000e640008020164 */
[----:B-1----:R-:W-:Y:S05]  /*2510*/  @!P1 BRA `(.L_x_7116) ;  /* 0x0000009400109947 */ /* 0x002fea0003800000 */
.L_x_7115:
[----:B------:R-:W-:Y:S01]  /*2520*/  UIADD3 UR5, UR36, 0x2a000, URZ ;  /* 0x0002a00024057890 */ /* 0x000fe2000fffe03f */
[----:B------:R-:W-:Y:S01]  /*2530*/  WARPGROUP.ARRIVE ;  /* 0x00000000000079c5 */ /* 0x000fe20000000000 */
[----:B------:R-:W-:Y:S01]  /*2540*/  UIADD3 UR4, UR4, 0x9000, URZ ;  /* 0x0000900004047890 */ /* 0x000fe2000fffe03f */
[----:B------:R-:W-:Y:S01]  /*2550*/  IMAD R15, R16, 0x40, R6 ;  /* 0x00000040100f7824 */ /* 0x000fe200078e0206 */
[----:B------:R-:W-:Y:S02]  /*2560*/  USHF.R.U32.HI UR6, URZ, 0x4, UR5 ;  /* 0x000000043f067899 */ /* 0x000fe40008011605 */
[----:B------:R-:W-:Y:S02]  /*2570*/  USHF.R.U32.HI UR4, URZ, 0x4, UR4 ;  /* 0x000000043f047899 */ /* 0x000fe40008011604 */
[----:B------:R-:W-:Y:S01]  /*2580*/  ULOP3.LUT UR7, UR6, 0x3fff, URZ, 0xc0, !UPT ;  /* 0x00003fff06077892 */ /* 0x000fe2000f8ec03f */
[----:B--2---:R-:W-:Y:S01]  /*2590*/  VIADDMNMX R14, R15, R8, R9, PT ;  /* 0x000000080f0e7246 */ /* 0x004fe20003800109 */
        /* <DEDUP_REMOVED lines=20> */
[--C-:B---3--:R-:W-:Y:S01]  /*26e0*/  FFMA.FTZ R20, R21, UR40, -R12.reuse ;  /* 0x0000002815147c23 */ /* 0x108fe2000801080c */
        /* <DEDUP_REMOVED lines=12> */
[----:B----4-:R-:W-:Y:S01]  /*27b0*/  FSEL R23, R141, -INF , P4 ;  /* 0xff8000008d177808 */ /* 0x010fe20002000000 */
        /* <DEDUP_REMOVED lines=273> */
.L_x_7117:
        /* <DEDUP_REMOVED lines=60> */
.L_x_7118:
        /* <DEDUP_REMOVED lines=62> */
.L_x_7101:
[----:B------:R-:W-:Y:S05]  /*4070*/  @P0 BRA `(.L_x_7120) ;  /* 0x0000001400e40947 */ /* 0x000fea0003800000 */
[----:B------:R-:W1:Y:S01]  /*4080*/  S2R R0, SR_TID.X ;  /* 0x0000000000007919 */ /* 0x000e620000002100 */
        /* <DEDUP_REMOVED lines=30> */
[----:B--2---:R-:W-:-:S02]  /*4270*/  LEA.HI R3, R7, R0, RZ, 0x3 ;  /* 0x0000000007037211 */ /* 0x004fc400078f18ff */
        /* <DEDUP_REMOVED lines=43> */
[----:B------:R-:W-:Y:S01]  /*4530*/  F2FP.F16.F32.PACK_AB R56, R57, R56 ;  /* 0x000000383938723e */ /* 0x000fe200000000ff */
[----:B------:R-:W2:Y:S01]  /*4540*/  LDC.64 R4, c[0x0][0x878] ;  /* 0x00021e00ff047b82 */ /* 0x000ea20000000a00 */
[----:B------:R-:W-:Y:S01]  /*4550*/  F2FP.F16.F32.PACK_AB R50, R53, R52 ;  /* 0x000000343532723e */ /* 0x000fe200000000ff */
[----:B------:R-:W-:Y:S01]  /*4560*/  STSM.16.MT88.4 [R8+0x1000], R40 ;  /* 0x0010002808007844 */ /* 0x000fe20000004200 */
        /* <DEDUP_REMOVED lines=14> */
[----:B------:R-:W3:Y:S01]  /*4650*/  @P0 LDG.E R3, desc[UR38][R6.64] ;  /* 0x0000002606030981 */ /* 0x000ee2000c1e1900 */
[----:B--2---:R-:W-:Y:S01]  /*4660*/  ISETP.NE.U32.AND P1, PT, R4, RZ, PT ;  /* 0x000000ff0400720c */ /* 0x004fe20003f25070 */
[----:B------:R-:W2:Y:S03]  /*4670*/  LDC R10, c[0x0][0x808] ;  /* 0x00020200ff0a7b82 */ /* 0x000ea60000000800 */
[----:B------:R-:W-:Y:S01]  /*4680*/  ISETP.NE.AND.EX P1, PT, R5, RZ, PT, P1 ;  /* 0x000000ff0500720c */ /* 0x000fe20003f25310 */
[----:B------:R-:W-:-:S05]  /*4690*/  IMAD.HI R9, R0, 0x2aaaaaab, RZ ;  /* 0x2aaaaaab00097827 */ /* 0x000fca00078e02ff */
[----:B-1----:R-:W-:-:S04]  /*46a0*/  SHF.R.U32.HI R8, RZ, 0x1f, R9 ;  /* 0x0000001fff087819 */ /* 0x002fc80000011609 */
[----:B------:R-:W-:-:S03]  /*46b0*/  LEA.HI.SX32 R43, R9, R8, 0x1e ;  /* 0x00000008092b7211 */ /* 0x000fc600078ff2ff */
[----:B------:R-:W1:Y:S02]  /*46c0*/  @P1 LDC.64 R4, c[0x0][0x878] ;  /* 0x00021e00ff041b82 */ /* 0x000e640000000a00 */
[C---:B------:R-:W-:Y:S02]  /*46d0*/  IMAD R0, R43.reuse, -0x18, R0 ;  /* 0xffffffe82b007824 */ /* 0x040fe400078e0200 */
[----:B------:R-:W-:-:S03]  /*46e0*/  IMAD.SHL.U32 R11, R43, 0x40, RZ ;  /* 0x000000402b0b7824 */ /* 0x000fc600078e00ff */
[----:B------:R-:W-:Y:S01]  /*46f0*/  SHF.R.S32.HI R13, RZ, 0x1f, R0 ;  /* 0x0000001fff0d7819 */ /* 0x000fe20000011400 */
[----:B------:R-:W-:Y:S01]  /*4700*/  IMAD.SHL.U32 R2, R0, 0x8, RZ ;  /* 0x0000000800027824 */ /* 0x000fe200078e00ff */
[----:B------:R-:W-:Y:S02]  /*4710*/  LOP3.LUT R11, R11, 0x1c0, RZ, 0xc0, !PT ;  /* 0x000001c00b0b7812 */ /* 0x000fe400078ec0ff */
[----:B------:R-:W-:Y:S02]  /*4720*/  LEA.HI R13, R13, R0, RZ, 0x3 ;  /* 0x000000000d0d7211 */ /* 0x000fe400078f18ff */
[----:B------:R-:W-:Y:S02]  /*4730*/  LOP3.LUT R0, R11, 0x38, R2, 0xf8, !PT ;  /* 0x000000380b007812 */ /* 0x000fe400078ef802 */
[----:B------:R-:W-:Y:S02]  /*4740*/  LEA.HI R8, R9, R8, RZ, 0x1b ;  /* 0x0000000809087211 */ /* 0x000fe400078fd8ff */
[----:B------:R-:W-:-:S02]  /*4750*/  SHF.R.S32.HI R13, RZ, 0x3, R13 ;  /* 0x00000003ff0d7819 */ /* 0x000fc4000001140d */
[----:B------:R-:W-:-:S03]  /*4760*/  SHF.R.U32.HI R11, RZ, 0x3, R11 ;  /* 0x00000003ff0b7819 */ /* 0x000fc6000001160b */
[----:B------:R-:W-:Y:S01]  /*4770*/  IMAD R13, R13, 0xc, R8 ;  /* 0x0000000c0d0d7824 */ /* 0x000fe200078e0208 */
[----:B------:R-:W-:Y:S01]  /*4780*/  LOP3.LUT R0, R0, R11, RZ, 0x3c, !PT ;  /* 0x0000000b00007212 */ /* 0x000fe200078e3cff */
[----:B-1----:R-:W-:Y:S01]  /*4790*/  @P1 IMAD.WIDE R4, R19, 0x4, R4 ;  /* 0x0000000413041825 */ /* 0x002fe200078e0204 */
[----:B------:R-:W-:-:S03]  /*47a0*/  CS2R R16, SRZ ;  /* 0x0000000000107805 */ /* 0x000fc6000001ff00 */
[----:B------:R-:W-:Y:S01]  /*47b0*/  IMAD.U32 R0, R13, 0x200, R0 ;  /* 0x000002000d007824 */ /* 0x000fe200078e0000 */
[----:B--2---:R3:W5:Y:S02]  /*47c0*/  @P1 LDG.E R10, desc[UR38][R4.64] ;  /* 0x00000026040a1981 */ /* 0x004764000c1e1900 */
[----:B---3--:R-:W-:Y:S01]  /*47d0*/  @P0 SHF.R.S32.HI R4, RZ, 0x1f, R3 ;  /* 0x0000001fff040819 */ /* 0x008fe20000011403 */
[----:B------:R-:W-:Y:S06]  /*47e0*/  @P1 BRA `(.L_x_7121) ;  /* 0x0000000000101947 */ /* 0x000fec0003800000 */
[----:B------:R-:W-:Y:S05]  /*47f0*/  @!P0 BRA `(.L_x_7121) ;  /* 0x00000000000c8947 */ /* 0x000fea0003800000 */
[----:B------:R-:W2:Y:S04]  /*4800*/  LDG.E R5, desc[UR38][R6.64] ;  /* 0x0000002606057981 */ /* 0x000ea8000c1e1900 */
[----:B-----5:R-:W2:Y:S02]  /*4810*/  LDG.E R10, desc[UR38][R6.64+0x4] ;  /* 0x00000426060a7981 */ /* 0x020ea4000c1e1900 */
[----:B--2---:R-:W-:-:S07]  /*4820*/  IMAD.IADD R10, R10, 0x1, -R5 ;  /* 0x000000010a0a7824 */ /* 0x004fce00078e0a05 */
.L_x_7121:
[----:B------:R-:W-:Y:S01]  /*4830*/  LEA R0, R0, UR4, 0x1 ;  /* 0x0000000400007c11 */ /* 0x000fe2000f8e08ff */
[----:B------:R-:W-:Y:S01]  /*4840*/  @P0 IMAD.MOV.U32 R16, RZ, RZ, R3 ;  /* 0x000000ffff100224 */ /* 0x000fe200078e0003 */
[----:B------:R-:W-:Y:S01]  /*4850*/  ULDC.64 UR4, c[0x0][0x850] ;  /* 0x0002140000047ab9 */ /* 0x000fe20000000a00 */
[----:B------:R-:W-:Y:S01]  /*4860*/  @P0 IMAD.MOV.U32 R17, RZ, RZ, R4 ;  /* 0x000000ffff110224 */ /* 0x000fe200078e0004 */
[----:B------:R-:W-:Y:S01]  /*4870*/  ULDC UR6, c[0x0][0x83c] ;  /* 0x00020f0000067ab9 */ /* 0x000fe20000000800 */
[----:B-----5:R-:W-:Y:S01]  /*4880*/  IMAD R3, R153, -0x60, R10 ;  /* 0xffffffa099037824 */ /* 0x020fe200078e020a */
[----:B------:R1:W2:Y:S01]  /*4890*/  LDS.128 R28, [R0+0x9800] ;  /* 0x00980000001c7984 */ /* 0x0002a20000000c00 */
[----:B------:R-:W-:Y:S01]  /*48a0*/  IMAD R35, R155, UR4, RZ ;  /* 0x000000049b237c24 */ /* 0x000fe2000f8e02ff */
[C---:B------:R-:W-:Y:S01]  /*48b0*/  IADD3 R16, P1, R43.reuse, R16, RZ ;  /* 0x000000102b107210 */ /* 0x040fe20007f3e0ff */
[----:B------:R-:W-:Y:S01]  /*48c0*/  VIADD R18, R43, 0x10 ;  /* 0x000000102b127836 */ /* 0x000fe20000000000 */
[----:B------:R1:W3:Y:S01]  /*48d0*/  LDS.128 R24, [R0+0x800] ;  /* 0x0008000000187984 */ /* 0x0002e20000000c00 */
[----:B------:R-:W-:Y:S01]  /*48e0*/  VIMNMX R44, R3, 0x60, PT ;  /* 0x00000060032c7848 */ /* 0x000fe20003fe0100 */
[----:B------:R-:W-:Y:S01]  /*48f0*/  VIADD R3, R43, 0x20 ;  /* 0x000000202b037836 */ /* 0x000fe20000000000 */
[----:B------:R-:W-:Y:S01]  /*4900*/  SEL R45, R19, RZ, !P0 ;  /* 0x000000ff132d7207 */ /* 0x000fe20004000000 */
[----:B----4-:R1:W4:Y:S01]  /*4910*/  LDS.128 R20, [R0+0x1000] ;  /* 0x0010000000147984 */ /* 0x0103220000000c00 */
[-C--:B------:R-:W-:Y:S01]  /*4920*/  ISETP.GE.AND P3, PT, R43, R44.reuse, PT ;  /* 0x0000002c2b00720c */ /* 0x080fe20003f66270 */
[----:B------:R-:W-:Y:S01]  /*4930*/  IMAD R37, R152, UR5, R35 ;  /* 0x0000000598257c24 */ /* 0x000fe2000f8e0223 */
[-C--:B------:R-:W-:Y:S01]  /*4940*/  ISETP.GE.AND P5, PT, R3, R44.reuse, PT ;  /* 0x0000002c0300720c */ /* 0x080fe20003fa6270 */
[----:B------:R1:W1:Y:S01]  /*4950*/  LDS.128 R12, [R0+0x1800] ;  /* 0x00180000000c7984 */ /* 0x0002620000000c00 */
[--C-:B------:R-:W-:Y:S01]  /*4960*/  SHF.R.S32.HI R3, RZ, 0x1f, R2.reuse ;  /* 0x0000001fff037819 */ /* 0x100fe20000011402 */
[C---:B------:R-:W-:Y:S01]  /*4970*/  VIADD R34, R43.reuse, 0x40 ;  /* 0x000000402b227836 */ /* 0x040fe20000000000 */
[----:B------:R-:W-:Y:S01]  /*4980*/  SHF.R.S32.HI R35, RZ, 0x1f, R19 ;  /* 0x0000001fff237819 */ /* 0x000fe20000011413 */
[----:B------:R1:W1:Y:S01]  /*4990*/  LDS.128 R8, [R0+0x2000] ;  /* 0x0020000000087984 */ /* 0x0002620000000c00 */
[-C--:B------:R-:W-:Y:S01]  /*49a0*/  ISETP.GE.AND P4, PT, R18, R44.reuse, PT ;  /* 0x0000002c1200720c */ /* 0x080fe20003f86270 */
[----:B------:R-:W-:Y:S01]  /*49b0*/  VIADD R18, R43, 0x30 ;  /* 0x000000302b127836 */ /* 0x000fe20000000000 */
[----:B------:R-:W-:Y:S01]  /*49c0*/  ISETP.GE.OR P6, PT, R2, UR6, P3 ;  /* 0x0000000602007c0c */ /* 0x000fe20009fc6670 */
[----:B------:R1:W1:Y:S01]  /*49d0*/  LDS.128 R4, [R0+0x2800] ;  /* 0x0028000000047984 */ /* 0x0002620000000c00 */
[----:B------:R-:W-:Y:S01]  /*49e0*/  SEL R42, R35, RZ, !P0 ;  /* 0x000000ff232a7207 */ /* 0x000fe20004000000 */
[----:B------:R-:W-:Y:S01]  /*49f0*/  IMAD.WIDE.U32 R32, R152, UR4, R2 ;  /* 0x0000000498207c25 */ /* 0x000fe2000f8e0002 */
[----:B------:R-:W-:Y:S01]  /*4a00*/  ULDC.64 UR4, c[0x0][0x858] ;  /* 0x0002160000047ab9 */ /* 0x000fe20000000a00 */
[-C--:B------:R-:W-:Y:S01]  /*4a10*/  ISETP.GE.AND P2, PT, R18, R44.reuse, PT ;  /* 0x0000002c1200720c */ /* 0x080fe20003f46270 */
[----:B------:R-:W-:Y:S01]  /*4a20*/  BSSY B0, `(.L_x_7122) ;  /* 0x0000016000007945 */ /* 0x000fe20003800000 */
        /* <DEDUP_REMOVED lines=21> */
.L_x_7123:
[----:B------:R-:W-:Y:S05]  /*4b80*/  BSYNC B0 ;  /* 0x0000000000007941 */ /* 0x000fea0003800000 */
.L_x_7122:
        /* <DEDUP_REMOVED lines=15> */
.L_x_7125:
[----:B------:R-:W-:Y:S05]  /*4c80*/  BSYNC B0 ;  /* 0x0000000000007941 */ /* 0x000fea0003800000 */
.L_x_7124:
        /* <DEDUP_REMOVED lines=18> */
.L_x_7127:
[----:B------:R-:W-:Y:S05]  /*4db0*/  BSYNC B0 ;  /* 0x0000000000007941 */ /* 0x000fea0003800000 */
.L_x_7126:
        /* <DEDUP_REMOVED lines=17> */
.L_x_7129:
[----:B------:R-:W-:Y:S05]  /*4ed0*/  BSYNC B0 ;  /* 0x0000000000007941 */ /* 0x000fea0003800000 */
.L_x_7128:
        /* <DEDUP_REMOVED lines=18> */
.L_x_7131:
[----:B------:R-:W-:Y:S05]  /*5000*/  BSYNC B0 ;  /* 0x0000000000007941 */ /* 0x000fea0003800000 */
.L_x_7130:
        /* <DEDUP_REMOVED lines=17> */
.L_x_7133:
[----:B------:R-:W-:Y:S05]  /*5120*/  BSYNC B0 ;  /* 0x0000000000007941 */ /* 0x000fea0003800000 */
.L_x_7132:
[----:B-1----:R1:W1:Y:S01]  /*5130*/  LDS.128 R28, [R0] ;  /* 0x00000000001c7984 */ /* 0x0022620000000c00 */
[----:B------:R-:W-:Y:S01]  /*5140*/  ULDC.64 UR4, c[0x0][0x820] ;  /* 0x0002080000047ab9 */ /* 0x000fe20000000a00 */
[----:B------:R-:W-:Y:S01]  /*5150*/  ULDC UR6, c[0x0][0x80c] ;  /* 0x0002030000067ab9 */ /* 0x000fe20000000800 */
[----:B------:R-:W-:Y:S01]  /*5160*/  IMAD R155, R155, UR4, RZ ;  /* 0x000000049b9b7c24 */ /* 0x000fe2000f8e02ff */
[----:B------:R-:W-:Y:S01]  /*5170*/  ISETP.GE.OR P3, PT, R2, UR6, P3 ;  /* 0x0000000602007c0c */ /* 0x000fe20009f66670 */
[----:B------:R-:W-:Y:S01]  /*5180*/  IMAD.WIDE.U32 R18, R152, UR4, R2 ;  /* 0x0000000498127c25 */ /* 0x000fe2000f8e0002 */
[----:B------:R-:W-:Y:S01]  /*5190*/  BSSY B0, `(.L_x_7134) ;  /* 0x0000018000007945 */ /* 0x000fe20003800000 */
[----:B------:R-:W-:Y:S02]  /*51a0*/  ISETP.GE.OR P4, PT, R2, UR6, P4 ;  /* 0x0000000602007c0c */ /* 0x000fe4000a786670 */
[----:B------:R-:W-:Y:S01]  /*51b0*/  IMAD R155, R152, UR5, R155 ;  /* 0x00000005989b7c24 */ /* 0x000fe2000f8e029b */
        /* <DEDUP_REMOVED lines=21> */
.L_x_7135:
[----:B------:R-:W-:Y:S05]  /*5310*/  BSYNC B0 ;  /* 0x0000000000007941 */ /* 0x000fea0003800000 */
.L_x_7134:
        /* <DEDUP_REMOVED lines=15> */
.L_x_7137:
[----:B------:R-:W-:Y:S05]  /*5410*/  BSYNC B0 ;  /* 0x0000000000007941 */ /* 0x000fea0003800000 */
.L_x_7136:
        /* <DEDUP_REMOVED lines=15> */
.L_x_7139:
[----:B------:R-:W-:Y:S05]  /*5510*/  BSYNC B0 ;  /* 0x0000000000007941 */ /* 0x000fea0003800000 */
.L_x_7138:
        /* <DEDUP_REMOVED lines=15> */
.L_x_7141:
[----:B------:R-:W-:Y:S05]  /*5610*/  BSYNC B0 ;  /* 0x0000000000007941 */ /* 0x000fea0003800000 */
.L_x_7140:
        /* <DEDUP_REMOVED lines=15> */
.L_x_7143:
[----:B------:R-:W-:Y:S05]  /*5710*/  BSYNC B0 ;  /* 0x0000000000007941 */ /* 0x000fea0003800000 */
.L_x_7142:
        /* <DEDUP_REMOVED lines=15> */
.L_x_7120:
[----:B--2---:R-:W1:Y:S08]  /*5810*/  LDC.64 R2, c[0x0][0x870] ;  /* 0x00021c00ff027b82 */ /* 0x004e700000000a00 */
[----:B------:R-:W2:Y:S01]  /*5820*/  LDC.64 R4, c[0x0][0x870] ;  /* 0x00021c00ff047b82 */ /* 0x000ea20000000a00 */
[----:B-1----:R-:W-:-:S07]  /*5830*/  IMAD.WIDE R6, R19, 0x4, R2 ;  /* 0x0000000413067825 */ /* 0x002fce00078e0202 */
[----:B------:R-:W1:Y:S01]  /*5840*/  LDC.64 R2, c[0x0][0x878] ;  /* 0x00021e00ff027b82 */ /* 0x000e620000000a00 */
[----:B--2---:R-:W-:-:S07]  /*5850*/  ISETP.NE.U32.AND P0, PT, R4, RZ, PT ;  /* 0x000000ff0400720c */ /* 0x004fce0003f05070 */
[----:B------:R-:W2:Y:S01]  /*5860*/  LDC R0, c[0x0][0x808] ;  /* 0x00020200ff007b82 */ /* 0x000ea20000000800 */
[----:B------:R-:W-:-:S13]  /*5870*/  ISETP.NE.AND.EX P0, PT, R5, RZ, PT, P0 ;  /* 0x000000ff0500720c */ /* 0x000fda0003f05300 */
[----:B------:R-:W3:Y:S01]  /*5880*/  @P0 LDG.E R5, desc[UR38][R6.64] ;  /* 0x0000002606050981 */ /* 0x000ee2000c1e1900 */
[----:B-1----:R-:W-:-:S04]  /*5890*/  ISETP.NE.U32.AND P1, PT, R2, RZ, PT ;  /* 0x000000ff0200720c */ /* 0x002fc80003f25070 */
[----:B------:R-:W-:-:S13]  /*58a0*/  ISETP.NE.AND.EX P1, PT, R3, RZ, PT, P1 ;  /* 0x000000ff0300720c */ /* 0x000fda0003f25310 */
[----:B------:R-:W1:Y:S02]  /*58b0*/  @P1 LDC.64 R2, c[0x0][0x878] ;  /* 0x00021e00ff021b82 */ /* 0x000e640000000a00 */
[----:B-1----:R-:W-:-:S05]  /*58c0*/  @P1 IMAD.WIDE R8, R19, 0x4, R2 ;  /* 0x0000000413081825 */ /* 0x002fca00078e0202 */
[----:B--2---:R1:W5:Y:S01]  /*58d0*/  @P1 LDG.E R0, desc[UR38][R8.64] ;  /* 0x0000002608001981 */ /* 0x004362000c1e1900 */
[----:B------:R-:W2:Y:S02]  /*58e0*/  S2R R2, SR_TID.X ;  /* 0x0000000000027919 */ /* 0x000ea40000002100 */
[----:B--2---:R-:W-:Y:S01]  /*58f0*/  VIADD R10, R2, 0xffffff80 ;  /* 0xffffff80020a7836 */ /* 0x004fe20000000000 */
[----:B------:R-:W-:-:S03]  /*5900*/  CS2R R2, SRZ ;  /* 0x0000000000027805 */ /* 0x000fc6000001ff00 */
[----:B------:R-:W-:-:S05]  /*5910*/  IMAD.HI R4, R10, 0x2aaaaaab, RZ ;  /* 0x2aaaaaab0a047827 */ /* 0x000fca00078e02ff */
[----:B------:R-:W-:-:S04]  /*5920*/  SHF.R.U32.HI R11, RZ, 0x1f, R4 ;  /* 0x0000001fff0b7819 */ /* 0x000fc80000011604 */
[----:B------:R-:W-:-:S05]  /*5930*/  LEA.HI.SX32 R15, R4, R11, 0x1e ;  /* 0x0000000b040f7211 */ /* 0x000fca00078ff2ff */
[----:B------:R-:W-:Y:S02]  /*5940*/  IMAD R10, R15, -0x18, R10 ;  /* 0xffffffe80f0a7824 */ /* 0x000fe400078e020a */
[--C-:B---3--:R-:W-:Y:S01]  /*5950*/  @P0 IMAD.MOV.U32 R2, RZ, RZ, R5.reuse ;  /* 0x000000ffff020224 */ /* 0x108fe200078e0005 */
[----:B------:R-:W-:-:S04]  /*5960*/  @P0 SHF.R.S32.HI R3, RZ, 0x1f, R5 ;  /* 0x0000001fff030819 */ /* 0x000fc80000011405 */
[----:B------:R-:W-:Y:S01]  /*5970*/  IADD3 R4, P2, R15, R2, RZ ;  /* 0x000000020f047210 */ /* 0x000fe20007f5e0ff */
[----:B-1----:R-:W-:-:S12]  /*5980*/  @P1 BRA `(.L_x_7144) ;  /* 0x0000000000101947 */ /* 0x002fd80003800000 */
[----:B------:R-:W-:Y:S05]  /*5990*/  @!P0 BRA `(.L_x_7144) ;  /* 0x00000000000c8947 */ /* 0x000fea0003800000 */
[----:B------:R-:W2:Y:S04]  /*59a0*/  LDG.E R9, desc[UR38][R6.64] ;  /* 0x0000002606097981 */ /* 0x000ea8000c1e1900 */
[----:B-----5:R-:W2:Y:S02]  /*59b0*/  LDG.E R0, desc[UR38][R6.64+0x4] ;  /* 0x0000042606007981 */ /* 0x020ea4000c1e1900 */
[----:B--2---:R-:W-:-:S07]  /*59c0*/  IMAD.IADD R0, R0, 0x1, -R9 ;  /* 0x0000000100007824 */ /* 0x004fce00078e0a09 */
.L_x_7144:
[----:B-----5:R-:W-:Y:S01]  /*59d0*/  IMAD R12, R153, -0x60, R0 ;  /* 0xffffffa0990c7824 */ /* 0x020fe200078e0200 */
[----:B------:R-:W-:Y:S01]  /*59e0*/  ULDC.64 UR4, c[0x0][0x820] ;  /* 0x0002080000047ab9 */ /* 0x000fe20000000a00 */
[C---:B------:R-:W-:Y:S01]  /*59f0*/  VIADD R7, R15.reuse, 0x10 ;  /* 0x000000100f077836 */ /* 0x040fe20000000000 */
[----:B------:R-:W-:Y:S01]  /*5a00*/  SHF.R.S32.HI R0, RZ, 0x1f, R19 ;  /* 0x0000001fff007819 */ /* 0x000fe20000011413 */
[----:B------:R-:W-:Y:S01]  /*5a10*/  IMAD.SHL.U32 R10, R10, 0x8, RZ ;  /* 0x000000080a0a7824 */ /* 0x000fe200078e00ff */
[-C--:B------:R-:W-:Y:S01]  /*5a20*/  ISETP.GE.AND P3, PT, R15, R12.reuse, PT ;  /* 0x0000000c0f00720c */ /* 0x080fe20003f66270 */
[----:B------:R-:W-:Y:S01]  /*5a30*/  ULDC UR6, c[0x0][0x80c] ;  /* 0x0002030000067ab9 */ /* 0x000fe20000000800 */
[-C--:B------:R-:W-:Y:S01]  /*5a40*/  ISETP.GE.AND P4, PT, R7, R12.reuse, PT ;  /* 0x0000000c0700720c */ /* 0x080fe20003f86270 */
[----:B------:R-:W-:Y:S01]  /*5a50*/  VIADD R9, R15, 0x20 ;  /* 0x000000200f097836 */ /* 0x000fe20000000000 */
[--C-:B------:R-:W-:Y:S01]  /*5a60*/  SHF.R.S32.HI R11, RZ, 0x1f, R10.reuse ;  /* 0x0000001fff0b7819 */ /* 0x100fe2000001140a */
[----:B------:R-:W-:Y:S01]  /*5a70*/  IMAD R7, R155, UR4, RZ ;  /* 0x000000049b077c24 */ /* 0x000fe2000f8e02ff */
[----:B------:R-:W-:Y:S01]  /*5a80*/  ISETP.GE.OR P6, PT, R10, UR6, P3 ;  /* 0x000000060a007c0c */ /* 0x000fe20009fc6670 */
[C---:B------:R-:W-:Y:S01]  /*5a90*/  VIADD R13, R15.reuse, 0x40 ;  /* 0x000000400f0d7836 */ /* 0x040fe20000000000 */
[----:B------:R-:W-:Y:S01]  /*5aa0*/  LEA.HI.X.SX32 R5, R15, R3, 0x1, P2 ;  /* 0x000000030f057211 */ /* 0x000fe200010f0eff */
[----:B------:R-:W-:Y:S01]  /*5ab0*/  IMAD.WIDE.U32 R2, R152, UR4, R10 ;  /* 0x0000000498027c25 */ /* 0x000fe2000f8e000a */
[----:B------:R-:W-:Y:S01]  /*5ac0*/  SEL R14, R0, RZ, !P0 ;  /* 0x000000ff000e7207 */ /* 0x000fe20004000000 */
[----:B------:R-:W-:Y:S01]  /*5ad0*/  BSSY B0, `(.L_x_7145) ;  /* 0x000001a000007945 */ /* 0x000fe20003800000 */
[-C--:B------:R-:W-:Y:S01]  /*5ae0*/  ISETP.GE.AND P5, PT, R9, R12.reuse, PT ;  /* 0x0000000c0900720c */ /* 0x080fe20003fa6270 */
[----:B------:R-:W-:Y:S01]  /*5af0*/  IMAD R7, R152, UR5, R7 ;  /* 0x0000000598077c24 */ /* 0x000fe2000f8e0207 */
[----:B------:R-:W-:Y:S01]  /*5b00*/  ULDC.64 UR4, c[0x0][0x828] ;  /* 0x00020a0000047ab9 */ /* 0x000fe20000000a00 */
        /* <DEDUP_REMOVED lines=22> */
.L_x_7146:
[----:B------:R-:W-:Y:S05]  /*5c70*/  BSYNC B0 ;  /* 0x0000000000007941 */ /* 0x000fea0003800000 */
.L_x_7145:
        /* <DEDUP_REMOVED lines=16> */
.L_x_7148:
[----:B------:R-:W-:Y:S05]  /*5d80*/  BSYNC B0 ;  /* 0x0000000000007941 */ /* 0x000fea0003800000 */
.L_x_7147:
        /* <DEDUP_REMOVED lines=16> */
.L_x_7150:
[----:B------:R-:W-:Y:S05]  /*5e90*/  BSYNC B0 ;  /* 0x0000000000007941 */ /* 0x000fea0003800000 */
.L_x_7149:
        /* <DEDUP_REMOVED lines=17> */
.L_x_7152:
[----:B------:R-:W-:Y:S05]  /*5fb0*/  BSYNC B0 ;  /* 0x0000000000007941 */ /* 0x000fea0003800000 */
.L_x_7151:
        /* <DEDUP_REMOVED lines=16> */
.L_x_7154:
[----:B------:R-:W-:Y:S05]  /*60c0*/  BSYNC B0 ;  /* 0x0000000000007941 */ /* 0x000fea0003800000 */
.L_x_7153:
        /* <DEDUP_REMOVED lines=16> */
.L_x_7156:
[----:B------:R-:W-:Y:S05]  /*61d0*/  BSYNC B0 ;  /* 0x0000000000007941 */ /* 0x000fea0003800000 */
.L_x_7155:
        /* <DEDUP_REMOVED lines=29> */
.L_x_7158:
[----:B------:R-:W-:Y:S05]  /*63b0*/  BSYNC B0 ;  /* 0x0000000000007941 */ /* 0x000fea0003800000 */
.L_x_7157:
        /* <DEDUP_REMOVED lines=15> */
.L_x_7160:
[----:B------:R-:W-:Y:S05]  /*64b0*/  BSYNC B0 ;  /* 0x0000000000007941 */ /* 0x000fea0003800000 */
.L_x_7159:
        /* <DEDUP_REMOVED lines=15> */
.L_x_7162:
[----:B------:R-:W-:Y:S05]  /*65b0*/  BSYNC B0 ;  /* 0x0000000000007941 */ /* 0x000fea0003800000 */
.L_x_7161:
        /* <DEDUP_REMOVED lines=15> */
.L_x_7164:
[----:B------:R-:W-:Y:S05]  /*66b0*/  BSYNC B0 ;  /* 0x0000000000007941 */ /* 0x000fea0003800000 */
.L_x_7163:
        /* <DEDUP_REMOVED lines=15> */
.L_x_7166:
[----:B------:R-:W-:Y:S05]  /*67b0*/  BSYNC B0 ;  /* 0x0000000000007941 */ /* 0x000fea0003800000 */
.L_x_7165:
        /* <DEDUP_REMOVED lines=15> */
.L_x_7089:
        /* <DEDUP_REMOVED lines=29> */
.L_x_7168:
[----:B------:R-:W-:Y:S01]  /*6a80*/  ULDC UR9, c[0x0][0x8c4] ;  /* 0x0002310000097ab9 */ /* 0x000fe20000000800 */
[----:B------:R-:W-:Y:S01]  /*6a90*/  UMOV UR7, UR8 ;  /* 0x0000000800077c82 */ /* 0x000fe20008000000 */
[----:B------:R-:W-:-:S11]  /*6aa0*/  UISETP.NE.AND UP0, UPT, UR9, 0x1, UPT ;  /* 0x000000010900788c */ /* 0x000fd6000bf05270 */
[----:B------:R-:W-:Y:S02]  /*6ab0*/  @UP0 ULDC.64 UR10, c[0x0][0x8c8] ;  /* 0x00023200000a0ab9 */ /* 0x000fe40000000a00 */
[----:B------:R-:W-:-:S04]  /*6ac0*/  UIMAD.WIDE.U32 UR4, UR8, UR10, URZ ;  /* 0x0000000a080472a5 */ /* 0x000fc8000f8e003f */
[----:B------:R-:W-:-:S04]  /*6ad0*/  @UP0 USHF.R.U32.HI UR7, URZ, UR11, UR5 ;  /* 0x0000000b3f070299 */ /* 0x000fc80008011605 */
[----:B------:R-:W-:-:S12]  /*6ae0*/  UIMAD UR4, UR7, UR9, URZ ;  /* 0x00000009070472a4 */ /* 0x000fd8000f8e023f */
.L_x_7169:
        /* <DEDUP_REMOVED lines=23> */
.L_x_7170:
        /* <DEDUP_REMOVED lines=13> */
.L_x_7172:
[----:B------:R-:W-:-:S05]  /*6d30*/  ULDC UR4, c[0x0][0x8ec] ;  /* 0x00023b0000047ab9 */ /* 0x000fca0000000800 */
.L_x_7171:
        /* <DEDUP_REMOVED lines=48> */
.L_x_7173:
        /* <DEDUP_REMOVED lines=13> */
.L_x_7174:
        /* <DEDUP_REMOVED lines=12> */
.L_x_7175:
        /* <DEDUP_REMOVED lines=68> */
.L_x_7179:
[----:B------:R-:W2:Y:S04]  /*7610*/  LDG.E.STRONG.GPU R4, desc[UR38][R2.64] ;  /* 0x0000002602047981 */ /* 0x000ea8000c1ef900 */
[----:B--2---:R-:W-:Y:S01]  /*7620*/  CCTL.IVALL ;  /* 0x00000000ff00798f */ /* 0x004fe20002000000 */
[----:B------:R-:W-:Y:S05]  /*7630*/  YIELD ;  /* 0x0000000000007946 */ /* 0x000fea0003800000 */
[----:B------:R-:W-:-:S13]  /*7640*/  ISETP.NE.AND P1, PT, R4, R5, PT ;  /* 0x000000050400720c */ /* 0x000fda0003f25270 */
[----:B------:R-:W-:Y:S05]  /*7650*/  @P1 BRA `(.L_x_7179) ;  /* 0xfffffffc00ec1947 */ /* 0x000fea000383ffff */
.L_x_7178:
[----:B------:R-:W-:Y:S05]  /*7660*/  BSYNC B0 ;  /* 0x0000000000007941 */ /* 0x000fea0003800000 */
.L_x_7177:
[----:B------:R-:W-:-:S03]  /*7670*/  UMOV UR6, 0xffffffff ;  /* 0xffffffff00067882 */ /* 0x000fc60000000000 */
[----:B------:R-:W-:Y:S05]  /*7680*/  BRA.DIV UR6, `(.L_x_7180) ;  /* 0x0000004206c87947 */ /* 0x000fea000b800000 */
[----:B------:R-:W-:Y:S01]  /*7690*/  NOP ;  /* 0x0000000000007918 */ /* 0x000fe20000000000 */
.L_x_7266:
        /* <DEDUP_REMOVED lines=22> */
.L_x_7182:
[----:B------:R-:W-:Y:S05]  /*7800*/  BSYNC B0 ;  /* 0x0000000000007941 */ /* 0x000fea0003800000 */
.L_x_7181:
        /* <DEDUP_REMOVED lines=19> */
.L_x_7184:
[----:B------:R-:W-:Y:S05]  /*7940*/  BSYNC B0 ;  /* 0x0000000000007941 */ /* 0x000fea0003800000 */
.L_x_7183:
        /* <DEDUP_REMOVED lines=20> */
.L_x_7186:
[----:B------:R-:W-:Y:S05]  /*7a90*/  BSYNC B0 ;  /* 0x0000000000007941 */ /* 0x000fea0003800000 */
.L_x_7185:
[----:B------:R-:W-:Y:S06]  /*7aa0*/  BAR.ARV 0xa, 0xa0 ;  /* 0x0282800000007b1d */ /* 0x000fec0000002000 */
[----:B------:R-:W-:Y:S04]  /*7ab0*/  BSSY B0, `(.L_x_7187) ;  /* 0x0000003000007945 */ /* 0x000fe80003800000 */
[----:B------:R-:W-:Y:S05]  /*7ac0*/  @!P0 BRA `(.L_x_7188) ;  /* 0x0000000000048947 */ /* 0x000fea0003800000 */
[----:B------:R-:W-:-:S04]  /*7ad0*/  DEPBAR.LE SB0, 0x1 ;  /* 0x000080400000791a */ /* 0x000fc80000000000 */
.L_x_7188:
[----:B------:R-:W-:Y:S05]  /*7ae0*/  BSYNC B0 ;  /* 0x0000000000007941 */ /* 0x000fea0003800000 */
.L_x_7187:
[----:B------:R-:W-:Y:S06]  /*7af0*/  BAR.ARV 0xb, 0xa0 ;  /* 0x02c2800000007b1d */ /* 0x000fec0000002000 */
[----:B------:R-:W-:Y:S04]  /*7b00*/  BSSY B0, `(.L_x_7189) ;  /* 0x0000003000007945 */ /* 0x000fe80003800000 */
[----:B------:R-:W-:Y:S05]  /*7b10*/  @!P0 BRA `(.L_x_7190) ;  /* 0x0000000000048947 */ /* 0x000fea0003800000 */
[----:B------:R-:W-:-:S04]  /*7b20*/  DEPBAR.LE SB0, 0x0 ;  /* 0x000080000000791a */ /* 0x000fc80000000000 */
.L_x_7190:
[----:B------:R-:W-:Y:S05]  /*7b30*/  BSYNC B0 ;  /* 0x0000000000007941 */ /* 0x000fea0003800000 */
.L_x_7189:
        /* <DEDUP_REMOVED lines=19> */
.L_x_7192:
[----:B------:R-:W-:Y:S05]  /*7c70*/  BSYNC B0 ;  /* 0x0000000000007941 */ /* 0x000fea0003800000 */
.L_x_7191:
[----:B------:R-:W-:Y:S01]  /*7c80*/  UIADD3 UR13, UR12, 0x1, URZ ;  /* 0x000000010c0d7890 */ /* 0x000fe2000fffe03f */
[----:B------:R-:W-:Y:S11]  /*7c90*/  BRA `(.L_x_7193) ;  /* 0x0000000000047947 */ /* 0x000ff60003800000 */
.L_x_7176:
[----:B------:R-:W-:-:S05]  /*7ca0*/  UMOV UR13, UR12 ;  /* 0x0000000c000d7c82 */ /* 0x000fca0008000000 */
.L_x_7193:
        /* <DEDUP_REMOVED lines=16> */
.L_x_7226:
        /* <DEDUP_REMOVED lines=18> */
.L_x_7196:
[----:B------:R-:W2:Y:S04]  /*7ed0*/  LDG.E.STRONG.GPU R4, desc[UR38][R2.64] ;  /* 0x0000002602047981 */ /* 0x000ea8000c1ef900 */
[----:B--2---:R-:W-:Y:S01]  /*7ee0*/  CCTL.IVALL ;  /* 0x00000000ff00798f */ /* 0x004fe20002000000 */
[----:B------:R-:W-:Y:S05]  /*7ef0*/  YIELD ;  /* 0x0000000000007946 */ /* 0x000fea0003800000 */
[----:B------:R-:W-:-:S13]  /*7f00*/  ISETP.NE.AND P1, PT, R4, R5, PT ;  /* 0x000000050400720c */ /* 0x000fda0003f25270 */
[----:B------:R-:W-:Y:S05]  /*7f10*/  @P1 BRA `(.L_x_7196) ;  /* 0xfffffffc00ec1947 */ /* 0x000fea000383ffff */
.L_x_7195:
[----:B------:R-:W-:Y:S05]  /*7f20*/  BSYNC B0 ;  /* 0x0000000000007941 */ /* 0x000fea0003800000 */
.L_x_7194:
[----:B------:R-:W-:-:S03]  /*7f30*/  UMOV UR24, 0xffffffff ;  /* 0xffffffff00187882 */ /* 0x000fc60000000000 */
[----:B------:R-:W-:Y:S05]  /*7f40*/  BRA.DIV UR24, `(.L_x_7197) ;  /* 0x0000003a18b47947 */ /* 0x000fea000b800000 */
[----:B------:R-:W-:Y:S01]  /*7f50*/  NOP ;  /* 0x0000000000007918 */ /* 0x000fe20000000000 */
.L_x_7269:
        /* <DEDUP_REMOVED lines=19> */
.L_x_7199:
[----:B------:R-:W-:Y:S05]  /*8090*/  BSYNC B0 ;  /* 0x0000000000007941 */ /* 0x000fea0003800000 */
.L_x_7198:
        /* <DEDUP_REMOVED lines=14> */
.L_x_7201:
[----:B------:R-:W-:Y:S05]  /*8180*/  BSYNC B0 ;  /* 0x0000000000007941 */ /* 0x000fea0003800000 */
.L_x_7200:
        /* <DEDUP_REMOVED lines=15> */
.L_x_7203:
[----:B------:R-:W-:Y:S05]  /*8280*/  BSYNC B0 ;  /* 0x0000000000007941 */ /* 0x000fea0003800000 */
.L_x_7202:
[----:B------:R-:W-:Y:S06]  /*8290*/  BAR.ARV 0xa, 0xa0 ;  /* 0x0282800000007b1d */ /* 0x000fec0000002000 */
[----:B------:R-:W-:Y:S04]  /*82a0*/  BSSY B0, `(.L_x_7204) ;  /* 0x0000003000007945 */ /* 0x000fe80003800000 */
[----:B------:R-:W-:Y:S05]  /*82b0*/  @!P0 BRA `(.L_x_7205) ;  /* 0x0000000000048947 */ /* 0x000fea0003800000 */
[----:B------:R-:W-:-:S04]  /*82c0*/  DEPBAR.LE SB0, 0x1 ;  /* 0x000080400000791a */ /* 0x000fc80000000000 */
.L_x_7205:
[----:B------:R-:W-:Y:S05]  /*82d0*/  BSYNC B0 ;  /* 0x0000000000007941 */ /* 0x000fea0003800000 */
.L_x_7204:
[----:B------:R-:W-:Y:S06]  /*82e0*/  BAR.ARV 0xb, 0xa0 ;  /* 0x02c2800000007b1d */ /* 0x000fec0000002000 */
[----:B------:R-:W-:Y:S04]  /*82f0*/  BSSY B0, `(.L_x_7206) ;  /* 0x0000003000007945 */ /* 0x000fe80003800000 */
[----:B------:R-:W-:Y:S05]  /*8300*/  @!P0 BRA `(.L_x_7207) ;  /* 0x0000000000048947 */ /* 0x000fea0003800000 */
[----:B------:R-:W-:-:S04]  /*8310*/  DEPBAR.LE SB0, 0x0 ;  /* 0x000080000000791a */ /* 0x000fc80000000000 */
.L_x_7207:
[----:B------:R-:W-:Y:S05]  /*8320*/  BSYNC B0 ;  /* 0x0000000000007941 */ /* 0x000fea0003800000 */
.L_x_7206:
        /* <DEDUP_REMOVED lines=19> */
.L_x_7209:
[----:B------:R-:W-:Y:S05]  /*8460*/  BSYNC B0 ;  /* 0x0000000000007941 */ /* 0x000fea0003800000 */
.L_x_7208:
        /* <DEDUP_REMOVED lines=16> */
.L_x_7212:
[----:B------:R-:W2:Y:S04]  /*8570*/  LDG.E.STRONG.GPU R4, desc[UR38][R2.64] ;  /* 0x0000002602047981 */ /* 0x000ea8000c1ef900 */
[----:B--2---:R-:W-:Y:S01]  /*8580*/  CCTL.IVALL ;  /* 0x00000000ff00798f */ /* 0x004fe20002000000 */
[----:B------:R-:W-:Y:S05]  /*8590*/  YIELD ;  /* 0x0000000000007946 */ /* 0x000fea0003800000 */
[----:B------:R-:W-:-:S13]  /*85a0*/  ISETP.NE.AND P1, PT, R4, R5, PT ;  /* 0x000000050400720c */ /* 0x000fda0003f25270 */
[----:B------:R-:W-:Y:S05]  /*85b0*/  @P1 BRA `(.L_x_7212) ;  /* 0xfffffffc00ec1947 */ /* 0x000fea000383ffff */
.L_x_7211:
[----:B------:R-:W-:Y:S05]  /*85c0*/  BSYNC B0 ;  /* 0x0000000000007941 */ /* 0x000fea0003800000 */
.L_x_7210:
[----:B------:R-:W-:-:S03]  /*85d0*/  UMOV UR22, 0xffffffff ;  /* 0xffffffff00167882 */ /* 0x000fc60000000000 */
[----:B------:R-:W-:Y:S05]  /*85e0*/  BRA.DIV UR22, `(.L_x_7213) ;  /* 0x0000003616287947 */ /* 0x000fea000b800000 */
[----:B------:R-:W-:Y:S01]  /*85f0*/  NOP ;  /* 0x0000000000007918 */ /* 0x000fe20000000000 */
.L_x_7272:
        /* <DEDUP_REMOVED lines=15> */
.L_x_7215:
[----:B------:R-:W-:Y:S05]  /*86f0*/  BSYNC B0 ;  /* 0x0000000000007941 */ /* 0x000fea0003800000 */
.L_x_7214:
        /* <DEDUP_REMOVED lines=14> */
.L_x_7217:
[----:B------:R-:W-:Y:S05]  /*87e0*/  BSYNC B0 ;  /* 0x0000000000007941 */ /* 0x000fea0003800000 */
.L_x_7216:
        /* <DEDUP_REMOVED lines=15> */
.L_x_7219:
[----:B------:R-:W-:Y:S05]  /*88e0*/  BSYNC B0 ;  /* 0x0000000000007941 */ /* 0x000fea0003800000 */
.L_x_7218:
[----:B------:R-:W-:Y:S06]  /*88f0*/  BAR.ARV 0xa, 0xa0 ;  /* 0x0282800000007b1d */ /* 0x000fec0000002000 */
[----:B------:R-:W-:Y:S04]  /*8900*/  BSSY B0, `(.L_x_7220) ;  /* 0x0000003000007945 */ /* 0x000fe80003800000 */
[----:B------:R-:W-:Y:S05]  /*8910*/  @!P0 BRA `(.L_x_7221) ;  /* 0x0000000000048947 */ /* 0x000fea0003800000 */
[----:B------:R-:W-:-:S04]  /*8920*/  DEPBAR.LE SB0, 0x1 ;  /* 0x000080400000791a */ /* 0x000fc80000000000 */
.L_x_7221:
[----:B------:R-:W-:Y:S05]  /*8930*/  BSYNC B0 ;  /* 0x0000000000007941 */ /* 0x000fea0003800000 */
.L_x_7220:
[----:B------:R-:W-:Y:S06]  /*8940*/  BAR.ARV 0xb, 0xa0 ;  /* 0x02c2800000007b1d */ /* 0x000fec0000002000 */
[----:B------:R-:W-:Y:S04]  /*8950*/  BSSY B0, `(.L_x_7222) ;  /* 0x0000003000007945 */ /* 0x000fe80003800000 */
[----:B------:R-:W-:Y:S05]  /*8960*/  @!P0 BRA `(.L_x_7223) ;  /* 0x0000000000048947 */ /* 0x000fea0003800000 */
[----:B------:R-:W-:-:S04]  /*8970*/  DEPBAR.LE SB0, 0x0 ;  /* 0x000080000000791a */ /* 0x000fc80000000000 */
.L_x_7223:
[----:B------:R-:W-:Y:S05]  /*8980*/  BSYNC B0 ;  /* 0x0000000000007941 */ /* 0x000fea0003800000 */
.L_x_7222:
        /* <DEDUP_REMOVED lines=19> */
.L_x_7225:
[----:B------:R-:W-:Y:S05]  /*8ac0*/  BSYNC B0 ;  /* 0x0000000000007941 */ /* 0x000fea0003800000 */
.L_x_7224:
[----:B------:R-:W-:Y:S02]  /*8ad0*/  UIADD3 UR13, UR13, 0x2, URZ ;  /* 0x000000020d0d7890 */ /* 0x000fe4000fffe03f */
[----:B------:R-:W-:Y:S02]  /*8ae0*/  UIADD3 UR6, UR6, 0x6000, URZ ;  /* 0x0000600006067890 */ /* 0x000fe4000fffe03f */
[----:B------:R-:W-:-:S06]  /*8af0*/  UISETP.GE.AND UP0, UPT, UR13, UR7, UPT ;  /* 0x000000070d00728c */ /* 0x000fcc000bf06270 */
[----:B------:R-:W-:-:S13]  /*8b00*/  PLOP3.LUT P1, PT, PT, PT, UP0, 0x80, 0x0 ;  /* 0x000000000000781c */ /* 0x000fda0003f2f008 */
[----:B------:R-:W-:Y:S05]  /*8b10*/  @!P1 BRA `(.L_x_7226) ;  /* 0xfffffff000a49947 */ /* 0x000fea000383ffff */
[----:B------:R-:W-:Y:S05]  /*8b20*/  BRA `(.L_x_7096) ;  /* 0x0000002c00407947 */ /* 0x000fea0003800000 */
.L_x_7167:
        /* <DEDUP_REMOVED lines=21> */
.L_x_7227:
[----:B------:R-:W1:Y:S01]  /*8c80*/  LDC R3, c[0x0][0x8c4] ;  /* 0x00023100ff037b82 */ /* 0x000e620000000800 */
[----:B------:R-:W-:Y:S01]  /*8c90*/  IMAD.MOV.U32 R0, RZ, RZ, R5 ;  /* 0x000000ffff007224 */ /* 0x000fe200078e0005 */
[----:B-1----:R-:W-:-:S13]  /*8ca0*/  ISETP.NE.AND P0, PT, R3, 0x1, PT ;  /* 0x000000010300780c */ /* 0x002fda0003f05270 */
[----:B------:R-:W1:Y:S02]  /*8cb0*/  @P0 LDC.64 R6, c[0x0][0x8c8] ;  /* 0x00023200ff060b82 */ /* 0x000e640000000a00 */
[----:B-1----:R-:W-:-:S05]  /*8cc0*/  @P0 IMAD.HI.U32 R4, R5, R6, RZ ;  /* 0x0000000605040227 */ /* 0x002fca00078e00ff */
[----:B------:R-:W-:-:S05]  /*8cd0*/  @P0 SHF.R.U32.HI R0, RZ, R7, R4 ;  /* 0x00000007ff000219 */ /* 0x000fca0000011604 */
[----:B------:R-:W-:-:S07]  /*8ce0*/  IMAD R3, R0, R3, RZ ;  /* 0x0000000300037224 */ /* 0x000fce00078e02ff */
.L_x_7228:
        /* <DEDUP_REMOVED lines=23> */
.L_x_7229:
        /* <DEDUP_REMOVED lines=10> */
.L_x_7231:
[----:B------:R-:W2:Y:S02]  /*8f00*/  LDC R4, c[0x0][0x8ec] ;  /* 0x00023b00ff047b82 */ /* 0x000ea40000000800 */
.L_x_7230:
        /* <DEDUP_REMOVED lines=52> */
.L_x_7233:
        /* <DEDUP_REMOVED lines=11> */
.L_x_7234:
[----:B------:R-:W-:Y:S05]  /*9300*/  @!P0 BRA `(.L_x_7235) ;  /* 0x00000000000c8947 */ /* 0x000fea0003800000 */
[----:B------:R-:W2:Y:S04]  /*9310*/  LDG.E R5, desc[UR38][R2.64] ;  /* 0x0000002602057981 */ /* 0x000ea8000c1e1900 */
[----:B------:R-:W2:Y:S02]  /*9320*/  LDG.E R4, desc[UR38][R2.64+0x4] ;  /* 0x0000042602047981 */ /* 0x000ea4000c1e1900 */
[----:B--2---:R-:W-:-:S07]  /*9330*/  IMAD.IADD R4, R4, 0x1, -R5 ;  /* 0x0000000104047824 */ /* 0x004fce00078e0a05 */
.L_x_7235:
        /* <DEDUP_REMOVED lines=73> */
.L_x_7273:
        /* <DEDUP_REMOVED lines=9> */
.L_x_7238:
        /* <DEDUP_REMOVED lines=112> */
.L_x_7249:
[----:B-1----:R-:W-:-:S05]  /*9f60*/  IMAD.MOV.U32 R6, RZ, RZ, 0x1 ;  /* 0x00000001ff067424 */ /* 0x002fca00078e00ff */
[----:B------:R-:W-:-:S04]  /*9f70*/  SHF.L.U32 R6, R6, 0x1f, RZ ;  /* 0x0000001f06067819 */ /* 0x000fc800000006ff */
[----:B------:R-:W1:Y:S02]  /*9f80*/  SYNCS.PHASECHK.TRANS64.TRYWAIT P1, [R0+URZ+0x36438], R6 ;  /* 0x03643806000075a7 */ /* 0x000e64000802017f */
[----:B-1----:R-:W-:Y:S05]  /*9f90*/  @!P1 BRA `(.L_x_7241) ;  /* 0x0000001800ec9947 */ /* 0x002fea0003800000 */
.L_x_7274:
[----:B------:R-:W-:Y:S05]  /*9fa0*/  @P0 BRA `(.L_x_7242) ;  /* 0x0000000000140947 */ /* 0x000fea0003800000 */
[----:B------:R-:W-:Y:S01]  /*9fb0*/  ISETP.NE.AND P1, PT, R18, RZ, PT ;  /* 0x000000ff1200720c */ /* 0x000fe20003f25270 */
[----:B------:R-:W-:-:S04]  /*9fc0*/  IMAD.MOV.U32 R3, RZ, RZ, 0x6100 ;  /* 0x00006100ff037424 */ /* 0x000fc800078e00ff */
[----:B------:R2:W-:Y:S08]  /*9fd0*/  SYNCS.ARRIVE.TRANS64 RZ, [R0+URZ+0x36430], R3 ;  /* 0x0364300300ff79a7 */ /* 0x0005f0000800003f */
[----:B------:R-:W-:Y:S05]  /*9fe0*/  @!P1 BRA `(.L_x_7242) ;  /* 0x0000000000049947 */ /* 0x000fea0003800000 */
[----:B------:R-:W-:Y:S01]  /*9ff0*/  BPT.TRAP 0x1 ;  /* 0x000000040000795c */ /* 0x000fe20000300000 */
.L_x_7242:
        /* <DEDUP_REMOVED lines=48> */
.L_x_7275:
[----:B------:R-:W-:Y:S05]  /*a300*/  @P0 BRA `(.L_x_7244) ;  /* 0x0000000000140947 */ /* 0x000fea0003800000 */
[----:B------:R-:W-:Y:S01]  /*a310*/  ISETP.NE.AND P1, PT, R18, RZ, PT ;  /* 0x000000ff1200720c */ /* 0x000fe20003f25270 */
[----:B--2---:R-:W-:-:S04]  /*a320*/  IMAD.MOV.U32 R3, RZ, RZ, 0x6100 ;  /* 0x00006100ff037424 */ /* 0x004fc800078e00ff */
[----:B------:R3:W-:Y:S08]  /*a330*/  SYNCS.ARRIVE.TRANS64 RZ, [R0+URZ+0x36418], R3 ;  /* 0x0364180300ff79a7 */ /* 0x0007f0000800003f */
[----:B------:R-:W-:Y:S05]  /*a340*/  @!P1 BRA `(.L_x_7244) ;  /* 0x0000000000049947 */ /* 0x000fea0003800000 */
[----:B------:R-:W-:Y:S01]  /*a350*/  BPT.TRAP 0x1 ;  /* 0x000000040000795c */ /* 0x000fe20000300000 */
.L_x_7244:
        /* <DEDUP_REMOVED lines=47> */
.L_x_7276:
        /* <DEDUP_REMOVED lines=8> */
.L_x_7246:
        /* <DEDUP_REMOVED lines=37> */
.L_x_7278:
[----:B------:R-:W-:Y:S05]  /*a920*/  @P0 BRA `(.L_x_7248) ;  /* 0x0000000000140947 */ /* 0x000fea0003800000 */
[----:B------:R-:W-:Y:S01]  /*a930*/  ISETP.NE.AND P1, PT, R18, RZ, PT ;  /* 0x000000ff1200720c */ /* 0x000fe20003f25270 */
[----:B--2---:R-:W-:-:S04]  /*a940*/  IMAD.MOV.U32 R5, RZ, RZ, 0x6100 ;  /* 0x00006100ff057424 */ /* 0x004fc800078e00ff */
[----:B------:R3:W-:Y:S08]  /*a950*/  SYNCS.ARRIVE.TRANS64 RZ, [R0+URZ+0x36410], R5 ;  /* 0x0364100500ff79a7 */ /* 0x0007f0000800003f */
[----:B------:R-:W-:Y:S05]  /*a960*/  @!P1 BRA `(.L_x_7248) ;  /* 0x0000000000049947 */ /* 0x000fea0003800000 */
[----:B------:R-:W-:Y:S01]  /*a970*/  BPT.TRAP 0x1 ;  /* 0x000000040000795c */ /* 0x000fe20000300000 */
.L_x_7248:
        /* <DEDUP_REMOVED lines=44> */
.L_x_7240:
[----:B------:R-:W-:Y:S01]  /*ac40*/  ISETP.NE.AND P1, PT, R20, RZ, PT ;  /* 0x000000ff1400720c */ /* 0x000fe20003f25270 */
[----:B------:R-:W-:Y:S02]  /*ac50*/  IMAD.MOV.U32 R16, RZ, RZ, 0x1 ;  /* 0x00000001ff107424 */ /* 0x000fe400078e00ff */
[----:B------:R-:W-:-:S10]  /*ac60*/  IMAD.MOV.U32 R5, RZ, RZ, R14 ;  /* 0x000000ffff057224 */ /* 0x000fd400078e000e */
[----:B------:R-:W-:Y:S05]  /*ac70*/  @!P1 BRA `(.L_x_7239) ;  /* 0x00000004008c9947 */ /* 0x000fea0003800000 */
[----:B------:R-:W2:Y:S02]  /*ac80*/  SYNCS.PHASECHK.TRANS64.TRYWAIT P1, [R0+URZ+0x36438], R6 ;  /* 0x03643806000075a7 */ /* 0x000ea4000802017f */
[----:B--2---:R-:W-:Y:S05]  /*ac90*/  @!P1 BRA `(.L_x_7250) ;  /* 0x00000010000c9947 */ /* 0x004fea0003800000 */
.L_x_7279:
[----:B------:R-:W-:Y:S05]  /*aca0*/  @P0 BRA `(.L_x_7251) ;  /* 0x0000000000140947 */ /* 0x000fea0003800000 */
[----:B------:R-:W-:Y:S01]  /*acb0*/  ISETP.NE.AND P1, PT, R18, RZ, PT ;  /* 0x000000ff1200720c */ /* 0x000fe20003f25270 */
[----:B------:R-:W-:-:S04]  /*acc0*/  IMAD.MOV.U32 R5, RZ, RZ, 0x6100 ;  /* 0x00006100ff057424 */ /* 0x000fc800078e00ff */
[----:B------:R3:W-:Y:S08]  /*acd0*/  SYNCS.ARRIVE.TRANS64 RZ, [R0+URZ+0x36430], R5 ;  /* 0x0364300500ff79a7 */ /* 0x0007f0000800003f */
[----:B------:R-:W-:Y:S05]  /*ace0*/  @!P1 BRA `(.L_x_7251) ;  /* 0x0000000000049947 */ /* 0x000fea0003800000 */
[----:B------:R-:W-:Y:S01]  /*acf0*/  BPT.TRAP 0x1 ;  /* 0x000000040000795c */ /* 0x000fe20000300000 */
.L_x_7251:
        /* <DEDUP_REMOVED lines=42> */
.L_x_7280:
[----:B------:R-:W-:Y:S01]  /*afa0*/  IMAD.MOV.U32 R16, RZ, RZ, RZ ;  /* 0x000000ffff107224 */ /* 0x000fe200078e00ff */
[----:B------:R-:W-:Y:S06]  /*afb0*/  @P0 BRA `(.L_x_7253) ;  /* 0x0000000000140947 */ /* 0x000fec0003800000 */
[----:B------:R-:W-:Y:S01]  /*afc0*/  ISETP.NE.AND P1, PT, R18, RZ, PT ;  /* 0x000000ff1200720c */ /* 0x000fe20003f25270 */
[----:B-1----:R-:W-:-:S04]  /*afd0*/  IMAD.MOV.U32 R5, RZ, RZ, 0x6100 ;  /* 0x00006100ff057424 */ /* 0x002fc800078e00ff */
[----:B------:R2:W-:Y:S08]  /*afe0*/  SYNCS.ARRIVE.TRANS64 RZ, [R0+URZ+0x36418], R5 ;  /* 0x0364180500ff79a7 */ /* 0x0005f0000800003f */
[----:B------:R-:W-:Y:S05]  /*aff0*/  @!P1 BRA `(.L_x_7253) ;  /* 0x0000000000049947 */ /* 0x000fea0003800000 */
[----:B------:R-:W-:Y:S01]  /*b000*/  BPT.TRAP 0x1 ;  /* 0x000000040000795c */ /* 0x000fe20000300000 */
.L_x_7253:
        /* <DEDUP_REMOVED lines=42> */
.L_x_7239:
[----:B------:R-:W-:-:S04]  /*b2b0*/  SHF.L.U32 R3, R16, 0x1f, RZ ;  /* 0x0000001f10037819 */ /* 0x000fc800000006ff */
[----:B------:R-:W2:Y:S02]  /*b2c0*/  SYNCS.PHASECHK.TRANS64.TRYWAIT P1, [R0+URZ+0x36438], R3 ;  /* 0x03643803000075a7 */ /* 0x000ea4000802017f */
[----:B--2---:R-:W-:Y:S05]  /*b2d0*/  @!P1 BRA `(.L_x_7254) ;  /* 0x0000000800a49947 */ /* 0x004fea0003800000 */
.L_x_7281:
[----:B------:R-:W-:Y:S05]  /*b2e0*/  @P0 BRA `(.L_x_7255) ;  /* 0x0000000000180947 */ /* 0x000fea0003800000 */
[----:B------:R-:W3:Y:S01]  /*b2f0*/  S2R R2, SR_TID.X ;  /* 0x0000000000027919 */ /* 0x000ee20000002100 */
[----:B--2---:R-:W-:-:S04]  /*b300*/  IMAD.MOV.U32 R3, RZ, RZ, 0x6100 ;  /* 0x00006100ff037424 */ /* 0x004fc800078e00ff */
[----:B------:R4:W-:Y:S01]  /*b310*/  SYNCS.ARRIVE.TRANS64 RZ, [R0+URZ+0x36430], R3 ;  /* 0x0364300300ff79a7 */ /* 0x0009e2000800003f */
[----:B---3--:R-:W-:-:S13]  /*b320*/  LOP3.LUT P0, RZ, R2, 0x1f, RZ, 0xc0, !PT ;  /* 0x0000001f02ff7812 */ /* 0x008fda000780c0ff */
[----:B----4-:R-:W-:Y:S05]  /*b330*/  @!P0 BRA `(.L_x_7255) ;  /* 0x0000000000048947 */ /* 0x010fea0003800000 */
[----:B------:R-:W-:Y:S01]  /*b340*/  BPT.TRAP 0x1 ;  /* 0x000000040000795c */ /* 0x000fe20000300000 */
.L_x_7255:
        /* <DEDUP_REMOVED lines=44> */
.L_x_7236:
[----:B------:R-:W-:Y:S05]  /*b610*/  BSYNC B0 ;  /* 0x0000000000007941 */ /* 0x000fea0003800000 */
.L_x_7232:
[----:B------:R-:W-:-:S03]  /*b620*/  UMOV UR7, 0xffffffff ;  /* 0xffffffff00077882 */ /* 0x000fc60000000000 */
[----:B------:R-:W-:Y:S05]  /*b630*/  BRA.DIV UR7, `(.L_x_7256) ;  /* 0x0000000607e07947 */ /* 0x000fea000b800000 */
[----:B------:R-:W-:-:S13]  /*b640*/  ELECT P6, URZ, PT ;  /* 0x00000000003f782f */ /* 0x000fda00038c0000 */
.L_x_7284:
[----:B------:R-:W-:Y:S05]  /*b650*/  @!P6 BRA `(.L_x_7096) ;  /* 0x000000000074e947 */ /* 0x000fea0003800000 */
[----:B------:R-:W2:Y:S02]  /*b660*/  LDL.LU R3, [R1] ;  /* 0x0000000001037983 */ /* 0x000ea40000300800 */
[----:B--2---:R-:W-:-:S04]  /*b670*/  LOP3.LUT R3, R3, 0x2, RZ, 0xfc, !PT ;  /* 0x0000000203037812 */ /* 0x004fc800078efcff */
[----:B------:R-:W-:-:S13]  /*b680*/  ISETP.NE.AND P2, PT, R3, 0x3, PT ;  /* 0x000000030300780c */ /* 0x000fda0003f45270 */
[----:B------:R-:W-:Y:S05]  /*b690*/  @!P2 BRA `(.L_x_7257) ;  /* 0x000000000004a947 */ /* 0x000fea0003800000 */
[----:B------:R-:W-:Y:S01]  /*b6a0*/  BPT.TRAP 0x1 ;  /* 0x000000040000795c */ /* 0x000fe20000300000 */
.L_x_7257:
        /* <DEDUP_REMOVED lines=15> */
.L_x_7285:
[----:B------:R-:W2:Y:S02]  /*b7a0*/  SYNCS.PHASECHK.TRANS64.TRYWAIT P0, [R3+URZ], R0 ;  /* 0x00000000030075a7 */ /* 0x000ea4000800017f */
[----:B--2---:R-:W-:Y:S05]  /*b7b0*/  @!P0 BRA `(.L_x_7259) ;  /* 0x0000000400b48947 */ /* 0x004fea0003800000 */
.L_x_7286:
[----:B------:R-:W-:Y:S05]  /*b7c0*/  @!P2 BRA `(.L_x_7260) ;  /* 0x000000000004a947 */ /* 0x000fea0003800000 */
[----:B------:R-:W-:Y:S01]  /*b7d0*/  BPT.TRAP 0x1 ;  /* 0x000000040000795c */ /* 0x000fe20000300000 */
.L_x_7260:
[----:B------:R-:W-:-:S07]  /*b7e0*/  SHF.L.U32 R16, R16, 0x1f, RZ ;  /* 0x0000001f10107819 */ /* 0x000fce00000006ff */
.L_x_7261:
[----:B---3--:R3:W4:Y:S02]  /*b7f0*/  SYNCS.PHASECHK.TRANS64.TRYWAIT P0, [R9+URZ+0x36438], R16 ;  /* 0x03643810090075a7 */ /* 0x008724000800017f */
[----:B----4-:R-:W-:Y:S05]  /*b800*/  @!P0 NANOSLEEP.SYNCS 0x989680 ;  /* 0x009896800000895d */ /* 0x010fea0003900000 */
[----:B------:R-:W4:Y:S02]  /*b810*/  @!P0 SYNCS.PHASECHK.TRANS64 P0, [R9+URZ+0x36438], R16 ;  /* 0x03643810090085a7 */ /* 0x000f24000800007f */
[----:B----4-:R-:W-:Y:S05]  /*b820*/  @!P0 BRA `(.L_x_7261) ;  /* 0xfffffffc00f08947 */ /* 0x010fea000383ffff */
.L_x_7096:
[----:B------:R-:W-:Y:S05]  /*b830*/  BSYNC B6 ;  /* 0x0000000000067941 */ /* 0x000fea0003800000 */
.L_x_7088:
[----:B------:R-:W-:Y:S05]  /*b840*/  EXIT ;  /* 0x000000000000794d */ /* 0x000fea0003800000 */
.L_x_7106:
[----:B------:R-:W-:Y:S02]  /*b850*/  IMAD.MOV.U32 R12, RZ, RZ, RZ ;  /* 0x000000ffff0c7224 */ /* 0x000fe400078e00ff */
[----:B------:R-:W-:Y:S02]  /*b860*/  IMAD.MOV.U32 R11, RZ, RZ, 0x1f ;  /* 0x0000001fff0b7424 */ /* 0x000fe400078e00ff */
[----:B------:R-:W-:-:S07]  /*b870*/  IMAD.MOV.U32 R15, RZ, RZ, -0x1 ;  /* 0xffffffffff0f7424 */ /* 0x000fce00078e00ff */
[----:B----4-:R-:W-:Y:S05]  /*b880*/  WARPSYNC.COLLECTIVE R15, `(.L_x_7262) ;  /* 0x000000000f087348 */ /* 0x010fea0003c00000 */
[----:B------:R1:W2:Y:S02]  /*b890*/  SHFL.IDX P6, R14, R13, R12, R11 ;  /* 0x0000000c0d0e7389 */ /* 0x0002a400000c000b */
[----:B-12-4-:R-:W-:Y:S01]  /*b8a0*/  ENDCOLLECTIVE ;  /* 0x000000000000791b */ /* 0x016fe20003800000 */
.L_x_7262:
[----:B------:R-:W-:Y:S05]  /*b8b0*/  BRA `(.L_x_7263) ;  /* 0xffffff5c00447947 */ /* 0x000fea000383ffff */
.L_x_7108:
[----:B--2---:R2:W3:Y:S02]  /*b8c0*/  SYNCS.PHASECHK.TRANS64.TRYWAIT P0, [R156+URZ+0x36400], R15 ;  /* 0x0364000f9c0075a7 */ /* 0x0044e4000800017f */
[----:B---3--:R-:W-:Y:S05]  /*b8d0*/  @!P0 NANOSLEEP.SYNCS 0x989680 ;  /* 0x009896800000895d */ /* 0x008fea0003900000 */
[----:B------:R-:W3:Y:S02]  /*b8e0*/  @!P0 SYNCS.PHASECHK.TRANS64 P0, [R156+URZ+0x36400], R15 ;  /* 0x0364000f9c0085a7 */ /* 0x000ee4000800007f */
[----:B---3--:R-:W-:Y:S05]  /*b8f0*/  @!P0 BRA `(.L_x_7108) ;  /* 0xfffffffc00f08947 */ /* 0x008fea000383ffff */
[----:B------:R-:W-:Y:S05]  /*b900*/  BRA `(.L_x_7107) ;  /* 0xffffff5c00847947 */ /* 0x000fea000383ffff */
.L_x_7112:
[----:B---3--:R3:W1:Y:S02]  /*b910*/  SYNCS.PHASECHK.TRANS64.TRYWAIT P1, [R3+URZ+0x36410], R12 ;  /* 0x0364100c030075a7 */ /* 0x008664000802017f */
[----:B-1----:R-:W-:Y:S05]  /*b920*/  @!P1 NANOSLEEP.SYNCS 0x989680 ;  /* 0x009896800000995d */ /* 0x002fea0003900000 */
[----:B------:R-:W1:Y:S02]  /*b930*/  @!P1 SYNCS.PHASECHK.TRANS64 P1, [R3+URZ+0x36410], R12 ;  /* 0x0364100c030095a7 */ /* 0x000e64000802007f */
[----:B-1----:R-:W-:Y:S05]  /*b940*/  @!P1 BRA `(.L_x_7112) ;  /* 0xfffffffc00f09947 */ /* 0x002fea000383ffff */
[----:B------:R-:W-:Y:S05]  /*b950*/  BRA `(.L_x_7111) ;  /* 0xffffff6400387947 */ /* 0x000fea000383ffff */
.L_x_7116:
[----:B------:R1:W1:Y:S02]  /*b960*/  SYNCS.PHASECHK.TRANS64.TRYWAIT P1, [R156+URZ+0x36430], R15 ;  /* 0x0364300f9c0075a7 */ /* 0x000264000802017f */
[----:B-1----:R-:W-:Y:S05]  /*b970*/  @!P1 NANOSLEEP.SYNCS 0x989680 ;  /* 0x009896800000995d */ /* 0x002fea0003900000 */
[----:B------:R-:W1:Y:S02]  /*b980*/  @!P1 SYNCS.PHASECHK.TRANS64 P1, [R156+URZ+0x36430], R15 ;  /* 0x0364300f9c0095a7 */ /* 0x000e64000802007f */
[----:B-1----:R-:W-:Y:S05]  /*b990*/  @!P1 BRA `(.L_x_7116) ;  /* 0xfffffffc00f09947 */ /* 0x002fea000383ffff */
[----:B------:R-:W-:Y:S05]  /*b9a0*/  BRA `(.L_x_7115) ;  /* 0xffffff6800dc7947 */ /* 0x000fea000383ffff */
.L_x_7180:
[----:B------:R-:W-:Y:S01]  /*b9b0*/  BSSY B0, `(.L_x_7264) ;  /* 0x0000005000007945 */ /* 0x000fe20003800000 */
[----:B------:R-:W-:-:S07]  /*b9c0*/  IMAD.MOV.U32 R15, RZ, RZ, -0x1 ;  /* 0xffffffffff0f7424 */ /* 0x000fce00078e00ff */
[----:B------:R-:W-:Y:S05]  /*b9d0*/  WARPSYNC.COLLECTIVE R15, `(.L_x_7265) ;  /* 0x000000000f087348 */ /* 0x000fea0003c00000 */
[----:B------:R-:W-:Y:S01]  /*b9e0*/  NOP ;  /* 0x0000000000007918 */ /* 0x000fe20000000000 */
[----:B------:R-:W-:Y:S01]  /*b9f0*/  ENDCOLLECTIVE ;  /* 0x000000000000791b */ /* 0x000fe20003800000 */
.L_x_7265:
[----:B------:R-:W-:Y:S05]  /*ba00*/  BSYNC B0 ;  /* 0x0000000000007941 */ /* 0x000fea0003800000 */
.L_x_7264:
[----:B------:R-:W-:Y:S05]  /*ba10*/  BRA `(.L_x_7266) ;  /* 0xffffffbc00207947 */ /* 0x000fea000383ffff */
.L_x_7197:
[----:B------:R-:W-:Y:S01]  /*ba20*/  BSSY B0, `(.L_x_7267) ;  /* 0x0000005000007945 */ /* 0x000fe20003800000 */
[----:B------:R-:W-:-:S07]  /*ba30*/  IMAD.MOV.U32 R15, RZ, RZ, -0x1 ;  /* 0xffffffffff0f7424 */ /* 0x000fce00078e00ff */
[----:B------:R-:W-:Y:S05]  /*ba40*/  WARPSYNC.COLLECTIVE R15, `(.L_x_7268) ;  /* 0x000000000f087348 */ /* 0x000fea0003c00000 */
[----:B------:R-:W-:Y:S01]  /*ba50*/  NOP ;  /* 0x0000000000007918 */ /* 0x000fe20000000000 */
[----:B------:R-:W-:Y:S01]  /*ba60*/  ENDCOLLECTIVE ;  /* 0x000000000000791b */ /* 0x000fe20003800000 */
.L_x_7268:
[----:B------:R-:W-:Y:S05]  /*ba70*/  BSYNC B0 ;  /* 0x0000000000007941 */ /* 0x000fea0003800000 */
.L_x_7267:
[----:B------:R-:W-:Y:S05]  /*ba80*/  BRA `(.L_x_7269) ;  /* 0xffffffc400347947 */ /* 0x000fea000383ffff */
.L_x_7213:
[----:B------:R-:W-:Y:S01]  /*ba90*/  BSSY B0, `(.L_x_7270) ;  /* 0x0000005000007945 */ /* 0x000fe20003800000 */
[----:B------:R-:W-:-:S07]  /*baa0*/  IMAD.MOV.U32 R15, RZ, RZ, -0x1 ;  /* 0xffffffffff0f7424 */ /* 0x000fce00078e00ff */
[----:B------:R-:W-:Y:S05]  /*bab0*/  WARPSYNC.COLLECTIVE R15, `(.L_x_7271) ;  /* 0x000000000f087348 */ /* 0x000fea0003c00000 */
[----:B------:R-:W-:Y:S01]  /*bac0*/  NOP ;  /* 0x0000000000007918 */ /* 0x000fe20000000000 */
[----:B------:R-:W-:Y:S01]  /*bad0*/  ENDCOLLECTIVE ;  /* 0x000000000000791b */ /* 0x000fe20003800000 */
.L_x_7271:
[----:B------:R-:W-:Y:S05]  /*bae0*/  BSYNC B0 ;  /* 0x0000000000007941 */ /* 0x000fea0003800000 */
.L_x_7270:
[----:B------:R-:W-:Y:S05]  /*baf0*/  BRA `(.L_x_7272) ;  /* 0xffffffc800c07947 */ /* 0x000fea000383ffff */
.L_x_7237:
[----:B-1----:R1:W2:Y:S02]  /*bb00*/  SYNCS.PHASECHK.TRANS64.TRYWAIT P1, [R0+URZ+0x36420], R6 ;  /* 0x03642006000075a7 */ /* 0x0022a4000802017f */
[----:B--2---:R-:W-:Y:S05]  /*bb10*/  @!P1 NANOSLEEP.SYNCS 0x989680 ;  /* 0x009896800000995d */ /* 0x004fea0003900000 */
[----:B------:R-:W2:Y:S02]  /*bb20*/  @!P1 SYNCS.PHASECHK.TRANS64 P1, [R0+URZ+0x36420], R6 ;  /* 0x03642006000095a7 */ /* 0x000ea4000802007f */
[----:B--2---:R-:W-:Y:S05]  /*bb30*/  @!P1 BRA `(.L_x_7237) ;  /* 0xfffffffc00f09947 */ /* 0x004fea000383ffff */
[----:B------:R-:W-:Y:S05]  /*bb40*/  BRA `(.L_x_7273) ;  /* 0xffffffdc00207947 */ /* 0x000fea000383ffff */
.L_x_7241:
[----:B-1----:R1:W2:Y:S02]  /*bb50*/  SYNCS.PHASECHK.TRANS64.TRYWAIT P1, [R0+URZ+0x36438], R6 ;  /* 0x03643806000075a7 */ /* 0x0022a4000802017f */
[----:B--2---:R-:W-:Y:S05]  /*bb60*/  @!P1 NANOSLEEP.SYNCS 0x989680 ;  /* 0x009896800000995d */ /* 0x004fea0003900000 */
[----:B------:R-:W2:Y:S02]  /*bb70*/  @!P1 SYNCS.PHASECHK.TRANS64 P1, [R0+URZ+0x36438], R6 ;  /* 0x03643806000095a7 */ /* 0x000ea4000802007f */
[----:B--2---:R-:W-:Y:S05]  /*bb80*/  @!P1 BRA `(.L_x_7241) ;  /* 0xfffffffc00f09947 */ /* 0x004fea000383ffff */
[----:B------:R-:W-:Y:S05]  /*bb90*/  BRA `(.L_x_7274) ;  /* 0xffffffe400007947 */ /* 0x000fea000383ffff */
.L_x_7243:
[----:B--2---:R2:W3:Y:S02]  /*bba0*/  SYNCS.PHASECHK.TRANS64.TRYWAIT P1, [R0+URZ+0x36428], R3 ;  /* 0x03642803000075a7 */ /* 0x0044e4000802017f */
[----:B---3--:R-:W-:Y:S05]  /*bbb0*/  @!P1 NANOSLEEP.SYNCS 0x989680 ;  /* 0x009896800000995d */ /* 0x008fea0003900000 */
[----:B------:R-:W3:Y:S02]  /*bbc0*/  @!P1 SYNCS.PHASECHK.TRANS64 P1, [R0+URZ+0x36428], R3 ;  /* 0x03642803000095a7 */ /* 0x000ee4000802007f */
[----:B---3--:R-:W-:Y:S05]  /*bbd0*/  @!P1 BRA `(.L_x_7243) ;  /* 0xfffffffc00f09947 */ /* 0x008fea000383ffff */
[----:B------:R-:W-:Y:S05]  /*bbe0*/  BRA `(.L_x_7275) ;  /* 0xffffffe400c47947 */ /* 0x000fea000383ffff */
.L_x_7245:
        /* <DEDUP_REMOVED lines=8> */
.L_x_7247:
[----:B------:R-:W-:-:S07]  /*bc70*/  SHF.L.U32 R5, R7, 0x1f, RZ ;  /* 0x0000001f07057819 */ /* 0x000fce00000006ff */
.L_x_7277:
[----:B--2---:R2:W3:Y:S02]  /*bc80*/  SYNCS.PHASECHK.TRANS64.TRYWAIT P1, [R0+URZ+0x36420], R5 ;  /* 0x03642005000075a7 */ /* 0x0044e4000802017f */
[----:B---3--:R-:W-:Y:S05]  /*bc90*/  @!P1 NANOSLEEP.SYNCS 0x989680 ;  /* 0x009896800000995d */ /* 0x008fea0003900000 */
[----:B------:R-:W3:Y:S02]  /*bca0*/  @!P1 SYNCS.PHASECHK.TRANS64 P1, [R0+URZ+0x36420], R5 ;  /* 0x03642005000095a7 */ /* 0x000ee4000802007f */
[----:B---3--:R-:W-:Y:S05]  /*bcb0*/  @!P1 BRA `(.L_x_7277) ;  /* 0xfffffffc00f09947 */ /* 0x008fea000383ffff */
[----:B------:R-:W-:Y:S05]  /*bcc0*/  BRA `(.L_x_7278) ;  /* 0xffffffec00147947 */ /* 0x000fea000383ffff */
.L_x_7250:
[----:B--2---:R2:W3:Y:S02]  /*bcd0*/  SYNCS.PHASECHK.TRANS64.TRYWAIT P1, [R0+URZ+0x36438], R6 ;  /* 0x03643806000075a7 */ /* 0x0044e4000802017f */
[----:B---3--:R-:W-:Y:S05]  /*bce0*/  @!P1 NANOSLEEP.SYNCS 0x989680 ;  /* 0x009896800000995d */ /* 0x008fea0003900000 */
[----:B------:R-:W3:Y:S02]  /*bcf0*/  @!P1 SYNCS.PHASECHK.TRANS64 P1, [R0+URZ+0x36438], R6 ;  /* 0x03643806000095a7 */ /* 0x000ee4000802007f */
[----:B---3--:R-:W-:Y:S05]  /*bd00*/  @!P1 BRA `(.L_x_7250) ;  /* 0xfffffffc00f09947 */ /* 0x008fea000383ffff */
[----:B------:R-:W-:Y:S05]  /*bd10*/  BRA `(.L_x_7279) ;  /* 0xffffffec00e07947 */ /* 0x000fea000383ffff */
.L_x_7252:
[----:B-1----:R1:W2:Y:S02]  /*bd20*/  SYNCS.PHASECHK.TRANS64.TRYWAIT P1, [R0+URZ+0x36428], R5 ;  /* 0x03642805000075a7 */ /* 0x0022a4000802017f */
[----:B--2---:R-:W-:Y:S05]  /*bd30*/  @!P1 NANOSLEEP.SYNCS 0x989680 ;  /* 0x009896800000995d */ /* 0x004fea0003900000 */
[----:B------:R-:W2:Y:S02]  /*bd40*/  @!P1 SYNCS.PHASECHK.TRANS64 P1, [R0+URZ+0x36428], R5 ;  /* 0x03642805000095a7 */ /* 0x000ea4000802007f */
[----:B--2---:R-:W-:Y:S05]  /*bd50*/  @!P1 BRA `(.L_x_7252) ;  /* 0xfffffffc00f09947 */ /* 0x004fea000383ffff */
[----:B------:R-:W-:Y:S05]  /*bd60*/  BRA `(.L_x_7280) ;  /* 0xfffffff0008c7947 */ /* 0x000fea000383ffff */
.L_x_7254:
[----:B--2---:R2:W3:Y:S02]  /*bd70*/  SYNCS.PHASECHK.TRANS64.TRYWAIT P1, [R0+URZ+0x36438], R3 ;  /* 0x03643803000075a7 */ /* 0x0044e4000802017f */
[----:B---3--:R-:W-:Y:S05]  /*bd80*/  @!P1 NANOSLEEP.SYNCS 0x989680 ;  /* 0x009896800000995d */ /* 0x008fea0003900000 */
[----:B------:R-:W3:Y:S02]  /*bd90*/  @!P1 SYNCS.PHASECHK.TRANS64 P1, [R0+URZ+0x36438], R3 ;  /* 0x03643803000095a7 */ /* 0x000ee4000802007f */
[----:B---3--:R-:W-:Y:S05]  /*bda0*/  @!P1 BRA `(.L_x_7254) ;  /* 0xfffffffc00f09947 */ /* 0x008fea000383ffff */
[----:B------:R-:W-:Y:S05]  /*bdb0*/  BRA `(.L_x_7281) ;  /* 0xfffffff400487947 */ /* 0x000fea000383ffff */
.L_x_7256:
[----:B------:R-:W-:Y:S01]  /*bdc0*/  BSSY B0, `(.L_x_7282) ;  /* 0x0000006000007945 */ /* 0x000fe20003800000 */
[----:B------:R-:W-:-:S07]  /*bdd0*/  IMAD.MOV.U32 R15, RZ, RZ, -0x1 ;  /* 0xffffffffff0f7424 */ /* 0x000fce00078e00ff */
[----:B------:R-:W-:Y:S05]  /*bde0*/  WARPSYNC.COLLECTIVE R15, `(.L_x_7283) ;  /* 0x000000000f0c7348 */ /* 0x000fea0003c00000 */
[----:B------:R-:W-:Y:S02]  /*bdf0*/  ELECT P6, UR62, PT ;  /* 0x00000000003e782f */ /* 0x000fe400038c0000 */
[----:B------:R-:W-:Y:S01]  /*be00*/  MOV R14, UR62 ;  /* 0x0000003e000e7c02 */ /* 0x000fe20008000f00 */
[----:B------:R-:W-:Y:S10]  /*be10*/  ENDCOLLECTIVE ;  /* 0x000000000000791b */ /* 0x000ff40003800000 */
.L_x_7283:
[----:B------:R-:W-:Y:S05]  /*be20*/  BSYNC B0 ;  /* 0x0000000000007941 */ /* 0x000fea0003800000 */
.L_x_7282:
[----:B------:R-:W-:Y:S05]  /*be30*/  BRA `(.L_x_7284) ;  /* 0xfffffff800047947 */ /* 0x000fea000383ffff */
.L_x_7258:
[----:B-1----:R1:W2:Y:S02]  /*be40*/  SYNCS.PHASECHK.TRANS64.TRYWAIT P0, [R7+URZ], R4 ;  /* 0x00000004070075a7 */ /* 0x0022a4000800017f */
[----:B--2---:R-:W-:Y:S05]  /*be50*/  @!P0 NANOSLEEP.SYNCS 0x989680 ;  /* 0x009896800000895d */ /* 0x004fea0003900000 */
[----:B------:R-:W2:Y:S02]  /*be60*/  @!P0 SYNCS.PHASECHK.TRANS64 P0, [R7+URZ], R4 ;  /* 0x00000004070085a7 */ /* 0x000ea4000800007f */
[----:B--2---:R-:W-:Y:S05]  /*be70*/  @!P0 BRA `(.L_x_7258) ;  /* 0xfffffffc00f08947 */ /* 0x004fea000383ffff */
[----:B------:R-:W-:Y:S05]  /*be80*/  BRA `(.L_x_7285) ;  /* 0xfffffff800447947 */ /* 0x000fea000383ffff */
.L_x_7259:
[----:B--2---:R2:W3:Y:S02]  /*be90*/  SYNCS.PHASECHK.TRANS64.TRYWAIT P0, [R3+URZ], R0 ;  /* 0x00000000030075a7 */ /* 0x0044e4000800017f */
[----:B---3--:R-:W-:Y:S05]  /*bea0*/  @!P0 NANOSLEEP.SYNCS 0x989680 ;  /* 0x009896800000895d */ /* 0x008fea0003900000 */
[----:B------:R-:W3:Y:S02]  /*beb0*/  @!P0 SYNCS.PHASECHK.TRANS64 P0, [R3+URZ], R0 ;  /* 0x00000000030085a7 */ /* 0x000ee4000800007f */
[----:B---3--:R-:W-:Y:S05]  /*bec0*/  @!P0 BRA `(.L_x_7259) ;  /* 0xfffffffc00f08947 */ /* 0x008fea000383ffff */
[----:B------:R-:W-:Y:S05]  /*bed0*/  BRA `(.L_x_7286) ;  /* 0xfffffff800387947 */ /* 0x000fea000383ffff */
.L_x_7287:
        /* <DEDUP_REMOVED lines=10> */
.L_x_7695:


//--------------------- .text._ZN7cutlass13device_kernelIN5flash11enable_sm90INS1_16FlashAttnBwdSm90INS1_25CollectiveMainloopBwdSm90ILi2ELi1ELi1EN4cute5tupleIJNS5_1CILi1EEES8_S8_EEENS6_IJNS7_ILi64EEENS7_ILi96EEENS7_ILi192EEEEEENS_6half_tEfNS_4arch4Sm90ELb1ELb0ELb0ELb1ELb0ELb0ELb1ELb0ELi3ELi1ELi1ELi1ELb0EEENS1_24CollectiveEpilogueBwdGQAISD_fSG_Li384ELb1ELb0EEENS1_25SingleTileBwdLPTSchedulerILb1ELi96ELb0EEEEEEEEEvNT_6ParamsE --------------------------
	.section	.text._ZN7cutlass13device_kernelIN5flash11enable_sm90INS1_16FlashAttnBwdSm90INS1_25CollectiveMainloopBwdSm90ILi2ELi1ELi1EN4cute5tupleIJNS5_1CILi1EEES8_S8_EEENS6_IJNS7_ILi64EEENS7_ILi96EEENS7_ILi192EEEEEENS_6half_tEfNS_4arch4Sm90ELb1ELb0ELb0ELb1ELb0ELb0ELb1ELb0ELi3ELi1ELi1ELi1ELb0EEENS1_24CollectiveEpilogueBwdGQAISD_fSG_Li384ELb1ELb0EEENS1_25SingleTileBwdLPTSchedulerILb1ELi96ELb0EEEEEEEEEvNT_6ParamsE,"ax",@progbits
	.align	128
.text._ZN7cutlass13device_kernelIN5flash11enable_sm90INS1_16FlashAttnBwdSm90INS1_25CollectiveMainloopBwdSm90ILi2ELi1ELi1EN4cute5tupleIJNS5_1CILi1EEES8_S8_EEENS6_IJNS7_ILi64EEENS7_ILi96EEENS7_ILi192EEEEEENS_6half_tEfNS_4arch4Sm90ELb1ELb0ELb0ELb1ELb0ELb0ELb1ELb0ELi3ELi1ELi1ELi1ELb0EEENS1_24CollectiveEpilogueBwdGQAISD_fSG_Li384ELb1ELb0EEENS1_25SingleTileBwdLPTSchedulerILb1ELi96ELb0EEEEEEEEEvNT_6ParamsE:
        .type           _ZN7cutlass13device_kernelIN5flash11enable_sm90INS1_16FlashAttnBwdSm90INS1_25CollectiveMainloopBwdSm90ILi2ELi1ELi1EN4cute5tupleIJNS5_1CILi1EEES8_S8_EEENS6_IJNS7_ILi64EEENS7_ILi96EEENS7_ILi192EEEEEENS_6half_tEfNS_4arch4Sm90ELb1ELb0ELb0ELb1ELb0ELb0ELb1ELb0ELi3ELi1ELi1ELi1ELb0EEENS1_24CollectiveEpilogueBwdGQAISD_fSG_Li384ELb1ELb0EEENS1_25SingleTileBwdLPTSchedulerILb1ELi96ELb0EEEEEEEEEvNT_6ParamsE,@function
        .size           _ZN7cutlass13device_kernelIN5flash11enable_sm90INS1_16FlashAttnBwdSm90INS1_25CollectiveMainloopBwdSm90ILi2ELi1ELi1EN4cute5tupleIJNS5_1CILi1EEES8_S8_EEENS6_IJNS7_ILi64EEENS7_ILi96EEENS7_ILi192EEEEEENS_6half_tEfNS_4arch4Sm90ELb1ELb0ELb0ELb1ELb0ELb0ELb1ELb0ELi3ELi1ELi1ELi1ELb0EEENS1_24CollectiveEpilogueBwdGQAISD_fSG_Li384ELb1ELb0EEENS1_25SingleTileBwdLPTSchedulerILb1ELi96ELb0EEEEEEEEEvNT_6ParamsE,(.L_x_7696 - _ZN7cutlass13device_kernelIN5flash11enable_sm90INS1_16FlashAttnBwdSm90INS1_25CollectiveMainloopBwdSm90ILi2ELi1ELi1EN4cute5tupleIJNS5_1CILi1EEES8_S8_EEENS6_IJNS7_ILi64EEENS7_ILi96EEENS7_ILi192EEEEEENS_6half_tEfNS_4arch4Sm90ELb1ELb0ELb0ELb1ELb0ELb0ELb1ELb0ELi3ELi1ELi1ELi1ELb0EEENS1_24CollectiveEpilogueBwdGQAISD_fSG_Li384ELb1ELb0EEENS1_25SingleTileBwdLPTSchedulerILb1ELi96ELb0EEEEEEEEEvNT_6ParamsE)
        .other          _ZN7cutlass13device_kernelIN5flash11enable_sm90INS1_16FlashAttnBwdSm90INS1_25CollectiveMainloopBwdSm90ILi2ELi1ELi1EN4cute5tupleIJNS5_1CILi1EEES8_S8_EEENS6_IJNS7_ILi64EEENS7_ILi96EEENS7_ILi192EEEEEENS_6half_tEfNS_4arch4Sm90ELb1ELb0ELb0ELb1ELb0ELb0ELb1ELb0ELi3ELi1ELi1ELi1ELb0EEENS1_24CollectiveEpilogueBwdGQAISD_fSG_Li384ELb1ELb0EEENS1_25SingleTileBwdLPTSchedulerILb1ELi96ELb0EEEEEEEEEvNT_6ParamsE,@"STO_CUDA_ENTRY STV_DEFAULT"
_ZN7cutlass13device_kernelIN5flash11enable_sm90INS1_16FlashAttnBwdSm90INS1_25CollectiveMainloopBwdSm90ILi2ELi1ELi1EN4cute5tupleIJNS5_1CILi1EEES8_S8_EEENS6_IJNS7_ILi64EEENS7_ILi96EEENS7_ILi192EEEEEENS_6half_tEfNS_4arch4Sm90ELb1ELb0ELb0ELb1ELb0ELb0ELb1ELb0ELi3ELi1ELi1ELi1ELb0EEENS1_24CollectiveEpilogueBwdGQAISD_fSG_Li384ELb1ELb0EEENS1_25SingleTileBwdLPTSchedulerILb1ELi96ELb0EEEEEEEEEvNT_6ParamsE:
        /* <DEDUP_REMOVED lines=23> */
.L_x_7289:
[----:B------:R-:W-:Y:S05]  /*0170*/  BSYNC B0 ;  /* 0x0000000000007941 */ /* 0x000fea0003800000 */
.L_x_7288:
        /* <DEDUP_REMOVED lines=34> */
.L_x_7290:
        /* <DEDUP_REMOVED lines=20> */
.L_x_7291:
        /* <DEDUP_REMOVED lines=9> */
.L_x_7294:
        /* <DEDUP_REMOVED lines=32> */
.L_x_7295:
[----:B------:R-:W1:Y:S01]  /*0770*/  LDC R3, c[0x0][0x8cc] ;  /* 0x00023300ff037b82 */ /* 0x000e620000000800 */
[----:B------:R-:W-:Y:S01]  /*0780*/  IMAD.U32 R152, RZ, RZ, UR4 ;  /* 0x00000004ff987e24 */ /* 0x000fe2000f8e00ff */
[----:B-1----:R-:W-:-:S13]  /*0790*/  ISETP.NE.AND P0, PT, R3, 0x1, PT ;  /* 0x000000010300780c */ /* 0x002fda0003f05270 */
[----:B------:R-:W1:Y:S02]  /*07a0*/  @P0 LDC.64 R4, c[0x0][0x8d0] ;  /* 0x00023400ff040b82 */ /* 0x000e640000000a00 */
[----:B-1----:R-:W-:-:S05]  /*07b0*/  @P0 IMAD.HI.U32 R0, R4, UR4, RZ ;  /* 0x0000000404000c27 */ /* 0x002fca000f8e00ff */
[----:B------:R-:W-:-:S05]  /*07c0*/  @P0 SHF.R.U32.HI R152, RZ, R5, R0 ;  /* 0x00000005ff980219 */ /* 0x000fca0000011600 */
[----:B------:R-:W-:-:S07]  /*07d0*/  IMAD R0, R152, R3, RZ ;  /* 0x0000000398007224 */ /* 0x000fce00078e02ff */
.L_x_7296:
        /* <DEDUP_REMOVED lines=20> */
.L_x_7297:
        /* <DEDUP_REMOVED lines=10> */
.L_x_7299:
[----:B------:R-:W1:Y:S02]  /*09c0*/  LDC R0, c[0x0][0x8f4] ;  /* 0x00023d00ff007b82 */ /* 0x000e640000000800 */
.L_x_7298:
        /* <DEDUP_REMOVED lines=17> */
.L_x_7301:
        /* <DEDUP_REMOVED lines=10> */
.L_x_7302:
        /* <DEDUP_REMOVED lines=8> */
.L_x_7303:
        /* <DEDUP_REMOVED lines=9> */
.L_x_7304:
        /* <DEDUP_REMOVED lines=87> */
.L_x_7307:
        /* <DEDUP_REMOVED lines=15> */
.L_x_7306:
        /* <DEDUP_REMOVED lines=20> */
.L_x_7309:
        /* <DEDUP_REMOVED lines=15> */
.L_x_7308:
        /* <DEDUP_REMOVED lines=8> */
.L_x_7406:
        /* <DEDUP_REMOVED lines=21> */
.L_x_7311:
        /* <DEDUP_REMOVED lines=9> */
[----:B------:R-:W-:-:S02]  /*1780*/  LOP3.LUT R15, R0, 0x7ffffffc, RZ, 0xc0, !PT ;  /* 0x7ffffffc000f7812 */ /* 0x000fc400078ec0ff */
[----:B------:R-:W-:Y:S02]  /*1790*/  CS2R R116, SRZ ;  /* 0x0000000000747805 */ /* 0x000fe4000001ff00 */
[--C-:B------:R-:W-:Y:S02]  /*17a0*/  SHF.R.S32.HI R0, RZ, 0x1, R8.reuse ;  /* 0x00000001ff007819 */ /* 0x100fe40000011408 */
[----:B------:R-:W-:Y:S02]  /*17b0*/  CS2R R114, SRZ ;  /* 0x0000000000727805 */ /* 0x000fe4000001ff00 */
[----:B------:R-:W-:Y:S01]  /*17c0*/  SHF.R.S32.HI R11, RZ, 0x1f, R8 ;  /* 0x0000001fff0b7819 */ /* 0x000fe20000011408 */
[----:B------:R-:W-:Y:S01]  /*17d0*/  IMAD.IADD R15, R2, 0x1, -R15 ;  /* 0x00000001020f7824 */ /* 0x000fe200078e0a0f */
[----:B---3--:R-:W-:Y:S02]  /*17e0*/  SHF.R.S32.HI R10, RZ, 0x1f, R9 ;  /* 0x0000001fff0a7819 */ /* 0x008fe40000011409 */
        /* <DEDUP_REMOVED lines=87> */
.L_x_7323:
[----:B------:R-:W-:-:S13]  /*1d60*/  ISETP.NE.AND P0, PT, R10, 0x3, PT ;  /* 0x000000030a00780c */ /* 0x000fda0003f05270 */
[----:B---3--:R-:W-:Y:S05]  /*1d70*/  @!P0 BRA `(.L_x_7313) ;  /* 0x0000000000048947 */ /* 0x008fea0003800000 */
[----:B------:R-:W-:Y:S01]  /*1d80*/  BPT.TRAP 0x1 ;  /* 0x000000040000795c */ /* 0x000fe20000300000 */
.L_x_7313:
[----:B------:R-:W-:Y:S02]  /*1d90*/  LEA R3, R2, UR36, 0x3 ;  /* 0x0000002402037c11 */ /* 0x000fe4000f8e18ff */
[----:B------:R-:W-:-:S04]  /*1da0*/  SHF.L.U32 R12, R7, 0x1f, RZ ;  /* 0x0000001f070c7819 */ /* 0x000fc800000006ff */
[----:B------:R3:W4:Y:S01]  /*1db0*/  SYNCS.PHASECHK.TRANS64.TRYWAIT P1, [R3+URZ+0x36410], R12 ;  /* 0x0364100c030075a7 */ /* 0x000722000802017f */
[----:B------:R-:W-:Y:S05]  /*1dc0*/  @!P0 BRA `(.L_x_7314) ;  /* 0x0000000000048947 */ /* 0x000fea0003800000 */
[----:B------:R-:W-:Y:S01]  /*1dd0*/  BPT.TRAP 0x1 ;  /* 0x000000040000795c */ /* 0x000fe20000300000 */
.L_x_7314:
[----:B----4-:R-:W-:Y:S05]  /*1de0*/  @P1 BRA `(.L_x_7315) ;  /* 0x0000000000081947 */ /* 0x010fea0003800000 */
[----:B------:R-:W4:Y:S02]  /*1df0*/  SYNCS.PHASECHK.TRANS64.TRYWAIT P1, [R3+URZ+0x36410], R12 ;  /* 0x0364100c030075a7 */ /* 0x000f24000802017f */
[----:B----4-:R-:W-:Y:S05]  /*1e00*/  @!P1 BRA `(.L_x_7316) ;  /* 0x0000007000849947 */ /* 0x010fea0003800000 */
.L_x_7315:
        /* <DEDUP_REMOVED lines=103> */
.L_x_7317:
[----:B---3--:R-:W-:-:S04]  /*2480*/  SHF.L.U32 R14, R5, 0x1f, RZ ;  /* 0x0000001f050e7819 */ /* 0x008fc800000006ff */
[----:B------:R3:W1:Y:S01]  /*2490*/  SYNCS.PHASECHK.TRANS64.TRYWAIT P1, [UR36+0x36430], R14 ;  /* 0x0364300eff0075a7 */ /* 0x0006620008020164 */
[----:B------:R-:W-:Y:S05]  /*24a0*/  @!P0 BRA `(.L_x_7318) ;  /* 0x0000000000048947 */ /* 0x000fea0003800000 */
[----:B------:R-:W-:Y:S01]  /*24b0*/  BPT.TRAP 0x1 ;  /* 0x000000040000795c */ /* 0x000fe20000300000 */
.L_x_7318:
[----:B-1----:R-:W-:Y:S05]  /*24c0*/  @P1 BRA `(.L_x_7319) ;  /* 0x0000000000081947 */ /* 0x002fea0003800000 */
[----:B------:R-:W1:Y:S02]  /*24d0*/  SYNCS.PHASECHK.TRANS64.TRYWAIT P1, [UR36+0x36430], R14 ;  /* 0x0364300eff0075a7 */ /* 0x000e640008020164 */
[----:B-1----:R-:W-:Y:S05]  /*24e0*/  @!P1 BRA `(.L_x_7320) ;  /* 0x0000006800e09947 */ /* 0x002fea0003800000 */
.L_x_7319:
[----:B------:R-:W-:Y:S01]  /*24f0*/  UIADD3 UR5, UR36, 0x2a000, URZ ;  /* 0x0002a00024057890 */ /* 0x000fe2000fffe03f */
[----:B------:R-:W-:Y:S01]  /*2500*/  WARPGROUP.ARRIVE ;  /* 0x00000000000079c5 */ /* 0x000fe20000000000 */
[----:B------:R-:W-:Y:S01]  /*2510*/  UIADD3 UR4, UR4, 0x9000, URZ ;  /* 0x0000900004047890 */ /* 0x000fe2000fffe03f */
[----:B------:R-:W-:Y:S01]  /*2520*/  IMAD R15, R16, 0x40, R6 ;  /* 0x00000040100f7824 */ /* 0x000fe200078e0206 */
[----:B------:R-:W-:Y:S01]  /*2530*/  USHF.R.U32.HI UR6, URZ, 0x4, UR5 ;  /* 0x000000043f067899 */ /* 0x000fe20008011605 */
[----:B------:R-:W-:Y:S01]  /*2540*/  LEA R156, R6, UR36, 0x2 ;  /* 0x00000024069c7c11 */ /* 0x000fe2000f8e10ff */
        /* <DEDUP_REMOVED lines=17> */
[----:B------:R-:W-:Y:S01]  /*2660*/  FSEL R137, R137, -INF , P1 ;  /* 0xff80000089897808 */ /* 0x000fe20000800000 */
        /* <DEDUP_REMOVED lines=12> */
[----:B--2---:R-:W-:-:S02]  /*2730*/  FSEL R23, R140, -INF , P2 ;  /* 0xff8000008c177808 */ /* 0x004fc40001000000 */
[----:B------:R-:W-:Y:S02]  /*2740*/  VIMNMX R14, R9, R14, PT ;  /* 0x0000000e090e7248 */ /* 0x000fe40003fe0100 */
[----:B------:R-:W-:Y:S01]  /*2750*/  FSEL R141, R141, -INF , P3 ;  /* 0xff8000008d8d7808 */ /* 0x000fe20001800000 */
[--C-:B------:R-:W-:Y:S01]  /*2760*/  FFMA.FTZ R22, R23, UR40, -R12.reuse ;  /* 0x0000002817167c23 */ /* 0x100fe2000801080c */
[C---:B------:R-:W-:Y:S01]  /*2770*/  ISETP.GT.AND P2, PT, R14.reuse, RZ, PT ;  /* 0x000000ff0e00720c */ /* 0x040fe20003f44270 */
[----:B------:R-:W1:Y:S01]  /*2780*/  MUFU.EX2 R21, R21 ;  /* 0x0000001500157308 */ /* 0x000e620000000800 */
[----:B------:R-:W-:Y:S01]  /*2790*/  ISETP.GT.AND P3, PT, R14, 0x1, PT ;  /* 0x000000010e00780c */ /* 0x000fe20003f64270 */
[----:B------:R-:W-:Y:S01]  /*27a0*/  FFMA.FTZ R23, R141, UR40, -R12 ;  /* 0x000000288d177c23 */ /* 0x000fe2000801080c */
[----:B------:R-:W-:Y:S02]  /*27b0*/  FSEL R138, R138, -INF , P2 ;  /* 0xff8000008a8a7808 */ /* 0x000fe40001000000 */
[----:B------:R-:W-:-:S02]  /*27c0*/  ISETP.GT.AND P2, PT, R14, 0x8, PT ;  /* 0x000000080e00780c */ /* 0x000fc40003f44270 */
[----:B------:R-:W-:Y:S01]  /*27d0*/  FSEL R145, R145, -INF , P6 ;  /* 0xff80000091917808 */ /* 0x000fe20003000000 */
[--C-:B------:R-:W-:Y:S01]  /*27e0*/  FFMA.FTZ R136, R138, UR40, -R13.reuse ;  /* 0x000000288a887c23 */ /* 0x100fe2000801080d */
[----:B------:R-:W-:Y:S01]  /*27f0*/  FSEL R138, R139, -INF , P3 ;  /* 0xff8000008b8a7808 */ /* 0x000fe20001800000 */
[----:B------:R-:W-:Y:S01]  /*2800*/  MUFU.EX2 R22, R22 ;  /* 0x0000001600167308 */ /* 0x000fe20000000800 */
[----:B------:R-:W-:Y:S02]  /*2810*/  ISETP.GT.AND P6, PT, R14, 0x9, PT ;  /* 0x000000090e00780c */ /* 0x000fe40003fc4270 */
[----:B------:R-:W-:Y:S01]  /*2820*/  FSEL R15, R144, -INF , P4 ;  /* 0xff800000900f7808 */ /* 0x000fe20002000000 */
[--C-:B------:R-:W-:Y:S01]  /*2830*/  FFMA.FTZ R137, R138, UR40, -R13.reuse ;  /* 0x000000288a897c23 */ /* 0x100fe2000801080d */
[----:B------:R-:W-:Y:S02]  /*2840*/  FSEL R141, R148, -INF , P5 ;  /* 0xff800000948d7808 */ /* 0x000fe40002800000 */
[----:B------:R-:W-:Y:S01]  /*2850*/  FSEL R142, R142, -INF , P2 ;  /* 0xff8000008e8e7808 */ /* 0x000fe20001000000 */
[----:B------:R-:W2:Y:S01]  /*2860*/  MUFU.EX2 R23, R23 ;  /* 0x0000001700177308 */ /* 0x000ea20000000800 */
[C---:B------:R-:W-:Y:S01]  /*2870*/  ISETP.GT.AND P5, PT, R14.reuse, 0x10, PT ;  /* 0x000000100e00780c */ /* 0x040fe20003fa4270 */
[--C-:B------:R-:W-:Y:S01]  /*2880*/  FFMA.FTZ R140, R15, UR40, -R12.reuse ;  /* 0x000000280f8c7c23 */ /* 0x100fe2000801080c */
[----:B------:R-:W-:Y:S01]  /*2890*/  ISETP.GT.AND P4, PT, R14, 0x11, PT ;  /* 0x000000110e00780c */ /* 0x000fe20003f84270 */
[----:B------:R-:W-:Y:S01]  /*28a0*/  FFMA.FTZ R139, R142, UR40, -R13 ;  /* 0x000000288e8b7c23 */ /* 0x000fe2000801080d */
[C---:B------:R-:W-:Y:S01]  /*28b0*/  ISETP.GT.AND P3, PT, R14.reuse, 0x18, PT ;  /* 0x000000180e00780c */ /* 0x040fe20003f64270 */
[--C-:B------:R-:W-:Y:S01]  /*28c0*/  FFMA.FTZ R142, R145, UR40, -R12.reuse ;  /* 0x00000028918e7c23 */ /* 0x100fe2000801080c */
[----:B------:R-:W-:Y:S01]  /*28d0*/  ISETP.GT.AND P2, PT, R14, 0x19, PT ;  /* 0x000000190e00780c */ /* 0x000fe20003f44270 */
[----:B------:R-:W-:Y:S01]  /*28e0*/  MUFU.EX2 R136, R136 ;  /* 0x0000008800887308 */ /* 0x000fe20000000800 */
[----:B------:R-:W-:Y:S01]  /*28f0*/  FSEL R14, R143, -INF , P6 ;  /* 0xff8000008f0e7808 */ /* 0x000fe20003000000 */
[----:B------:R-:W-:Y:S01]  /*2900*/  FFMA.FTZ R141, R141, UR40, -R12 ;  /* 0x000000288d8d7c23 */ /* 0x000fe2000801080c */
[----:B------:R-:W-:-:S02]  /*2910*/  FSEL R149, R149, -INF , P1 ;  /* 0xff80000095957808 */ /* 0x000fc40000800000 */
[----:B------:R-:W-:Y:S01]  /*2920*/  FSEL R146, R146, -INF , P5 ;  /* 0xff80000092927808 */ /* 0x000fe20002800000 */
[--C-:B------:R-:W-:Y:S01]  /*2930*/  FFMA.FTZ R148, R14, UR40, -R13.reuse ;  /* 0x000000280e947c23 */ /* 0x100fe2000801080d */
[----:B------:R-:W-:Y:S01]  /*2940*/  FSEL R150, R150, -INF , P3 ;  /* 0xff80000096967808 */ /* 0x000fe20001800000 */
[----:B------:R-:W3:Y:S01]  /*2950*/  MUFU.EX2 R137, R137 ;  /* 0x0000008900897308 */ /* 0x000ee20000000800 */
[----:B------:R-:W-:Y:S01]  /*2960*/  FSEL R14, R151, -INF , P2 ;  /* 0xff800000970e7808 */ /* 0x000fe20001000000 */
[----:B------:R-:W-:Y:S01]  /*2970*/  FFMA.FTZ R144, R149, UR40, -R12 ;  /* 0x0000002895907c23 */ /* 0x000fe2000801080c */
[----:B------:R-:W-:Y:S01]  /*2980*/  FSEL R12, R147, -INF , P4 ;  /* 0xff800000930c7808 */ /* 0x000fe20002000000 */
[----:B------:R-:W-:Y:S02]  /*2990*/  WARPGROUP.DEPBAR.LE gsb0, 0x0 ;  /* 0x00008000000079c5 */ /* 0x000fe40000010000 */
[----:B------:R-:W-:Y:S01]  /*29a0*/  WARPGROUP.ARRIVE ;  /* 0x00000000000079c5 */ /* 0x000fe20000000000 */
[--C-:B------:R-:W-:Y:S01]  /*29b0*/  FFMA.FTZ R149, R146, UR40, -R13.reuse ;  /* 0x0000002892957c23 */ /* 0x100fe2000801080d */
[----:B------:R-:W-:Y:S01]  /*29c0*/  MUFU.EX2 R139, R139 ;  /* 0x0000008b008b7308 */ /* 0x000fe20000000800 */
[--C-:B------:R-:W-:Y:S01]  /*29d0*/  FFMA.FTZ R146, R150, UR40, -R13.reuse ;  /* 0x0000002896927c23 */ /* 0x100fe2000801080d */
[--C-:B------:R-:W-:Y:S01]  /*29e0*/  FFMA.FTZ R147, R14, UR40, -R13.reuse ;  /* 0x000000280e937c23 */ /* 0x100fe2000801080d */
[----:B------:R-:W-:Y:S01]  /*29f0*/  FFMA.FTZ R145, R12, UR40, -R13 ;  /* 0x000000280c917c23 */ /* 0x000fe2000801080d */
[----:B------:R-:W-:Y:S01]  /*2a00*/  HGMMA.64x32x16.F32 R120, gdesc[UR8], R120, gsb0 ;  /* 0x00600000087879f0 */ /* 0x000fe20008000878 */
[----:B------:R-:W-:Y:S01]  /*2a10*/  UIADD3 UR10, UR6, 0x4, URZ ;  /* 0x00000004060a7890 */ /* 0x000fe2000fffe03f */
[----:B-1----:R-:W-:Y:S01]  /*2a20*/  F2FP.F16.F32.PACK_AB R12, R21, R20 ;  /* 0x00000014150c723e */ /* 0x002fe200000000ff */
[----:B------:R-:W-:Y:S01]  /*2a30*/  UIADD3 UR8, UR4, 0x4, URZ ;  /* 0x0000000404087890 */ /* 0x000fe2000fffe03f */
[----:B------:R-:W1:Y:S01]  /*2a40*/  MUFU.EX2 R148, R148 ;  /* 0x0000009400947308 */ /* 0x000e620000000800 */
[----:B------:R-:W-:Y:S01]  /*2a50*/  UMOV UR11, 0x40000040 ;  /* 0x40000040000b7882 */ /* 0x000fe20000000000 */
[----:B------:R-:W-:Y:S01]  /*2a60*/  UMOV UR9, 0x40000040 ;  /* 0x4000004000097882 */ /* 0x000fe20000000000 */
[----:B--2---:R-:W-:-:S02]  /*2a70*/  F2FP.F16.F32.PACK_AB R14, R23, R22 ;  /* 0x00000016170e723e */ /* 0x004fc400000000ff */
[----:B---3--:R-:W-:-:S03]  /*2a80*/  F2FP.F16.F32.PACK_AB R13, R137, R136 ;  /* 0x00000088890d723e */ /* 0x008fc600000000ff */
[----:B------:R-:W-:Y:S08]  /*2a90*/  MUFU.EX2 R140, R140 ;  /* 0x0000008c008c7308 */ /* 0x000ff00000000800 */
[----:B------:R-:W-:Y:S01]  /*2aa0*/  MUFU.EX2 R151, R142 ;  /* 0x0000008e00977308 */ /* 0x000fe20000000800 */
[----:B-1----:R-:W-:-:S07]  /*2ab0*/  F2FP.F16.F32.PACK_AB R15, R148, R139 ;  /* 0x0000008b940f723e */ /* 0x002fce00000000ff */
[----:B------:R-:W-:Y:S08]  /*2ac0*/  MUFU.EX2 R141, R141 ;  /* 0x0000008d008d7308 */ /* 0x000ff00000000800 */
[----:B------:R-:W-:Y:S08]  /*2ad0*/  MUFU.EX2 R144, R144 ;  /* 0x0000009000907308 */ /* 0x000ff00000000800 */
[----:B------:R-:W-:Y:S08]  /*2ae0*/  MUFU.EX2 R149, R149 ;  /* 0x0000009500957308 */ /* 0x000ff00000000800 */
[----:B------:R-:W-:Y:S01]  /*2af0*/  MUFU.EX2 R150, R145 ;  /* 0x0000009100967308 */ /* 0x000fe20000000800 */
[----:B------:R-:W-:-:S02]  /*2b00*/  WARPGROUP.DEPBAR.LE gsb0, 0x0 ;  /* 0x00008000000079c5 */ /* 0x000fc40000010000 */
[----:B------:R-:W-:-:S05]  /*2b10*/  WARPGROUP.ARRIVE ;  /* 0x00000000000079c5 */ /* 0x000fca0000000000 */
[----:B------:R-:W-:Y:S01]  /*2b20*/  MUFU.EX2 R146, R146 ;  /* 0x0000009200927308 */ /* 0x000fe20000000800 */
[----:B------:R-:W-:Y:S01]  /*2b30*/  HGMMA.64x32x16.F32 R120, gdesc[UR8], R120, gsb0 ;  /* 0x00600000087879f0 */ /* 0x000fe20008000878 */
[----:B------:R-:W-:Y:S02]  /*2b40*/  UIADD3 UR10, UR6, 0x6, URZ ;  /* 0x00000006060a7890 */ /* 0x000fe4000fffe03f */
[----:B------:R-:W-:-:S04]  /*2b50*/  UIADD3 UR8, UR4, 0x6, URZ ;  /* 0x0000000604087890 */ /* 0x000fc8000fffe03f */
[----:B------:R-:W1:Y:S01]  /*2b60*/  MUFU.EX2 R147, R147 ;  /* 0x0000009300937308 */ /* 0x000e620000000800 */
        /* <DEDUP_REMOVED lines=78> */
[--C-:B------:R-:W-:Y:S01]  /*3050*/  FADD.FTZ R120, R121, -R138.reuse ;  /* 0x8000008a79787221 */ /* 0x100fe20000010000 */
[--C-:B------:R-:W-:Y:S01]  /*3060*/  FADD.FTZ R121, R124, -R138.reuse ;  /* 0x8000008a7c797221 */ /* 0x100fe20000010000 */
[--C-:B------:R-:W-:Y:S01]  /*3070*/  FADD.FTZ R124, R125, -R138.reuse ;  /* 0x8000008a7d7c7221 */ /* 0x100fe20000010000 */
[--C-:B---3--:R-:W-:Y:S01]  /*3080*/  FADD.FTZ R126, R126, -R143.reuse ;  /* 0x8000008f7e7e7221 */ /* 0x108fe20000010000 */
[----:B------:R-:W-:Y:S01]  /*3090*/  FMUL.FTZ R21, R21, R120 ;  /* 0x0000007815157220 */ /* 0x000fe20000410000 */
[--C-:B------:R-:W-:Y:S01]  /*30a0*/  FADD.FTZ R120, R123, -R143.reuse ;  /* 0x8000008f7b787221 */ /* 0x100fe20000010000 */
[----:B-1----:R-:W-:Y:S01]  /*30b0*/  F2FP.F16.F32.PACK_AB R123, R147, R146 ;  /* 0x00000092937b723e */ /* 0x002fe200000000ff */
[----:B----4-:R-:W-:Y:S01]  /*30c0*/  FMUL.FTZ R14, R22, R121 ;  /* 0x00000079160e7220 */ /* 0x010fe20000410000 */
[--C-:B------:R-:W-:Y:S01]  /*30d0*/  FADD.FTZ R121, R122, -R143.reuse ;  /* 0x8000008f7a797221 */ /* 0x100fe20000010000 */
[----:B------:R-:W-:Y:S01]  /*30e0*/  FMUL.FTZ R137, R137, R120 ;  /* 0x0000007889897220 */ /* 0x000fe20000410000 */
[----:B------:R-:W-:Y:S01]  /*30f0*/  F2FP.F16.F32.PACK_AB R120, R151, R140 ;  /* 0x0000008c9778723e */ /* 0x000fe200000000ff */
[--C-:B------:R-:W-:Y:S01]  /*3100*/  FADD.FTZ R13, R128, -R138.reuse ;  /* 0x8000008a800d7221 */ /* 0x100fe20000010000 */
[----:B------:R-:W-:Y:S01]  /*3110*/  FMUL.FTZ R136, R136, R121 ;  /* 0x0000007988887220 */ /* 0x000fe20000410000 */
[----:B------:R-:W-:Y:S01]  /*3120*/  F2FP.F16.F32.PACK_AB R122, R144, R141 ;  /* 0x0000008d907a723e */ /* 0x000fe200000000ff */
[--C-:B------:R-:W-:Y:S01]  /*3130*/  FADD.FTZ R12, R129, -R138.reuse ;  /* 0x8000008a810c7221 */ /* 0x100fe20000010000 */
[----:B------:R-:W-:Y:S01]  /*3140*/  F2FP.F16.F32.PACK_AB R121, R150, R149 ;  /* 0x000000959679723e */ /* 0x000fe200000000ff */
[--C-:B------:R-:W-:Y:S01]  /*3150*/  FADD.FTZ R127, R127, -R143.reuse ;  /* 0x8000008f7f7f7221 */ /* 0x100fe20000010000 */
[--C-:B------:R-:W-:Y:S01]  /*3160*/  FADD.FTZ R132, R132, -R138.reuse ;  /* 0x8000008a84847221 */ /* 0x100fe20000010000 */
[----:B------:R-:W-:Y:S01]  /*3170*/  FADD.FTZ R133, R133, -R138 ;  /* 0x8000008a85857221 */ /* 0x000fe20000010000 */
[--C-:B------:R-:W-:Y:S01]  /*3180*/  FADD.FTZ R130, R130, -R143.reuse ;  /* 0x8000008f82827221 */ /* 0x100fe20000010000 */
[----:B------:R1:W-:Y:S01]  /*3190*/  STSM.16.M88.4 [R17], R120 ;  /* 0x0000007811007844 */ /* 0x0003e20000000200 */
[--C-:B------:R-:W-:Y:S01]  /*31a0*/  FADD.FTZ R131, R131, -R143.reuse ;  /* 0x8000008f83837221 */ /* 0x100fe20000010000 */
[--C-:B------:R-:W-:Y:S01]  /*31b0*/  FADD.FTZ R15, R134, -R143.reuse ;  /* 0x8000008f860f7221 */ /* 0x100fe20000010000 */
[----:B------:R-:W-:Y:S01]  /*31c0*/  FADD.FTZ R22, R135, -R143 ;  /* 0x8000008f87167221 */ /* 0x000fe20000010000 */
        /* <DEDUP_REMOVED lines=18> */
[----:B------:R-:W-:-:S02]  /*32f0*/  F2FP.F16.F32.PACK_AB R12, R21, R20 ;  /* 0x00000014150c723e */ /* 0x000fc400000000ff */
[----:B------:R-:W-:Y:S02]  /*3300*/  F2FP.F16.F32.PACK_AB R20, R124, R13 ;  /* 0x0000000d7c14723e */ /* 0x000fe400000000ff */
[----:B------:R-:W-:Y:S02]  /*3310*/  F2FP.F16.F32.PACK_AB R14, R23, R14 ;  /* 0x0000000e170e723e */ /* 0x000fe400000000ff */
[----:B------:R-:W-:Y:S02]  /*3320*/  F2FP.F16.F32.PACK_AB R13, R137, R136 ;  /* 0x00000088890d723e */ /* 0x000fe400000000ff */
[----:B------:R-:W-:Y:S02]  /*3330*/  F2FP.F16.F32.PACK_AB R15, R148, R139 ;  /* 0x0000008b940f723e */ /* 0x000fe400000000ff */
[----:B------:R-:W-:Y:S01]  /*3340*/  F2FP.F16.F32.PACK_AB R22, R133, R132 ;  /* 0x000000848516723e */ /* 0x000fe200000000ff */
[----:B--2---:R-:W-:Y:S01]  /*3350*/  BAR.SYNC.DEFER_BLOCKING 0x9, 0x180 ;  /* 0x0246000000007b1d */ /* 0x004fe20000010000 */
[----:B------:R-:W-:-:S02]  /*3360*/  F2FP.F16.F32.PACK_AB R21, R131, R130 ;  /* 0x000000828315723e */ /* 0x000fc400000000ff */
[----:B------:R-:W-:-:S03]  /*3370*/  F2FP.F16.F32.PACK_AB R23, R147, R146 ;  /* 0x000000929317723e */ /* 0x000fc600000000ff */
        /* <DEDUP_REMOVED lines=82> */
.L_x_7321:
        /* <DEDUP_REMOVED lines=60> */
.L_x_7322:
        /* <DEDUP_REMOVED lines=62> */
.L_x_7305:
[----:B------:R-:W-:Y:S05]  /*4040*/  @P0 BRA `(.L_x_7300) ;  /* 0x0000004c00bc0947 */ /* 0x000fea0003800000 */
[----:B---3--:R-:W1:Y:S01]  /*4050*/  LDC.64 R2, c[0x0][0x878] ;  /* 0x00021e00ff027b82 */ /* 0x008e620000000a00 */
[----:B------:R-:W3:Y:S07]  /*4060*/  S2R R0, SR_TID.X ;  /* 0x0000000000007919 */ /* 0x000eee0000002100 */
[----:B------:R-:W4:Y:S01]  /*4070*/  S2UR UR5, SR_CgaCtaId ;  /* 0x00000000000579c3 */ /* 0x000f220000008800 */
[----:B------:R-:W-:-:S07]  /*4080*/  UMOV UR4, 0x400 ;  /* 0x0000040000047882 */ /* 0x000fce0000000000 */
[----:B------:R-:W5:Y:S01]  /*4090*/  LDC.64 R12, c[0x0][0x818] ;  /* 0x00020600ff0c7b82 */ /* 0x000f620000000a00 */
[----:B-1----:R-:W-:-:S07]  /*40a0*/  ISETP.NE.U32.AND P0, PT, R2, RZ, PT ;  /* 0x000000ff0200720c */ /* 0x002fce0003f05070 */
[----:B------:R-:W1:Y:S01]  /*40b0*/  LDC.64 R16, c[0x0][0x840] ;  /* 0x00021000ff107b82 */ /* 0x000e620000000a00 */
[----:B------:R-:W-:-:S07]  /*40c0*/  ISETP.NE.AND.EX P0, PT, R3, RZ, PT, P0 ;  /* 0x000000ff0300720c */ /* 0x000fce0003f05300 */
[----:B------:R-:W4:Y:S08]  /*40d0*/  LDC R2, c[0x0][0x850] ;  /* 0x00021400ff027b82 */ /* 0x000f300000000800 */
[----:B------:R-:W2:Y:S08]  /*40e0*/  @P0 LDC.64 R4, c[0x0][0x878] ;  /* 0x00021e00ff040b82 */ /* 0x000eb00000000a00 */
[----:B------:R-:W5:Y:S08]  /*40f0*/  LDC.64 R14, c[0x0][0x820] ;  /* 0x00020800ff0e7b82 */ /* 0x000f700000000a00 */
[----:B------:R-:W5:Y:S01]  /*4100*/  LDC.64 R20, c[0x0][0x848] ;  /* 0x00021200ff147b82 */ /* 0x000f620000000a00 */
[----:B--2---:R-:W-:-:S07]  /*4110*/  @P0 IMAD.WIDE R4, R19, 0x4, R4 ;  /* 0x0000000413040825 */ /* 0x004fce00078e0204 */
[----:B------:R-:W2:Y:S01]  /*4120*/  LDC.64 R22, c[0x0][0x800] ;  /* 0x00020000ff167b82 */ /* 0x000ea20000000a00 */
[----:B------:R-:W5:Y:S07]  /*4130*/  @P0 LDG.E R4, desc[UR38][R4.64] ;  /* 0x0000002604040981 */ /* 0x000f6e000c1e1900 */
[----:B------:R-:W-:Y:S01]  /*4140*/  BAR.SYNC.DEFER_BLOCKING 0x1, 0x180 ;  /* 0x0046000000007b1d */ /* 0x000fe20000010000 */
[----:B----4-:R-:W-:Y:S01]  /*4150*/  ISETP.NE.AND P1, PT, R2, 0x1, PT ;  /* 0x000000010200780c */ /* 0x010fe20003f25270 */
[----:B---3--:R-:W-:Y:S01]  /*4160*/  VIADD R2, R0, 0xffffff80 ;  /* 0xffffff8000027836 */ /* 0x008fe20000000000 */
[----:B------:R-:W-:-:S03]  /*4170*/  ULEA UR4, UR5, UR4, 0x18 ;  /* 0x0000000405047291 */ /* 0x000fc6000f8ec03f */
[----:B------:R-:W-:Y:S01]  /*4180*/  BSSY B0, `(.L_x_7324) ;  /* 0x0000052000007945 */ /* 0x000fe20003800000 */
[----:B------:R-:W-:-:S04]  /*4190*/  SHF.R.S32.HI R3, RZ, 0x1f, R2 ;  /* 0x0000001fff037819 */ /* 0x000fc80000011402 */
[----:B------:R-:W-:-:S03]  /*41a0*/  LEA.HI R6, R3, R2, RZ, 0x7 ;  /* 0x0000000203067211 */ /* 0x000fc600078f38ff */
[----:B------:R-:W3:Y:S01]  /*41b0*/  @P1 LDC R8, c[0x0][0x854] ;  /* 0x00021500ff081b82 */ /* 0x000ee20000000800 */
[----:B------:R-:W-:Y:S02]  /*41c0*/  LOP3.LUT R3, R6, 0x3fffff80, RZ, 0xc0, !PT ;  /* 0x3fffff8006037812 */ /* 0x000fe400078ec0ff */
[----:B------:R-:W-:-:S03]  /*41d0*/  SHF.R.S32.HI R6, RZ, 0x7, R6 ;  /* 0x00000007ff067819 */ /* 0x000fc60000011406 */
[----:B------:R-:W-:Y:S02]  /*41e0*/  IMAD.IADD R3, R2, 0x1, -R3 ;  /* 0x0000000102037824 */ /* 0x000fe400078e0a03 */
[----:B------:R-:W4:Y:S02]  /*41f0*/  @P1 LDC R10, c[0x0][0x858] ;  /* 0x00021600ff0a1b82 */ /* 0x000f240000000800 */
[----:B------:R-:W-:-:S04]  /*4200*/  IMAD R6, R6, 0x600, R3 ;  /* 0x0000060006067824 */ /* 0x000fc800078e0203 */
[----:B------:R-:W-:Y:S02]  /*4210*/  IMAD.SHL.U32 R6, R6, 0x4, RZ ;  /* 0x0000000406067824 */ /* 0x000fe400078e00ff */
[----:B---3--:R-:W-:-:S03]  /*4220*/  @P1 IMAD.HI.U32 R3, R153, R8, RZ ;  /* 0x0000000899031227 */ /* 0x008fc600078e00ff */
[----:B------:R-:W-:-:S05]  /*4230*/  LEA R8, R6, UR4, 0x2 ;  /* 0x0000000406087c11 */ /* 0x000fca000f8e10ff */
[----:B------:R3:W-:Y:S01]  /*4240*/  STS.128 [R8], R24 ;  /* 0x0000001808007388 */ /* 0x0007e20000000c00 */
[----:B----4-:R-:W-:Y:S01]  /*4250*/  @P1 SHF.R.U32.HI R153, RZ, R10, R3 ;  /* 0x0000000aff991219 */ /* 0x010fe20000011603 */
[----:B------:R-:W-:Y:S02]  /*4260*/  IMAD R3, R152, 0x4800, RZ ;  /* 0x0000480098037824 */ /* 0x000fe400078e02ff */
[----:B------:R4:W-:Y:S01]  /*4270*/  STS.128 [R8+0x800], R28 ;  /* 0x0008001c08007388 */ /* 0x0009e20000000c00 */
[----:B------:R-:W-:-:S03]  /*4280*/  SHF.R.S32.HI R9, RZ, 0x1f, R153 ;  /* 0x0000001fff097819 */ /* 0x000fc60000011499 */
[----:B------:R4:W-:Y:S02]  /*4290*/  STS.128 [R8+0x1000], R32 ;  /* 0x0010002008007388 */ /* 0x0009e40000000c00 */
[----:B-1----:R-:W-:Y:S02]  /*42a0*/  IMAD R10, R9, R16, RZ ;  /* 0x00000010090a7224 */ /* 0x002fe400078e02ff */
[----:B------:R4:W-:Y:S02]  /*42b0*/  STS.128 [R8+0x1800], R36 ;  /* 0x0018002408007388 */ /* 0x0009e40000000c00 */
[----:B------:R-:W-:Y:S02]  /*42c0*/  IMAD R11, R153, R17, R10 ;  /* 0x00000011990b7224 */ /* 0x000fe400078e020a */
[----:B------:R4:W-:Y:S01]  /*42d0*/  STS.128 [R8+0x2000], R40 ;  /* 0x0020002808007388 */ /* 0x0009e20000000c00 */
[----:B---3--:R-:W1:Y:S03]  /*42e0*/  LDC.64 R24, c[0x0][0x828] ;  /* 0x00020a00ff187b82 */ /* 0x008e660000000a00 */
        /* <DEDUP_REMOVED lines=22> */
[----:B------:R-:W-:-:S03]  /*4450*/  IMAD R4, R9, R12, RZ ;  /* 0x0000000c09047224 */ /* 0x000fc600078e02ff */
[----:B------:R-:W-:Y:S01]  /*4460*/  LEA.HI.X.SX32 R7, R3, R5, 0x1, P1 ;  /* 0x0000000503077211 */ /* 0x000fe200008f0eff */
[----:B------:R-:W-:Y:S01]  /*4470*/  IMAD R9, R153, R13, R4 ;  /* 0x0000000d99097224 */ /* 0x000fe200078e0204 */
[----:B------:R-:W-:Y:S02]  /*4480*/  SHF.R.S32.HI R3, RZ, 0x1f, R19 ;  /* 0x0000001fff037819 */ /* 0x000fe40000011413 */
[----:B------:R-:W-:Y:S01]  /*4490*/  SEL R19, R19, RZ, !P0 ;  /* 0x000000ff13137207 */ /* 0x000fe20004000000 */
[--C-:B------:R-:W-:Y:S01]  /*44a0*/  IMAD.WIDE.U32 R4, R153, R12, R6.reuse ;  /* 0x0000000c99047225 */ /* 0x100fe200078e0006 */
[----:B------:R-:W-:Y:S02]  /*44b0*/  SEL R3, R3, RZ, !P0 ;  /* 0x000000ff03037207 */ /* 0x000fe40004000000 */
[----:B------:R-:W-:Y:S01]  /*44c0*/  ISETP.NE.AND P0, PT, R2, RZ, PT ;  /* 0x000000ff0200720c */ /* 0x000fe20003f05270 */
[----:B------:R-:W-:-:S04]  /*44d0*/  IMAD.WIDE.U32 R6, R153, R16, R6 ;  /* 0x0000001099067225 */ /* 0x000fc800078e0006 */
[----:B------:R-:W-:Y:S02]  /*44e0*/  IMAD.IADD R5, R5, 0x1, R9 ;  /* 0x0000000105057824 */ /* 0x000fe400078e0209 */
[----:B------:R-:W-:Y:S02]  /*44f0*/  IMAD.IADD R7, R7, 0x1, R11 ;  /* 0x0000000107077824 */ /* 0x000fe400078e020b */
[C---:B------:R-:W-:Y:S02]  /*4500*/  IMAD R10, R3.reuse, R14, RZ ;  /* 0x0000000e030a7224 */ /* 0x040fe400078e02ff */
[----:B------:R-:W-:Y:S02]  /*4510*/  IMAD R12, R3, R20, RZ ;  /* 0x00000014030c7224 */ /* 0x000fe400078e02ff */
[----:B------:R-:W-:-:S04]  /*4520*/  IMAD.WIDE.U32 R4, R19, R14, R4 ;  /* 0x0000000e13047225 */ /* 0x000fc800078e0004 */
[----:B------:R-:W-:Y:S01]  /*4530*/  IMAD.WIDE.U32 R6, R19, R20, R6 ;  /* 0x0000001413067225 */ /* 0x000fe200078e0006 */
[----:B--2---:R-:W-:-:S03]  /*4540*/  LEA R22, P1, R4, R22, 0x2 ;  /* 0x0000001604167211 */ /* 0x004fc600078210ff */
[C---:B------:R-:W-:Y:S01]  /*4550*/  IMAD R3, R19.reuse, R15, R10 ;  /* 0x0000000f13037224 */ /* 0x040fe200078e020a */
[----:B-1----:R-:W-:Y:S01]  /*4560*/  LEA R24, P2, R6, R24, 0x2 ;  /* 0x0000001806187211 */ /* 0x002fe200078410ff */
        /* <DEDUP_REMOVED lines=12> */
.L_x_7326:
[----:B------:R-:W-:Y:S01]  /*4630*/  @P0 ELECT P1, URZ, PT ;  /* 0x00000000003f082f */ /* 0x000fe20003820000 */
[----:B------:R1:W-:-:S12]  /*4640*/  UBLKRED.G.S.ADD.F32.RN [UR6], [UR4], UR5, desc[UR8] ;  /* 0x00000806040073bb */ /* 0x0003d800080a1405 */
[----:B------:R-:W-:Y:S02]  /*4650*/  @P1 PLOP3.LUT P0, PT, P1, PT, PT, 0x8, 0x0 ;  /* 0x000000000000181c */ /* 0x000fe40000f0e170 */
[----:B------:R-:W-:-:S11]  /*4660*/  PLOP3.LUT P1, PT, PT, PT, PT, 0x8, 0x0 ;  /* 0x000000000000781c */ /* 0x000fd60003f2e170 */
[----:B-1----:R-:W-:Y:S05]  /*4670*/  @P0 BRA.U.ANY `(.L_x_7326) ;  /* 0xfffffffd00ec0947 */ /* 0x002fea000393ffff */
[----:B------:R0:W-:Y:S01]  /*4680*/  UTMACMDFLUSH ;  /* 0x00000000000079b7 */ /* 0x0001e20000000000 */
[----:B------:R-:W-:-:S04]  /*4690*/  DEPBAR.LE SB0, 0x0 ;  /* 0x000080000000791a */ /* 0x000fc80000000000 */
.L_x_7325:
[----:B------:R-:W-:Y:S05]  /*46a0*/  BSYNC B0 ;  /* 0x0000000000007941 */ /* 0x000fea0003800000 */
.L_x_7324:
        /* <DEDUP_REMOVED lines=28> */
.L_x_7327:
        /* <DEDUP_REMOVED lines=8> */
.L_x_7293:
        /* <DEDUP_REMOVED lines=29> */
.L_x_7329:
[----:B------:R-:W-:Y:S01]  /*4ac0*/  ULDC UR9, c[0x0][0x8cc] ;  /* 0x0002330000097ab9 */ /* 0x000fe20000000800 */
[----:B------:R-:W-:Y:S01]  /*4ad0*/  UMOV UR7, UR8 ;  /* 0x0000000800077c82 */ /* 0x000fe20008000000 */
[----:B------:R-:W-:-:S11]  /*4ae0*/  UISETP.NE.AND UP0, UPT, UR9, 0x1, UPT ;  /* 0x000000010900788c */ /* 0x000fd6000bf05270 */
[----:B------:R-:W-:Y:S02]  /*4af0*/  @UP0 ULDC.64 UR10, c[0x0][0x8d0] ;  /* 0x00023400000a0ab9 */ /* 0x000fe40000000a00 */
[----:B------:R-:W-:-:S04]  /*4b00*/  UIMAD.WIDE.U32 UR4, UR8, UR10, URZ ;  /* 0x0000000a080472a5 */ /* 0x000fc8000f8e003f */
[----:B------:R-:W-:-:S04]  /*4b10*/  @UP0 USHF.R.U32.HI UR7, URZ, UR11, UR5 ;  /* 0x0000000b3f070299 */ /* 0x000fc80008011605 */
[----:B------:R-:W-:-:S12]  /*4b20*/  UIMAD UR4, UR7, UR9, URZ ;  /* 0x00000009070472a4 */ /* 0x000fd8000f8e023f */
.L_x_7330:
        /* <DEDUP_REMOVED lines=23> */
.L_x_7331:
        /* <DEDUP_REMOVED lines=13> */
.L_x_7333:
[----:B------:R-:W-:-:S05]  /*4d70*/  ULDC UR4, c[0x0][0x8f4] ;  /* 0x00023d0000047ab9 */ /* 0x000fca0000000800 */
.L_x_7332:
        /* <DEDUP_REMOVED lines=46> */
.L_x_7334:
        /* <DEDUP_REMOVED lines=13> */
.L_x_7335:
        /* <DEDUP_REMOVED lines=12> */
.L_x_7336:
        /* <DEDUP_REMOVED lines=54> */
.L_x_7339:
[----:B------:R-:W-:Y:S05]  /*5550*/  BSYNC B0 ;  /* 0x0000000000007941 */ /* 0x000fea0003800000 */
.L_x_7338:
        /* <DEDUP_REMOVED lines=18> */
.L_x_7341:
[----:B------:R-:W-:Y:S05]  /*5680*/  BSYNC B0 ;  /* 0x0000000000007941 */ /* 0x000fea0003800000 */
.L_x_7340:
        /* <DEDUP_REMOVED lines=19> */
.L_x_7343:
[----:B------:R-:W-:Y:S05]  /*57c0*/  BSYNC B0 ;  /* 0x0000000000007941 */ /* 0x000fea0003800000 */
.L_x_7342:
[----:B------:R-:W-:Y:S06]  /*57d0*/  BAR.ARV 0xa, 0xa0 ;  /* 0x0282800000007b1d */ /* 0x000fec0000002000 */
[----:B------:R-:W-:Y:S04]  /*57e0*/  BSSY B0, `(.L_x_7344) ;  /* 0x0000003000007945 */ /* 0x000fe80003800000 */
[----:B------:R-:W-:Y:S05]  /*57f0*/  @!P0 BRA `(.L_x_7345) ;  /* 0x0000000000048947 */ /* 0x000fea0003800000 */
[----:B------:R-:W-:-:S04]  /*5800*/  DEPBAR.LE SB0, 0x1 ;  /* 0x000080400000791a */ /* 0x000fc80000000000 */
.L_x_7345:
[----:B------:R-:W-:Y:S05]  /*5810*/  BSYNC B0 ;  /* 0x0000000000007941 */ /* 0x000fea0003800000 */
.L_x_7344:
[----:B------:R-:W-:Y:S06]  /*5820*/  BAR.ARV 0xb, 0xa0 ;  /* 0x02c2800000007b1d */ /* 0x000fec0000002000 */
[----:B------:R-:W-:Y:S04]  /*5830*/  BSSY B0, `(.L_x_7346) ;  /* 0x0000003000007945 */ /* 0x000fe80003800000 */
[----:B------:R-:W-:Y:S05]  /*5840*/  @!P0 BRA `(.L_x_7347) ;  /* 0x0000000000048947 */ /* 0x000fea0003800000 */
[----:B------:R-:W-:-:S04]  /*5850*/  DEPBAR.LE SB0, 0x0 ;  /* 0x000080000000791a */ /* 0x000fc80000000000 */
.L_x_7347:
[----:B------:R-:W-:Y:S05]  /*5860*/  BSYNC B0 ;  /* 0x0000000000007941 */ /* 0x000fea0003800000 */
.L_x_7346:
[----:B------:R-:W-:Y:S06]  /*5870*/  BAR.ARV 0xc, 0xa0 ;  /* 0x0302800000007b1d */ /* 0x000fec0000002000 */
[----:B------:R-:W-:Y:S01]  /*5880*/  UIADD3 UR20, UR16, 0x1, URZ ;  /* 0x0000000110147890 */ /* 0x000fe2000fffe03f */
[----:B------:R-:W-:Y:S11]  /*5890*/  BRA `(.L_x_7348) ;  /* 0x0000000000047947 */ /* 0x000ff60003800000 */
.L_x_7337:
[----:B------:R-:W-:-:S05]  /*58a0*/  UMOV UR20, UR16 ;  /* 0x0000001000147c82 */ /* 0x000fca0008000000 */
.L_x_7348:
        /* <DEDUP_REMOVED lines=26> */
.L_x_7369:
        /* <DEDUP_REMOVED lines=32> */
.L_x_7350:
[----:B------:R-:W-:Y:S05]  /*5c50*/  BSYNC B0 ;  /* 0x0000000000007941 */ /* 0x000fea0003800000 */
.L_x_7349:
        /* <DEDUP_REMOVED lines=12> */
.L_x_7352:
[----:B------:R-:W-:Y:S05]  /*5d20*/  BSYNC B0 ;  /* 0x0000000000007941 */ /* 0x000fea0003800000 */
.L_x_7351:
        /* <DEDUP_REMOVED lines=13> */
.L_x_7354:
[----:B------:R-:W-:Y:S05]  /*5e00*/  BSYNC B0 ;  /* 0x0000000000007941 */ /* 0x000fea0003800000 */
.L_x_7353:
[----:B------:R-:W-:Y:S06]  /*5e10*/  BAR.ARV 0xa, 0xa0 ;  /* 0x0282800000007b1d */ /* 0x000fec0000002000 */
[----:B------:R-:W-:Y:S04]  /*5e20*/  BSSY B0, `(.L_x_7355) ;  /* 0x0000003000007945 */ /* 0x000fe80003800000 */
[----:B------:R-:W-:Y:S05]  /*5e30*/  @!P0 BRA `(.L_x_7356) ;  /* 0x0000000000048947 */ /* 0x000fea0003800000 */
[----:B------:R-:W-:-:S04]  /*5e40*/  DEPBAR.LE SB0, 0x1 ;  /* 0x000080400000791a */ /* 0x000fc80000000000 */
.L_x_7356:
[----:B------:R-:W-:Y:S05]  /*5e50*/  BSYNC B0 ;  /* 0x0000000000007941 */ /* 0x000fea0003800000 */
.L_x_7355:
[----:B------:R-:W-:Y:S06]  /*5e60*/  BAR.ARV 0xb, 0xa0 ;  /* 0x02c2800000007b1d */ /* 0x000fec0000002000 */
[----:B------:R-:W-:Y:S04]  /*5e70*/  BSSY B0, `(.L_x_7357) ;  /* 0x0000003000007945 */ /* 0x000fe80003800000 */
[----:B------:R-:W-:Y:S05]  /*5e80*/  @!P0 BRA `(.L_x_7358) ;  /* 0x0000000000048947 */ /* 0x000fea0003800000 */
[----:B------:R-:W-:-:S04]  /*5e90*/  DEPBAR.LE SB0, 0x0 ;  /* 0x000080000000791a */ /* 0x000fc80000000000 */
.L_x_7358:
[----:B------:R-:W-:Y:S05]  /*5ea0*/  BSYNC B0 ;  /* 0x0000000000007941 */ /* 0x000fea0003800000 */
.L_x_7357:
        /* <DEDUP_REMOVED lines=13> */
.L_x_7360:
[----:B------:R-:W-:Y:S05]  /*5f80*/  BSYNC B0 ;  /* 0x0000000000007941 */ /* 0x000fea0003800000 */
.L_x_7359:
        /* <DEDUP_REMOVED lines=12> */
.L_x_7362:
[----:B------:R-:W-:Y:S05]  /*6050*/  BSYNC B0 ;  /* 0x0000000000007941 */ /* 0x000fea0003800000 */
.L_x_7361:
        /* <DEDUP_REMOVED lines=13> */
.L_x_7364:
[----:B------:R-:W-:Y:S05]  /*6130*/  BSYNC B0 ;  /* 0x0000000000007941 */ /* 0x000fea0003800000 */
.L_x_7363:
[----:B------:R-:W-:Y:S06]  /*6140*/  BAR.ARV 0xa, 0xa0 ;  /* 0x0282800000007b1d */ /* 0x000fec0000002000 */
[----:B------:R-:W-:Y:S04]  /*6150*/  BSSY B0, `(.L_x_7365) ;  /* 0x0000003000007945 */ /* 0x000fe80003800000 */
[----:B------:R-:W-:Y:S05]  /*6160*/  @!P0 BRA `(.L_x_7366) ;  /* 0x0000000000048947 */ /* 0x000fea0003800000 */
[----:B------:R-:W-:-:S04]  /*6170*/  DEPBAR.LE SB0, 0x1 ;  /* 0x000080400000791a */ /* 0x000fc80000000000 */
.L_x_7366:
[----:B------:R-:W-:Y:S05]  /*6180*/  BSYNC B0 ;  /* 0x0000000000007941 */ /* 0x000fea0003800000 */
.L_x_7365:
[----:B------:R-:W-:Y:S01]  /*6190*/  UIADD3 UR20, UR20, 0x2, URZ ;  /* 0x0000000214147890 */ /* 0x000fe2000fffe03f */
[----:B------:R-:W-:Y:S06]  /*61a0*/  BAR.ARV 0xb, 0xa0 ;  /* 0x02c2800000007b1d */ /* 0x000fec0000002000 */
[----:B------:R-:W-:Y:S01]  /*61b0*/  UISETP.GE.AND UP0, UPT, UR20, UR7, UPT ;  /* 0x000000071400728c */ /* 0x000fe2000bf06270 */
[----:B------:R-:W-:Y:S04]  /*61c0*/  BSSY B0, `(.L_x_7367) ;  /* 0x0000003000007945 */ /* 0x000fe80003800000 */
[----:B------:R-:W-:Y:S06]  /*61d0*/  @!P0 BRA `(.L_x_7368) ;  /* 0x0000000000048947 */ /* 0x000fec0003800000 */
[----:B------:R-:W-:-:S04]  /*61e0*/  DEPBAR.LE SB0, 0x0 ;  /* 0x000080000000791a */ /* 0x000fc80000000000 */
.L_x_7368:
[----:B------:R-:W-:Y:S05]  /*61f0*/  BSYNC B0 ;  /* 0x0000000000007941 */ /* 0x000fea0003800000 */
.L_x_7367:
[----:B------:R-:W-:Y:S06]  /*6200*/  BAR.ARV 0xc, 0xa0 ;  /* 0x0302800000007b1d */ /* 0x000fec0000002000 */
[----:B------:R-:W-:Y:S01]  /*6210*/  PLOP3.LUT P1, PT, PT, PT, UP0, 0x80, 0x0 ;  /* 0x000000000000781c */ /* 0x000fe20003f2f008 */
[----:B------:R-:W-:Y:S02]  /*6220*/  UIADD3 UR47, UR47, 0x6000, URZ ;  /* 0x000060002f2f7890 */ /* 0x000fe4000fffe03f */
[----:B------:R-:W-:-:S10]  /*6230*/  UIADD3 UR6, UR6, 0x6000, URZ ;  /* 0x0000600006067890 */ /* 0x000fd4000fffe03f */
[----:B------:R-:W-:Y:S05]  /*6240*/  @!P1 BRA `(.L_x_7369) ;  /* 0xfffffff800009947 */ /* 0x000fea000383ffff */
[----:B------:R-:W-:Y:S05]  /*6250*/  BRA `(.L_x_7300) ;  /* 0x0000002c00387947 */ /* 0x000fea0003800000 */
.L_x_7328:
        /* <DEDUP_REMOVED lines=21> */
.L_x_7370:
[----:B------:R-:W1:Y:S01]  /*63b0*/  LDC R3, c[0x0][0x8cc] ;  /* 0x00023300ff037b82 */ /* 0x000e620000000800 */
[----:B------:R-:W-:Y:S01]  /*63c0*/  IMAD.MOV.U32 R0, RZ, RZ, R5 ;  /* 0x000000ffff007224 */ /* 0x000fe200078e0005 */
[----:B-1----:R-:W-:-:S13]  /*63d0*/  ISETP.NE.AND P0, PT, R3, 0x1, PT ;  /* 0x000000010300780c */ /* 0x002fda0003f05270 */
[----:B------:R-:W1:Y:S02]  /*63e0*/  @P0 LDC.64 R6, c[0x0][0x8d0] ;  /* 0x00023400ff060b82 */ /* 0x000e640000000a00 */
[----:B-1----:R-:W-:-:S05]  /*63f0*/  @P0 IMAD.HI.U32 R4, R5, R6, RZ ;  /* 0x0000000605040227 */ /* 0x002fca00078e00ff */
[----:B------:R-:W-:-:S05]  /*6400*/  @P0 SHF.R.U32.HI R0, RZ, R7, R4 ;  /* 0x00000007ff000219 */ /* 0x000fca0000011604 */
[----:B------:R-:W-:-:S07]  /*6410*/  IMAD R3, R0, R3, RZ ;  /* 0x0000000300037224 */ /* 0x000fce00078e02ff */
.L_x_7371:
        /* <DEDUP_REMOVED lines=23> */
.L_x_7372:
        /* <DEDUP_REMOVED lines=10> */
.L_x_7374:
[----:B------:R-:W1:Y:S02]  /*6630*/  LDC R4, c[0x0][0x8f4] ;  /* 0x00023d00ff047b82 */ /* 0x000e640000000800 */
.L_x_7373:
        /* <DEDUP_REMOVED lines=50> */
.L_x_7376:
        /* <DEDUP_REMOVED lines=11> */
.L_x_7377:
[----:B------:R-:W-:Y:S05]  /*6a10*/  @!P0 BRA `(.L_x_7378) ;  /* 0x00000000000c8947 */ /* 0x000fea0003800000 */
[----:B------:R-:W2:Y:S04]  /*6a20*/  LDG.E R5, desc[UR38][R2.64] ;  /* 0x0000002602057981 */ /* 0x000ea8000c1e1900 */
[----:B------:R-:W2:Y:S02]  /*6a30*/  LDG.E R4, desc[UR38][R2.64+0x4] ;  /* 0x0000042602047981 */ /* 0x000ea4000c1e1900 */
[----:B--2---:R-:W-:-:S07]  /*6a40*/  IMAD.IADD R4, R4, 0x1, -R5 ;  /* 0x0000000104047824 */ /* 0x004fce00078e0a05 */
.L_x_7378:
        /* <DEDUP_REMOVED lines=73> */
.L_x_7407:
        /* <DEDUP_REMOVED lines=9> */
.L_x_7381:
        /* <DEDUP_REMOVED lines=112> */
.L_x_7392:
[----:B-1----:R-:W-:-:S05]  /*7670*/  IMAD.MOV.U32 R6, RZ, RZ, 0x1 ;  /* 0x00000001ff067424 */ /* 0x002fca00078e00ff */
[----:B------:R-:W-:-:S04]  /*7680*/  SHF.L.U32 R6, R6, 0x1f, RZ ;  /* 0x0000001f06067819 */ /* 0x000fc800000006ff */
[----:B------:R-:W1:Y:S02]  /*7690*/  SYNCS.PHASECHK.TRANS64.TRYWAIT P1, [R0+URZ+0x36438], R6 ;  /* 0x03643806000075a7 */ /* 0x000e64000802017f */
[----:B-1----:R-:W-:Y:S05]  /*76a0*/  @!P1 BRA `(.L_x_7384) ;  /* 0x0000001800989947 */ /* 0x002fea0003800000 */
.L_x_7408:
[----:B------:R-:W-:Y:S05]  /*76b0*/  @P0 BRA `(.L_x_7385) ;  /* 0x0000000000140947 */ /* 0x000fea0003800000 */
[----:B------:R-:W-:Y:S01]  /*76c0*/  ISETP.NE.AND P1, PT, R18, RZ, PT ;  /* 0x000000ff1200720c */ /* 0x000fe20003f25270 */
[----:B------:R-:W-:-:S04]  /*76d0*/  IMAD.MOV.U32 R3, RZ, RZ, 0x6100 ;  /* 0x00006100ff037424 */ /* 0x000fc800078e00ff */
[----:B------:R2:W-:Y:S08]  /*76e0*/  SYNCS.ARRIVE.TRANS64 RZ, [R0+URZ+0x36430], R3 ;  /* 0x0364300300ff79a7 */ /* 0x0005f0000800003f */
[----:B------:R-:W-:Y:S05]  /*76f0*/  @!P1 BRA `(.L_x_7385) ;  /* 0x0000000000049947 */ /* 0x000fea0003800000 */
[----:B------:R-:W-:Y:S01]  /*7700*/  BPT.TRAP 0x1 ;  /* 0x000000040000795c */ /* 0x000fe20000300000 */
.L_x_7385:
        /* <DEDUP_REMOVED lines=48> */
.L_x_7409:
[----:B------:R-:W-:Y:S05]  /*7a10*/  @P0 BRA `(.L_x_7387) ;  /* 0x0000000000140947 */ /* 0x000fea0003800000 */
[----:B------:R-:W-:Y:S01]  /*7a20*/  ISETP.NE.AND P1, PT, R18, RZ, PT ;  /* 0x000000ff1200720c */ /* 0x000fe20003f25270 */
[----:B--2---:R-:W-:-:S04]  /*7a30*/  IMAD.MOV.U32 R3, RZ, RZ, 0x6100 ;  /* 0x00006100ff037424 */ /* 0x004fc800078e00ff */
[----:B------:R3:W-:Y:S08]  /*7a40*/  SYNCS.ARRIVE.TRANS64 RZ, [R0+URZ+0x36418], R3 ;  /* 0x0364180300ff79a7 */ /* 0x0007f0000800003f */
[----:B------:R-:W-:Y:S05]  /*7a50*/  @!P1 BRA `(.L_x_7387) ;  /* 0x0000000000049947 */ /* 0x000fea0003800000 */
[----:B------:R-:W-:Y:S01]  /*7a60*/  BPT.TRAP 0x1 ;  /* 0x000000040000795c */ /* 0x000fe20000300000 */
.L_x_7387:
        /* <DEDUP_REMOVED lines=47> */
.L_x_7410:
        /* <DEDUP_REMOVED lines=8> */
.L_x_7389:
        /* <DEDUP_REMOVED lines=37> */
.L_x_7412:
[----:B------:R-:W-:Y:S05]  /*8030*/  @P0 BRA `(.L_x_7391) ;  /* 0x0000000000140947 */ /* 0x000fea0003800000 */
[----:B------:R-:W-:Y:S01]  /*8040*/  ISETP.NE.AND P1, PT, R18, RZ, PT ;  /* 0x000000ff1200720c */ /* 0x000fe20003f25270 */
[----:B--2---:R-:W-:-:S04]  /*8050*/  IMAD.MOV.U32 R5, RZ, RZ, 0x6100 ;  /* 0x00006100ff057424 */ /* 0x004fc800078e00ff */
[----:B------:R3:W-:Y:S08]  /*8060*/  SYNCS.ARRIVE.TRANS64 RZ, [R0+URZ+0x36410], R5 ;  /* 0x0364100500ff79a7 */ /* 0x0007f0000800003f */
[----:B------:R-:W-:Y:S05]  /*8070*/  @!P1 BRA `(.L_x_7391) ;  /* 0x0000000000049947 */ /* 0x000fea0003800000 */
[----:B------:R-:W-:Y:S01]  /*8080*/  BPT.TRAP 0x1 ;  /* 0x000000040000795c */ /* 0x000fe20000300000 */
.L_x_7391:
        /* <DEDUP_REMOVED lines=44> */
.L_x_7383:
[----:B------:R-:W-:Y:S01]  /*8350*/  ISETP.NE.AND P1, PT, R20, RZ, PT ;  /* 0x000000ff1400720c */ /* 0x000fe20003f25270 */
[----:B------:R-:W-:Y:S02]  /*8360*/  IMAD.MOV.U32 R16, RZ, RZ, 0x1 ;  /* 0x00000001ff107424 */ /* 0x000fe400078e00ff */
[----:B------:R-:W-:-:S10]  /*8370*/  IMAD.MOV.U32 R5, RZ, RZ, R14 ;  /* 0x000000ffff057224 */ /* 0x000fd400078e000e */
[----:B------:R-:W-:Y:S05]  /*8380*/  @!P1 BRA `(.L_x_7382) ;  /* 0x00000004008c9947 */ /* 0x000fea0003800000 */
[----:B------:R-:W2:Y:S02]  /*8390*/  SYNCS.PHASECHK.TRANS64.TRYWAIT P1, [R0+URZ+0x36438], R6 ;  /* 0x03643806000075a7 */ /* 0x000ea4000802017f */
[----:B--2---:R-:W-:Y:S05]  /*83a0*/  @!P1 BRA `(.L_x_7393) ;  /* 0x0000000c00b89947 */ /* 0x004fea0003800000 */
.L_x_7413:
[----:B------:R-:W-:Y:S05]  /*83b0*/  @P0 BRA `(.L_x_7394) ;  /* 0x0000000000140947 */ /* 0x000fea0003800000 */
[----:B------:R-:W-:Y:S01]  /*83c0*/  ISETP.NE.AND P1, PT, R18, RZ, PT ;  /* 0x000000ff1200720c */ /* 0x000fe20003f25270 */
[----:B------:R-:W-:-:S04]  /*83d0*/  IMAD.MOV.U32 R5, RZ, RZ, 0x6100 ;  /* 0x00006100ff057424 */ /* 0x000fc800078e00ff */
[----:B------:R3:W-:Y:S08]  /*83e0*/  SYNCS.ARRIVE.TRANS64 RZ, [R0+URZ+0x36430], R5 ;  /* 0x0364300500ff79a7 */ /* 0x0007f0000800003f */
[----:B------:R-:W-:Y:S05]  /*83f0*/  @!P1 BRA `(.L_x_7394) ;  /* 0x0000000000049947 */ /* 0x000fea0003800000 */
[----:B------:R-:W-:Y:S01]  /*8400*/  BPT.TRAP 0x1 ;  /* 0x000000040000795c */ /* 0x000fe20000300000 */
.L_x_7394:
        /* <DEDUP_REMOVED lines=42> */
.L_x_7414:
[----:B------:R-:W-:Y:S01]  /*86b0*/  IMAD.MOV.U32 R16, RZ, RZ, RZ ;  /* 0x000000ffff107224 */ /* 0x000fe200078e00ff */
[----:B------:R-:W-:Y:S06]  /*86c0*/  @P0 BRA `(.L_x_7396) ;  /* 0x0000000000140947 */ /* 0x000fec0003800000 */
[----:B------:R-:W-:Y:S01]  /*86d0*/  ISETP.NE.AND P1, PT, R18, RZ, PT ;  /* 0x000000ff1200720c */ /* 0x000fe20003f25270 */
[----:B-1----:R-:W-:-:S04]  /*86e0*/  IMAD.MOV.U32 R5, RZ, RZ, 0x6100 ;  /* 0x00006100ff057424 */ /* 0x002fc800078e00ff */
[----:B------:R2:W-:Y:S08]  /*86f0*/  SYNCS.ARRIVE.TRANS64 RZ, [R0+URZ+0x36418], R5 ;  /* 0x0364180500ff79a7 */ /* 0x0005f0000800003f */
[----:B------:R-:W-:Y:S05]  /*8700*/  @!P1 BRA `(.L_x_7396) ;  /* 0x0000000000049947 */ /* 0x000fea0003800000 */
[----:B------:R-:W-:Y:S01]  /*8710*/  BPT.TRAP 0x1 ;  /* 0x000000040000795c */ /* 0x000fe20000300000 */
.L_x_7396:
        /* <DEDUP_REMOVED lines=42> */
.L_x_7382:
[----:B------:R-:W-:-:S04]  /*89c0*/  SHF.L.U32 R3, R16, 0x1f, RZ ;  /* 0x0000001f10037819 */ /* 0x000fc800000006ff */
[----:B------:R-:W2:Y:S02]  /*89d0*/  SYNCS.PHASECHK.TRANS64.TRYWAIT P1, [R0+URZ+0x36438], R3 ;  /* 0x03643803000075a7 */ /* 0x000ea4000802017f */
[----:B--2---:R-:W-:Y:S05]  /*89e0*/  @!P1 BRA `(.L_x_7397) ;  /* 0x0000000800509947 */ /* 0x004fea0003800000 */
.L_x_7415:
[----:B------:R-:W-:Y:S05]  /*89f0*/  @P0 BRA `(.L_x_7398) ;  /* 0x0000000000180947 */ /* 0x000fea0003800000 */
[----:B------:R-:W3:Y:S01]  /*8a00*/  S2R R2, SR_TID.X ;  /* 0x0000000000027919 */ /* 0x000ee20000002100 */
[----:B--2---:R-:W-:-:S04]  /*8a10*/  IMAD.MOV.U32 R3, RZ, RZ, 0x6100 ;  /* 0x00006100ff037424 */ /* 0x004fc800078e00ff */
[----:B------:R4:W-:Y:S01]  /*8a20*/  SYNCS.ARRIVE.TRANS64 RZ, [R0+URZ+0x36430], R3 ;  /* 0x0364300300ff79a7 */ /* 0x0009e2000800003f */
[----:B---3--:R-:W-:-:S13]  /*8a30*/  LOP3.LUT P0, RZ, R2, 0x1f, RZ, 0xc0, !PT ;  /* 0x0000001f02ff7812 */ /* 0x008fda000780c0ff */
[----:B----4-:R-:W-:Y:S05]  /*8a40*/  @!P0 BRA `(.L_x_7398) ;  /* 0x0000000000048947 */ /* 0x010fea0003800000 */
[----:B------:R-:W-:Y:S01]  /*8a50*/  BPT.TRAP 0x1 ;  /* 0x000000040000795c */ /* 0x000fe20000300000 */
.L_x_7398:
        /* <DEDUP_REMOVED lines=44> */
.L_x_7379:
[----:B------:R-:W-:Y:S05]  /*8d20*/  BSYNC B0 ;  /* 0x0000000000007941 */ /* 0x000fea0003800000 */
.L_x_7375:
[----:B------:R-:W-:-:S03]  /*8d30*/  UMOV UR7, 0xffffffff ;  /* 0xffffffff00077882 */ /* 0x000fc60000000000 */
[----:B------:R-:W-:Y:S05]  /*8d40*/  BRA.DIV UR7, `(.L_x_7399) ;  /* 0x00000006078c7947 */ /* 0x000fea000b800000 */
[----:B------:R-:W-:-:S13]  /*8d50*/  ELECT P6, URZ, PT ;  /* 0x00000000003f782f */ /* 0x000fda00038c0000 */
.L_x_7418:
[----:B------:R-:W-:Y:S05]  /*8d60*/  @!P6 BRA `(.L_x_7300) ;  /* 0x000000000074e947 */ /* 0x000fea0003800000 */
[----:B-12---:R-:W2:Y:S02]  /*8d70*/  LDL.LU R0, [R1] ;  /* 0x0000000001007983 */ /* 0x006ea40000300800 */
[----:B--2---:R-:W-:-:S04]  /*8d80*/  LOP3.LUT R0, R0, 0x2, RZ, 0xfc, !PT ;  /* 0x0000000200007812 */ /* 0x004fc800078efcff */
[----:B------:R-:W-:-:S13]  /*8d90*/  ISETP.NE.AND P2, PT, R0, 0x3, PT ;  /* 0x000000030000780c */ /* 0x000fda0003f45270 */
[----:B------:R-:W-:Y:S05]  /*8da0*/  @!P2 BRA `(.L_x_7400) ;  /* 0x000000000004a947 */ /* 0x000fea0003800000 */
[----:B------:R-:W-:Y:S01]  /*8db0*/  BPT.TRAP 0x1 ;  /* 0x000000040000795c */ /* 0x000fe20000300000 */
.L_x_7400:
        /* <DEDUP_REMOVED lines=15> */
.L_x_7419:
[----:B------:R-:W2:Y:S02]  /*8eb0*/  SYNCS.PHASECHK.TRANS64.TRYWAIT P0, [R3+URZ], R2 ;  /* 0x00000002030075a7 */ /* 0x000ea4000800017f */
[----:B--2---:R-:W-:Y:S05]  /*8ec0*/  @!P0 BRA `(.L_x_7402) ;  /* 0x0000000400608947 */ /* 0x004fea0003800000 */
.L_x_7420:
[----:B------:R-:W-:Y:S05]  /*8ed0*/  @!P2 BRA `(.L_x_7403) ;  /* 0x000000000004a947 */ /* 0x000fea0003800000 */
[----:B------:R-:W-:Y:S01]  /*8ee0*/  BPT.TRAP 0x1 ;  /* 0x000000040000795c */ /* 0x000fe20000300000 */
.L_x_7403:
[----:B------:R-:W-:-:S07]  /*8ef0*/  SHF.L.U32 R16, R16, 0x1f, RZ ;  /* 0x0000001f10107819 */ /* 0x000fce00000006ff */
.L_x_7404:
[----:B---3--:R3:W4:Y:S02]  /*8f00*/  SYNCS.PHASECHK.TRANS64.TRYWAIT P0, [R9+URZ+0x36438], R16 ;  /* 0x03643810090075a7 */ /* 0x008724000800017f */
[----:B----4-:R-:W-:Y:S05]  /*8f10*/  @!P0 NANOSLEEP.SYNCS 0x989680 ;  /* 0x009896800000895d */ /* 0x010fea0003900000 */
[----:B------:R-:W4:Y:S02]  /*8f20*/  @!P0 SYNCS.PHASECHK.TRANS64 P0, [R9+URZ+0x36438], R16 ;  /* 0x03643810090085a7 */ /* 0x000f24000800007f */
[----:B----4-:R-:W-:Y:S05]  /*8f30*/  @!P0 BRA `(.L_x_7404) ;  /* 0xfffffffc00f08947 */ /* 0x010fea000383ffff */
.L_x_7300:
[----:B------:R-:W-:Y:S05]  /*8f40*/  BSYNC B6 ;  /* 0x0000000000067941 */ /* 0x000fea0003800000 */
.L_x_7292:
[----:B------:R-:W-:Y:S05]  /*8f50*/  EXIT ;  /* 0x000000000000794d */ /* 0x000fea0003800000 */
.L_x_7310:
[----:B------:R-:W-:Y:S02]  /*8f60*/  IMAD.MOV.U32 R12, RZ, RZ, RZ ;  /* 0x000000ffff0c7224 */ /* 0x000fe400078e00ff */
[----:B------:R-:W-:Y:S02]  /*8f70*/  IMAD.MOV.U32 R11, RZ, RZ, 0x1f ;  /* 0x0000001fff0b7424 */ /* 0x000fe400078e00ff */
[----:B------:R-:W-:-:S07]  /*8f80*/  IMAD.MOV.U32 R15, RZ, RZ, -0x1 ;  /* 0xffffffffff0f7424 */ /* 0x000fce00078e00ff */
[----:B--2---:R-:W-:Y:S05]  /*8f90*/  WARPSYNC.COLLECTIVE R15, `(.L_x_7405) ;  /* 0x000000000f087348 */ /* 0x004fea0003c00000 */
[----:B------:R1:W3:Y:S02]  /*8fa0*/  SHFL.IDX P6, R14, R13, R12, R11 ;  /* 0x0000000c0d0e7389 */ /* 0x0002e400000c000b */
[----:B-123--:R-:W-:Y:S01]  /*8fb0*/  ENDCOLLECTIVE ;  /* 0x000000000000791b */ /* 0x00efe20003800000 */
.L_x_7405:
[----:B------:R-:W-:Y:S05]  /*8fc0*/  BRA `(.L_x_7406) ;  /* 0xffffff8400747947 */ /* 0x000fea000383ffff */
.L_x_7312:
[----:B---3--:R3:W4:Y:S02]  /*8fd0*/  SYNCS.PHASECHK.TRANS64.TRYWAIT P0, [R155+URZ+0x36400], R10 ;  /* 0x0364000a9b0075a7 */ /* 0x008724000800017f */
[----:B----4-:R-:W-:Y:S05]  /*8fe0*/  @!P0 NANOSLEEP.SYNCS 0x989680 ;  /* 0x009896800000895d */ /* 0x010fea0003900000 */
[----:B------:R-:W4:Y:S02]  /*8ff0*/  @!P0 SYNCS.PHASECHK.TRANS64 P0, [R155+URZ+0x36400], R10 ;  /* 0x0364000a9b0085a7 */ /* 0x000f24000800007f */
[----:B----4-:R-:W-:Y:S05]  /*9000*/  @!P0 BRA `(.L_x_7312) ;  /* 0xfffffffc00f08947 */ /* 0x010fea000383ffff */
[----:B------:R-:W-:Y:S05]  /*9010*/  BRA `(.L_x_7311) ;  /* 0xffffff8400b47947 */ /* 0x000fea000383ffff */
.L_x_7316:
[----:B----4-:R4:W1:Y:S02]  /*9020*/  SYNCS.PHASECHK.TRANS64.TRYWAIT P1, [R3+URZ+0x36410], R12 ;  /* 0x0364100c030075a7 */ /* 0x010864000802017f */
[----:B-1----:R-:W-:Y:S05]  /*9030*/  @!P1 NANOSLEEP.SYNCS 0x989680 ;  /* 0x009896800000995d */ /* 0x002fea0003900000 */
[----:B------:R-:W1:Y:S02]  /*9040*/  @!P1 SYNCS.PHASECHK.TRANS64 P1, [R3+URZ+0x36410], R12 ;  /* 0x0364100c030095a7 */ /* 0x000e64000802007f */
[----:B-1----:R-:W-:Y:S05]  /*9050*/  @!P1 BRA `(.L_x_7316) ;  /* 0xfffffffc00f09947 */ /* 0x002fea000383ffff */
[----:B------:R-:W-:Y:S05]  /*9060*/  BRA `(.L_x_7315) ;  /* 0xffffff8c00687947 */ /* 0x000fea000383ffff */
.L_x_7320:
[----:B------:R1:W1:Y:S02]  /*9070*/  SYNCS.PHASECHK.TRANS64.TRYWAIT P1, [R155+URZ+0x36430], R14 ;  /* 0x0364300e9b0075a7 */ /* 0x000264000802017f */
[----:B-1----:R-:W-:Y:S05]  /*9080*/  @!P1 NANOSLEEP.SYNCS 0x989680 ;  /* 0x009896800000995d */ /* 0x002fea0003900000 */
[----:B------:R-:W1:Y:S02]  /*9090*/  @!P1 SYNCS.PHASECHK.TRANS64 P1, [R155+URZ+0x36430], R14 ;  /* 0x0364300e9b0095a7 */ /* 0x000e64000802007f */
[----:B-1----:R-:W-:Y:S05]  /*90a0*/  @!P1 BRA `(.L_x_7320) ;  /* 0xfffffffc00f09947 */ /* 0x002fea000383ffff */
[----:B------:R-:W-:Y:S05]  /*90b0*/  BRA `(.L_x_7319) ;  /* 0xffffff94000c7947 */ /* 0x000fea000383ffff */
.L_x_7380:
[----:B-1----:R1:W2:Y:S02]  /*90c0*/  SYNCS.PHASECHK.TRANS64.TRYWAIT P1, [R0+URZ+0x36420], R6 ;  /* 0x03642006000075a7 */ /* 0x0022a4000802017f */
[----:B--2---:R-:W-:Y:S05]  /*90d0*/  @!P1 NANOSLEEP.SYNCS 0x989680 ;  /* 0x009896800000995d */ /* 0x004fea0003900000 */
[----:B------:R-:W2:Y:S02]  /*90e0*/  @!P1 SYNCS.PHASECHK.TRANS64 P1, [R0+URZ+0x36420], R6 ;  /* 0x03642006000095a7 */ /* 0x000ea4000802007f */
[----:B--2---:R-:W-:Y:S05]  /*90f0*/  @!P1 BRA `(.L_x_7380) ;  /* 0xfffffffc00f09947 */ /* 0x004fea000383ffff */
[----:B------:R-:W-:Y:S05]  /*9100*/  BRA `(.L_x_7407) ;  /* 0xffffffdc00747947 */ /* 0x000fea000383ffff */
.L_x_7384:
[----:B-1----:R1:W2:Y:S02]  /*9110*/  SYNCS.PHASECHK.TRANS64.TRYWAIT P1, [R0+URZ+0x36438], R6 ;  /* 0x03643806000075a7 */ /* 0x0022a4000802017f */
[----:B--2---:R-:W-:Y:S05]  /*9120*/  @!P1 NANOSLEEP.SYNCS 0x989680 ;  /* 0x009896800000995d */ /* 0x004fea0003900000 */
[----:B------:R-:W2:Y:S02]  /*9130*/  @!P1 SYNCS.PHASECHK.TRANS64 P1, [R0+URZ+0x36438], R6 ;  /* 0x03643806000095a7 */ /* 0x000ea4000802007f */
[----:B--2---:R-:W-:Y:S05]  /*9140*/  @!P1 BRA `(.L_x_7384) ;  /* 0xfffffffc00f09947 */ /* 0x004fea000383ffff */
[----:B------:R-:W-:Y:S05]  /*9150*/  BRA `(.L_x_7408) ;  /* 0xffffffe400547947 */ /* 0x000fea000383ffff */
.L_x_7386:
[----:B--2---:R2:W3:Y:S02]  /*9160*/  SYNCS.PHASECHK.TRANS64.TRYWAIT P1, [R0+URZ+0x36428], R3 ;  /* 0x03642803000075a7 */ /* 0x0044e4000802017f */
[----:B---3--:R-:W-:Y:S05]  /*9170*/  @!P1 NANOSLEEP.SYNCS 0x989680 ;  /* 0x009896800000995d */ /* 0x008fea0003900000 */
[----:B------:R-:W3:Y:S02]  /*9180*/  @!P1 SYNCS.PHASECHK.TRANS64 P1, [R0+URZ+0x36428], R3 ;  /* 0x03642803000095a7 */ /* 0x000ee4000802007f */
[----:B---3--:R-:W-:Y:S05]  /*9190*/  @!P1 BRA `(.L_x_7386) ;  /* 0xfffffffc00f09947 */ /* 0x008fea000383ffff */
[----:B------:R-:W-:Y:S05]  /*91a0*/  BRA `(.L_x_7409) ;  /* 0xffffffe800187947 */ /* 0x000fea000383ffff */
.L_x_7388:
        /* <DEDUP_REMOVED lines=8> */
.L_x_7390:
[----:B------:R-:W-:-:S07]  /*9230*/  SHF.L.U32 R5, R7, 0x1f, RZ ;  /* 0x0000001f07057819 */ /* 0x000fce00000006ff */
.L_x_7411:
[----:B--2---:R2:W3:Y:S02]  /*9240*/  SYNCS.PHASECHK.TRANS64.TRYWAIT P1, [R0+URZ+0x36420], R5 ;  /* 0x03642005000075a7 */ /* 0x0044e4000802017f */
[----:B---3--:R-:W-:Y:S05]  /*9250*/  @!P1 NANOSLEEP.SYNCS 0x989680 ;  /* 0x009896800000995d */ /* 0x008fea0003900000 */
[----:B------:R-:W3:Y:S02]  /*9260*/  @!P1 SYNCS.PHASECHK.TRANS64 P1, [R0+URZ+0x36420], R5 ;  /* 0x03642005000095a7 */ /* 0x000ee4000802007f */
[----:B---3--:R-:W-:Y:S05]  /*9270*/  @!P1 BRA `(.L_x_7411) ;  /* 0xfffffffc00f09947 */ /* 0x008fea000383ffff */
[----:B------:R-:W-:Y:S05]  /*9280*/  BRA `(.L_x_7412) ;  /* 0xffffffec00687947 */ /* 0x000fea000383ffff */
.L_x_7393:
[----:B--2---:R2:W3:Y:S02]  /*9290*/  SYNCS.PHASECHK.TRANS64.TRYWAIT P1, [R0+URZ+0x36438], R6 ;  /* 0x03643806000075a7 */ /* 0x0044e4000802017f */
[----:B---3--:R-:W-:Y:S05]  /*92a0*/  @!P1 NANOSLEEP.SYNCS 0x989680 ;  /* 0x009896800000995d */ /* 0x008fea0003900000 */
[----:B------:R-:W3:Y:S02]  /*92b0*/  @!P1 SYNCS.PHASECHK.TRANS64 P1, [R0+URZ+0x36438], R6 ;  /* 0x03643806000095a7 */ /* 0x000ee4000802007f */
[----:B---3--:R-:W-:Y:S05]  /*92c0*/  @!P1 BRA `(.L_x_7393) ;  /* 0xfffffffc00f09947 */ /* 0x008fea000383ffff */
[----:B------:R-:W-:Y:S05]  /*92d0*/  BRA `(.L_x_7413) ;  /* 0xfffffff000347947 */ /* 0x000fea000383ffff */
.L_x_7395:
[----:B-1----:R1:W2:Y:S02]  /*92e0*/  SYNCS.PHASECHK.TRANS64.TRYWAIT P1, [R0+URZ+0x36428], R5 ;  /* 0x03642805000075a7 */ /* 0x0022a4000802017f */
[----:B--2---:R-:W-:Y:S05]  /*92f0*/  @!P1 NANOSLEEP.SYNCS 0x989680 ;  /* 0x009896800000995d */ /* 0x004fea0003900000 */
[----:B------:R-:W2:Y:S02]  /*9300*/  @!P1 SYNCS.PHASECHK.TRANS64 P1, [R0+URZ+0x36428], R5 ;  /* 0x03642805000095a7 */ /* 0x000ea4000802007f */
[----:B--2---:R-:W-:Y:S05]  /*9310*/  @!P1 BRA `(.L_x_7395) ;  /* 0xfffffffc00f09947 */ /* 0x004fea000383ffff */
[----:B------:R-:W-:Y:S05]  /*9320*/  BRA `(.L_x_7414) ;  /* 0xfffffff000e07947 */ /* 0x000fea000383ffff */
.L_x_7397:
[----:B--2---:R2:W3:Y:S02]  /*9330*/  SYNCS.PHASECHK.TRANS64.TRYWAIT P1, [R0+URZ+0x36438], R3 ;  /* 0x03643803000075a7 */ /* 0x0044e4000802017f */
[----:B---3--:R-:W-:Y:S05]  /*9340*/  @!P1 NANOSLEEP.SYNCS 0x989680 ;  /* 0x009896800000995d */ /* 0x008fea0003900000 */
[----:B------:R-:W3:Y:S02]  /*9350*/  @!P1 SYNCS.PHASECHK.TRANS64 P1, [R0+URZ+0x36438], R3 ;  /* 0x03643803000095a7 */ /* 0x000ee4000802007f */
[----:B---3--:R-:W-:Y:S05]  /*9360*/  @!P1 BRA `(.L_x_7397) ;  /* 0xfffffffc00f09947 */ /* 0x008fea000383ffff */
[----:B------:R-:W-:Y:S05]  /*9370*/  BRA `(.L_x_7415) ;  /* 0xfffffff4009c7947 */ /* 0x000fea000383ffff */
.L_x_7399:
[----:B------:R-:W-:Y:S01]  /*9380*/  BSSY B0, `(.L_x_7416) ;  /* 0x0000006000007945 */ /* 0x000fe20003800000 */
[----:B------:R-:W-:-:S07]  /*9390*/  IMAD.MOV.U32 R15, RZ, RZ, -0x1 ;  /* 0xffffffffff0f7424 */ /* 0x000fce00078e00ff */
[----:B-12---:R-:W-:Y:S05]  /*93a0*/  WARPSYNC.COLLECTIVE R15, `(.L_x_7417) ;  /* 0x000000000f0c7348 */ /* 0x006fea0003c00000 */
[----:B------:R-:W-:Y:S02]  /*93b0*/  ELECT P6, UR62, PT ;  /* 0x00000000003e782f */ /* 0x000fe400038c0000 */
[----:B------:R-:W-:Y:S01]  /*93c0*/  MOV R14, UR62 ;  /* 0x0000003e000e7c02 */ /* 0x000fe20008000f00 */
[----:B-12---:R-:W-:Y:S10]  /*93d0*/  ENDCOLLECTIVE ;  /* 0x000000000000791b */ /* 0x006ff40003800000 */
.L_x_7417:
[----:B------:R-:W-:Y:S05]  /*93e0*/  BSYNC B0 ;  /* 0x0000000000007941 */ /* 0x000fea0003800000 */
.L_x_7416:
[----:B------:R-:W-:Y:S05]  /*93f0*/  BRA `(.L_x_7418) ;  /* 0xfffffff800587947 */ /* 0x000fea000383ffff */
.L_x_7401:
[----:B-1----:R1:W2:Y:S02]  /*9400*/  SYNCS.PHASECHK.TRANS64.TRYWAIT P0, [R7+URZ], R0 ;  /* 0x00000000070075a7 */ /* 0x0022a4000800017f */
[----:B--2---:R-:W-:Y:S05]  /*9410*/  @!P0 NANOSLEEP.SYNCS 0x989680 ;  /* 0x009896800000895d */ /* 0x004fea0003900000 */
[----:B------:R-:W2:Y:S02]  /*9420*/  @!P0 SYNCS.PHASECHK.TRANS64 P0, [R7+URZ], R0 ;  /* 0x00000000070085a7 */ /* 0x000ea4000800007f */
[----:B--2---:R-:W-:Y:S05]  /*9430*/  @!P0 BRA `(.L_x_7401) ;  /* 0xfffffffc00f08947 */ /* 0x004fea000383ffff */
[----:B------:R-:W-:Y:S05]  /*9440*/  BRA `(.L_x_7419) ;  /* 0xfffffff800987947 */ /* 0x000fea000383ffff */
.L_x_7402:
[----:B--2---:R2:W3:Y:S02]  /*9450*/  SYNCS.PHASECHK.TRANS64.TRYWAIT P0, [R3+URZ], R2 ;  /* 0x00000002030075a7 */ /* 0x0044e4000800017f */
[----:B---3--:R-:W-:Y:S05]  /*9460*/  @!P0 NANOSLEEP.SYNCS 0x989680 ;  /* 0x009896800000895d */ /* 0x008fea0003900000 */
[----:B------:R-:W3:Y:S02]  /*9470*/  @!P0 SYNCS.PHASECHK.TRANS64 P0, [R3+URZ], R2 ;  /* 0x00000002030085a7 */ /* 0x000ee4000800007f */
[----:B---3--:R-:W-:Y:S05]  /*9480*/  @!P0 BRA `(.L_x_7402) ;  /* 0xfffffffc00f08947 */ /* 0x008fea000383ffff */
[----:B------:R-:W-:Y:S05]  /*9490*/  BRA `(.L_x_7420) ;  /* 0xfffffff8008c7947 */ /* 0x000fea000383ffff */
.L_x_7421:
        /* <DEDUP_REMOVED lines=14> */
.L_x_7696:


//--------------------- .text._ZN7cutlass13device_kernelIN5flash32FlashAttnBwdPostprocessConvertdQIN4cute5tupleIJNS3_1CILi96EEENS5_ILi192EEEEEENS_6half_tEfNS_4arch4Sm90ELi384ENS3_8TiledMMAINS3_8MMA_AtomIJNS3_4SM904GMMA25MMA_64x96x16_F32F16F16_SSILNSF_5MajorE1ELSH_1ELNSF_7ScaleInE1ELSI_1EEEEEENS3_6LayoutINS4_IJNS5_ILi3EEENS5_ILi1EEESN_EEENS4_IJSN_NS5_ILi0EEESP_EEEEENS4_IJNS3_10UnderscoreESS_SS_EEEEELb1EEEEEvNT_6ParamsE --------------------------
	.section	.text._ZN7cutlass13device_kernelIN5flash32FlashAttnBwdPostprocessConvertdQIN4cute5tupleIJNS3_1CILi96EEENS5_ILi192EEEEEENS_6half_tEfNS_4arch4Sm90ELi384ENS3_8TiledMMAINS3_8MMA_AtomIJNS3_4SM904GMMA25MMA_64x96x16_F32F16F16_SSILNSF_5MajorE1ELSH_1ELNSF_7ScaleInE1ELSI_1EEEEEENS3_6LayoutINS4_IJNS5_ILi3EEENS5_ILi1EEESN_EEENS4_IJSN_NS5_ILi0EEESP_EEEEENS4_IJNS3_10UnderscoreESS_SS_EEEEELb1EEEEEvNT_6ParamsE,"ax",@progbits
	.align	128
.text._ZN7cutlass13device_kernelIN5flash32FlashAttnBwdPostprocessConvertdQIN4cute5tupleIJNS3_1CILi96EEENS5_ILi192EEEEEENS_6half_tEfNS_4arch4Sm90ELi384ENS3_8TiledMMAINS3_8MMA_AtomIJNS3_4SM904GMMA25MMA_64x96x16_F32F16F16_SSILNSF_5MajorE1ELSH_1ELNSF_7ScaleInE1ELSI_1EEEEEENS3_6LayoutINS4_IJNS5_ILi3EEENS5_ILi1EEESN_EEENS4_IJSN_NS5_ILi0EEESP_EEEEENS4_IJNS3_10UnderscoreESS_SS_EEEEELb1EEEEEvNT_6ParamsE:
        .type           _ZN7cutlass13device_kernelIN5flash32FlashAttnBwdPostprocessConvertdQIN4cute5tupleIJNS3_1CILi96EEENS5_ILi192EEEEEENS_6half_tEfNS_4arch4Sm90ELi384ENS3_8TiledMMAINS3_8MMA_AtomIJNS3_4SM904GMMA25MMA_64x96x16_F32F16F16_SSILNSF_5MajorE1ELSH_1ELNSF_7ScaleInE1ELSI_1EEEEEENS3_6LayoutINS4_IJNS5_ILi3EEENS5_ILi1EEESN_EEENS4_IJSN_NS5_ILi0EEESP_EEEEENS4_IJNS3_10UnderscoreESS_SS_EEEEELb1EEEEEvNT_6ParamsE,@function
        .size           _ZN7cutlass13device_kernelIN5flash32FlashAttnBwdPostprocessConvertdQIN4cute5tupleIJNS3_1CILi96EEENS5_ILi192EEEEEENS_6half_tEfNS_4arch4Sm90ELi384ENS3_8TiledMMAINS3_8MMA_AtomIJNS3_4SM904GMMA25MMA_64x96x16_F32F16F16_SSILNSF_5MajorE1ELSH_1ELNSF_7ScaleInE1ELSI_1EEEEEENS3_6LayoutINS4_IJNS5_ILi3EEENS5_ILi1EEESN_EEENS4_IJSN_NS5_ILi0EEESP_EEEEENS4_IJNS3_10UnderscoreESS_SS_EEEEELb1EEEEEvNT_6ParamsE,(.L_x_7697 - _ZN7cutlass13device_kernelIN5flash32FlashAttnBwdPostprocessConvertdQIN4cute5tupleIJNS3_1CILi96EEENS5_ILi192EEEEEENS_6half_tEfNS_4arch4Sm90ELi384ENS3_8TiledMMAINS3_8MMA_AtomIJNS3_4SM904GMMA25MMA_64x96x16_F32F16F16_SSILNSF_5MajorE1ELSH_1ELNSF_7ScaleInE1ELSI_1EEEEEENS3_6LayoutINS4_IJNS5_ILi3EEENS5_ILi1EEESN_EEENS4_IJSN_NS5_ILi0EEESP_EEEEENS4_IJNS3_10UnderscoreESS_SS_EEEEELb1EEEEEvNT_6ParamsE)
        .other          _ZN7cutlass13device_kernelIN5flash32FlashAttnBwdPostprocessConvertdQIN4cute5tupleIJNS3_1CILi96EEENS5_ILi192EEEEEENS_6half_tEfNS_4arch4Sm90ELi384ENS3_8TiledMMAINS3_8MMA_AtomIJNS3_4SM904GMMA25MMA_64x96x16_F32F16F16_SSILNSF_5MajorE1ELSH_1ELNSF_7ScaleInE1ELSI_1EEEEEENS3_6LayoutINS4_IJNS5_ILi3EEENS5_ILi1EEESN_EEENS4_IJSN_NS5_ILi0EEESP_EEEEENS4_IJNS3_10UnderscoreESS_SS_EEEEELb1EEEEEvNT_6ParamsE,@"STO_CUDA_ENTRY STV_DEFAULT"
_ZN7cutlass13device_kernelIN5flash32FlashAttnBwdPostprocessConvertdQIN4cute5tupleIJNS3_1CILi96EEENS5_ILi192EEEEEENS_6half_tEfNS_4arch4Sm90ELi384ENS3_8TiledMMAINS3_8MMA_AtomIJNS3_4SM904GMMA25MMA_64x96x16_F32F16F16_SSILNSF_5MajorE1ELSH_1ELNSF_7ScaleInE1ELSI_1EEEEEENS3_6LayoutINS4_IJNS5_ILi3EEENS5_ILi1EEESN_EEENS4_IJSN_NS5_ILi0EEESP_EEEEENS4_IJNS3_10UnderscoreESS_SS_EEEEELb1EEEEEvNT_6ParamsE:
[----:B------:R-:W-:Y:S08]  /*0000*/  LDC R1, c[0x0][0x28] ;  /* 0x00000a00ff017b82 */ /* 0x000ff00000000800 */
[----:B------:R-:W0:Y:S01]  /*0010*/  LDC.64 R4, c[0x0][0x278] ;  /* 0x00009e00ff047b82 */ /* 0x000e220000000a00 */
[----:B------:R-:W1:Y:S01]  /*0020*/  S2R R11, SR_CTAID.Z ;  /* 0x00000000000b7919 */ /* 0x000e620000002700 */
[----:B------:R-:W-:-:S06]  /*0030*/  ULDC.64 UR8, c[0x0][0x208] ;  /* 0x0000820000087ab9 */ /* 0x000fcc0000000a00 */
[----:B------:R-:W2:Y:S08]  /*0040*/  LDC.64 R8, c[0x0][0x270] ;  /* 0x00009c00ff087b82 */ /* 0x000eb00000000a00 */
[----:B------:R-:W1:Y:S01]  /*0050*/  LDC.64 R2, c[0x0][0x270] ;  /* 0x00009c00ff027b82 */ /* 0x000e620000000a00 */
[----:B0-----:R-:W-:-:S04]  /*0060*/  ISETP.NE.U32.AND P2, PT, R4, RZ, PT ;  /* 0x000000ff0400720c */ /* 0x001fc80003f45070 */
[----:B------:R-:W-:-:S03]  /*0070*/  ISETP.NE.AND.EX P2, PT, R5, RZ, PT, P2 ;  /* 0x000000ff0500720c */ /* 0x000fc60003f45320 */
[----:B------:R-:W0:Y:S01]  /*0080*/  LDC R55, c[0x0][0x240] ;  /* 0x00009000ff377b82 */ /* 0x000e220000000800 */
[----:B--2---:R-:W-:-:S04]  /*0090*/  ISETP.NE.U32.AND P1, PT, R8, RZ, PT ;  /* 0x000000ff0800720c */ /* 0x004fc80003f25070 */
[----:B------:R-:W-:Y:S01]  /*00a0*/  ISETP.NE.AND.EX P1, PT, R9, RZ, PT, P1 ;  /* 0x000000ff0900720c */ /* 0x000fe20003f25310 */
[----:B-1----:R-:W-:-:S04]  /*00b0*/  IMAD.WIDE R2, R11, 0x4, R2 ;  /* 0x000000040b027825 */ /* 0x002fc800078e0202 */
[----:B------:R-:W1:Y:S08]  /*00c0*/  @P2 LDC.64 R4, c[0x0][0x278] ;  /* 0x00009e00ff042b82 */ /* 0x000e700000000a00 */
[----:B------:R2:W5:Y:S01]  /*00d0*/  @P1 LDG.E R7, desc[UR8][R2.64] ;  /* 0x0000000802071981 */ /* 0x000562000c1e1900 */
[----:B-1----:R-:W-:-:S05]  /*00e0*/  @P2 IMAD.WIDE R4, R11, 0x4, R4 ;  /* 0x000000040b042825 */ /* 0x002fca00078e0204 */
[----:B0-----:R2:W5:Y:S01]  /*00f0*/  @P2 LDG.E R55, desc[UR8][R4.64] ;  /* 0x0000000804372981 */ /* 0x001562000c1e1900 */
[----:B------:R-:W-:Y:S01]  /*0100*/  ISETP.NE.U32.AND P0, PT, R8, RZ, PT ;  /* 0x000000ff0800720c */ /* 0x000fe20003f05070 */
[----:B------:R-:W0:Y:S03]  /*0110*/  S2R R48, SR_CTAID.X ;  /* 0x0000000000307919 */ /* 0x000e260000002500 */
[----:B------:R-:W-:Y:S01]  /*0120*/  ISETP.NE.AND.EX P0, PT, R9, RZ, PT, P0 ;  /* 0x000000ff0900720c */ /* 0x000fe20003f05300 */
[----:B0-----:R-:W-:Y:S01]  /*0130*/  IMAD R0, R48, 0x60, RZ ;  /* 0x0000006030007824 */ /* 0x001fe200078e02ff */
[----:B--2---:R-:W-:Y:S11]  /*0140*/  @P2 BRA `(.L_x_7422) ;  /* 0x0000000000102947 */ /* 0x004ff60003800000 */
[----:B------:R-:W-:Y:S05]  /*0150*/  @!P1 BRA `(.L_x_7422) ;  /* 0x00000000000c9947 */ /* 0x000fea0003800000 */
[----:B------:R-:W2:Y:S04]  /*0160*/  LDG.E R4, desc[UR8][R2.64] ;  /* 0x0000000802047981 */ /* 0x000ea8000c1e1900 */
[----:B-----5:R-:W2:Y:S02]  /*0170*/  LDG.E R55, desc[UR8][R2.64+0x4] ;  /* 0x0000040802377981 */ /* 0x020ea4000c1e1900 */
[----:B--2---:R-:W-:-:S07]  /*0180*/  IMAD.IADD R55, R55, 0x1, -R4 ;  /* 0x0000000137377824 */ /* 0x004fce00078e0a04 */
.L_x_7422:
[----:B-----5:R-:W-:-:S13]  /*0190*/  ISETP.GE.AND P2, PT, R0, R55, PT ;  /* 0x000000370000720c */ /* 0x020fda0003f46270 */
[----:B------:R-:W-:Y:S05]  /*01a0*/  @P0 EXIT P2 ;  /* 0x000000000000094d */ /* 0x000fea0001000000 */
[C---:B------:R-:W-:Y:S01]  /*01b0*/  @P1 IMAD R2, R11.reuse, 0x60, R7 ;  /* 0x000000600b021824 */ /* 0x040fe200078e0207 */
[----:B------:R-:W0:Y:S01]  /*01c0*/  S2R R0, SR_CTAID.Y ;  /* 0x0000000000007919 */ /* 0x000e220000002600 */
[----:B------:R-:W1:Y:S01]  /*01d0*/  LDC.64 R14, c[0x0][0x228] ;  /* 0x00008a00ff0e7b82 */ /* 0x000e620000000a00 */
[----:B------:R-:W-:Y:S01]  /*01e0*/  IMAD R9, R48, 0x4800, RZ ;  /* 0x0000480030097824 */ /* 0x000fe200078e02ff */
[----:B------:R-:W-:Y:S01]  /*01f0*/  SHF.R.S32.HI R53, RZ, 0x1f, R11 ;  /* 0x0000001fff357819 */ /* 0x000fe2000001140b */
[----:B------:R-:W-:Y:S01]  /*0200*/  @P1 IMAD.HI R2, R2, 0x2aaaaaab, RZ ;  /* 0x2aaaaaab02021827 */ /* 0x000fe200078e02ff */
[----:B------:R-:W2:Y:S01]  /*0210*/  S2R R12, SR_TID.X ;  /* 0x00000000000c7919 */ /* 0x000ea20000002100 */
[----:B------:R-:W-:Y:S01]  /*0220*/  SEL R50, R11, RZ, !P0 ;  /* 0x000000ff0b327207 */ /* 0x000fe20004000000 */
[----:B------:R-:W-:Y:S01]  /*0230*/  BSSY B0, `(.L_x_7423) ;  /* 0x000002f000007945 */ /* 0x000fe20003800000 */
[----:B------:R-:W-:Y:S01]  /*0240*/  SEL R53, R53, RZ, !P0 ;  /* 0x000000ff35357207 */ /* 0x000fe20004000000 */
[----:B------:R-:W3:Y:S01]  /*0250*/  LDC.64 R16, c[0x0][0x230] ;  /* 0x00008c00ff107b82 */ /* 0x000ee20000000a00 */
[----:B------:R-:W-:Y:S01]  /*0260*/  @P1 SHF.R.U32.HI R3, RZ, 0x1f, R2 ;  /* 0x0000001fff031819 */ /* 0x000fe20000011602 */
[----:B------:R-:W4:Y:S03]  /*0270*/  S2R R13, SR_CgaCtaId ;  /* 0x00000000000d7919 */ /* 0x000f260000008800 */
[----:B------:R-:W-:-:S05]  /*0280*/  @P1 LEA.HI.SX32 R3, R2, R3, 0x1c ;  /* 0x0000000302031211 */ /* 0x000fca00078fe2ff */
[----:B------:R-:W-:Y:S01]  /*0290*/  @P1 IMAD R5, R3, 0x4800, RZ ;  /* 0x0000480003051824 */ /* 0x000fe200078e02ff */
[----:B------:R-:W-:-:S03]  /*02a0*/  CS2R R2, SRZ ;  /* 0x0000000000027805 */ /* 0x000fc6000001ff00 */
[--C-:B------:R-:W-:Y:S01]  /*02b0*/  @P1 IMAD.MOV.U32 R2, RZ, RZ, R5.reuse ;  /* 0x000000ffff021224 */ /* 0x100fe200078e0005 */
[----:B------:R-:W-:-:S04]  /*02c0*/  @P1 SHF.R.S32.HI R3, RZ, 0x1f, R5 ;  /* 0x0000001fff031819 */ /* 0x000fc80000011405 */
[----:B------:R-:W-:-:S04]  /*02d0*/  IADD3 R2, P2, R9, R2, RZ ;  /* 0x0000000209027210 */ /* 0x000fc80007f5e0ff */
[----:B------:R-:W-:Y:S02]  /*02e0*/  LEA.HI.X.SX32 R3, R9, R3, 0x1, P2 ;  /* 0x0000000309037211 */ /* 0x000fe400010f0eff */
[----:B------:R-:W5:Y:S01]  /*02f0*/  LDC.64 R8, c[0x0][0x210] ;  /* 0x00008400ff087b82 */ /* 0x000f620000000a00 */
[----:B0-----:R-:W-:Y:S01]  /*0300*/  SHF.R.S32.HI R51, RZ, 0x1f, R0 ;  /* 0x0000001fff337819 */ /* 0x001fe20000011400 */
[----:B-1----:R-:W-:Y:S01]  /*0310*/  IMAD.WIDE.U32 R2, R0, R14, R2 ;  /* 0x0000000e00027225 */ /* 0x002fe200078e0002 */
[----:B--2---:R-:W-:-:S03]  /*0320*/  ISETP.NE.AND P0, PT, R12, RZ, PT ;  /* 0x000000ff0c00720c */ /* 0x004fc60003f05270 */
[----:B------:R-:W-:-:S04]  /*0330*/  IMAD R4, R51, R14, RZ ;  /* 0x0000000e33047224 */ /* 0x000fc800078e02ff */
[----:B------:R-:W-:Y:S02]  /*0340*/  IMAD R5, R0, R15, R4 ;  /* 0x0000000f00057224 */ /* 0x000fe400078e0204 */
[-C--:B---3--:R-:W-:Y:S02]  /*0350*/  IMAD R4, R53, R16.reuse, RZ ;  /* 0x0000001035047224 */ /* 0x088fe400078e02ff */
[----:B------:R-:W-:Y:S02]  /*0360*/  IMAD.IADD R3, R3, 0x1, R5 ;  /* 0x0000000103037824 */ /* 0x000fe400078e0205 */
[C---:B------:R-:W-:Y:S02]  /*0370*/  IMAD R5, R50.reuse, R17, R4 ;  /* 0x0000001132057224 */ /* 0x040fe400078e0204 */
[----:B------:R-:W-:-:S05]  /*0380*/  IMAD.WIDE.U32 R2, R50, R16, R2 ;  /* 0x0000001032027225 */ /* 0x000fca00078e0002 */
[----:B------:R-:W-:Y:S02]  /*0390*/  IADD3 R3, R3, R5, RZ ;  /* 0x0000000503037210 */ /* 0x000fe40007ffe0ff */
[----:B-----5:R-:W-:-:S04]  /*03a0*/  LEA R8, P2, R2, R8, 0x2 ;  /* 0x0000000802087211 */ /* 0x020fc800078410ff */
[----:B------:R-:W-:Y:S01]  /*03b0*/  LEA.HI.X R3, R2, R9, R3, 0x2, P2 ;  /* 0x0000000902037211 */ /* 0x000fe200010f1403 */
[----:B----4-:R-:W-:Y:S08]  /*03c0*/  @P0 BRA `(.L_x_7424) ;  /* 0x0000000000540947 */ /* 0x010ff00003800000 */
[----:B------:R-:W0:Y:S01]  /*03d0*/  S2UR UR7, SR_CgaCtaId ;  /* 0x00000000000779c3 */ /* 0x000e220000008800 */
[----:B------:R-:W-:Y:S01]  /*03e0*/  UMOV UR6, 0x400 ;  /* 0x0000040000067882 */ /* 0x000fe20000000000 */
[----:B------:R-:W-:Y:S01]  /*03f0*/  UMOV UR4, 0x1 ;  /* 0x0000000100047882 */ /* 0x000fe20000000000 */
[----:B------:R-:W-:Y:S01]  /*0400*/  IMAD.MOV.U32 R2, RZ, RZ, 0x12000 ;  /* 0x00012000ff027424 */ /* 0x000fe200078e00ff */
[----:B------:R-:W-:-:S04]  /*0410*/  UIADD3 UR4, -UR4, 0x100000, URZ ;  /* 0x0010000004047890 */ /* 0x000fc8000fffe13f */
[----:B------:R-:W-:Y:S02]  /*0420*/  USHF.L.U32 UR5, UR4, 0xb, URZ ;  /* 0x0000000b04057899 */ /* 0x000fe4000800063f */
[----:B------:R-:W-:Y:S01]  /*0430*/  USHF.L.U32 UR4, UR4, 0x1, URZ ;  /* 0x0000000104047899 */ /* 0x000fe2000800063f */
[----:B------:R-:W-:Y:S01]  /*0440*/  PLOP3.LUT P0, PT, PT, PT, PT, 0x80, 0x0 ;  /* 0x000000000000781c */ /* 0x000fe20003f0f070 */
[----:B------:R-:W-:Y:S01]  /*0450*/  UMOV UR10, 0x1200 ;  /* 0x00001200000a7882 */ /* 0x000fe20000000000 */
[----:B0-----:R-:W-:-:S04]  /*0460*/  ULEA UR6, UR7, UR6, 0x18 ;  /* 0x0000000607067291 */ /* 0x001fc8000f8ec03f */
[----:B------:R-:W-:Y:S01]  /*0470*/  UIADD3 UR7, UR6, 0x1b000, URZ ;  /* 0x0001b00006077890 */ /* 0x000fe2000fffe03f */
[----:B------:R-:W0:Y:S07]  /*0480*/  FENCE.VIEW.ASYNC.S ;  /* 0x00000000000073c6 */ /* 0x000e2e0000000000 */
[----:B0-----:R0:W1:Y:S02]  /*0490*/  SYNCS.EXCH.64 URZ, [UR6+0x1b000], UR4 ;  /* 0x01b00004063f75b2 */ /* 0x0010640008000100 */
[----:B0-----:R-:W-:-:S02]  /*04a0*/  R2UR UR4, R8 ;  /* 0x00000000080472ca */ /* 0x001fc400000e0000 */
[----:B------:R-:W-:Y:S01]  /*04b0*/  R2UR UR5, R3 ;  /* 0x00000000030572ca */ /* 0x000fe200000e0000 */
[----:B-1----:R0:W-:-:S14]  /*04c0*/  SYNCS.ARRIVE.TRANS64 RZ, [UR6+0x1b000], R2 ;  /* 0x01b00002ffff79a7 */ /* 0x0021dc0008000006 */
.L_x_7425:
[----:B------:R-:W-:Y:S01]  /*04d0*/  @P0 ELECT P2, URZ, PT ;  /* 0x00000000003f082f */ /* 0x000fe20003840000 */
[----:B------:R1:W-:-:S12]  /*04e0*/  UBLKCP.S.G [UR6], [UR4], UR10 ;  /* 0x00000006040073ba */ /* 0x0003d8000800020a */
[----:B------:R-:W-:Y:S02]  /*04f0*/  @P2 PLOP3.LUT P0, PT, P2, PT, PT, 0x8, 0x0 ;  /* 0x000000000000281c */ /* 0x000fe4000170e170 */
[----:B------:R-:W-:-:S11]  /*0500*/  PLOP3.LUT P2, PT, PT, PT, PT, 0x8, 0x0 ;  /* 0x000000000000781c */ /* 0x000fd60003f4e170 */
[----:B-1----:R-:W-:Y:S05]  /*0510*/  @P0 BRA.U.ANY `(.L_x_7425) ;  /* 0xfffffffd00ec0947 */ /* 0x002fea000393ffff */
.L_x_7424:
[----:B------:R-:W-:Y:S05]  /*0520*/  BSYNC B0 ;  /* 0x0000000000007941 */ /* 0x000fea0003800000 */
.L_x_7423:
[----:B------:R-:W-:Y:S01]  /*0530*/  BAR.SYNC.DEFER_BLOCKING 0x0 ;  /* 0x0000000000007b1d */ /* 0x000fe20000010000 */
[----:B0-----:R-:W-:Y:S02]  /*0540*/  MOV R2, 0x400 ;  /* 0x0000040000027802 */ /* 0x001fe40000000f00 */
[----:B------:R-:W-:Y:S02]  /*0550*/  CS2R R68, SRZ ;  /* 0x0000000000447805 */ /* 0x000fe4000001ff00 */
[----:B------:R-:W-:Y:S01]  /*0560*/  SHF.L.U32 R3, RZ, 0x1f, RZ ;  /* 0x0000001fff037819 */ /* 0x000fe200000006ff */
[--C-:B------:R-:W-:Y:S01]  /*0570*/  @P1 IMAD.MOV.U32 R68, RZ, RZ, R7.reuse ;  /* 0x000000ffff441224 */ /* 0x100fe200078e0007 */
[----:B------:R-:W-:Y:S02]  /*0580*/  LEA R2, R13, R2, 0x18 ;  /* 0x000000020d027211 */ /* 0x000fe400078ec0ff */
[----:B------:R-:W-:-:S07]  /*0590*/  @P1 SHF.R.S32.HI R69, RZ, 0x1f, R7 ;  /* 0x0000001fff451819 */ /* 0x000fce0000011407 */
.L_x_7426:
[----:B0-----:R0:W1:Y:S02]  /*05a0*/  SYNCS.PHASECHK.TRANS64.TRYWAIT P0, [R2+URZ+0x1b000], R3 ;  /* 0x01b00003020075a7 */ /* 0x001064000800017f */
[----:B-1----:R-:W-:Y:S05]  /*05b0*/  @!P0 NANOSLEEP.SYNCS 0x989680 ;  /* 0x009896800000895d */ /* 0x002fea0003900000 */
[----:B------:R-:W1:Y:S02]  /*05c0*/  @!P0 SYNCS.PHASECHK.TRANS64 P0, [R2+URZ+0x1b000], R3 ;  /* 0x01b00003020085a7 */ /* 0x000e64000800007f */
[----:B-1----:R-:W-:Y:S05]  /*05d0*/  @!P0 BRA `(.L_x_7426) ;  /* 0xfffffffc00f08947 */ /* 0x002fea000383ffff */
[----:B------:R-:W-:Y:S01]  /*05e0*/  SHF.R.S32.HI R5, RZ, 0x1f, R12 ;  /* 0x0000001fff057819 */ /* 0x000fe2000001140c */
[----:B------:R-:W-:Y:S01]  /*05f0*/  IMAD.HI R6, R12, 0x2aaaaaab, RZ ;  /* 0x2aaaaaab0c067827 */ /* 0x000fe200078e02ff */
[----:B------:R-:W-:Y:S01]  /*0600*/  ULDC UR4, c[0x0][0x268] ;  /* 0x00009a0000047ab9 */ /* 0x000fe20000000800 */
[----:B------:R-:W-:Y:S01]  /*0610*/  ULDC.64 UR6, c[0x0][0x258] ;  /* 0x0000960000067ab9 */ /* 0x000fe20000000a00 */
[----:B0-----:R-:W-:Y:S01]  /*0620*/  LEA.HI R3, R5, R12, RZ, 0x7 ;  /* 0x0000000c05037211 */ /* 0x001fe200078f38ff */
[----:B------:R-:W-:Y:S01]  /*0630*/  IMAD R55, R48, -0x60, R55 ;  /* 0xffffffa030377824 */ /* 0x000fe200078e0237 */
[----:B------:R-:W-:Y:S01]  /*0640*/  SHF.R.U32.HI R9, RZ, 0x1f, R6 ;  /* 0x0000001fff097819 */ /* 0x000fe20000011606 */
[----:B------:R-:W-:Y:S01]  /*0650*/  IMAD R51, R51, UR6, RZ ;  /* 0x0000000633337c24 */ /* 0x000fe2000f8e02ff */
[----:B------:R-:W-:Y:S01]  /*0660*/  LOP3.LUT R7, R3, 0x3fffff80, RZ, 0xc0, !PT ;  /* 0x3fffff8003077812 */ /* 0x000fe200078ec0ff */
[----:B------:R-:W-:Y:S01]  /*0670*/  BSSY B0, `(.L_x_7427) ;  /* 0x00000b7000007945 */ /* 0x000fe20003800000 */
[----:B------:R-:W-:Y:S01]  /*0680*/  SHF.R.S32.HI R4, RZ, 0x7, R3 ;  /* 0x00000007ff047819 */ /* 0x000fe20000011403 */
[----:B------:R-:W-:Y:S01]  /*0690*/  IMAD R51, R0, UR7, R51 ;  /* 0x0000000700337c24 */ /* 0x000fe2000f8e0233 */
[-C--:B------:R-:W-:Y:S01]  /*06a0*/  LEA.HI R14, R6, R9.reuse, RZ, 0x1d ;  /* 0x00000009060e7211 */ /* 0x080fe200078fe8ff */
[----:B------:R-:W-:Y:S01]  /*06b0*/  IMAD.IADD R7, R12, 0x1, -R7 ;  /* 0x000000010c077824 */ /* 0x000fe200078e0a07 */
[----:B------:R-:W-:-:S02]  /*06c0*/  LEA.HI.SX32 R3, R6, R9, 0x1e ;  /* 0x0000000906037211 */ /* 0x000fc400078ff2ff */
[----:B------:R-:W-:Y:S01]  /*06d0*/  LEA.HI R15, R6, R9, RZ, 0x1b ;  /* 0x00000009060f7211 */ /* 0x000fe200078fd8ff */
[----:B------:R-:W-:Y:S01]  /*06e0*/  IMAD R7, R4, 0x600, R7 ;  /* 0x0000060004077824 */ /* 0x000fe200078e0207 */
[-C--:B------:R-:W-:Y:S01]  /*06f0*/  LEA.HI R4, R5, R12.reuse, RZ, 0x3 ;  /* 0x0000000c05047211 */ /* 0x080fe200078f18ff */
[----:B------:R-:W-:Y:S01]  /*0700*/  IMAD R66, R3, -0x18, R12 ;  /* 0xffffffe803427824 */ /* 0x000fe200078e020c */
[-C--:B------:R-:W-:Y:S01]  /*0710*/  LEA.HI R8, R5, R12.reuse, RZ, 0x4 ;  /* 0x0000000c05087211 */ /* 0x080fe200078f20ff */
[----:B------:R-:W-:Y:S01]  /*0720*/  IMAD.SHL.U32 R24, R14, 0x40, RZ ;  /* 0x000000400e187824 */ /* 0x000fe200078e00ff */
[----:B------:R-:W-:Y:S02]  /*0730*/  SHF.L.U32 R7, R7, 0x2, RZ ;  /* 0x0000000207077819 */ /* 0x000fe400000006ff */
[CC--:B------:R-:W-:Y:S02]  /*0740*/  LEA.HI R10, R5.reuse, R12.reuse, RZ, 0x6 ;  /* 0x0000000c050a7211 */ /* 0x0c0fe400078f30ff */
[----:B------:R-:W-:Y:S01]  /*0750*/  LEA.HI R6, R5, R12, RZ, 0x5 ;  /* 0x0000000c05067211 */ /* 0x000fe200078f28ff */
[----:B------:R-:W-:Y:S01]  /*0760*/  IMAD R64, R7, 0x4, R2 ;  /* 0x0000000407407824 */ /* 0x000fe200078e0202 */
[----:B------:R-:W-:-:S02]  /*0770*/  LOP3.LUT R5, R4, 0xfffffff8, RZ, 0xc0, !PT ;  /* 0xfffffff804057812 */ /* 0x000fc400078ec0ff */
[----:B------:R-:W-:Y:S02]  /*0780*/  SHF.R.S32.HI R9, RZ, 0x4, R8 ;  /* 0x00000004ff097819 */ /* 0x000fe40000011408 */
[----:B------:R-:W0:Y:S01]  /*0790*/  LDS.128 R44, [R64] ;  /* 0x00000000402c7984 */ /* 0x000e220000000c00 */
[----:B------:R-:W-:Y:S01]  /*07a0*/  IMAD.IADD R22, R12, 0x1, -R5 ;  /* 0x000000010c167824 */ /* 0x000fe200078e0a05 */
[----:B------:R-:W-:Y:S02]  /*07b0*/  LEA.HI R5, R3, R3, RZ, 0x1 ;  /* 0x0000000303057211 */ /* 0x000fe400078f08ff */
[----:B------:R-:W-:Y:S01]  /*07c0*/  LEA.HI R8, R8, R9, RZ, 0x1 ;  /* 0x0000000908087211 */ /* 0x000fe200078f08ff */
[----:B------:R-:W1:Y:S01]  /*07d0*/  LDS.128 R40, [R64+0x2800] ;  /* 0x0028000040287984 */ /* 0x000e620000000c00 */
[----:B------:R-:W-:Y:S02]  /*07e0*/  LEA.HI R23, R22, R22, RZ, 0x1 ;  /* 0x0000001616177211 */ /* 0x000fe400078f08ff */
[----:B------:R-:W-:Y:S01]  /*07f0*/  LOP3.LUT R16, R5, 0x7fffffe, RZ, 0xc0, !PT ;  /* 0x07fffffe05107812 */ /* 0x000fe200078ec0ff */
[----:B------:R-:W2:Y:S01]  /*0800*/  LDS.128 R36, [R64+0x3000] ;  /* 0x0030000040247984 */ /* 0x000ea20000000c00 */
[----:B------:R-:W-:-:S02]  /*0810*/  SHF.R.S32.HI R27, RZ, 0x1f, R66 ;  /* 0x0000001fff1b7819 */ /* 0x000fc40000011442 */
[C---:B------:R-:W-:Y:S01]  /*0820*/  LOP3.LUT R13, R23.reuse, 0x3fffffe, RZ, 0xc0, !PT ;  /* 0x03fffffe170d7812 */ /* 0x040fe200078ec0ff */
[----:B------:R-:W-:Y:S01]  /*0830*/  IMAD.SHL.U32 R23, R23, 0x20, RZ ;  /* 0x0000002017177824 */ /* 0x000fe200078e00ff */
[----:B------:R-:W-:Y:S01]  /*0840*/  LOP3.LUT R8, R8, 0xfffffe, RZ, 0xc0, !PT ;  /* 0x00fffffe08087812 */ /* 0x000fe200078ec0ff */
[----:B------:R-:W-:Y:S01]  /*0850*/  IMAD.IADD R12, R3, 0x1, -R16 ;  /* 0x00000001030c7824 */ /* 0x000fe200078e0a10 */
[----:B------:R-:W-:Y:S01]  /*0860*/  LEA.HI R27, R27, R66, RZ, 0x2 ;  /* 0x000000421b1b7211 */ /* 0x000fe200078f10ff */
[----:B------:R-:W3:Y:S01]  /*0870*/  LDS.128 R16, [R64+0x1800] ;  /* 0x0018000040107984 */ /* 0x000ee20000000c00 */
[----:B------:R-:W-:Y:S01]  /*0880*/  LOP3.LUT R25, R24, 0xc0, RZ, 0xc0, !PT ;  /* 0x000000c018197812 */ /* 0x000fe200078ec0ff */
[----:B------:R-:W-:Y:S01]  /*0890*/  IMAD.IADD R21, R9, 0x1, -R8 ;  /* 0x0000000109157824 */ /* 0x000fe200078e0a08 */
[----:B------:R-:W-:Y:S01]  /*08a0*/  SHF.L.U32 R66, R66, 0x3, RZ ;  /* 0x0000000342427819 */ /* 0x000fe200000006ff */
[----:B------:R-:W-:Y:S01]  /*08b0*/  IMAD R28, R15, 0x8, R12 ;  /* 0x000000080f1c7824 */ /* 0x000fe200078e020c */
[----:B------:R-:W-:Y:S01]  /*08c0*/  LOP3.LUT R20, R4, 0x8, RZ, 0xc0, !PT ;  /* 0x0000000804147812 */ /* 0x000fe200078ec0ff */
[----:B------:R-:W4:Y:S01]  /*08d0*/  LDS.128 R32, [R64+0x3800] ;  /* 0x0038000040207984 */ /* 0x000f220000000c00 */
[----:B------:R-:W-:-:S02]  /*08e0*/  SHF.R.S32.HI R4, RZ, 0x6, R10 ;  /* 0x00000006ff047819 */ /* 0x000fc4000001140a */
[----:B------:R-:W-:Y:S01]  /*08f0*/  SHF.R.U32.HI R7, RZ, 0x1, R6 ;  /* 0x00000001ff077819 */ /* 0x000fe20000011606 */
[----:B------:R-:W5:Y:S01]  /*0900*/  LDS.128 R8, [R64+0x800] ;  /* 0x0008000040087984 */ /* 0x000f620000000c00 */
[----:B------:R-:W-:Y:S01]  /*0910*/  LOP3.LUT R23, R23, 0xc0, RZ, 0xc0, !PT ;  /* 0x000000c017177812 */ /* 0x000fe200078ec0ff */
[----:B------:R-:W-:Y:S01]  /*0920*/  IMAD R21, R4, 0xc, R21 ;  /* 0x0000000c04157824 */ /* 0x000fe200078e0215 */
[----:B------:R-:W-:Y:S02]  /*0930*/  IADD3 R22, R22, -R13, RZ ;  /* 0x8000000d16167210 */ /* 0x000fe40007ffe0ff */
[----:B------:R-:W-:Y:S01]  /*0940*/  LOP3.LUT R26, R25, 0x18, R66, 0xf8, !PT ;  /* 0x00000018191a7812 */ /* 0x000fe200078ef842 */
[----:B------:R-:W5:Y:S01]  /*0950*/  LDS.128 R12, [R64+0x2000] ;  /* 0x00200000400c7984 */ /* 0x000f620000000c00 */
[----:B------:R-:W-:Y:S01]  /*0960*/  SHF.R.S32.HI R27, RZ, 0x2, R27 ;  /* 0x00000002ff1b7819 */ /* 0x000fe2000001141b */
[----:B------:R-:W-:Y:S01]  /*0970*/  IMAD R21, R21, 0x8, R22 ;  /* 0x0000000815157824 */ /* 0x000fe200078e0216 */
[----:B------:R-:W-:-:S02]  /*0980*/  SHF.R.U32.HI R25, RZ, 0x3, R25 ;  /* 0x00000003ff197819 */ /* 0x000fc40000011619 */
[----:B------:R-:W-:Y:S01]  /*0990*/  LOP3.LUT R20, R20, 0x10, R7, 0xf8, !PT ;  /* 0x0000001014147812 */ /* 0x000fe200078ef807 */
[----:B------:R-:W-:Y:S01]  /*09a0*/  IMAD R52, R27, 0x60, R28 ;  /* 0x000000601b347824 */ /* 0x000fe200078e021c */
[--C-:B------:R-:W-:Y:S01]  /*09b0*/  SHF.R.U32.HI R24, RZ, 0x3, R23.reuse ;  /* 0x00000003ff187819 */ /* 0x100fe20000011617 */
[----:B------:R-:W5:Y:S01]  /*09c0*/  LDS.128 R4, [R64+0x1000] ;  /* 0x0010000040047984 */ /* 0x000f620000000c00 */
[----:B------:R-:W-:Y:S01]  /*09d0*/  LOP3.LUT R25, R26, R25, RZ, 0x3c, !PT ;  /* 0x000000191a197212 */ /* 0x000fe200078e3cff */
[----:B0-----:R-:W-:Y:S01]  /*09e0*/  FMUL.FTZ R59, R45, UR4 ;  /* 0x000000042d3b7c20 */ /* 0x001fe20008410000 */
[----:B------:R-:W-:Y:S01]  /*09f0*/  LOP3.LUT R20, R24, R20, R23, 0x1e, !PT ;  /* 0x0000001418147212 */ /* 0x000fe200078e1e17 */
[----:B------:R-:W0:Y:S01]  /*0a00*/  LDS.128 R28, [R64+0x4000] ;  /* 0x00400000401c7984 */ /* 0x000e220000000c00 */
[----:B------:R-:W-:Y:S01]  /*0a10*/  FMUL.FTZ R54, R46, UR4 ;  /* 0x000000042e367c20 */ /* 0x000fe20008410000 */
[----:B------:R-:W-:Y:S01]  /*0a20*/  IMAD.U32 R49, R52, 0x20, R25 ;  /* 0x0000002034317824 */ /* 0x000fe200078e0019 */
[----:B------:R-:W-:Y:S01]  /*0a30*/  LEA R57, R21, R20, 0x5 ;  /* 0x0000001415397211 */ /* 0x000fe200078e28ff */
[----:B------:R-:W0:Y:S01]  /*0a40*/  LDS.128 R24, [R64+0x4800] ;  /* 0x0048000040187984 */ /* 0x000e220000000c00 */
[----:B------:R-:W-:Y:S01]  /*0a50*/  FMUL.FTZ R52, R44, UR4 ;  /* 0x000000042c347c20 */ /* 0x000fe20008410000 */
[----:B------:R-:W-:Y:S01]  /*0a60*/  FMUL.FTZ R61, R47, UR4 ;  /* 0x000000042f3d7c20 */ /* 0x000fe20008410000 */
[----:B-1----:R-:W-:Y:S01]  /*0a70*/  FMUL.FTZ R41, R41, UR4 ;  /* 0x0000000429297c20 */ /* 0x002fe20008410000 */
[----:B------:R-:W1:Y:S01]  /*0a80*/  LDS.128 R20, [R64+0x5000] ;  /* 0x0050000040147984 */ /* 0x000e620000000c00 */
[----:B--2---:R-:W-:Y:S01]  /*0a90*/  FMUL.FTZ R36, R36, UR4 ;  /* 0x0000000424247c20 */ /* 0x004fe20008410000 */
[----:B------:R-:W-:Y:S01]  /*0aa0*/  IMAD R57, R57, 0x2, R2 ;  /* 0x0000000239397824 */ /* 0x000fe200078e0202 */
[----:B------:R-:W-:Y:S01]  /*0ab0*/  SHF.R.S32.HI R67, RZ, 0x1f, R66 ;  /* 0x0000001fff437819 */ /* 0x000fe20000011442 */
[----:B------:R2:W1:Y:S01]  /*0ac0*/  LDS.128 R44, [R64+0x5800] ;  /* 0x00580000402c7984 */ /* 0x0004620000000c00 */
[----:B---3--:R-:W-:Y:S01]  /*0ad0*/  FMUL.FTZ R63, R17, UR4 ;  /* 0x00000004113f7c20 */ /* 0x008fe20008410000 */
[----:B------:R-:W-:Y:S01]  /*0ae0*/  FMUL.FTZ R17, R18, UR4 ;  /* 0x0000000412117c20 */ /* 0x000fe20008410000 */
[----:B------:R-:W-:Y:S01]  /*0af0*/  FMUL.FTZ R18, R19, UR4 ;  /* 0x0000000413127c20 */ /* 0x000fe20008410000 */
[----:B------:R-:W-:Y:S01]  /*0b00*/  FMUL.FTZ R16, R16, UR4 ;  /* 0x0000000410107c20 */ /* 0x000fe20008410000 */
[----:B----4-:R-:W-:Y:S01]  /*0b10*/  FMUL.FTZ R32, R32, UR4 ;  /* 0x0000000420207c20 */ /* 0x010fe20008410000 */
[----:B-----5:R-:W-:Y:S01]  /*0b20*/  FMUL.FTZ R56, R9, UR4 ;  /* 0x0000000409387c20 */ /* 0x020fe20008410000 */
[----:B------:R-:W-:Y:S01]  /*0b30*/  FMUL.FTZ R8, R8, UR4 ;  /* 0x0000000408087c20 */ /* 0x000fe20008410000 */
[----:B------:R-:W-:Y:S01]  /*0b40*/  FMUL.FTZ R9, R10, UR4 ;  /* 0x000000040a097c20 */ /* 0x000fe20008410000 */
[----:B------:R-:W-:Y:S01]  /*0b50*/  FMUL.FTZ R58, R11, UR4 ;  /* 0x000000040b3a7c20 */ /* 0x000fe20008410000 */
[----:B--2---:R-:W-:Y:S01]  /*0b60*/  FMUL.FTZ R64, R15, UR4 ;  /* 0x000000040f407c20 */ /* 0x004fe20008410000 */
        /* <DEDUP_REMOVED lines=15> */
[----:B0-----:R-:W-:Y:S01]  /*0c60*/  FMUL.FTZ R35, R29, UR4 ;  /* 0x000000041d237c20 */ /* 0x001fe20008410000 */
[----:B------:R-:W-:Y:S01]  /*0c70*/  FMUL.FTZ R40, R31, UR4 ;  /* 0x000000041f287c20 */ /* 0x000fe20008410000 */
[----:B------:R-:W-:Y:S01]  /*0c80*/  FMUL.FTZ R29, R30, UR4 ;  /* 0x000000041e1d7c20 */ /* 0x000fe20008410000 */
[----:B------:R-:W-:Y:S01]  /*0c90*/  FMUL.FTZ R31, R26, UR4 ;  /* 0x000000041a1f7c20 */ /* 0x000fe20008410000 */
[----:B------:R-:W-:Y:S01]  /*0ca0*/  FMUL.FTZ R12, R12, UR4 ;  /* 0x000000040c0c7c20 */ /* 0x000fe20008410000 */
[----:B------:R-:W-:Y:S01]  /*0cb0*/  FMUL.FTZ R30, R24, UR4 ;  /* 0x00000004181e7c20 */ /* 0x000fe20008410000 */
[----:B------:R-:W-:Y:S01]  /*0cc0*/  FMUL.FTZ R26, R27, UR4 ;  /* 0x000000041b1a7c20 */ /* 0x000fe20008410000 */
[----:B-1----:R-:W-:Y:S01]  /*0cd0*/  FMUL.FTZ R27, R21, UR4 ;  /* 0x00000004151b7c20 */ /* 0x002fe20008410000 */
[----:B------:R-:W-:Y:S01]  /*0ce0*/  FMUL.FTZ R24, R23, UR4 ;  /* 0x0000000417187c20 */ /* 0x000fe20008410000 */
[----:B------:R-:W-:Y:S01]  /*0cf0*/  FMUL.FTZ R28, R28, UR4 ;  /* 0x000000041c1c7c20 */ /* 0x000fe20008410000 */
[----:B------:R-:W-:Y:S01]  /*0d00*/  FMUL.FTZ R25, R25, UR4 ;  /* 0x0000000419197c20 */ /* 0x000fe20008410000 */
[----:B------:R-:W-:Y:S01]  /*0d10*/  FMUL.FTZ R21, R22, UR4 ;  /* 0x0000000416157c20 */ /* 0x000fe20008410000 */
[----:B------:R-:W-:Y:S01]  /*0d20*/  F2FP.F16.F32.PACK_AB R6, R56, R8 ;  /* 0x000000083806723e */ /* 0x000fe200000000ff */
[----:B------:R-:W-:Y:S01]  /*0d30*/  FMUL.FTZ R23, R46, UR4 ;  /* 0x000000042e177c20 */ /* 0x000fe20008410000 */
[----:B------:R-:W-:Y:S01]  /*0d40*/  F2FP.F16.F32.PACK_AB R7, R58, R9 ;  /* 0x000000093a07723e */ /* 0x000fe200000000ff */
[----:B------:R-:W-:Y:S01]  /*0d50*/  FMUL.FTZ R20, R20, UR4 ;  /* 0x0000000414147c20 */ /* 0x000fe20008410000 */
[----:B------:R-:W-:Y:S01]  /*0d60*/  FMUL.FTZ R22, R44, UR4 ;  /* 0x000000042c167c20 */ /* 0x000fe20008410000 */
[----:B------:R-:W-:Y:S01]  /*0d70*/  FMUL.FTZ R45, R45, UR4 ;  /* 0x000000042d2d7c20 */ /* 0x000fe20008410000 */
[----:B------:R-:W-:Y:S01]  /*0d80*/  F2FP.F16.F32.PACK_AB R4, R59, R52 ;  /* 0x000000343b04723e */ /* 0x000fe200000000ff */
[----:B------:R-:W-:Y:S01]  /*0d90*/  FMUL.FTZ R46, R47, UR4 ;  /* 0x000000042f2e7c20 */ /* 0x000fe20008410000 */
[----:B------:R-:W-:Y:S01]  /*0da0*/  F2FP.F16.F32.PACK_AB R5, R61, R54 ;  /* 0x000000363d05723e */ /* 0x000fe200000000ff */
[----:B------:R-:W-:Y:S01]  /*0db0*/  ULDC UR4, c[0x0][0x244] ;  /* 0x0000910000047ab9 */ /* 0x000fe20000000800 */
[----:B------:R-:W-:-:S02]  /*0dc0*/  F2FP.F16.F32.PACK_AB R8, R60, R10 ;  /* 0x0000000a3c08723e */ /* 0x000fc400000000ff */
[----:B------:R-:W-:Y:S01]  /*0dd0*/  F2FP.F16.F32.PACK_AB R9, R62, R11 ;  /* 0x0000000b3e09723e */ /* 0x000fe200000000ff */
[----:B------:R-:W-:Y:S01]  /*0de0*/  STSM.16.MT88.4 [R57+0x12000], R4 ;  /* 0x0120000439007844 */ /* 0x000fe20000004200 */
        /* <DEDUP_REMOVED lines=8> */
[----:B------:R-:W-:Y:S02]  /*0e70*/  F2FP.F16.F32.PACK_AB R38, R39, R32 ;  /* 0x000000202726723e */ /* 0x000fe400000000ff */
[----:B------:R-:W-:Y:S01]  /*0e80*/  F2FP.F16.F32.PACK_AB R36, R43, R36 ;  /* 0x000000242b24723e */ /* 0x000fe200000000ff */
[----:B------:R1:W-:Y:S01]  /*0e90*/  STSM.16.MT88.4 [R57+0x12800], R12 ;  /* 0x0128000c39007844 */ /* 0x0003e20000004200 */
[----:B------:R-:W-:Y:S02]  /*0ea0*/  F2FP.F16.F32.PACK_AB R39, R34, R33 ;  /* 0x000000212227723e */ /* 0x000fe400000000ff */
[----:B------:R-:W-:-:S02]  /*0eb0*/  F2FP.F16.F32.PACK_AB R28, R35, R28 ;  /* 0x0000001c231c723e */ /* 0x000fc400000000ff */
[----:B------:R-:W-:Y:S01]  /*0ec0*/  F2FP.F16.F32.PACK_AB R29, R40, R29 ;  /* 0x0000001d281d723e */ /* 0x000fe200000000ff */
[----:B------:R2:W-:Y:S01]  /*0ed0*/  STSM.16.MT88.4 [R57+0x12c00], R36 ;  /* 0x012c002439007844 */ /* 0x0005e20000004200 */
[----:B------:R-:W-:Y:S01]  /*0ee0*/  F2FP.F16.F32.PACK_AB R30, R25, R30 ;  /* 0x0000001e191e723e */ /* 0x000fe200000000ff */
[----:B0-----:R-:W-:Y:S01]  /*0ef0*/  IMAD R8, R49, 0x2, R2 ;  /* 0x0000000231087824 */ /* 0x001fe200078e0202 */
[----:B------:R-:W-:Y:S01]  /*0f00*/  F2FP.F16.F32.PACK_AB R31, R26, R31 ;  /* 0x0000001f1a1f723e */ /* 0x000fe200000000ff */
[----:B------:R-:W-:Y:S01]  /*0f10*/  VIADD R9, R3, 0x10 ;  /* 0x0000001003097836 */ /* 0x000fe20000000000 */
[----:B------:R-:W-:Y:S02]  /*0f20*/  F2FP.F16.F32.PACK_AB R20, R27, R20 ;  /* 0x000000141b14723e */ /* 0x000fe400000000ff */
[----:B------:R-:W-:Y:S01]  /*0f30*/  F2FP.F16.F32.PACK_AB R21, R24, R21 ;  /* 0x000000151815723e */ /* 0x000fe200000000ff */
[----:B------:R2:W-:Y:S01]  /*0f40*/  STSM.16.MT88.4 [R57+0x13000], R28 ;  /* 0x0130001c39007844 */ /* 0x0005e20000004200 */
[----:B------:R-:W-:-:S02]  /*0f50*/  F2FP.F16.F32.PACK_AB R22, R45, R22 ;  /* 0x000000162d16723e */ /* 0x000fc400000000ff */
[----:B------:R-:W-:Y:S02]  /*0f60*/  F2FP.F16.F32.PACK_AB R23, R46, R23 ;  /* 0x000000172e17723e */ /* 0x000fe400000000ff */
[----:B-1----:R-:W-:Y:S02]  /*0f70*/  VIMNMX R14, R55, 0x60, PT ;  /* 0x00000060370e7848 */ /* 0x002fe40003fe0100 */
[----:B------:R-:W-:Y:S01]  /*0f80*/  ISETP.GE.AND P0, PT, R66, UR4, PT ;  /* 0x0000000442007c0c */ /* 0x000fe2000bf06270 */
[----:B------:R2:W-:Y:S01]  /*0f90*/  STSM.16.MT88.4 [R57+0x13400], R20 ;  /* 0x0134001439007844 */ /* 0x0005e20000004200 */
[----:B------:R-:W-:Y:S01]  /*0fa0*/  IMAD.WIDE.U32 R66, R0, UR6, R66 ;  /* 0x0000000600427c25 */ /* 0x000fe2000f8e0042 */
[----:B------:R-:W-:Y:S01]  /*0fb0*/  BAR.SYNC.DEFER_BLOCKING 0x0 ;  /* 0x0000000000007b1d */ /* 0x000fe20000010000 */
[C---:B------:R-:W-:Y:S02]  /*0fc0*/  ISETP.GE.OR P5, PT, R3.reuse, R14, P0 ;  /* 0x0000000e0300720c */ /* 0x040fe400007a6670 */
[C---:B------:R-:W-:Y:S01]  /*0fd0*/  VIADD R0, R3.reuse, 0x30 ;  /* 0x0000003003007836 */ /* 0x040fe20000000000 */
[----:B------:R-:W-:-:S02]  /*0fe0*/  IADD3 R10, P1, R3, R68, RZ ;  /* 0x00000044030a7210 */ /* 0x000fc40007f3e0ff */
[----:B------:R-:W-:Y:S01]  /*0ff0*/  IADD3 R67, R67, R51, RZ ;  /* 0x0000003343437210 */ /* 0x000fe20007ffe0ff */
[----:B------:R-:W-:Y:S01]  /*1000*/  ULDC.64 UR4, c[0x0][0x260] ;  /* 0x0000980000047ab9 */ /* 0x000fe20000000a00 */
[-C--:B------:R-:W-:Y:S01]  /*1010*/  ISETP.GE.OR P4, PT, R9, R14.reuse, P0 ;  /* 0x0000000e0900720c */ /* 0x080fe20000786670 */
[----:B------:R-:W-:Y:S01]  /*1020*/  IMAD R53, R53, UR4, RZ ;  /* 0x0000000435357c24 */ /* 0x000fe2000f8e02ff */
[C---:B------:R-:W-:Y:S01]  /*1030*/  IADD3 R12, R3.reuse, 0x20, RZ ;  /* 0x00000020030c7810 */ /* 0x040fe20007ffe0ff */
[C---:B------:R-:W-:Y:S01]  /*1040*/  VIADD R9, R3.reuse, 0x40 ;  /* 0x0000004003097836 */ /* 0x040fe20000000000 */
[C---:B------:R-:W-:Y:S01]  /*1050*/  LEA.HI.X.SX32 R11, R3.reuse, R69, 0x1, P1 ;  /* 0x00000045030b7211 */ /* 0x040fe200008f0eff */
[----:B------:R-:W-:Y:S01]  /*1060*/  VIADD R3, R3, 0x50 ;  /* 0x0000005003037836 */ /* 0x000fe20000000000 */
[-C--:B------:R-:W-:Y:S01]  /*1070*/  ISETP.GE.OR P2, PT, R0, R14.reuse, P0 ;  /* 0x0000000e0000720c */ /* 0x080fe20000746670 */
[----:B------:R-:W-:Y:S01]  /*1080*/  IMAD R53, R50, UR5, R53 ;  /* 0x0000000532357c24 */ /* 0x000fe2000f8e0235 */
[-C--:B------:R-:W-:Y:S01]  /*1090*/  ISETP.GE.OR P3, PT, R12, R14.reuse, P0 ;  /* 0x0000000e0c00720c */ /* 0x080fe20000766670 */
[----:B------:R-:W-:Y:S01]  /*10a0*/  IMAD.WIDE.U32 R50, R50, UR4, R66 ;  /* 0x0000000432327c25 */ /* 0x000fe2000f8e0042 */
[----:B------:R-:W-:-:S02]  /*10b0*/  ISETP.GE.OR P1, PT, R9, R14, P0 ;  /* 0x0000000e0900720c */ /* 0x000fc40000726670 */
[----:B------:R-:W-:Y:S01]  /*10c0*/  ISETP.GE.OR P0, PT, R3, R14, P0 ;  /* 0x0000000e0300720c */ /* 0x000fe20000706670 */
[----:B------:R-:W-:Y:S02]  /*10d0*/  VIADD R0, R2, 0x12000 ;  /* 0x0001200002007836 */ /* 0x000fe40000000000 */
[----:B------:R-:W-:Y:S01]  /*10e0*/  IMAD.WIDE R2, R48, 0x60, R10 ;  /* 0x0000006030027825 */ /* 0x000fe200078e020a */
[----:B------:R-:W-:Y:S01]  /*10f0*/  IADD3 R11, R51, R53, RZ ;  /* 0x00000035330b7210 */ /* 0x000fe20007ffe0ff */
[----:B------:R2:W0:Y:S02]  /*1100*/  LDS.128 R4, [R8+0x13400] ;  /* 0x0134000008047984 */ /* 0x0004240000000c00 */
[----:B------:R-:W-:Y:S01]  /*1110*/  IMAD R0, R49, 0x2, R0 ;  /* 0x0000000231007824 */ /* 0x000fe200078e0200 */
[----:B------:R-:W-:Y:S06]  /*1120*/  @P5 BRA `(.L_x_7428) ;  /* 0x00000000002c5947 */ /* 0x000fec0003800000 */
[----:B------:R-:W1:Y:S01]  /*1130*/  LDS.128 R12, [R0] ;  /* 0x00000000000c7984 */ /* 0x000e620000000c00 */
        /* <DEDUP_REMOVED lines=10> */
.L_x_7428:
[----:B------:R-:W-:Y:S05]  /*11e0*/  BSYNC B0 ;  /* 0x0000000000007941 */ /* 0x000fea0003800000 */
.L_x_7427:
[----:B-1----:R1:W3:Y:S01]  /*11f0*/  LDS.128 R12, [R8+0x12400] ;  /* 0x01240000080c7984 */ /* 0x0022e20000000c00 */
[----:B------:R-:W-:Y:S04]  /*1200*/  BSSY B0, `(.L_x_7429) ;  /* 0x000000f000007945 */ /* 0x000fe80003800000 */
[----:B------:R-:W-:Y:S05]  /*1210*/  @P4 BRA `(.L_x_7430) ;  /* 0x0000000000344947 */ /* 0x000fea0003800000 */
[----:B------:R-:W-:Y:S01]  /*1220*/  IADD3 R9, P4, R2, 0x10, RZ ;  /* 0x0000001002097810 */ /* 0x000fe20007f9e0ff */
[----:B------:R-:W-:Y:S01]  /*1230*/  ULDC.64 UR4, c[0x0][0x250] ;  /* 0x0000940000047ab9 */ /* 0x000fe20000000a00 */
[----:B------:R-:W-:Y:S02]  /*1240*/  IMAD.MOV.U32 R16, RZ, RZ, R50 ;  /* 0x000000ffff107224 */ /* 0x000fe400078e0032 */
[----:B------:R-:W-:Y:S01]  /*1250*/  IADD3.X R0, RZ, R3, RZ, P4, !PT ;  /* 0x00000003ff007210 */ /* 0x000fe200027fe4ff */
[----:B------:R-:W-:-:S04]  /*1260*/  IMAD.MOV.U32 R17, RZ, RZ, R11 ;  /* 0x000000ffff117224 */ /* 0x000fc800078e000b */
[----:B------:R-:W-:Y:S02]  /*1270*/  IMAD R0, R0, UR4, RZ ;  /* 0x0000000400007c24 */ /* 0x000fe4000f8e02ff */
[----:B------:R-:W-:-:S04]  /*1280*/  IMAD.WIDE.U32 R16, R9, UR4, R16 ;  /* 0x0000000409107c25 */ /* 0x000fc8000f8e0010 */
[----:B------:R-:W-:Y:S01]  /*1290*/  IMAD R9, R9, UR5, R0 ;  /* 0x0000000509097c24 */ /* 0x000fe2000f8e0200 */
[----:B------:R-:W-:Y:S02]  /*12a0*/  ULDC.64 UR4, c[0x0][0x238] ;  /* 0x00008e0000047ab9 */ /* 0x000fe40000000a00 */
[----:B------:R-:W-:Y:S02]  /*12b0*/  LEA R18, P4, R16, UR4, 0x1 ;  /* 0x0000000410127c11 */ /* 0x000fe4000f8808ff */
[----:B------:R-:W-:-:S04]  /*12c0*/  IADD3 R9, R17, R9, RZ ;  /* 0x0000000911097210 */ /* 0x000fc80007ffe0ff */
[----:B------:R-:W-:-:S05]  /*12d0*/  LEA.HI.X R19, R16, UR5, R9, 0x1, P4 ;  /* 0x0000000510137c11 */ /* 0x000fca000a0f0c09 */
[----:B---3--:R4:W-:Y:S02]  /*12e0*/  STG.E.128 desc[UR8][R18.64], R12 ;  /* 0x0000000c12007986 */ /* 0x0089e4000c101d08 */
.L_x_7430:
[----:B------:R-:W-:Y:S05]  /*12f0*/  BSYNC B0 ;  /* 0x0000000000007941 */ /* 0x000fea0003800000 */
.L_x_7429:
[----:B---34-:R3:W4:Y:S01]  /*1300*/  LDS.128 R12, [R8+0x12800] ;  /* 0x01280000080c7984 */ /* 0x0187220000000c00 */
[----:B------:R-:W-:Y:S04]  /*1310*/  BSSY B0, `(.L_x_7431) ;  /* 0x000000f000007945 */ /* 0x000fe80003800000 */
[----:B------:R-:W-:Y:S05]  /*1320*/  @P3 BRA `(.L_x_7432) ;  /* 0x0000000000343947 */ /* 0x000fea0003800000 */
[----:B------:R-:W-:Y:S01]  /*1330*/  IADD3 R9, P3, R2, 0x20, RZ ;  /* 0x0000002002097810 */ /* 0x000fe20007f7e0ff */
[----:B------:R-:W-:Y:S01]  /*1340*/  ULDC.64 UR4, c[0x0][0x250] ;  /* 0x0000940000047ab9 */ /* 0x000fe20000000a00 */
[----:B------:R-:W-:Y:S01]  /*1350*/  MOV R17, R11 ;  /* 0x0000000b00117202 */ /* 0x000fe20000000f00 */
        /* <DEDUP_REMOVED lines=10> */
.L_x_7432:
[----:B------:R-:W-:Y:S05]  /*1400*/  BSYNC B0 ;  /* 0x0000000000007941 */ /* 0x000fea0003800000 */
.L_x_7431:
[----:B----4-:R4:W0:Y:S01]  /*1410*/  LDS.128 R12, [R8+0x12c00] ;  /* 0x012c0000080c7984 */ /* 0x0108220000000c00 */
        /* <DEDUP_REMOVED lines=14> */
[----:B0-----:R0:W-:Y:S02]  /*1500*/  STG.E.128 desc[UR8][R18.64], R12 ;  /* 0x0000000c12007986 */ /* 0x0011e4000c101d08 */
.L_x_7434:
[----:B------:R-:W-:Y:S05]  /*1510*/  BSYNC B0 ;  /* 0x0000000000007941 */ /* 0x000fea0003800000 */
.L_x_7433:
[----:B0-----:R0:W0:Y:S01]  /*1520*/  LDS.128 R12, [R8+0x13000] ;  /* 0x01300000080c7984 */ /* 0x0010220000000c00 */
[----:B------:R-:W-:Y:S04]  /*1530*/  BSSY B0, `(.L_x_7435) ;  /* 0x000000f000007945 */ /* 0x000fe80003800000 */
[----:B------:R-:W-:Y:S05]  /*1540*/  @P1 BRA `(.L_x_7436) ;  /* 0x0000000000341947 */ /* 0x000fea0003800000 */
[----:B------:R-:W-:Y:S01]  /*1550*/  IADD3 R17, P1, R2, 0x40, RZ ;  /* 0x0000004002117810 */ /* 0x000fe20007f3e0ff */
[----:B------:R-:W-:Y:S01]  /*1560*/  ULDC.64 UR4, c[0x0][0x250] ;  /* 0x0000940000047ab9 */ /* 0x000fe20000000a00 */
[----:B01234-:R-:W-:Y:S02]  /*1570*/  IMAD.MOV.U32 R8, RZ, RZ, R50 ;  /* 0x000000ffff087224 */ /* 0x01ffe400078e0032 */
        /* <DEDUP_REMOVED lines=9> */
[----:B------:R0:W-:Y:S02]  /*1610*/  STG.E.128 desc[UR8][R16.64], R12 ;  /* 0x0000000c10007986 */ /* 0x0001e4000c101d08 */
.L_x_7436:
[----:B------:R-:W-:Y:S05]  /*1620*/  BSYNC B0 ;  /* 0x0000000000007941 */ /* 0x000fea0003800000 */
.L_x_7435:
[----:B------:R-:W-:Y:S05]  /*1630*/  @P0 EXIT ;  /* 0x000000000000094d */ /* 0x000fea0003800000 */
[----:B------:R-:W-:Y:S01]  /*1640*/  IADD3 R9, P0, R2, 0x50, RZ ;  /* 0x0000005002097810 */ /* 0x000fe20007f1e0ff */
[----:B------:R-:W-:-:S04]  /*1650*/  ULDC.64 UR4, c[0x0][0x250] ;  /* 0x0000940000047ab9 */ /* 0x000fc80000000a00 */
[----:B------:R-:W-:Y:S01]  /*1660*/  IMAD.X R2, RZ, RZ, R3, P0 ;  /* 0x000000ffff027224 */ /* 0x000fe200000e0603 */
[----:B------:R-:W-:-:S03]  /*1670*/  MOV R3, R11 ;  /* 0x0000000b00037202 */ /* 0x000fc60000000f00 */
[----:B------:R-:W-:Y:S02]  /*1680*/  IMAD R0, R2, UR4, RZ ;  /* 0x0000000402007c24 */ /* 0x000fe4000f8e02ff */
[----:B------:R-:W-:-:S04]  /*1690*/  IMAD.MOV.U32 R2, RZ, RZ, R50 ;  /* 0x000000ffff027224 */ /* 0x000fc800078e0032 */
[----:B------:R-:W-:-:S04]  /*16a0*/  IMAD.WIDE.U32 R2, R9, UR4, R2 ;  /* 0x0000000409027c25 */ /* 0x000fc8000f8e0002 */
[----:B------:R-:W-:Y:S01]  /*16b0*/  IMAD R9, R9, UR5, R0 ;  /* 0x0000000509097c24 */ /* 0x000fe2000f8e0200 */
[----:B------:R-:W-:Y:S02]  /*16c0*/  ULDC.64 UR4, c[0x0][0x238] ;  /* 0x00008e0000047ab9 */ /* 0x000fe40000000a00 */
[----:B01234-:R-:W-:Y:S01]  /*16d0*/  LEA R8, P0, R2, UR4, 0x1 ;  /* 0x0000000402087c11 */ /* 0x01ffe2000f8008ff */
[----:B------:R-:W-:-:S05]  /*16e0*/  IMAD.IADD R3, R3, 0x1, R9 ;  /* 0x0000000103037824 */ /* 0x000fca00078e0209 */
[----:B------:R-:W-:-:S05]  /*16f0*/  LEA.HI.X R9, R2, UR5, R3, 0x1, P0 ;  /* 0x0000000502097c11 */ /* 0x000fca00080f0c03 */
[----:B------:R-:W-:Y:S01]  /*1700*/  STG.E.128 desc[UR8][R8.64], R4 ;  /* 0x0000000408007986 */ /* 0x000fe2000c101d08 */
[----:B------:R-:W-:Y:S05]  /*1710*/  EXIT ;  /* 0x000000000000794d */ /* 0x000fea0003800000 */
.L_x_7437:
        /* <DEDUP_REMOVED lines=14> */
.L_x_7697:


//--------------------- .text._ZN7cutlass13device_kernelIN5flash32FlashAttnBwdPostprocessConvertdQIN4cute5tupleIJNS3_1CILi64EEENS5_ILi192EEEEEENS_6half_tEfNS_4arch4Sm90ELi384ENS3_8TiledMMAINS3_8MMA_AtomIJNS3_4SM904GMMA25MMA_64x64x16_F32F16F16_SSILNSF_5MajorE0ELSH_1ELNSF_7ScaleInE1ELSI_1EEEEEENS3_6LayoutINS4_IJNS5_ILi1EEENS5_ILi3EEESM_EEENS4_IJNS5_ILi0EEESM_SP_EEEEENS4_IJNS3_10UnderscoreESS_SS_EEEEELb0EEEEEvNT_6ParamsE --------------------------
	.section	.text._ZN7cutlass13device_kernelIN5flash32FlashAttnBwdPostprocessConvertdQIN4cute5tupleIJNS3_1CILi64EEENS5_ILi192EEEEEENS_6half_tEfNS_4arch4Sm90ELi384ENS3_8TiledMMAINS3_8MMA_AtomIJNS3_4SM904GMMA25MMA_64x64x16_F32F16F16_SSILNSF_5MajorE0ELSH_1ELNSF_7ScaleInE1ELSI_1EEEEEENS3_6LayoutINS4_IJNS5_ILi1EEENS5_ILi3EEESM_EEENS4_IJNS5_ILi0EEESM_SP_EEEEENS4_IJNS3_10UnderscoreESS_SS_EEEEELb0EEEEEvNT_6ParamsE,"ax",@progbits
	.align	128
.text._ZN7cutlass13device_kernelIN5flash32FlashAttnBwdPostprocessConvertdQIN4cute5tupleIJNS3_1CILi64EEENS5_ILi192EEEEEENS_6half_tEfNS_4arch4Sm90ELi384ENS3_8TiledMMAINS3_8MMA_AtomIJNS3_4SM904GMMA25MMA_64x64x16_F32F16F16_SSILNSF_5MajorE0ELSH_1ELNSF_7ScaleInE1ELSI_1EEEEEENS3_6LayoutINS4_IJNS5_ILi1EEENS5_ILi3EEESM_EEENS4_IJNS5_ILi0EEESM_SP_EEEEENS4_IJNS3_10UnderscoreESS_SS_EEEEELb0EEEEEvNT_6ParamsE:
        .type           _ZN7cutlass13device_kernelIN5flash32FlashAttnBwdPostprocessConvertdQIN4cute5tupleIJNS3_1CILi64EEENS5_ILi192EEEEEENS_6half_tEfNS_4arch4Sm90ELi384ENS3_8TiledMMAINS3_8MMA_AtomIJNS3_4SM904GMMA25MMA_64x64x16_F32F16F16_SSILNSF_5MajorE0ELSH_1ELNSF_7ScaleInE1ELSI_1EEEEEENS3_6LayoutINS4_IJNS5_ILi1EEENS5_ILi3EEESM_EEENS4_IJNS5_ILi0EEESM_SP_EEEEENS4_IJNS3_10UnderscoreESS_SS_EEEEELb0EEEEEvNT_6ParamsE,@function
        .size           _ZN7cutlass13device_kernelIN5flash32FlashAttnBwdPostprocessConvertdQIN4cute5tupleIJNS3_1CILi64EEENS5_ILi192EEEEEENS_6half_tEfNS_4arch4Sm90ELi384ENS3_8TiledMMAINS3_8MMA_AtomIJNS3_4SM904GMMA25MMA_64x64x16_F32F16F16_SSILNSF_5MajorE0ELSH_1ELNSF_7ScaleInE1ELSI_1EEEEEENS3_6LayoutINS4_IJNS5_ILi1EEENS5_ILi3EEESM_EEENS4_IJNS5_ILi0EEESM_SP_EEEEENS4_IJNS3_10UnderscoreESS_SS_EEEEELb0EEEEEvNT_6ParamsE,(.L_x_7698 - _ZN7cutlass13device_kernelIN5flash32FlashAttnBwdPostprocessConvertdQIN4cute5tupleIJNS3_1CILi64EEENS5_ILi192EEEEEENS_6half_tEfNS_4arch4Sm90ELi384ENS3_8TiledMMAINS3_8MMA_AtomIJNS3_4SM904GMMA25MMA_64x64x16_F32F16F16_SSILNSF_5MajorE0ELSH_1ELNSF_7ScaleInE1ELSI_1EEEEEENS3_6LayoutINS4_IJNS5_ILi1EEENS5_ILi3EEESM_EEENS4_IJNS5_ILi0EEESM_SP_EEEEENS4_IJNS3_10UnderscoreESS_SS_EEEEELb0EEEEEvNT_6ParamsE)
        .other          _ZN7cutlass13device_kernelIN5flash32FlashAttnBwdPostprocessConvertdQIN4cute5tupleIJNS3_1CILi64EEENS5_ILi192EEEEEENS_6half_tEfNS_4arch4Sm90ELi384ENS3_8TiledMMAINS3_8MMA_AtomIJNS3_4SM904GMMA25MMA_64x64x16_F32F16F16_SSILNSF_5MajorE0ELSH_1ELNSF_7ScaleInE1ELSI_1EEEEEENS3_6LayoutINS4_IJNS5_ILi1EEENS5_ILi3EEESM_EEENS4_IJNS5_ILi0EEESM_SP_EEEEENS4_IJNS3_10UnderscoreESS_SS_EEEEELb0EEEEEvNT_6ParamsE,@"STO_CUDA_ENTRY STV_DEFAULT"
_ZN7cutlass13device_kernelIN5flash32FlashAttnBwdPostprocessConvertdQIN4cute5tupleIJNS3_1CILi64EEENS5_ILi192EEEEEENS_6half_tEfNS_4arch4Sm90ELi384ENS3_8TiledMMAINS3_8MMA_AtomIJNS3_4SM904GMMA25MMA_64x64x16_F32F16F16_SSILNSF_5MajorE0ELSH_1ELNSF_7ScaleInE1ELSI_1EEEEEENS3_6LayoutINS4_IJNS5_ILi1EEENS5_ILi3EEESM_EEENS4_IJNS5_ILi0EEESM_SP_EEEEENS4_IJNS3_10UnderscoreESS_SS_EEEEELb0EEEEEvNT_6ParamsE:
[----:B------:R-:W-:Y:S08]  /*0000*/  LDC R1, c[0x0][0x28] ;  /* 0x00000a00ff017b82 */ /* 0x000ff00000000800 */
[----:B------:R-:W0:Y:S01]  /*0010*/  LDC.64 R2, c[0x0][0x278] ;  /* 0x00009e00ff027b82 */ /* 0x000e220000000a00 */
[----:B------:R-:W1:Y:S01]  /*0020*/  S2R R13, SR_CTAID.Z ;  /* 0x00000000000d7919 */ /* 0x000e620000002700 */
[----:B------:R-:W-:-:S06]  /*0030*/  ULDC.64 UR8, c[0x0][0x208] ;  /* 0x0000820000087ab9 */ /* 0x000fcc0000000a00 */
[----:B------:R-:W2:Y:S08]  /*0040*/  LDC.64 R10, c[0x0][0x270] ;  /* 0x00009c00ff0a7b82 */ /* 0x000eb00000000a00 */
[----:B------:R-:W1:Y:S01]  /*0050*/  LDC.64 R4, c[0x0][0x270] ;  /* 0x00009c00ff047b82 */ /* 0x000e620000000a00 */
[----:B0-----:R-:W-:-:S04]  /*0060*/  ISETP.NE.U32.AND P2, PT, R2, RZ, PT ;  /* 0x000000ff0200720c */ /* 0x001fc80003f45070 */
[----:B------:R-:W-:Y:S02]  /*0070*/  ISETP.NE.AND.EX P2, PT, R3, RZ, PT, P2 ;  /* 0x000000ff0300720c */ /* 0x000fe40003f45320 */
[----:B--2---:R-:W-:-:S04]  /*0080*/  ISETP.NE.U32.AND P1, PT, R10, RZ, PT ;  /* 0x000000ff0a00720c */ /* 0x004fc80003f25070 */
[----:B------:R-:W-:Y:S01]  /*0090*/  ISETP.NE.AND.EX P1, PT, R11, RZ, PT, P1 ;  /* 0x000000ff0b00720c */ /* 0x000fe20003f25310 */
[----:B------:R-:W-:Y:S01]  /*00a0*/  ULDC UR4, c[0x0][0x240] ;  /* 0x0000900000047ab9 */ /* 0x000fe20000000800 */
[----:B-1----:R-:W-:-:S05]  /*00b0*/  IMAD.WIDE R4, R13, 0x4, R4 ;  /* 0x000000040d047825 */ /* 0x002fca00078e0204 */
[----:B------:R-:W0:Y:S01]  /*00c0*/  @P2 LDC.64 R6, c[0x0][0x278] ;  /* 0x00009e00ff062b82 */ /* 0x000e220000000a00 */
[----:B------:R-:W-:-:S05]  /*00d0*/  IMAD.U32 R43, RZ, RZ, UR4 ;  /* 0x00000004ff2b7e24 */ /* 0x000fca000f8e00ff */
[----:B------:R1:W5:Y:S01]  /*00e0*/  @P1 LDG.E R9, desc[UR8][R4.64] ;  /* 0x0000000804091981 */ /* 0x000362000c1e1900 */
[----:B0-----:R-:W-:-:S05]  /*00f0*/  @P2 IMAD.WIDE R6, R13, 0x4, R6 ;  /* 0x000000040d062825 */ /* 0x001fca00078e0206 */
[----:B------:R1:W5:Y:S01]  /*0100*/  @P2 LDG.E R43, desc[UR8][R6.64] ;  /* 0x00000008062b2981 */ /* 0x000362000c1e1900 */
[----:B------:R-:W-:Y:S01]  /*0110*/  ISETP.NE.U32.AND P0, PT, R10, RZ, PT ;  /* 0x000000ff0a00720c */ /* 0x000fe20003f05070 */
[----:B------:R-:W0:Y:S03]  /*0120*/  S2R R3, SR_CTAID.X ;  /* 0x0000000000037919 */ /* 0x000e260000002500 */
[----:B------:R-:W-:Y:S01]  /*0130*/  ISETP.NE.AND.EX P0, PT, R11, RZ, PT, P0 ;  /* 0x000000ff0b00720c */ /* 0x000fe20003f05300 */
[----:B0-----:R-:W-:Y:S01]  /*0140*/  IMAD.SHL.U32 R40, R3, 0x40, RZ ;  /* 0x0000004003287824 */ /* 0x001fe200078e00ff */
[----:B-1----:R-:W-:Y:S11]  /*0150*/  @P2 BRA `(.L_x_7438) ;  /* 0x0000000000102947 */ /* 0x002ff60003800000 */
[----:B------:R-:W-:Y:S05]  /*0160*/  @!P1 BRA `(.L_x_7438) ;  /* 0x00000000000c9947 */ /* 0x000fea0003800000 */
[----:B------:R-:W2:Y:S04]  /*0170*/  LDG.E R0, desc[UR8][R4.64] ;  /* 0x0000000804007981 */ /* 0x000ea8000c1e1900 */
[----:B-----5:R-:W2:Y:S02]  /*0180*/  LDG.E R43, desc[UR8][R4.64+0x4] ;  /* 0x00000408042b7981 */ /* 0x020ea4000c1e1900 */
[----:B--2---:R-:W-:-:S07]  /*0190*/  IMAD.IADD R43, R43, 0x1, -R0 ;  /* 0x000000012b2b7824 */ /* 0x004fce00078e0a00 */
.L_x_7438:
[----:B-----5:R-:W-:-:S13]  /*01a0*/  ISETP.LE.AND P2, PT, R43, R40, PT ;  /* 0x000000282b00720c */ /* 0x020fda0003f43270 */
[----:B------:R-:W-:Y:S05]  /*01b0*/  @P0 EXIT P2 ;  /* 0x000000000000094d */ /* 0x000fea0001000000 */
[----:B------:R-:W0:Y:S01]  /*01c0*/  S2R R6, SR_CTAID.Y ;  /* 0x0000000000067919 */ /* 0x000e220000002600 */
[----:B------:R-:W-:Y:S01]  /*01d0*/  @P1 IMAD R0, R13, 0x40, R9 ;  /* 0x000000400d001824 */ /* 0x000fe200078e0209 */
[----:B------:R-:W1:Y:S01]  /*01e0*/  LDC.64 R14, c[0x0][0x228] ;  /* 0x00008a00ff0e7b82 */ /* 0x000e620000000a00 */
[----:B------:R-:W-:Y:S01]  /*01f0*/  CS2R R10, SRZ ;  /* 0x00000000000a7805 */ /* 0x000fe2000001ff00 */
[----:B------:R-:W2:Y:S01]  /*0200*/  S2R R17, SR_TID.X ;  /* 0x0000000000117919 */ /* 0x000ea20000002100 */
[----:B------:R-:W-:Y:S01]  /*0210*/  IMAD R7, R3, 0x3000, RZ ;  /* 0x0000300003077824 */ /* 0x000fe200078e02ff */
[----:B------:R-:W-:Y:S01]  /*0220*/  @P1 SHF.R.S32.HI R5, RZ, 0x1f, R0 ;  /* 0x0000001fff051819 */ /* 0x000fe20000011400 */
[----:B------:R-:W-:Y:S01]  /*0230*/  BSSY B0, `(.L_x_7439) ;  /* 0x0000030000007945 */ /* 0x000fe20003800000 */
[----:B------:R-:W3:Y:S01]  /*0240*/  S2R R2, SR_CgaCtaId ;  /* 0x0000000000027919 */ /* 0x000ee20000008800 */
[----:B------:R-:W-:Y:S01]  /*0250*/  SEL R4, R13, RZ, !P0 ;  /* 0x000000ff0d047207 */ /* 0x000fe20004000000 */
[----:B------:R-:W4:Y:S01]  /*0260*/  LDC.64 R18, c[0x0][0x230] ;  /* 0x00008c00ff127b82 */ /* 0x000f220000000a00 */
[----:B------:R-:W-:-:S04]  /*0270*/  @P1 LEA.HI R5, R5, R0, RZ, 0x6 ;  /* 0x0000000005051211 */ /* 0x000fc800078f30ff */
[----:B------:R-:W-:-:S03]  /*0280*/  @P1 SHF.R.S32.HI R5, RZ, 0x6, R5 ;  /* 0x00000006ff051819 */ /* 0x000fc60000011405 */
[----:B------:R-:W5:Y:S02]  /*0290*/  LDC.64 R20, c[0x0][0x210] ;  /* 0x00008400ff147b82 */ /* 0x000f640000000a00 */
[----:B------:R-:W-:-:S04]  /*02a0*/  @P1 IMAD R5, R5, 0x3000, RZ ;  /* 0x0000300005051824 */ /* 0x000fc800078e02ff */
[--C-:B------:R-:W-:Y:S01]  /*02b0*/  @P1 IMAD.MOV.U32 R10, RZ, RZ, R5.reuse ;  /* 0x000000ffff0a1224 */ /* 0x100fe200078e0005 */
[----:B------:R-:W-:-:S04]  /*02c0*/  @P1 SHF.R.S32.HI R11, RZ, 0x1f, R5 ;  /* 0x0000001fff0b1819 */ /* 0x000fc80000011405 */
[C---:B------:R-:W-:Y:S02]  /*02d0*/  IADD3 R10, P2, R7.reuse, R10, RZ ;  /* 0x0000000a070a7210 */ /* 0x040fe40007f5e0ff */
[----:B0-----:R-:W-:Y:S02]  /*02e0*/  SHF.R.S32.HI R5, RZ, 0x1f, R6 ;  /* 0x0000001fff057819 */ /* 0x001fe40000011406 */
[----:B------:R-:W-:Y:S02]  /*02f0*/  LEA.HI.X.SX32 R11, R7, R11, 0x1, P2 ;  /* 0x0000000b070b7211 */ /* 0x000fe400010f0eff */
[----:B------:R-:W-:Y:S01]  /*0300*/  SHF.R.S32.HI R7, RZ, 0x1f, R13 ;  /* 0x0000001fff077819 */ /* 0x000fe2000001140d */
[-C--:B-1----:R-:W-:Y:S02]  /*0310*/  IMAD R0, R5, R14.reuse, RZ ;  /* 0x0000000e05007224 */ /* 0x082fe400078e02ff */
[----:B------:R-:W-:Y:S01]  /*0320*/  IMAD.WIDE.U32 R10, R6, R14, R10 ;  /* 0x0000000e060a7225 */ /* 0x000fe200078e000a */
[----:B------:R-:W-:-:S02]  /*0330*/  SEL R7, R7, RZ, !P0 ;  /* 0x000000ff07077207 */ /* 0x000fc40004000000 */
[----:B--2---:R-:W-:Y:S01]  /*0340*/  ISETP.NE.AND P0, PT, R17, RZ, PT ;  /* 0x000000ff1100720c */ /* 0x004fe20003f05270 */
[----:B------:R-:W-:Y:S02]  /*0350*/  IMAD R15, R6, R15, R0 ;  /* 0x0000000f060f7224 */ /* 0x000fe400078e0200 */
[-C--:B----4-:R-:W-:Y:S02]  /*0360*/  IMAD R0, R7, R18.reuse, RZ ;  /* 0x0000001207007224 */ /* 0x090fe400078e02ff */
[----:B------:R-:W-:Y:S02]  /*0370*/  IMAD.IADD R11, R11, 0x1, R15 ;  /* 0x000000010b0b7824 */ /* 0x000fe400078e020f */
[C---:B------:R-:W-:Y:S02]  /*0380*/  IMAD R13, R4.reuse, R19, R0 ;  /* 0x00000013040d7224 */ /* 0x040fe400078e0200 */
[----:B------:R-:W-:-:S05]  /*0390*/  IMAD.WIDE.U32 R10, R4, R18, R10 ;  /* 0x00000012040a7225 */ /* 0x000fca00078e000a */
[----:B------:R-:W-:Y:S02]  /*03a0*/  IADD3 R0, R11, R13, RZ ;  /* 0x0000000d0b007210 */ /* 0x000fe40007ffe0ff */
[----:B-----5:R-:W-:-:S04]  /*03b0*/  LEA R20, P2, R10, R20, 0x2 ;  /* 0x000000140a147211 */ /* 0x020fc800078410ff */
[----:B------:R-:W-:Y:S01]  /*03c0*/  LEA.HI.X R0, R10, R21, R0, 0x2, P2 ;  /* 0x000000150a007211 */ /* 0x000fe200010f1400 */
[----:B---3--:R-:W-:Y:S08]  /*03d0*/  @P0 BRA `(.L_x_7440) ;  /* 0x0000000000540947 */ /* 0x008ff00003800000 */
        /* <DEDUP_REMOVED lines=16> */
.L_x_7441:
[----:B------:R-:W-:Y:S01]  /*04e0*/  @P0 ELECT P2, URZ, PT ;  /* 0x00000000003f082f */ /* 0x000fe20003840000 */
[----:B------:R1:W-:-:S12]  /*04f0*/  UBLKCP.S.G [UR6], [UR4], UR10 ;  /* 0x00000006040073ba */ /* 0x0003d8000800020a */
[----:B------:R-:W-:Y:S02]  /*0500*/  @P2 PLOP3.LUT P0, PT, P2, PT, PT, 0x8, 0x0 ;  /* 0x000000000000281c */ /* 0x000fe4000170e170 */
[----:B------:R-:W-:-:S11]  /*0510*/  PLOP3.LUT P2, PT, PT, PT, PT, 0x8, 0x0 ;  /* 0x000000000000781c */ /* 0x000fd60003f4e170 */
[----:B-1----:R-:W-:Y:S05]  /*0520*/  @P0 BRA.U.ANY `(.L_x_7441) ;  /* 0xfffffffd00ec0947 */ /* 0x002fea000393ffff */
.L_x_7440:
[----:B------:R-:W-:Y:S05]  /*0530*/  BSYNC B0 ;  /* 0x0000000000007941 */ /* 0x000fea0003800000 */
.L_x_7439:
[----:B------:R-:W-:Y:S01]  /*0540*/  BAR.SYNC.DEFER_BLOCKING 0x0 ;  /* 0x0000000000007b1d */ /* 0x000fe20000010000 */
[----:B------:R-:W-:Y:S02]  /*0550*/  MOV R41, 0x400 ;  /* 0x0000040000297802 */ /* 0x000fe40000000f00 */
[----:B------:R-:W-:Y:S02]  /*0560*/  CS2R R50, SRZ ;  /* 0x0000000000327805 */ /* 0x000fe4000001ff00 */
[----:B------:R-:W-:Y:S01]  /*0570*/  SHF.L.U32 R0, RZ, 0x1f, RZ ;  /* 0x0000001fff007819 */ /* 0x000fe200000006ff */
[--C-:B------:R-:W-:Y:S01]  /*0580*/  @P1 IMAD.MOV.U32 R50, RZ, RZ, R9.reuse ;  /* 0x000000ffff321224 */ /* 0x100fe200078e0009 */
[----:B------:R-:W-:Y:S02]  /*0590*/  LEA R41, R2, R41, 0x18 ;  /* 0x0000002902297211 */ /* 0x000fe400078ec0ff */
[----:B------:R-:W-:-:S07]  /*05a0*/  @P1 SHF.R.S32.HI R51, RZ, 0x1f, R9 ;  /* 0x0000001fff331819 */ /* 0x000fce0000011409 */
.L_x_7442:
[----:B-1----:R1:W2:Y:S02]  /*05b0*/  SYNCS.PHASECHK.TRANS64.TRYWAIT P0, [R41+URZ+0x12000], R0 ;  /* 0x01200000290075a7 */ /* 0x0022a4000800017f */
[----:B--2---:R-:W-:Y:S05]  /*05c0*/  @!P0 NANOSLEEP.SYNCS 0x989680 ;  /* 0x009896800000895d */ /* 0x004fea0003900000 */
[----:B------:R-:W2:Y:S02]  /*05d0*/  @!P0 SYNCS.PHASECHK.TRANS64 P0, [R41+URZ+0x12000], R0 ;  /* 0x01200000290085a7 */ /* 0x000ea4000800007f */
[----:B--2---:R-:W-:Y:S05]  /*05e0*/  @!P0 BRA `(.L_x_7442) ;  /* 0xfffffffc00f08947 */ /* 0x004fea000383ffff */
[----:B------:R-:W-:Y:S01]  /*05f0*/  SHF.R.S32.HI R46, RZ, 0x1f, R17 ;  /* 0x0000001fff2e7819 */ /* 0x000fe20000011411 */
[----:B------:R-:W-:Y:S01]  /*0600*/  IMAD.HI R16, R17, 0x2aaaaaab, RZ ;  /* 0x2aaaaaab11107827 */ /* 0x000fe200078e02ff */
[----:B------:R-:W-:Y:S01]  /*0610*/  ULDC UR4, c[0x0][0x268] ;  /* 0x00009a0000047ab9 */ /* 0x000fe20000000800 */
[----:B------:R-:W-:Y:S01]  /*0620*/  ULDC.64 UR6, c[0x0][0x258] ;  /* 0x0000960000067ab9 */ /* 0x000fe20000000a00 */
[CC--:B-1----:R-:W-:Y:S01]  /*0630*/  LEA.HI R0, R46.reuse, R17.reuse, RZ, 0x7 ;  /* 0x000000112e007211 */ /* 0x0c2fe200078f38ff */
[----:B------:R-:W-:Y:S01]  /*0640*/  IMAD R5, R5, UR6, RZ ;  /* 0x0000000605057c24 */ /* 0x000fe2000f8e02ff */
[-C--:B0-----:R-:W-:Y:S01]  /*0650*/  LEA.HI R8, R46, R17.reuse, RZ, 0x5 ;  /* 0x000000112e087211 */ /* 0x081fe200078f28ff */
[----:B------:R-:W-:Y:S01]  /*0660*/  BSSY B0, `(.L_x_7443) ;  /* 0x0000099000007945 */ /* 0x000fe20003800000 */
[C---:B------:R-:W-:Y:S01]  /*0670*/  LOP3.LUT R2, R0.reuse, 0xfffff80, RZ, 0xc0, !PT ;  /* 0x0fffff8000027812 */ /* 0x040fe200078ec0ff */
[----:B------:R-:W-:Y:S01]  /*0680*/  IMAD.SHL.U32 R0, R0, 0x20, RZ ;  /* 0x0000002000007824 */ /* 0x000fe200078e00ff */
[----:B------:R-:W-:-:S02]  /*0690*/  LEA.HI R46, R46, R17, RZ, 0x4 ;  /* 0x000000112e2e7211 */ /* 0x000fc400078f20ff */
[----:B------:R-:W-:Y:S01]  /*06a0*/  SHF.R.S32.HI R12, RZ, 0x5, R8 ;  /* 0x00000005ff0c7819 */ /* 0x000fe20000011408 */
[C---:B------:R-:W-:Y:S01]  /*06b0*/  IMAD.IADD R2, R17.reuse, 0x1, -R2 ;  /* 0x0000000111027824 */ /* 0x040fe200078e0a02 */
[----:B------:R-:W-:Y:S02]  /*06c0*/  LOP3.LUT R21, R0, 0xfffff000, RZ, 0xc0, !PT ;  /* 0xfffff00000157812 */ /* 0x000fe400078ec0ff */
[----:B------:R-:W-:Y:S02]  /*06d0*/  LOP3.LUT R0, R46, 0xfffffff0, RZ, 0xc0, !PT ;  /* 0xfffffff02e007812 */ /* 0x000fe400078ec0ff */
[----:B------:R-:W-:Y:S01]  /*06e0*/  SHF.R.S32.HI R9, RZ, 0x1f, R8 ;  /* 0x0000001fff097819 */ /* 0x000fe20000011408 */
[----:B------:R-:W-:Y:S01]  /*06f0*/  IMAD R2, R2, 0x4, R21 ;  /* 0x0000000402027824 */ /* 0x000fe200078e0215 */
[----:B------:R-:W-:Y:S01]  /*0700*/  SHF.R.U32.HI R19, RZ, 0x1f, R16 ;  /* 0x0000001fff137819 */ /* 0x000fe20000011610 */
[----:B------:R-:W-:Y:S01]  /*0710*/  IMAD.IADD R45, R17, 0x1, -R0 ;  /* 0x00000001112d7824 */ /* 0x000fe200078e0a00 */
[----:B------:R-:W-:-:S02]  /*0720*/  LEA.HI R9, R9, R12, RZ, 0x2 ;  /* 0x0000000c09097211 */ /* 0x000fc400078f10ff */
[----:B------:R-:W-:Y:S02]  /*0730*/  LEA.HI.SX32 R0, R16, R19, 0x1e ;  /* 0x0000001310007211 */ /* 0x000fe400078ff2ff */
[----:B------:R-:W-:Y:S02]  /*0740*/  SHF.R.S32.HI R52, RZ, 0x1f, R45 ;  /* 0x0000001fff347819 */ /* 0x000fe4000001142d */
[----:B------:R-:W-:Y:S01]  /*0750*/  LOP3.LUT R13, R9, 0x3ffffc, RZ, 0xc0, !PT ;  /* 0x003ffffc090d7812 */ /* 0x000fe200078ec0ff */
[----:B------:R-:W-:Y:S01]  /*0760*/  IMAD R44, R0, -0x18, R17 ;  /* 0xffffffe8002c7824 */ /* 0x000fe200078e0211 */
[----:B------:R-:W-:Y:S01]  /*0770*/  LEA.HI R52, R52, R45, RZ, 0x3 ;  /* 0x0000002d34347211 */ /* 0x000fe200078f18ff */
[----:B------:R-:W-:Y:S01]  /*0780*/  IMAD.SHL.U32 R37, R0, 0x40, RZ ;  /* 0x0000004000257824 */ /* 0x000fe200078e00ff */
[----:B------:R-:W-:Y:S01]  /*0790*/  LEA R36, R2, R41, 0x2 ;  /* 0x0000002902247211 */ /* 0x000fe200078e10ff */
[----:B------:R-:W-:Y:S01]  /*07a0*/  IMAD.IADD R42, R12, 0x1, -R13 ;  /* 0x000000010c2a7824 */ /* 0x000fe200078e0a0d */
[C---:B------:R-:W-:Y:S01]  /*07b0*/  LOP3.LUT R24, R52.reuse, 0xfffffff8, RZ, 0xc0, !PT ;  /* 0xfffffff834187812 */ /* 0x040fe200078ec0ff */
[----:B------:R-:W-:Y:S01]  /*07c0*/  IMAD.SHL.U32 R52, R52, 0x40, RZ ;  /* 0x0000004034347824 */ /* 0x000fe200078e00ff */
[----:B------:R-:W-:Y:S01]  /*07d0*/  SHF.R.S32.HI R25, RZ, 0x1f, R44 ;  /* 0x0000001fff197819 */ /* 0x000fe2000001142c */
[----:B------:R-:W0:Y:S01]  /*07e0*/  LDS.128 R12, [R36+0x800] ;  /* 0x00080000240c7984 */ /* 0x000e220000000c00 */
[----:B------:R-:W-:Y:S01]  /*07f0*/  IMAD R42, R42, 0x400, R21 ;  /* 0x000004002a2a7824 */ /* 0x000fe200078e0215 */
[----:B------:R-:W-:Y:S01]  /*0800*/  LOP3.LUT R37, R37, 0x1c0, RZ, 0xc0, !PT ;  /* 0x000001c025257812 */ /* 0x000fe200078ec0ff */
[----:B------:R-:W-:Y:S01]  /*0810*/  IMAD.IADD R45, R45, 0x1, -R24 ;  /* 0x000000012d2d7824 */ /* 0x000fe200078e0a18 */
[----:B------:R-:W1:Y:S01]  /*0820*/  LDS.128 R20, [R36+0x1800] ;  /* 0x0018000024147984 */ /* 0x000e620000000c00 */
[----:B------:R-:W-:-:S02]  /*0830*/  LEA.HI R53, R25, R44, RZ, 0x3 ;  /* 0x0000002c19357211 */ /* 0x000fc400078f18ff */
[----:B------:R-:W-:Y:S01]  /*0840*/  SHF.L.U32 R44, R44, 0x3, RZ ;  /* 0x000000032c2c7819 */ /* 0x000fe200000006ff */
[----:B------:R-:W2:Y:S01]  /*0850*/  LDS.128 R8, [R36] ;  /* 0x0000000024087984 */ /* 0x000ea20000000c00 */
[----:B------:R-:W-:Y:S01]  /*0860*/  LEA.HI R2, R16, R19, RZ, 0x1b ;  /* 0x0000001310027211 */ /* 0x000fe200078fd8ff */
[----:B------:R-:W-:Y:S01]  /*0870*/  IMAD.SHL.U32 R49, R45, 0x40, RZ ;  /* 0x000000402d317824 */ /* 0x000fe200078e00ff */
[----:B------:R-:W-:Y:S01]  /*0880*/  LOP3.LUT R47, R37, 0x38, R44, 0xf8, !PT ;  /* 0x00000038252f7812 */ /* 0x000fe200078ef82c */
[----:B------:R-:W3:Y:S01]  /*0890*/  LDS.128 R24, [R36+0x2000] ;  /* 0x0020000024187984 */ /* 0x000ee20000000c00 */
[----:B------:R-:W-:Y:S01]  /*08a0*/  SHF.R.U32.HI R48, RZ, 0x3, R37 ;  /* 0x00000003ff307819 */ /* 0x000fe20000011625 */
[----:B------:R-:W-:Y:S01]  /*08b0*/  IMAD.SHL.U32 R53, R53, 0x200, RZ ;  /* 0x0000020035357824 */ /* 0x000fe200078e00ff */
[----:B------:R-:W-:Y:S01]  /*08c0*/  SHF.R.U32.HI R46, RZ, 0x1, R46 ;  /* 0x00000001ff2e7819 */ /* 0x000fe2000001162e */
[----:B------:R-:W4:Y:S01]  /*08d0*/  LDS.128 R16, [R36+0x1000] ;  /* 0x0010000024107984 */ /* 0x000f220000000c00 */
[----:B------:R-:W-:-:S02]  /*08e0*/  LOP3.LUT R49, R49, 0x1c0, RZ, 0xc0, !PT ;  /* 0x000001c031317812 */ /* 0x000fc400078ec0ff */
[----:B------:R-:W-:Y:S01]  /*08f0*/  LOP3.LUT R47, R47, R48, RZ, 0x3c, !PT ;  /* 0x000000302f2f7212 */ /* 0x000fe200078e3cff */
[----:B------:R-:W5:Y:S01]  /*0900*/  LDS.128 R32, [R36+0x3000] ;  /* 0x0030000024207984 */ /* 0x000f620000000c00 */
[----:B------:R-:W-:Y:S02]  /*0910*/  LOP3.LUT R46, R49, 0x8, R46, 0xf8, !PT ;  /* 0x00000008312e7812 */ /* 0x000fe400078ef82e */
[----:B------:R-:W-:Y:S01]  /*0920*/  SHF.R.U32.HI R49, RZ, 0x3, R49 ;  /* 0x00000003ff317819 */ /* 0x000fe20000011631 */
[----:B------:R-:W5:Y:S01]  /*0930*/  LDS.128 R28, [R36+0x2800] ;  /* 0x00280000241c7984 */ /* 0x000f620000000c00 */
[----:B------:R-:W-:Y:S02]  /*0940*/  R2P PR, R45, 0x6 ;  /* 0x000000062d007804 */ /* 0x000fe40000000000 */
[----:B------:R-:W-:Y:S01]  /*0950*/  LOP3.LUT R46, R46, R49, RZ, 0x3c, !PT ;  /* 0x000000312e2e7212 */ /* 0x000fe200078e3cff */
[----:B------:R-:W5:Y:S01]  /*0960*/  LDS.128 R36, [R36+0x3800] ;  /* 0x0038000024247984 */ /* 0x000f620000000c00 */
[----:B------:R-:W-:-:S02]  /*0970*/  LOP3.LUT R49, R52, 0x7ffffe00, RZ, 0xc0, !PT ;  /* 0x7ffffe0034317812 */ /* 0x000fc400078ec0ff */
[----:B------:R-:W-:Y:S02]  /*0980*/  LOP3.LUT R53, R53, 0x7ffff000, RZ, 0xc0, !PT ;  /* 0x7ffff00035357812 */ /* 0x000fe400078ec0ff */
[----:B------:R-:W-:Y:S02]  /*0990*/  IADD3 R42, R46, R42, R49 ;  /* 0x0000002a2e2a7210 */ /* 0x000fe40007ffe031 */
[----:B------:R-:W-:Y:S01]  /*09a0*/  VIADDMNMX R43, R43, -R40, 0x40, PT ;  /* 0x000000402b2b7446 */ /* 0x000fe20003800928 */
[----:B------:R-:W-:Y:S02]  /*09b0*/  IMAD R2, R2, 0x200, R53 ;  /* 0x0000020002027824 */ /* 0x000fe400078e0235 */
[----:B0-----:R-:W-:Y:S01]  /*09c0*/  FMUL.FTZ R48, R15, UR4 ;  /* 0x000000040f307c20 */ /* 0x001fe20008410000 */
[----:B------:R-:W-:Y:S01]  /*09d0*/  FMUL.FTZ R13, R13, UR4 ;  /* 0x000000040d0d7c20 */ /* 0x000fe20008410000 */
[----:B------:R-:W-:Y:S02]  /*09e0*/  IMAD.IADD R2, R2, 0x1, R47 ;  /* 0x0000000102027824 */ /* 0x000fe400078e022f */
[----:B-1----:R-:W-:Y:S01]  /*09f0*/  FMUL.FTZ R15, R20, UR4 ;  /* 0x00000004140f7c20 */ /* 0x002fe20008410000 */
[----:B------:R-:W-:Y:S01]  /*0a00*/  FMUL.FTZ R20, R21, UR4 ;  /* 0x0000000415147c20 */ /* 0x000fe20008410000 */
[----:B------:R-:W-:Y:S01]  /*0a10*/  FMUL.FTZ R23, R23, UR4 ;  /* 0x0000000417177c20 */ /* 0x000fe20008410000 */
[----:B--2---:R-:W-:Y:S01]  /*0a20*/  FMUL.FTZ R45, R9, UR4 ;  /* 0x00000004092d7c20 */ /* 0x004fe20008410000 */
[----:B------:R-:W-:Y:S01]  /*0a30*/  FMUL.FTZ R46, R11, UR4 ;  /* 0x000000040b2e7c20 */ /* 0x000fe20008410000 */
[----:B------:R-:W-:Y:S01]  /*0a40*/  FMUL.FTZ R9, R10, UR4 ;  /* 0x000000040a097c20 */ /* 0x000fe20008410000 */
[----:B------:R-:W-:Y:S01]  /*0a50*/  FMUL.FTZ R11, R14, UR4 ;  /* 0x000000040e0b7c20 */ /* 0x000fe20008410000 */
[----:B---3--:R-:W-:Y:S01]  /*0a60*/  FMUL.FTZ R21, R26, UR4 ;  /* 0x000000041a157c20 */ /* 0x008fe20008410000 */
[----:B------:R-:W-:Y:S01]  /*0a70*/  FMUL.FTZ R10, R12, UR4 ;  /* 0x000000040c0a7c20 */ /* 0x000fe20008410000 */
[----:B------:R-:W-:Y:S01]  /*0a80*/  FMUL.FTZ R26, R27, UR4 ;  /* 0x000000041b1a7c20 */ /* 0x000fe20008410000 */
[----:B------:R-:W-:Y:S01]  /*0a90*/  FMUL.FTZ R25, R25, UR4 ;  /* 0x0000000419197c20 */ /* 0x000fe20008410000 */
[----:B----4-:R-:W-:Y:S01]  /*0aa0*/  FMUL.FTZ R14, R18, UR4 ;  /* 0x00000004120e7c20 */ /* 0x010fe20008410000 */
[----:B------:R-:W-:Y:S01]  /*0ab0*/  FMUL.FTZ R19, R19, UR4 ;  /* 0x0000000413137c20 */ /* 0x000fe20008410000 */
[----:B------:R-:W-:Y:S01]  /*0ac0*/  FMUL.FTZ R18, R24, UR4 ;  /* 0x0000000418127c20 */ /* 0x000fe20008410000 */
[----:B------:R-:W-:Y:S01]  /*0ad0*/  FMUL.FTZ R12, R16, UR4 ;  /* 0x00000004100c7c20 */ /* 0x000fe20008410000 */
[----:B-----5:R-:W-:Y:S01]  /*0ae0*/  FMUL.FTZ R27, R32, UR4 ;  /* 0x00000004201b7c20 */ /* 0x020fe20008410000 */
[----:B------:R-:W-:Y:S01]  /*0af0*/  FMUL.FTZ R32, R33, UR4 ;  /* 0x0000000421207c20 */ /* 0x000fe20008410000 */
[----:B------:R-:W-:Y:S01]  /*0b00*/  FMUL.FTZ R16, R22, UR4 ;  /* 0x0000000416107c20 */ /* 0x000fe20008410000 */
[----:B------:R-:W-:Y:S01]  /*0b10*/  F2FP.F16.F32.PACK_AB R10, R13, R10 ;  /* 0x0000000a0d0a723e */ /* 0x000fe200000000ff */
[----:B------:R-:W-:Y:S01]  /*0b20*/  FMUL.FTZ R24, R30, UR4 ;  /* 0x000000041e187c20 */ /* 0x000fe20008410000 */
[----:B------:R-:W-:Y:S01]  /*0b30*/  FMUL.FTZ R31, R31, UR4 ;  /* 0x000000041f1f7c20 */ /* 0x000fe20008410000 */
[----:B------:R-:W-:Y:S01]  /*0b40*/  F2FP.F16.F32.PACK_AB R13, R19, R14 ;  /* 0x0000000e130d723e */ /* 0x000fe200000000ff */
[----:B------:R-:W-:Y:S01]  /*0b50*/  FMUL.FTZ R22, R28, UR4 ;  /* 0x000000041c167c20 */ /* 0x000fe20008410000 */
[----:B------:R-:W-:Y:S01]  /*0b60*/  FMUL.FTZ R33, R38, UR4 ;  /* 0x0000000426217c20 */ /* 0x000fe20008410000 */
[----:B------:R-:W-:Y:S01]  /*0b70*/  FMUL.FTZ R38, R39, UR4 ;  /* 0x0000000427267c20 */ /* 0x000fe20008410000 */
[----:B------:R-:W-:Y:S01]  /*0b80*/  IADD3 R39, R41, 0xc000, RZ ;  /* 0x0000c00029277810 */ /* 0x000fe20007ffe0ff */
[----:B------:R-:W-:Y:S01]  /*0b90*/  FMUL.FTZ R29, R29, UR4 ;  /* 0x000000041d1d7c20 */ /* 0x000fe20008410000 */
[----:B------:R-:W-:Y:S01]  /*0ba0*/  F2FP.F16.F32.PACK_AB R19, R31, R24 ;  /* 0x000000181f13723e */ /* 0x000fe200000000ff */
[----:B------:R-:W-:Y:S01]  /*0bb0*/  IMAD.MOV.U32 R24, RZ, RZ, 0x20 ;  /* 0x00000020ff187424 */ /* 0x000fe200078e00ff */
[----:B------:R-:W-:Y:S01]  /*0bc0*/  F2FP.F16.F32.PACK_AB R14, R20, R15 ;  /* 0x0000000f140e723e */ /* 0x000fe200000000ff */
[----:B------:R-:W-:Y:S01]  /*0bd0*/  FMUL.FTZ R8, R8, UR4 ;  /* 0x0000000408087c20 */ /* 0x000fe20008410000 */
[----:B------:R-:W-:Y:S01]  /*0be0*/  F2FP.F16.F32.PACK_AB R15, R23, R16 ;  /* 0x00000010170f723e */ /* 0x000fe200000000ff */
[----:B------:R-:W-:-:S02]  /*0bf0*/  IMAD R23, R42, 0x2, R39 ;  /* 0x000000022a177824 */ /* 0x000fc400078e0227 */
[----:B------:R-:W-:Y:S01]  /*0c00*/  FMUL.FTZ R30, R36, UR4 ;  /* 0x00000004241e7c20 */ /* 0x000fe20008410000 */
[----:B------:R-:W-:Y:S01]  /*0c10*/  FMUL.FTZ R37, R37, UR4 ;  /* 0x0000000425257c20 */ /* 0x000fe20008410000 */
[----:B------:R-:W-:Y:S01]  /*0c20*/  FMUL.FTZ R17, R17, UR4 ;  /* 0x0000000411117c20 */ /* 0x000fe20008410000 */
[----:B------:R-:W-:Y:S01]  /*0c30*/  SEL R24, R24, 0xffffffe0, !P1 ;  /* 0xffffffe018187807 */ /* 0x000fe20004800000 */
[----:B------:R-:W-:Y:S01]  /*0c40*/  FMUL.FTZ R28, R34, UR4 ;  /* 0x00000004221c7c20 */ /* 0x000fe20008410000 */
[----:B------:R-:W-:Y:S01]  /*0c50*/  FMUL.FTZ R35, R35, UR4 ;  /* 0x0000000423237c20 */ /* 0x000fe20008410000 */
[----:B------:R-:W-:Y:S01]  /*0c60*/  F2FP.F16.F32.PACK_AB R16, R25, R18 ;  /* 0x000000121910723e */ /* 0x000fe200000000ff */
[----:B------:R-:W-:Y:S01]  /*0c70*/  VIADD R31, R23, 0x40 ;  /* 0x00000040171f7836 */ /* 0x000fe20000000000 */
[----:B------:R-:W-:Y:S01]  /*0c80*/  F2FP.F16.F32.PACK_AB R18, R29, R22 ;  /* 0x000000161d12723e */ /* 0x000fe200000000ff */
[----:B------:R-:W-:Y:S01]  /*0c90*/  @P2 VIADD R31, R23, 0xffffffc0 ;  /* 0xffffffc0171f2836 */ /* 0x000fe20000000000 */
[----:B------:R-:W-:Y:S01]  /*0ca0*/  F2FP.F16.F32.PACK_AB R8, R45, R8 ;  /* 0x000000082d08723e */ /* 0x000fe200000000ff */
[--C-:B------:R-:W-:Y:S01]  /*0cb0*/  IMAD R42, R42, 0x2, R41.reuse ;  /* 0x000000022a2a7824 */ /* 0x100fe200078e0229 */
[----:B------:R-:W-:Y:S01]  /*0cc0*/  F2FP.F16.F32.PACK_AB R9, R46, R9 ;  /* 0x000000092e09723e */ /* 0x000fe200000000ff */
[----:B------:R-:W-:Y:S01]  /*0cd0*/  IMAD R41, R2, 0x2, R41 ;  /* 0x0000000202297824 */ /* 0x000fe200078e0229 */
[----:B------:R-:W-:Y:S01]  /*0ce0*/  F2FP.F16.F32.PACK_AB R11, R48, R11 ;  /* 0x0000000b300b723e */ /* 0x000fe200000000ff */
[----:B------:R-:W-:Y:S01]  /*0cf0*/  ULDC UR4, c[0x0][0x244] ;  /* 0x0000910000047ab9 */ /* 0x000fe20000000800 */
[----:B------:R-:W-:-:S02]  /*0d00*/  F2FP.F16.F32.PACK_AB R22, R37, R30 ;  /* 0x0000001e2516723e */ /* 0x000fc400000000ff */
[----:B------:R-:W-:Y:S01]  /*0d10*/  F2FP.F16.F32.PACK_AB R12, R17, R12 ;  /* 0x0000000c110c723e */ /* 0x000fe200000000ff */
[----:B------:R0:W-:Y:S01]  /*0d20*/  STSM.16.M88.4 [R42+0xc000], R8 ;  /* 0x00c000082a007844 */ /* 0x0001e20000000200 */
[----:B------:R-:W-:Y:S02]  /*0d30*/  IADD3 R30, R23, R24, RZ ;  /* 0x00000018171e7210 */ /* 0x000fe40007ffe0ff */
[----:B------:R-:W-:Y:S02]  /*0d40*/  F2FP.F16.F32.PACK_AB R17, R26, R21 ;  /* 0x000000151a11723e */ /* 0x000fe400000000ff */
[----:B------:R-:W-:Y:S01]  /*0d50*/  F2FP.F16.F32.PACK_AB R20, R32, R27 ;  /* 0x0000001b2014723e */ /* 0x000fe200000000ff */
[----:B------:R-:W-:Y:S01]  /*0d60*/  IMAD.IADD R32, R24, 0x1, R31 ;  /* 0x0000000118207824 */ /* 0x000fe200078e021f */
[----:B------:R-:W-:Y:S01]  /*0d70*/  F2FP.F16.F32.PACK_AB R21, R35, R28 ;  /* 0x0000001c2315723e */ /* 0x000fe200000000ff */
[----:B------:R1:W-:Y:S01]  /*0d80*/  STSM.16.M88.4 [R30], R12 ;  /* 0x0000000c1e007844 */ /* 0x0003e20000000200 */
[----:B------:R-:W-:-:S02]  /*0d90*/  F2FP.F16.F32.PACK_AB R23, R38, R33 ;  /* 0x000000212617723e */ /* 0x000fc400000000ff */
[C---:B------:R-:W-:Y:S01]  /*0da0*/  IADD3 R28, P0, R0.reuse, R50, RZ ;  /* 0x00000032001c7210 */ /* 0x040fe20007f1e0ff */
[----:B------:R1:W-:Y:S01]  /*0db0*/  STSM.16.M88.4 [R31], R16 ;  /* 0x000000101f007844 */ /* 0x0003e20000000200 */
[--C-:B------:R-:W-:Y:S02]  /*0dc0*/  SHF.R.S32.HI R45, RZ, 0x1f, R44.reuse ;  /* 0x0000001fff2d7819 */ /* 0x100fe4000001142c */
[----:B------:R-:W-:Y:S01]  /*0dd0*/  LEA.HI.X.SX32 R29, R0, R51, 0x1, P0 ;  /* 0x00000033001d7211 */ /* 0x000fe200000f0eff */
[----:B------:R1:W-:Y:S01]  /*0de0*/  STSM.16.M88.4 [R32], R20 ;  /* 0x0000001420007844 */ /* 0x0003e20000000200 */
[----:B------:R-:W-:Y:S01]  /*0df0*/  BAR.SYNC.DEFER_BLOCKING 0x0 ;  /* 0x0000000000007b1d */ /* 0x000fe20000010000 */
[----:B------:R-:W-:Y:S01]  /*0e00*/  ISETP.GE.AND P0, PT, R44, UR4, PT ;  /* 0x000000042c007c0c */ /* 0x000fe2000bf06270 */
[C---:B0-----:R-:W-:Y:S02]  /*0e10*/  IMAD R9, R6.reuse, UR7, R5 ;  /* 0x0000000706097c24 */ /* 0x041fe4000f8e0205 */
[----:B------:R-:W-:Y:S01]  /*0e20*/  IMAD.WIDE.U32 R44, R6, UR6, R44 ;  /* 0x00000006062c7c25 */ /* 0x000fe2000f8e002c */
[----:B------:R-:W-:Y:S01]  /*0e30*/  ISETP.GE.OR P3, PT, R0, R43, P0 ;  /* 0x0000002b0000720c */ /* 0x000fe20000766670 */
[----:B------:R-:W-:-:S02]  /*0e40*/  ULDC.64 UR4, c[0x0][0x260] ;  /* 0x0000980000047ab9 */ /* 0x000fc40000000a00 */
[C---:B------:R-:W-:Y:S01]  /*0e50*/  VIADD R5, R0.reuse, 0x10 ;  /* 0x0000001000057836 */ /* 0x040fe20000000000 */
[----:B------:R-:W-:Y:S01]  /*0e60*/  IADD3 R45, R45, R9, RZ ;  /* 0x000000092d2d7210 */ /* 0x000fe20007ffe0ff */
[----:B------:R-:W-:Y:S02]  /*0e70*/  IMAD R7, R7, UR4, RZ ;  /* 0x0000000407077c24 */ /* 0x000fe4000f8e02ff */
[C---:B------:R-:W-:Y:S01]  /*0e80*/  VIADD R6, R0.reuse, 0x20 ;  /* 0x0000002000067836 */ /* 0x040fe20000000000 */
[-C--:B------:R-:W-:Y:S01]  /*0e90*/  ISETP.GE.OR P2, PT, R5, R43.reuse, P0 ;  /* 0x0000002b0500720c */ /* 0x080fe20000746670 */
[----:B------:R-:W-:Y:S02]  /*0ea0*/  VIADD R0, R0, 0x30 ;  /* 0x0000003000007836 */ /* 0x000fe40000000000 */
[----:B------:R-:W-:Y:S01]  /*0eb0*/  IMAD R9, R4, UR5, R7 ;  /* 0x0000000504097c24 */ /* 0x000fe2000f8e0207 */
[-C--:B------:R-:W-:Y:S01]  /*0ec0*/  ISETP.GE.OR P1, PT, R6, R43.reuse, P0 ;  /* 0x0000002b0600720c */ /* 0x080fe20000726670 */
[----:B------:R-:W-:Y:S01]  /*0ed0*/  IMAD.WIDE.U32 R4, R4, UR4, R44 ;  /* 0x0000000404047c25 */ /* 0x000fe2000f8e002c */
[----:B------:R-:W-:-:S03]  /*0ee0*/  ISETP.GE.OR P0, PT, R0, R43, P0 ;  /* 0x0000002b0000720c */ /* 0x000fc60000706670 */
[----:B------:R-:W-:Y:S01]  /*0ef0*/  IMAD.WIDE R6, R3, 0x40, R28 ;  /* 0x0000004003067825 */ /* 0x000fe200078e021c */
[----:B------:R1:W0:Y:S03]  /*0f00*/  LDS.128 R24, [R41+0xd800] ;  /* 0x00d8000029187984 */ /* 0x0002260000000c00 */
[----:B------:R-:W-:Y:S02]  /*0f10*/  IMAD R8, R2, 0x2, R39 ;  /* 0x0000000202087824 */ /* 0x000fe400078e0227 */
[----:B------:R-:W-:Y:S01]  /*0f20*/  IMAD.IADD R3, R5, 0x1, R9 ;  /* 0x0000000105037824 */ /* 0x000fe200078e0209 */
[----:B------:R-:W-:Y:S06]  /*0f30*/  @P3 BRA `(.L_x_7444) ;  /* 0x00000000002c3947 */ /* 0x000fec0003800000 */
[----:B------:R-:W2:Y:S01]  /*0f40*/  LDS.128 R8, [R8] ;  /* 0x0000000008087984 */ /* 0x000ea20000000c00 */
[----:B------:R-:W-:Y:S01]  /*0f50*/  ULDC.64 UR4, c[0x0][0x250] ;  /* 0x0000940000047ab9 */ /* 0x000fe20000000a00 */
[----:B------:R-:W-:Y:S02]  /*0f60*/  IMAD.MOV.U32 R2, RZ, RZ, R4 ;  /* 0x000000ffff027224 */ /* 0x000fe400078e0004 */
[----:B-1----:R-:W-:Y:S02]  /*0f70*/  IMAD R15, R7, UR4, RZ ;  /* 0x00000004070f7c24 */ /* 0x002fe4000f8e02ff */
[----:B------:R-:W-:-:S04]  /*0f80*/  IMAD.WIDE.U32 R12, R6, UR4, R2 ;  /* 0x00000004060c7c25 */ /* 0x000fc8000f8e0002 */
[----:B------:R-:W-:Y:S01]  /*0f90*/  IMAD R15, R6, UR5, R15 ;  /* 0x00000005060f7c24 */ /* 0x000fe2000f8e020f */
[----:B------:R-:W-:Y:S02]  /*0fa0*/  ULDC.64 UR4, c[0x0][0x238] ;  /* 0x00008e0000047ab9 */ /* 0x000fe40000000a00 */
[----:B------:R-:W-:Y:S01]  /*0fb0*/  LEA R14, P3, R12, UR4, 0x1 ;  /* 0x000000040c0e7c11 */ /* 0x000fe2000f8608ff */
[----:B------:R-:W-:-:S05]  /*0fc0*/  IMAD.IADD R13, R13, 0x1, R15 ;  /* 0x000000010d0d7824 */ /* 0x000fca00078e020f */
[----:B------:R-:W-:-:S05]  /*0fd0*/  LEA.HI.X R15, R12, UR5, R13, 0x1, P3 ;  /* 0x000000050c0f7c11 */ /* 0x000fca00098f0c0d */
[----:B--2---:R2:W-:Y:S02]  /*0fe0*/  STG.E.128 desc[UR8][R14.64], R8 ;  /* 0x000000080e007986 */ /* 0x0045e4000c101d08 */
.L_x_7444:
[----:B------:R-:W-:Y:S05]  /*0ff0*/  BSYNC B0 ;  /* 0x0000000000007941 */ /* 0x000fea0003800000 */
.L_x_7443:
[----:B--2---:R2:W3:Y:S01]  /*1000*/  LDS.128 R8, [R41+0xc800] ;  /* 0x00c8000029087984 */ /* 0x0044e20000000c00 */
[----:B------:R-:W-:Y:S04]  /*1010*/  BSSY B0, `(.L_x_7445) ;  /* 0x000000f000007945 */ /* 0x000fe80003800000 */
[----:B------:R-:W-:Y:S05]  /*1020*/  @P2 BRA `(.L_x_7446) ;  /* 0x0000000000342947 */ /* 0x000fea0003800000 */
[----:B-1----:R-:W-:Y:S01]  /*1030*/  IADD3 R15, P2, R6, 0x10, RZ ;  /* 0x00000010060f7810 */ /* 0x002fe20007f5e0ff */
        /* <DEDUP_REMOVED lines=12> */
.L_x_7446:
[----:B------:R-:W-:Y:S05]  /*1100*/  BSYNC B0 ;  /* 0x0000000000007941 */ /* 0x000fea0003800000 */
.L_x_7445:
[----:B---34-:R3:W4:Y:S01]  /*1110*/  LDS.128 R8, [R41+0xd000] ;  /* 0x00d0000029087984 */ /* 0x0187220000000c00 */
        /* <DEDUP_REMOVED lines=11> */
[----:B------:R-:W-:Y:S02]  /*11d0*/  LEA R14, P1, R12, UR4, 0x1 ;  /* 0x000000040c0e7c11 */ /* 0x000fe4000f8208ff */
[----:B------:R-:W-:-:S04]  /*11e0*/  IADD3 R13, R13, R15, RZ ;  /* 0x0000000f0d0d7210 */ /* 0x000fc80007ffe0ff */
[----:B------:R-:W-:-:S05]  /*11f0*/  LEA.HI.X R15, R12, UR5, R13, 0x1, P1 ;  /* 0x000000050c0f7c11 */ /* 0x000fca00088f0c0d */
[----:B----4-:R1:W-:Y:S02]  /*1200*/  STG.E.128 desc[UR8][R14.64], R8 ;  /* 0x000000080e007986 */ /* 0x0103e4000c101d08 */
.L_x_7448:
[----:B------:R-:W-:Y:S05]  /*1210*/  BSYNC B0 ;  /* 0x0000000000007941 */ /* 0x000fea0003800000 */
.L_x_7447:
[----:B------:R-:W-:Y:S05]  /*1220*/  @P0 EXIT ;  /* 0x000000000000094d */ /* 0x000fea0003800000 */
[----:B------:R-:W-:Y:S01]  /*1230*/  IADD3 R5, P0, R6, 0x30, RZ ;  /* 0x0000003006057810 */ /* 0x000fe20007f1e0ff */
[----:B------:R-:W-:Y:S01]  /*1240*/  ULDC.64 UR4, c[0x0][0x250] ;  /* 0x0000940000047ab9 */ /* 0x000fe20000000a00 */
[----:B------:R-:W-:-:S03]  /*1250*/  IMAD.MOV.U32 R2, RZ, RZ, R4 ;  /* 0x000000ffff027224 */ /* 0x000fc600078e0004 */
        /* <DEDUP_REMOVED lines=8> */
[----:B0-----:R-:W-:Y:S01]  /*12e0*/  STG.E.128 desc[UR8][R4.64], R24 ;  /* 0x0000001804007986 */ /* 0x001fe2000c101d08 */
[----:B------:R-:W-:Y:S05]  /*12f0*/  EXIT ;  /* 0x000000000000794d */ /* 0x000fea0003800000 */
.L_x_7449:
        /* <DEDUP_REMOVED lines=16> */
.L_x_7698:


//--------------------- .text._ZN7cutlass13device_kernelIN5flash11enable_sm90INS1_16FlashAttnBwdSm90INS1_25CollectiveMainloopBwdSm90ILi2ELi1ELi1EN4cute5tupleIJNS5_1CILi1EEES8_S8_EEENS6_IJNS7_ILi64EEENS7_ILi96EEENS7_ILi192EEEEEENS_6half_tEfNS_4arch4Sm90ELb1ELb0ELb0ELb1ELb1ELb0ELb1ELb0ELi3ELi1ELi1ELi1ELb0EEENS1_24CollectiveEpilogueBwdGQAISD_fSG_Li384ELb1ELb1EEENS1_25SingleTileBwdLPTSchedulerILb1ELi96ELb1EEEEEEEEEvNT_6ParamsE --------------------------
	.section	.text._ZN7cutlass13device_kernelIN5flash11enable_sm90INS1_16FlashAttnBwdSm90INS1_25CollectiveMainloopBwdSm90ILi2ELi1ELi1EN4cute5tupleIJNS5_1CILi1EEES8_S8_EEENS6_IJNS7_ILi64EEENS7_ILi96EEENS7_ILi192EEEEEENS_6half_tEfNS_4arch4Sm90ELb1ELb0ELb0ELb1ELb1ELb0ELb1ELb0ELi3ELi1ELi1ELi1ELb0EEENS1_24CollectiveEpilogueBwdGQAISD_fSG_Li384ELb1ELb1EEENS1_25SingleTileBwdLPTSchedulerILb1ELi96ELb1EEEEEEEEEvNT_6ParamsE,"ax",@progbits
	.align	128
.text._ZN7cutlass13device_kernelIN5flash11enable_sm90INS1_16FlashAttnBwdSm90INS1_25CollectiveMainloopBwdSm90ILi2ELi1ELi1EN4cute5tupleIJNS5_1CILi1EEES8_S8_EEENS6_IJNS7_ILi64EEENS7_ILi96EEENS7_ILi192EEEEEENS_6half_tEfNS_4arch4Sm90ELb1ELb0ELb0ELb1ELb1ELb0ELb1ELb0ELi3ELi1ELi1ELi1ELb0EEENS1_24CollectiveEpilogueBwdGQAISD_fSG_Li384ELb1ELb1EEENS1_25SingleTileBwdLPTSchedulerILb1ELi96ELb1EEEEEEEEEvNT_6ParamsE:
        .type           _ZN7cutlass13device_kernelIN5flash11enable_sm90INS1_16FlashAttnBwdSm90INS1_25CollectiveMainloopBwdSm90ILi2ELi1ELi1EN4cute5tupleIJNS5_1CILi1EEES8_S8_EEENS6_IJNS7_ILi64EEENS7_ILi96EEENS7_ILi192EEEEEENS_6half_tEfNS_4arch4Sm90ELb1ELb0ELb0ELb1ELb1ELb0ELb1ELb0ELi3ELi1ELi1ELi1ELb0EEENS1_24CollectiveEpilogueBwdGQAISD_fSG_Li384ELb1ELb1EEENS1_25SingleTileBwdLPTSchedulerILb1ELi96ELb1EEEEEEEEEvNT_6ParamsE,@function
        .size           _ZN7cutlass13device_kernelIN5flash11enable_sm90INS1_16FlashAttnBwdSm90INS1_25CollectiveMainloopBwdSm90ILi2ELi1ELi1EN4cute5tupleIJNS5_1CILi1EEES8_S8_EEENS6_IJNS7_ILi64EEENS7_ILi96EEENS7_ILi192EEEEEENS_6half_tEfNS_4arch4Sm90ELb1ELb0ELb0ELb1ELb1ELb0ELb1ELb0ELi3ELi1ELi1ELi1ELb0EEENS1_24CollectiveEpilogueBwdGQAISD_fSG_Li384ELb1ELb1EEENS1_25SingleTileBwdLPTSchedulerILb1ELi96ELb1EEEEEEEEEvNT_6ParamsE,(.L_x_7699 - _ZN7cutlass13device_kernelIN5flash11enable_sm90INS1_16FlashAttnBwdSm90INS1_25CollectiveMainloopBwdSm90ILi2ELi1ELi1EN4cute5tupleIJNS5_1CILi1EEES8_S8_EEENS6_IJNS7_ILi64EEENS7_ILi96EEENS7_ILi192EEEEEENS_6half_tEfNS_4arch4Sm90ELb1ELb0ELb0ELb1ELb1ELb0ELb1ELb0ELi3ELi1ELi1ELi1ELb0EEENS1_24CollectiveEpilogueBwdGQAISD_fSG_Li384ELb1ELb1EEENS1_25SingleTileBwdLPTSchedulerILb1ELi96ELb1EEEEEEEEEvNT_6ParamsE)
        .other          _ZN7cutlass13device_kernelIN5flash11enable_sm90INS1_16FlashAttnBwdSm90INS1_25CollectiveMainloopBwdSm90ILi2ELi1ELi1EN4cute5tupleIJNS5_1CILi1EEES8_S8_EEENS6_IJNS7_ILi64EEENS7_ILi96EEENS7_ILi192EEEEEENS_6half_tEfNS_4arch4Sm90ELb1ELb0ELb0ELb1ELb1ELb0ELb1ELb0ELi3ELi1ELi1ELi1ELb0EEENS1_24CollectiveEpilogueBwdGQAISD_fSG_Li384ELb1ELb1EEENS1_25SingleTileBwdLPTSchedulerILb1ELi96ELb1EEEEEEEEEvNT_6ParamsE,@"STO_CUDA_ENTRY STV_DEFAULT"
_ZN7cutlass13device_kernelIN5flash11enable_sm90INS1_16FlashAttnBwdSm90INS1_25CollectiveMainloopBwdSm90ILi2ELi1ELi1EN4cute5tupleIJNS5_1CILi1EEES8_S8_EEENS6_IJNS7_ILi64EEENS7_ILi96EEENS7_ILi192EEEEEENS_6half_tEfNS_4arch4Sm90ELb1ELb0ELb0ELb1ELb1ELb0ELb1ELb0ELi3ELi1ELi1ELi1ELb0EEENS1_24CollectiveEpilogueBwdGQAISD_fSG_Li384ELb1ELb1EEENS1_25SingleTileBwdLPTSchedulerILb1ELi96ELb1EEEEEEEEEvNT_6ParamsE:
        /* <DEDUP_REMOVED lines=23> */
.L_x_7451:
[----:B------:R-:W-:Y:S05]  /*0170*/  BSYNC B0 ;  /* 0x0000000000007941 */ /* 0x000fea0003800000 */
.L_x_7450:
        /* <DEDUP_REMOVED lines=34> */
.L_x_7452:
        /* <DEDUP_REMOVED lines=20> */
.L_x_7453:
        /* <DEDUP_REMOVED lines=9> */
.L_x_7456:
        /* <DEDUP_REMOVED lines=32> */
.L_x_7457:
[----:B------:R-:W1:Y:S01]  /*0770*/  LDC R3, c[0x0][0x8cc] ;  /* 0x00023300ff037b82 */ /* 0x000e620000000800 */
[----:B------:R-:W-:Y:S01]  /*0780*/  IMAD.U32 R0, RZ, RZ, UR4 ;  /* 0x00000004ff007e24 */ /* 0x000fe2000f8e00ff */
[----:B-1----:R-:W-:-:S13]  /*0790*/  ISETP.NE.AND P0, PT, R3, 0x1, PT ;  /* 0x000000010300780c */ /* 0x002fda0003f05270 */
[----:B------:R-:W1:Y:S02]  /*07a0*/  @P0 LDC.64 R4, c[0x0][0x8d0] ;  /* 0x00023400ff040b82 */ /* 0x000e640000000a00 */
[----:B-1----:R-:W-:-:S05]  /*07b0*/  @P0 IMAD.HI.U32 R2, R4, UR4, RZ ;  /* 0x0000000404020c27 */ /* 0x002fca000f8e00ff */
[----:B------:R-:W-:-:S05]  /*07c0*/  @P0 SHF.R.U32.HI R0, RZ, R5, R2 ;  /* 0x00000005ff000219 */ /* 0x000fca0000011602 */
[----:B------:R-:W-:-:S07]  /*07d0*/  IMAD R2, R0, R3, RZ ;  /* 0x0000000300027224 */ /* 0x000fce00078e02ff */
.L_x_7458:
        /* <DEDUP_REMOVED lines=20> */
.L_x_7459:
        /* <DEDUP_REMOVED lines=10> */
.L_x_7461:
[----:B------:R-:W1:Y:S02]  /*09c0*/  LDC R4, c[0x0][0x8f4] ;  /* 0x00023d00ff047b82 */ /* 0x000e640000000800 */
.L_x_7460:
[----:B-1---5:R-:W-:-:S04]  /*09d0*/  VIADD R4, R4, 0x5f ;  /* 0x0000005f04047836 */ /* 0x022fc80000000000 */
[----:B------:R-:W-:-:S05]  /*09e0*/  IMAD.HI R4, R4, 0x2aaaaaab, RZ ;  /* 0x2aaaaaab04047827 */ /* 0x000fca00078e02ff */
[----:B--2---:R-:W-:-:S04]  /*09f0*/  SHF.R.U32.HI R3, RZ, 0x1f, R4 ;  /* 0x0000001fff037819 */ /* 0x004fc80000011604 */
[----:B------:R-:W-:-:S04]  /*0a00*/  LEA.HI.SX32 R3, R4, R3, 0x1c ;  /* 0x0000000304037211 */ /* 0x000fc800078fe2ff */
[-C--:B------:R-:W-:Y:S02]  /*0a10*/  ISETP.GT.AND P0, PT, R3, R0.reuse, PT ;  /* 0x000000000300720c */ /* 0x080fe40003f04270 */
[----:B------:R-:W-:Y:S02]  /*0a20*/  LOP3.LUT R0, RZ, R0, RZ, 0x33, !PT ;  /* 0x00000000ff007212 */ /* 0x000fe400078e33ff */
[----:B------:R-:W-:-:S03]  /*0a30*/  SEL R19, R19, 0xffffffff, P0 ;  /* 0xffffffff13137807 */ /* 0x000fc60000000000 */
[----:B------:R-:W-:Y:S01]  /*0a40*/  IMAD.IADD R153, R3, 0x1, R0 ;  /* 0x0000000103997824 */ /* 0x000fe200078e0200 */
        /* <DEDUP_REMOVED lines=11> */
.L_x_7463:
        /* <DEDUP_REMOVED lines=10> */
.L_x_7464:
        /* <DEDUP_REMOVED lines=8> */
.L_x_7465:
        /* <DEDUP_REMOVED lines=9> */
.L_x_7466:
        /* <DEDUP_REMOVED lines=87> */
.L_x_7469:
        /* <DEDUP_REMOVED lines=15> */
.L_x_7468:
        /* <DEDUP_REMOVED lines=20> */
.L_x_7471:
        /* <DEDUP_REMOVED lines=15> */
.L_x_7470:
        /* <DEDUP_REMOVED lines=8> */
.L_x_7598:
        /* <DEDUP_REMOVED lines=21> */
.L_x_7473:
        /* <DEDUP_REMOVED lines=15> */
[----:B--2---:R-:W-:Y:S02]  /*1800*/  SHF.R.S32.HI R10, RZ, 0x1f, R9 ;  /* 0x0000001fff0a7819 */ /* 0x004fe40000011409 */
        /* <DEDUP_REMOVED lines=87> */
.L_x_7485:
[----:B------:R-:W-:-:S13]  /*1d80*/  ISETP.NE.AND P0, PT, R10, 0x3, PT ;  /* 0x000000030a00780c */ /* 0x000fda0003f05270 */
[----:B--2---:R-:W-:Y:S05]  /*1d90*/  @!P0 BRA `(.L_x_7475) ;  /* 0x0000000000048947 */ /* 0x004fea0003800000 */
[----:B------:R-:W-:Y:S01]  /*1da0*/  BPT.TRAP 0x1 ;  /* 0x000000040000795c */ /* 0x000fe20000300000 */
.L_x_7475:
[----:B------:R-:W-:Y:S02]  /*1db0*/  LEA R3, R2, UR36, 0x3 ;  /* 0x0000002402037c11 */ /* 0x000fe4000f8e18ff */
[----:B------:R-:W-:-:S04]  /*1dc0*/  SHF.L.U32 R12, R7, 0x1f, RZ ;  /* 0x0000001f070c7819 */ /* 0x000fc800000006ff */
[----:B------:R2:W3:Y:S01]  /*1dd0*/  SYNCS.PHASECHK.TRANS64.TRYWAIT P1, [R3+URZ+0x36410], R12 ;  /* 0x0364100c030075a7 */ /* 0x0004e2000802017f */
[----:B------:R-:W-:Y:S05]  /*1de0*/  @!P0 BRA `(.L_x_7476) ;  /* 0x0000000000048947 */ /* 0x000fea0003800000 */
[----:B------:R-:W-:Y:S01]  /*1df0*/  BPT.TRAP 0x1 ;  /* 0x000000040000795c */ /* 0x000fe20000300000 */
.L_x_7476:
[----:B---3--:R-:W-:Y:S05]  /*1e00*/  @P1 BRA `(.L_x_7477) ;  /* 0x0000000000081947 */ /* 0x008fea0003800000 */
[----:B------:R-:W3:Y:S02]  /*1e10*/  SYNCS.PHASECHK.TRANS64.TRYWAIT P1, [R3+URZ+0x36410], R12 ;  /* 0x0364100c030075a7 */ /* 0x000ee4000802017f */
[----:B---3--:R-:W-:Y:S05]  /*1e20*/  @!P1 BRA `(.L_x_7478) ;  /* 0x0000007c00f89947 */ /* 0x008fea0003800000 */
.L_x_7477:
        /* <DEDUP_REMOVED lines=103> */
.L_x_7479:
[----:B--2---:R-:W-:-:S04]  /*24a0*/  SHF.L.U32 R14, R5, 0x1f, RZ ;  /* 0x0000001f050e7819 */ /* 0x004fc800000006ff */
[----:B------:R2:W1:Y:S01]  /*24b0*/  SYNCS.PHASECHK.TRANS64.TRYWAIT P1, [UR36+0x36430], R14 ;  /* 0x0364300eff0075a7 */ /* 0x0004620008020164 */
[----:B------:R-:W-:Y:S05]  /*24c0*/  @!P0 BRA `(.L_x_7480) ;  /* 0x0000000000048947 */ /* 0x000fea0003800000 */
[----:B------:R-:W-:Y:S01]  /*24d0*/  BPT.TRAP 0x1 ;  /* 0x000000040000795c */ /* 0x000fe20000300000 */
.L_x_7480:
[----:B-1----:R-:W-:Y:S05]  /*24e0*/  @P1 BRA `(.L_x_7481) ;  /* 0x0000000000081947 */ /* 0x002fea0003800000 */
[----:B------:R-:W1:Y:S02]  /*24f0*/  SYNCS.PHASECHK.TRANS64.TRYWAIT P1, [UR36+0x36430], R14 ;  /* 0x0364300eff0075a7 */ /* 0x000e640008020164 */
[----:B-1----:R-:W-:Y:S05]  /*2500*/  @!P1 BRA `(.L_x_7482) ;  /* 0x0000007800549947 */ /* 0x002fea0003800000 */
.L_x_7481:
        /* <DEDUP_REMOVED lines=36> */
[----:B----4-:R-:W-:-:S02]  /*2750*/  FSEL R23, R140, -INF , P2 ;  /* 0xff8000008c177808 */ /* 0x010fc40001000000 */
        /* <DEDUP_REMOVED lines=278> */
.L_x_7483:
        /* <DEDUP_REMOVED lines=60> */
.L_x_7484:
        /* <DEDUP_REMOVED lines=62> */
.L_x_7467:
[----:B------:R-:W-:Y:S05]  /*4060*/  @P0 BRA `(.L_x_7462) ;  /* 0x0000005c00300947 */ /* 0x000fea0003800000 */
[----:B--2---:R-:W1:Y:S08]  /*4070*/  LDC.64 R2, c[0x0][0x878] ;  /* 0x00021e00ff027b82 */ /* 0x004e700000000a00 */
[----:B------:R-:W2:Y:S01]  /*4080*/  LDC R5, c[0x0][0x850] ;  /* 0x00021400ff057b82 */ /* 0x000ea20000000800 */
[----:B------:R-:W3:Y:S01]  /*4090*/  S2R R6, SR_TID.X ;  /* 0x0000000000067919 */ /* 0x000ee20000002100 */
[----:B------:R-:W-:Y:S01]  /*40a0*/  ULDC UR7, c[0x0][0x870] ;  /* 0x00021c0000077ab9 */ /* 0x000fe20000000800 */
[----:B------:R-:W-:-:S05]  /*40b0*/  ULDC UR6, c[0x0][0x80c] ;  /* 0x0002030000067ab9 */ /* 0x000fca0000000800 */
[----:B------:R-:W5:Y:S01]  /*40c0*/  S2UR UR5, SR_CgaCtaId ;  /* 0x00000000000579c3 */ /* 0x000f620000008800 */
[----:B-1----:R-:W-:Y:S01]  /*40d0*/  ISETP.NE.U32.AND P0, PT, R2, RZ, PT ;  /* 0x000000ff0200720c */ /* 0x002fe20003f05070 */
[----:B------:R-:W-:-:S06]  /*40e0*/  UMOV UR4, 0x400 ;  /* 0x0000040000047882 */ /* 0x000fcc0000000000 */
[----:B------:R-:W1:Y:S01]  /*40f0*/  LDC.64 R16, c[0x0][0x820] ;  /* 0x00020800ff107b82 */ /* 0x000e620000000a00 */
[----:B------:R-:W-:-:S07]  /*4100*/  ISETP.NE.AND.EX P0, PT, R3, RZ, PT, P0 ;  /* 0x000000ff0300720c */ /* 0x000fce0003f05300 */
[----:B------:R-:W1:Y:S08]  /*4110*/  LDC.64 R20, c[0x0][0x848] ;  /* 0x00021200ff147b82 */ /* 0x000e700000000a00 */
[----:B------:R-:W5:Y:S08]  /*4120*/  @P0 LDC.64 R2, c[0x0][0x878] ;  /* 0x00021e00ff020b82 */ /* 0x000f700000000a00 */
[----:B----4-:R-:W4:Y:S01]  /*4130*/  LDC.64 R22, c[0x0][0x800] ;  /* 0x00020000ff167b82 */ /* 0x010f220000000a00 */
[----:B-----5:R-:W-:-:S05]  /*4140*/  @P0 IMAD.WIDE R2, R19, 0x4, R2 ;  /* 0x0000000413020825 */ /* 0x020fca00078e0202 */
[----:B------:R5:W4:Y:S02]  /*4150*/  @P0 LDG.E R4, desc[UR38][R2.64] ;  /* 0x0000002602040981 */ /* 0x000b24000c1e1900 */
[----:B------:R-:W-:Y:S01]  /*4160*/  BAR.SYNC.DEFER_BLOCKING 0x1, 0x180 ;  /* 0x0046000000007b1d */ /* 0x000fe20000010000 */
[----:B--2---:R-:W-:Y:S01]  /*4170*/  ISETP.NE.AND P2, PT, R5, 0x1, PT ;  /* 0x000000010500780c */ /* 0x004fe20003f45270 */
[C---:B---3--:R-:W-:Y:S01]  /*4180*/  VIADD R15, R6.reuse, 0xffffff80 ;  /* 0xffffff80060f7836 */ /* 0x048fe20000000000 */
[----:B------:R-:W-:Y:S01]  /*4190*/  ISETP.NE.AND P1, PT, R6, 0x80, PT ;  /* 0x000000800600780c */ /* 0x000fe20003f25270 */
[C---:B------:R-:W-:Y:S01]  /*41a0*/  IMAD R6, R153.reuse, UR7, RZ ;  /* 0x0000000799067c24 */ /* 0x040fe2000f8e02ff */
[----:B------:R-:W-:Y:S01]  /*41b0*/  ULEA UR4, UR5, UR4, 0x18 ;  /* 0x0000000405047291 */ /* 0x000fe2000f8ec03f */
[----:B------:R-:W-:Y:S01]  /*41c0*/  IMAD R153, R153, 0x4800, RZ ;  /* 0x0000480099997824 */ /* 0x000fe200078e02ff */
[----:B------:R-:W-:Y:S01]  /*41d0*/  SHF.R.S32.HI R0, RZ, 0x1f, R15 ;  /* 0x0000001fff007819 */ /* 0x000fe2000001140f */
[----:B------:R-:W-:Y:S01]  /*41e0*/  IMAD R10, R6, UR6, RZ ;  /* 0x00000006060a7c24 */ /* 0x000fe2000f8e02ff */
[----:B------:R-:W-:Y:S02]  /*41f0*/  BSSY B0, `(.L_x_7486) ;  /* 0x000004e000007945 */ /* 0x000fe40003800000 */
[----:B------:R-:W-:-:S03]  /*4200*/  LEA.HI R8, R0, R15, RZ, 0x7 ;  /* 0x0000000f00087211 */ /* 0x000fc600078f38ff */
[----:B------:R-:W2:Y:S01]  /*4210*/  @P2 LDC R7, c[0x0][0x854] ;  /* 0x00021500ff072b82 */ /* 0x000ea20000000800 */
[----:B------:R-:W-:Y:S02]  /*4220*/  LOP3.LUT R0, R8, 0x3fffff80, RZ, 0xc0, !PT ;  /* 0x3fffff8008007812 */ /* 0x000fe400078ec0ff */
[----:B------:R-:W-:-:S03]  /*4230*/  SHF.R.S32.HI R8, RZ, 0x7, R8 ;  /* 0x00000007ff087819 */ /* 0x000fc60000011408 */
[----:B-----5:R-:W-:Y:S02]  /*4240*/  IMAD.IADD R3, R15, 0x1, -R0 ;  /* 0x000000010f037824 */ /* 0x020fe400078e0a00 */
[----:B------:R-:W3:Y:S01]  /*4250*/  @P2 LDC R9, c[0x0][0x858] ;  /* 0x00021600ff092b82 */ /* 0x000ee20000000800 */
[----:B------:R-:W-:Y:S02]  /*4260*/  IMAD.MOV.U32 R0, RZ, RZ, R154 ;  /* 0x000000ffff007224 */ /* 0x000fe400078e009a */
[----:B------:R-:W-:-:S04]  /*4270*/  IMAD R8, R8, 0x600, R3 ;  /* 0x0000060008087824 */ /* 0x000fc800078e0203 */
[----:B------:R-:W-:Y:S02]  /*4280*/  IMAD.SHL.U32 R8, R8, 0x4, RZ ;  /* 0x0000000408087824 */ /* 0x000fe400078e00ff */
[----:B--2---:R-:W-:Y:S02]  /*4290*/  @P2 IMAD.HI.U32 R2, R154, R7, RZ ;  /* 0x000000079a022227 */ /* 0x004fe400078e00ff */
[----:B------:R-:W2:Y:S03]  /*42a0*/  LDC.64 R6, c[0x0][0x840] ;  /* 0x00021000ff067b82 */ /* 0x000ea60000000a00 */
[----:B---3--:R-:W-:Y:S01]  /*42b0*/  @P2 SHF.R.U32.HI R0, RZ, R9, R2 ;  /* 0x00000009ff002219 */ /* 0x008fe20000011602 */
[----:B------:R-:W-:-:S04]  /*42c0*/  IMAD R9, R19, UR6, RZ ;  /* 0x0000000613097c24 */ /* 0x000fc8000f8e02ff */
[----:B------:R-:W3:Y:S01]  /*42d0*/  LDC.64 R2, c[0x0][0x818] ;  /* 0x00020600ff027b82 */ /* 0x000ee20000000a00 */
[----:B------:R-:W-:Y:S01]  /*42e0*/  ISETP.NE.AND P2, PT, R15, RZ, PT ;  /* 0x000000ff0f00720c */ /* 0x000fe20003f45270 */
[----:B------:R-:W-:Y:S01]  /*42f0*/  ULDC.64 UR6, c[0x0][0x868] ;  /* 0x00021a0000067ab9 */ /* 0x000fe20000000a00 */
[--C-:B------:R-:W-:Y:S02]  /*4300*/  SHF.R.S32.HI R11, RZ, 0x1f, R0.reuse ;  /* 0x0000001fff0b7819 */ /* 0x100fe40000011400 */
[----:B------:R-:W-:Y:S02]  /*4310*/  SHF.R.S32.HI R12, RZ, 0x1f, R9 ;  /* 0x0000001fff0c7819 */ /* 0x000fe40000011409 */
[----:B------:R-:W-:Y:S02]  /*4320*/  IADD3 R13, P3, P4, R10, R9, R0 ;  /* 0x000000090a0d7210 */ /* 0x000fe40007c7e000 */
[----:B------:R-:W-:-:S04]  /*4330*/  SHF.R.S32.HI R10, RZ, 0x1f, R10 ;  /* 0x0000001fff0a7819 */ /* 0x000fc8000001140a */
[----:B------:R-:W-:Y:S01]  /*4340*/  IADD3.X R12, R10, R12, R11, P3, P4 ;  /* 0x0000000c0a0c7210 */ /* 0x000fe20001fe840b */
[----:B--2---:R-:W-:-:S03]  /*4350*/  IMAD R14, R11, R6, RZ ;  /* 0x000000060b0e7224 */ /* 0x004fc600078e02ff */
[C---:B------:R-:W-:Y:S01]  /*4360*/  SHF.L.U64.HI R12, R13.reuse, 0x2, R12 ;  /* 0x000000020d0c7819 */ /* 0x040fe2000001020c */
[----:B------:R-:W-:Y:S02]  /*4370*/  IMAD R15, R0, R7, R14 ;  /* 0x00000007000f7224 */ /* 0x000fe400078e020e */
[----:B------:R-:W-:Y:S02]  /*4380*/  IMAD.SHL.U32 R14, R13, 0x4, RZ ;  /* 0x000000040d0e7824 */ /* 0x000fe400078e00ff */
[----:B---3--:R-:W-:-:S04]  /*4390*/  IMAD R10, R11, R2, RZ ;  /* 0x000000020b0a7224 */ /* 0x008fc800078e02ff */
[----:B------:R-:W-:Y:S01]  /*43a0*/  IMAD R11, R0, R3, R10 ;  /* 0x00000003000b7224 */ /* 0x000fe200078e020a */
[----:B------:R-:W-:Y:S01]  /*43b0*/  SHF.R.S32.HI R10, RZ, 0x1f, R19 ;  /* 0x0000001fff0a7819 */ /* 0x000fe20000011413 */
[C---:B----4-:R-:W-:Y:S01]  /*43c0*/  @P0 IMAD R4, R19.reuse, 0x60, R4 ;  /* 0x0000006013040824 */ /* 0x050fe200078e0204 */
[----:B------:R-:W-:-:S03]  /*43d0*/  SEL R19, R19, RZ, !P0 ;  /* 0x000000ff13137207 */ /* 0x000fc60004000000 */
[----:B------:R-:W-:-:S05]  /*43e0*/  @P0 IMAD.HI R4, R4, 0x2aaaaaab, RZ ;  /* 0x2aaaaaab04040827 */ /* 0x000fca00078e02ff */
[----:B------:R-:W-:-:S04]  /*43f0*/  @P0 SHF.R.U32.HI R9, RZ, 0x1f, R4 ;  /* 0x0000001fff090819 */ /* 0x000fc80000011604 */
[----:B------:R-:W-:Y:S02]  /*4400*/  @P0 LEA.HI.SX32 R9, R4, R9, 0x1c ;  /* 0x0000000904090211 */ /* 0x000fe400078fe2ff */
[----:B------:R-:W-:-:S03]  /*4410*/  LEA R4, R8, UR4, 0x2 ;  /* 0x0000000408047c11 */ /* 0x000fc6000f8e10ff */
[----:B------:R-:W-:Y:S02]  /*4420*/  @P0 IMAD R8, R9, 0x4800, RZ ;  /* 0x0000480009080824 */ /* 0x000fe400078e02ff */
[----:B------:R2:W-:Y:S03]  /*4430*/  STS.128 [R4], R24 ;  /* 0x0000001804007388 */ /* 0x0005e60000000c00 */
[----:B------:R-:W-:Y:S02]  /*4440*/  @P0 SHF.R.S32.HI R9, RZ, 0x1f, R8 ;  /* 0x0000001fff090819 */ /* 0x000fe40000011408 */
[----:B------:R-:W-:Y:S01]  /*4450*/  @!P0 CS2R R8, SRZ ;  /* 0x0000000000088805 */ /* 0x000fe2000001ff00 */
[----:B------:R3:W-:Y:S04]  /*4460*/  STS.128 [R4+0x800], R28 ;  /* 0x0008001c04007388 */ /* 0x0007e80000000c00 */
[----:B------:R3:W-:Y:S01]  /*4470*/  STS.128 [R4+0x1000], R32 ;  /* 0x0010002004007388 */ /* 0x0007e20000000c00 */
[----:B------:R-:W-:-:S03]  /*4480*/  IADD3 R8, P3, R153, R8, RZ ;  /* 0x0000000899087210 */ /* 0x000fc60007f7e0ff */
[----:B------:R3:W-:Y:S01]  /*4490*/  STS.128 [R4+0x1800], R36 ;  /* 0x0018002404007388 */ /* 0x0007e20000000c00 */
[----:B------:R-:W-:Y:S01]  /*44a0*/  LEA.HI.X.SX32 R9, R153, R9, 0x1, P3 ;  /* 0x0000000999097211 */ /* 0x000fe200018f0eff */
[----:B--2---:R-:W2:Y:S02]  /*44b0*/  LDC.64 R24, c[0x0][0x828] ;  /* 0x00020a00ff187b82 */ /* 0x004ea40000000a00 */
[----:B------:R3:W-:Y:S01]  /*44c0*/  STS.128 [R4+0x2000], R40 ;  /* 0x0020002804007388 */ /* 0x0007e20000000c00 */
[----:B------:R-:W-:-:S03]  /*44d0*/  IMAD.WIDE.U32 R2, R0, R2, R8 ;  /* 0x0000000200027225 */ /* 0x000fc600078e0008 */
[----:B------:R3:W-:Y:S01]  /*44e0*/  STS.128 [R4+0x2800], R44 ;  /* 0x0028002c04007388 */ /* 0x0007e20000000c00 */
[----:B------:R-:W-:Y:S01]  /*44f0*/  IMAD.WIDE.U32 R6, R0, R6, R8 ;  /* 0x0000000600067225 */ /* 0x000fe200078e0008 */
[----:B------:R-:W-:Y:S02]  /*4500*/  SEL R9, R10, RZ, !P0 ;  /* 0x000000ff0a097207 */ /* 0x000fe40004000000 */
[----:B------:R3:W-:Y:S01]  /*4510*/  STS.128 [R4+0x3000], R48 ;  /* 0x0030003004007388 */ /* 0x0007e20000000c00 */
[----:B------:R-:W-:-:S03]  /*4520*/  IMAD.IADD R3, R3, 0x1, R11 ;  /* 0x0000000103037824 */ /* 0x000fc600078e020b */
[----:B------:R3:W-:Y:S01]  /*4530*/  STS.128 [R4+0x3800], R52 ;  /* 0x0038003404007388 */ /* 0x0007e20000000c00 */
[----:B-1----:R-:W-:Y:S02]  /*4540*/  IMAD R8, R9, R16, RZ ;  /* 0x0000001009087224 */ /* 0x002fe400078e02ff */
        /* <DEDUP_REMOVED lines=9> */
[C---:B------:R-:W-:Y:S01]  /*45e0*/  IMAD.WIDE.U32 R6, R19.reuse, R20, R6 ;  /* 0x0000001413067225 */ /* 0x040fe200078e0006 */
[----:B------:R-:W-:Y:S02]  /*45f0*/  LEA R22, P3, R2, R22, 0x2 ;  /* 0x0000001602167211 */ /* 0x000fe400078610ff */
[----:B------:R3:W-:Y:S01]  /*4600*/  STS.128 [R4+0x5800], R68 ;  /* 0x0058004404007388 */ /* 0x0007e20000000c00 */
[----:B------:R-:W-:Y:S01]  /*4610*/  IMAD.MOV R0, RZ, RZ, -R0 ;  /* 0x000000ffff007224 */ /* 0x000fe200078e0a00 */
[----:B--2---:R-:W-:Y:S01]  /*4620*/  LEA R24, P4, R6, R24, 0x2 ;  /* 0x0000001806187211 */ /* 0x004fe200078810ff */
[----:B------:R-:W-:Y:S02]  /*4630*/  IMAD R19, R19, R21, R10 ;  /* 0x0000001513137224 */ /* 0x000fe400078e020a */
[----:B------:R-:W-:Y:S02]  /*4640*/  IMAD R13, R5, R0, R154 ;  /* 0x00000000050d7224 */ /* 0x000fe400078e029a */
[----:B------:R-:W-:-:S02]  /*4650*/  IMAD.IADD R10, R3, 0x1, R11 ;  /* 0x00000001030a7824 */ /* 0x000fc400078e020b */
[----:B------:R-:W-:Y:S01]  /*4660*/  IMAD.IADD R5, R7, 0x1, R19 ;  /* 0x0000000107057824 */ /* 0x000fe200078e0213 */
[----:B---3--:R-:W-:Y:S06]  /*4670*/  @P2 BRA `(.L_x_7487) ;  /* 0x0000000000142947 */ /* 0x008fec0003800000 */
.L_x_7488:
[----:B------:R-:W2:Y:S04]  /*4680*/  LDG.E.STRONG.GPU R0, desc[UR38][R8.64] ;  /* 0x0000002608007981 */ /* 0x000ea8000c1ef900 */
[----:B--2---:R-:W-:Y:S01]  /*4690*/  CCTL.IVALL ;  /* 0x00000000ff00798f */ /* 0x004fe20002000000 */
[----:B------:R-:W-:Y:S05]  /*46a0*/  YIELD ;  /* 0x0000000000007946 */ /* 0x000fea0003800000 */
[----:B------:R-:W-:-:S13]  /*46b0*/  ISETP.NE.AND P0, PT, R0, R13, PT ;  /* 0x0000000d0000720c */ /* 0x000fda0003f05270 */
[----:B------:R-:W-:Y:S05]  /*46c0*/  @P0 BRA `(.L_x_7488) ;  /* 0xfffffffc00ec0947 */ /* 0x000fea000383ffff */
.L_x_7487:
[----:B------:R-:W-:Y:S05]  /*46d0*/  BSYNC B0 ;  /* 0x0000000000007941 */ /* 0x000fea0003800000 */
.L_x_7486:
[----:B------:R-:W-:Y:S01]  /*46e0*/  UMOV UR5, 0xffffffff ;  /* 0xffffffff00057882 */ /* 0x000fe20000000000 */
[----:B------:R-:W-:Y:S02]  /*46f0*/  LEA.HI.X R10, R2, R23, R10, 0x2, P3 ;  /* 0x00000017020a7211 */ /* 0x000fe400018f140a */
[----:B------:R-:W-:Y:S01]  /*4700*/  LEA.HI.X R5, R6, R25, R5, 0x2, P4 ;  /* 0x0000001906057211 */ /* 0x000fe200020f1405 */
[----:B------:R-:W-:Y:S06]  /*4710*/  BRA.DIV UR5, `(.L_x_7489) ;  /* 0x0000005605e47947 */ /* 0x000fec000b800000 */
[----:B------:R-:W-:Y:S01]  /*4720*/  NOP ;  /* 0x0000000000007918 */ /* 0x000fe20000000000 */
.L_x_7601:
        /* <DEDUP_REMOVED lines=16> */
.L_x_7492:
[----:B------:R-:W-:Y:S01]  /*4830*/  @P0 ELECT P2, URZ, PT ;  /* 0x00000000003f082f */ /* 0x000fe20003840000 */
[----:B------:R1:W-:-:S12]  /*4840*/  UBLKRED.G.S.ADD.F32.RN [UR6], [UR4], UR5, desc[UR8] ;  /* 0x00000806040073bb */ /* 0x0003d800080a1405 */
[----:B------:R-:W-:Y:S02]  /*4850*/  @P2 PLOP3.LUT P0, PT, P2, PT, PT, 0x8, 0x0 ;  /* 0x000000000000281c */ /* 0x000fe4000170e170 */
[----:B------:R-:W-:-:S11]  /*4860*/  PLOP3.LUT P2, PT, PT, PT, PT, 0x8, 0x0 ;  /* 0x000000000000781c */ /* 0x000fd60003f4e170 */
[----:B-1----:R-:W-:Y:S05]  /*4870*/  @P0 BRA.U.ANY `(.L_x_7492) ;  /* 0xfffffffd00ec0947 */ /* 0x002fea000393ffff */
[----:B------:R0:W-:Y:S01]  /*4880*/  UTMACMDFLUSH ;  /* 0x00000000000079b7 */ /* 0x0001e20000000000 */
[----:B------:R-:W-:-:S04]  /*4890*/  DEPBAR.LE SB0, 0x0 ;  /* 0x000080000000791a */ /* 0x000fc80000000000 */
.L_x_7491:
[----:B------:R-:W-:Y:S05]  /*48a0*/  BSYNC B0 ;  /* 0x0000000000007941 */ /* 0x000fea0003800000 */
.L_x_7490:
        /* <DEDUP_REMOVED lines=14> */
.L_x_7494:
[----:B------:R-:W-:Y:S05]  /*4990*/  BSYNC B0 ;  /* 0x0000000000007941 */ /* 0x000fea0003800000 */
.L_x_7493:
        /* <DEDUP_REMOVED lines=18> */
.L_x_7497:
[----:B------:R-:W2:Y:S04]  /*4ac0*/  LDG.E.STRONG.GPU R0, desc[UR38][R2.64] ;  /* 0x0000002602007981 */ /* 0x000ea8000c1ef900 */
[----:B--2---:R-:W-:Y:S01]  /*4ad0*/  CCTL.IVALL ;  /* 0x00000000ff00798f */ /* 0x004fe20002000000 */
[----:B------:R-:W-:Y:S05]  /*4ae0*/  YIELD ;  /* 0x0000000000007946 */ /* 0x000fea0003800000 */
[----:B------:R-:W-:-:S13]  /*4af0*/  ISETP.NE.AND P0, PT, R0, R13, PT ;  /* 0x0000000d0000720c */ /* 0x000fda0003f05270 */
[----:B------:R-:W-:Y:S05]  /*4b00*/  @P0 BRA `(.L_x_7497) ;  /* 0xfffffffc00ec0947 */ /* 0x000fea000383ffff */
.L_x_7496:
[----:B------:R-:W-:Y:S05]  /*4b10*/  BSYNC B0 ;  /* 0x0000000000007941 */ /* 0x000fea0003800000 */
.L_x_7495:
[----:B------:R-:W-:-:S03]  /*4b20*/  UMOV UR5, 0xffffffff ;  /* 0xffffffff00057882 */ /* 0x000fc60000000000 */
[----:B------:R-:W-:Y:S05]  /*4b30*/  BRA.DIV UR5, `(.L_x_7498) ;  /* 0x0000005205f87947 */ /* 0x000fea000b800000 */
[----:B------:R-:W-:Y:S01]  /*4b40*/  NOP ;  /* 0x0000000000007918 */ /* 0x000fe20000000000 */
.L_x_7604:
        /* <DEDUP_REMOVED lines=16> */
.L_x_7501:
[----:B------:R-:W-:Y:S01]  /*4c50*/  @P0 ELECT P2, URZ, PT ;  /* 0x00000000003f082f */ /* 0x000fe20003840000 */
[----:B------:R2:W-:-:S12]  /*4c60*/  UBLKRED.G.S.ADD.F32.RN [UR6], [UR4], UR5, desc[UR8] ;  /* 0x00000806040073bb */ /* 0x0005d800080a1405 */
[----:B------:R-:W-:Y:S02]  /*4c70*/  @P2 PLOP3.LUT P0, PT, P2, PT, PT, 0x8, 0x0 ;  /* 0x000000000000281c */ /* 0x000fe4000170e170 */
[----:B------:R-:W-:-:S11]  /*4c80*/  PLOP3.LUT P2, PT, PT, PT, PT, 0x8, 0x0 ;  /* 0x000000000000781c */ /* 0x000fd60003f4e170 */
[----:B--2---:R-:W-:Y:S05]  /*4c90*/  @P0 BRA.U.ANY `(.L_x_7501) ;  /* 0xfffffffd00ec0947 */ /* 0x004fea000393ffff */
[----:B------:R0:W-:Y:S01]  /*4ca0*/  UTMACMDFLUSH ;  /* 0x00000000000079b7 */ /* 0x0001e20000000000 */
[----:B------:R-:W-:-:S04]  /*4cb0*/  DEPBAR.LE SB0, 0x0 ;  /* 0x000080000000791a */ /* 0x000fc80000000000 */
.L_x_7500:
[----:B------:R-:W-:Y:S05]  /*4cc0*/  BSYNC B0 ;  /* 0x0000000000007941 */ /* 0x000fea0003800000 */
.L_x_7499:
        /* <DEDUP_REMOVED lines=14> */
.L_x_7455:
        /* <DEDUP_REMOVED lines=29> */
.L_x_7503:
[----:B------:R-:W-:Y:S01]  /*4f80*/  ULDC UR9, c[0x0][0x8cc] ;  /* 0x0002330000097ab9 */ /* 0x000fe20000000800 */
[----:B------:R-:W-:Y:S01]  /*4f90*/  UMOV UR7, UR8 ;  /* 0x0000000800077c82 */ /* 0x000fe20008000000 */
[----:B------:R-:W-:-:S11]  /*4fa0*/  UISETP.NE.AND UP0, UPT, UR9, 0x1, UPT ;  /* 0x000000010900788c */ /* 0x000fd6000bf05270 */
[----:B------:R-:W-:Y:S02]  /*4fb0*/  @UP0 ULDC.64 UR10, c[0x0][0x8d0] ;  /* 0x00023400000a0ab9 */ /* 0x000fe40000000a00 */
[----:B------:R-:W-:-:S04]  /*4fc0*/  UIMAD.WIDE.U32 UR4, UR8, UR10, URZ ;  /* 0x0000000a080472a5 */ /* 0x000fc8000f8e003f */
[----:B------:R-:W-:-:S04]  /*4fd0*/  @UP0 USHF.R.U32.HI UR7, URZ, UR11, UR5 ;  /* 0x0000000b3f070299 */ /* 0x000fc80008011605 */
[----:B------:R-:W-:-:S12]  /*4fe0*/  UIMAD UR4, UR7, UR9, URZ ;  /* 0x00000009070472a4 */ /* 0x000fd8000f8e023f */
.L_x_7504:
        /* <DEDUP_REMOVED lines=23> */
.L_x_7505:
        /* <DEDUP_REMOVED lines=13> */
.L_x_7507:
[----:B------:R-:W-:-:S05]  /*5230*/  ULDC UR4, c[0x0][0x8f4] ;  /* 0x00023d0000047ab9 */ /* 0x000fca0000000800 */
.L_x_7506:
        /* <DEDUP_REMOVED lines=48> */
.L_x_7508:
        /* <DEDUP_REMOVED lines=13> */
.L_x_7509:
        /* <DEDUP_REMOVED lines=12> */
.L_x_7510:
        /* <DEDUP_REMOVED lines=68> */
.L_x_7514:
[----:B------:R-:W2:Y:S04]  /*5b10*/  LDG.E.STRONG.GPU R4, desc[UR38][R2.64] ;  /* 0x0000002602047981 */ /* 0x000ea8000c1ef900 */
[----:B--2---:R-:W-:Y:S01]  /*5b20*/  CCTL.IVALL ;  /* 0x00000000ff00798f */ /* 0x004fe20002000000 */
[----:B------:R-:W-:Y:S05]  /*5b30*/  YIELD ;  /* 0x0000000000007946 */ /* 0x000fea0003800000 */
[----:B------:R-:W-:-:S13]  /*5b40*/  ISETP.NE.AND P1, PT, R4, R5, PT ;  /* 0x000000050400720c */ /* 0x000fda0003f25270 */
[----:B------:R-:W-:Y:S05]  /*5b50*/  @P1 BRA `(.L_x_7514) ;  /* 0xfffffffc00ec1947 */ /* 0x000fea000383ffff */
.L_x_7513:
[----:B------:R-:W-:Y:S05]  /*5b60*/  BSYNC B0 ;  /* 0x0000000000007941 */ /* 0x000fea0003800000 */
.L_x_7512:
[----:B------:R-:W-:-:S03]  /*5b70*/  UMOV UR6, 0xffffffff ;  /* 0xffffffff00067882 */ /* 0x000fc60000000000 */
[----:B------:R-:W-:Y:S05]  /*5b80*/  BRA.DIV UR6, `(.L_x_7515) ;  /* 0x0000004606007947 */ /* 0x000fea000b800000 */
[----:B------:R-:W-:Y:S01]  /*5b90*/  NOP ;  /* 0x0000000000007918 */ /* 0x000fe20000000000 */
.L_x_7607:
        /* <DEDUP_REMOVED lines=22> */
.L_x_7517:
[----:B------:R-:W-:Y:S05]  /*5d00*/  BSYNC B0 ;  /* 0x0000000000007941 */ /* 0x000fea0003800000 */
.L_x_7516:
        /* <DEDUP_REMOVED lines=19> */
.L_x_7519:
[----:B------:R-:W-:Y:S05]  /*5e40*/  BSYNC B0 ;  /* 0x0000000000007941 */ /* 0x000fea0003800000 */
.L_x_7518:
        /* <DEDUP_REMOVED lines=20> */
.L_x_7521:
[----:B------:R-:W-:Y:S05]  /*5f90*/  BSYNC B0 ;  /* 0x0000000000007941 */ /* 0x000fea0003800000 */
.L_x_7520:
[----:B------:R-:W-:Y:S06]  /*5fa0*/  BAR.ARV 0xa, 0xa0 ;  /* 0x0282800000007b1d */ /* 0x000fec0000002000 */
[----:B------:R-:W-:Y:S04]  /*5fb0*/  BSSY B0, `(.L_x_7522) ;  /* 0x0000003000007945 */ /* 0x000fe80003800000 */
[----:B------:R-:W-:Y:S05]  /*5fc0*/  @!P0 BRA `(.L_x_7523) ;  /* 0x0000000000048947 */ /* 0x000fea0003800000 */
[----:B------:R-:W-:-:S04]  /*5fd0*/  DEPBAR.LE SB0, 0x1 ;  /* 0x000080400000791a */ /* 0x000fc80000000000 */
.L_x_7523:
[----:B------:R-:W-:Y:S05]  /*5fe0*/  BSYNC B0 ;  /* 0x0000000000007941 */ /* 0x000fea0003800000 */
.L_x_7522:
[----:B------:R-:W-:Y:S06]  /*5ff0*/  BAR.ARV 0xb, 0xa0 ;  /* 0x02c2800000007b1d */ /* 0x000fec0000002000 */
[----:B------:R-:W-:Y:S04]  /*6000*/  BSSY B0, `(.L_x_7524) ;  /* 0x0000003000007945 */ /* 0x000fe80003800000 */
[----:B------:R-:W-:Y:S05]  /*6010*/  @!P0 BRA `(.L_x_7525) ;  /* 0x0000000000048947 */ /* 0x000fea0003800000 */
[----:B------:R-:W-:-:S04]  /*6020*/  DEPBAR.LE SB0, 0x0 ;  /* 0x000080000000791a */ /* 0x000fc80000000000 */
.L_x_7525:
[----:B------:R-:W-:Y:S05]  /*6030*/  BSYNC B0 ;  /* 0x0000000000007941 */ /* 0x000fea0003800000 */
.L_x_7524:
        /* <DEDUP_REMOVED lines=19> */
.L_x_7527:
[----:B------:R-:W-:Y:S05]  /*6170*/  BSYNC B0 ;  /* 0x0000000000007941 */ /* 0x000fea0003800000 */
.L_x_7526:
[----:B------:R-:W-:Y:S01]  /*6180*/  UIADD3 UR13, UR12, 0x1, URZ ;  /* 0x000000010c0d7890 */ /* 0x000fe2000fffe03f */
[----:B------:R-:W-:Y:S11]  /*6190*/  BRA `(.L_x_7528) ;  /* 0x0000000000047947 */ /* 0x000ff60003800000 */
.L_x_7511:
[----:B------:R-:W-:-:S05]  /*61a0*/  UMOV UR13, UR12 ;  /* 0x0000000c000d7c82 */ /* 0x000fca0008000000 */
.L_x_7528:
        /* <DEDUP_REMOVED lines=16> */
.L_x_7561:
        /* <DEDUP_REMOVED lines=18> */
.L_x_7531:
[----:B------:R-:W2:Y:S04]  /*63d0*/  LDG.E.STRONG.GPU R4, desc[UR38][R2.64] ;  /* 0x0000002602047981 */ /* 0x000ea8000c1ef900 */
[----:B--2---:R-:W-:Y:S01]  /*63e0*/  CCTL.IVALL ;  /* 0x00000000ff00798f */ /* 0x004fe20002000000 */
[----:B------:R-:W-:Y:S05]  /*63f0*/  YIELD ;  /* 0x0000000000007946 */ /* 0x000fea0003800000 */
[----:B------:R-:W-:-:S13]  /*6400*/  ISETP.NE.AND P1, PT, R4, R5, PT ;  /* 0x000000050400720c */ /* 0x000fda0003f25270 */
[----:B------:R-:W-:Y:S05]  /*6410*/  @P1 BRA `(.L_x_7531) ;  /* 0xfffffffc00ec1947 */ /* 0x000fea000383ffff */
.L_x_7530:
[----:B------:R-:W-:Y:S05]  /*6420*/  BSYNC B0 ;  /* 0x0000000000007941 */ /* 0x000fea0003800000 */
.L_x_7529:
[----:B------:R-:W-:-:S03]  /*6430*/  UMOV UR24, 0xffffffff ;  /* 0xffffffff00187882 */ /* 0x000fc60000000000 */
[----:B------:R-:W-:Y:S05]  /*6440*/  BRA.DIV UR24, `(.L_x_7532) ;  /* 0x0000003a18ec7947 */ /* 0x000fea000b800000 */
[----:B------:R-:W-:Y:S01]  /*6450*/  NOP ;  /* 0x0000000000007918 */ /* 0x000fe20000000000 */
.L_x_7610:
        /* <DEDUP_REMOVED lines=19> */
.L_x_7534:
[----:B------:R-:W-:Y:S05]  /*6590*/  BSYNC B0 ;  /* 0x0000000000007941 */ /* 0x000fea0003800000 */
.L_x_7533:
        /* <DEDUP_REMOVED lines=14> */
.L_x_7536:
[----:B------:R-:W-:Y:S05]  /*6680*/  BSYNC B0 ;  /* 0x0000000000007941 */ /* 0x000fea0003800000 */
.L_x_7535:
        /* <DEDUP_REMOVED lines=15> */
.L_x_7538:
[----:B------:R-:W-:Y:S05]  /*6780*/  BSYNC B0 ;  /* 0x0000000000007941 */ /* 0x000fea0003800000 */
.L_x_7537:
[----:B------:R-:W-:Y:S06]  /*6790*/  BAR.ARV 0xa, 0xa0 ;  /* 0x0282800000007b1d */ /* 0x000fec0000002000 */
[----:B------:R-:W-:Y:S04]  /*67a0*/  BSSY B0, `(.L_x_7539) ;  /* 0x0000003000007945 */ /* 0x000fe80003800000 */
[----:B------:R-:W-:Y:S05]  /*67b0*/  @!P0 BRA `(.L_x_7540) ;  /* 0x0000000000048947 */ /* 0x000fea0003800000 */
[----:B------:R-:W-:-:S04]  /*67c0*/  DEPBAR.LE SB0, 0x1 ;  /* 0x000080400000791a */ /* 0x000fc80000000000 */
.L_x_7540:
[----:B------:R-:W-:Y:S05]  /*67d0*/  BSYNC B0 ;  /* 0x0000000000007941 */ /* 0x000fea0003800000 */
.L_x_7539:
[----:B------:R-:W-:Y:S06]  /*67e0*/  BAR.ARV 0xb, 0xa0 ;  /* 0x02c2800000007b1d */ /* 0x000fec0000002000 */
[----:B------:R-:W-:Y:S04]  /*67f0*/  BSSY B0, `(.L_x_7541) ;  /* 0x0000003000007945 */ /* 0x000fe80003800000 */
[----:B------:R-:W-:Y:S05]  /*6800*/  @!P0 BRA `(.L_x_7542) ;  /* 0x0000000000048947 */ /* 0x000fea0003800000 */
[----:B------:R-:W-:-:S04]  /*6810*/  DEPBAR.LE SB0, 0x0 ;  /* 0x000080000000791a */ /* 0x000fc80000000000 */
.L_x_7542:
[----:B------:R-:W-:Y:S05]  /*6820*/  BSYNC B0 ;  /* 0x0000000000007941 */ /* 0x000fea0003800000 */
.L_x_7541:
        /* <DEDUP_REMOVED lines=19> */
.L_x_7544:
[----:B------:R-:W-:Y:S05]  /*6960*/  BSYNC B0 ;  /* 0x0000000000007941 */ /* 0x000fea0003800000 */
.L_x_7543:
        /* <DEDUP_REMOVED lines=16> */
.L_x_7547:
[----:B------:R-:W2:Y:S04]  /*6a70*/  LDG.E.STRONG.GPU R4, desc[UR38][R2.64] ;  /* 0x0000002602047981 */ /* 0x000ea8000c1ef900 */
[----:B--2---:R-:W-:Y:S01]  /*6a80*/  CCTL.IVALL ;  /* 0x00000000ff00798f */ /* 0x004fe20002000000 */
[----:B------:R-:W-:Y:S05]  /*6a90*/  YIELD ;  /* 0x0000000000007946 */ /* 0x000fea0003800000 */
[----:B------:R-:W-:-:S13]  /*6aa0*/  ISETP.NE.AND P1, PT, R4, R5, PT ;  /* 0x000000050400720c */ /* 0x000fda0003f25270 */
[----:B------:R-:W-:Y:S05]  /*6ab0*/  @P1 BRA `(.L_x_7547) ;  /* 0xfffffffc00ec1947 */ /* 0x000fea000383ffff */
.L_x_7546:
[----:B------:R-:W-:Y:S05]  /*6ac0*/  BSYNC B0 ;  /* 0x0000000000007941 */ /* 0x000fea0003800000 */
.L_x_7545:
[----:B------:R-:W-:-:S03]  /*6ad0*/  UMOV UR22, 0xffffffff ;  /* 0xffffffff00167882 */ /* 0x000fc60000000000 */
[----:B------:R-:W-:Y:S05]  /*6ae0*/  BRA.DIV UR22, `(.L_x_7548) ;  /* 0x0000003616607947 */ /* 0x000fea000b800000 */
[----:B------:R-:W-:Y:S01]  /*6af0*/  NOP ;  /* 0x0000000000007918 */ /* 0x000fe20000000000 */
.L_x_7613:
        /* <DEDUP_REMOVED lines=15> */
.L_x_7550:
[----:B------:R-:W-:Y:S05]  /*6bf0*/  BSYNC B0 ;  /* 0x0000000000007941 */ /* 0x000fea0003800000 */
.L_x_7549:
        /* <DEDUP_REMOVED lines=14> */
.L_x_7552:
[----:B------:R-:W-:Y:S05]  /*6ce0*/  BSYNC B0 ;  /* 0x0000000000007941 */ /* 0x000fea0003800000 */
.L_x_7551:
        /* <DEDUP_REMOVED lines=15> */
.L_x_7554:
[----:B------:R-:W-:Y:S05]  /*6de0*/  BSYNC B0 ;  /* 0x0000000000007941 */ /* 0x000fea0003800000 */
.L_x_7553:
[----:B------:R-:W-:Y:S06]  /*6df0*/  BAR.ARV 0xa, 0xa0 ;  /* 0x0282800000007b1d */ /* 0x000fec0000002000 */
[----:B------:R-:W-:Y:S04]  /*6e00*/  BSSY B0, `(.L_x_7555) ;  /* 0x0000003000007945 */ /* 0x000fe80003800000 */
[----:B------:R-:W-:Y:S05]  /*6e10*/  @!P0 BRA `(.L_x_7556) ;  /* 0x0000000000048947 */ /* 0x000fea0003800000 */
[----:B------:R-:W-:-:S04]  /*6e20*/  DEPBAR.LE SB0, 0x1 ;  /* 0x000080400000791a */ /* 0x000fc80000000000 */
.L_x_7556:
[----:B------:R-:W-:Y:S05]  /*6e30*/  BSYNC B0 ;  /* 0x0000000000007941 */ /* 0x000fea0003800000 */
.L_x_7555:
[----:B------:R-:W-:Y:S06]  /*6e40*/  BAR.ARV 0xb, 0xa0 ;  /* 0x02c2800000007b1d */ /* 0x000fec0000002000 */
[----:B------:R-:W-:Y:S04]  /*6e50*/  BSSY B0, `(.L_x_7557) ;  /* 0x0000003000007945 */ /* 0x000fe80003800000 */
[----:B------:R-:W-:Y:S05]  /*6e60*/  @!P0 BRA `(.L_x_7558) ;  /* 0x0000000000048947 */ /* 0x000fea0003800000 */
[----:B------:R-:W-:-:S04]  /*6e70*/  DEPBAR.LE SB0, 0x0 ;  /* 0x000080000000791a */ /* 0x000fc80000000000 */
.L_x_7558:
[----:B------:R-:W-:Y:S05]  /*6e80*/  BSYNC B0 ;  /* 0x0000000000007941 */ /* 0x000fea0003800000 */
.L_x_7557:
        /* <DEDUP_REMOVED lines=19> */
.L_x_7560:
[----:B------:R-:W-:Y:S05]  /*6fc0*/  BSYNC B0 ;  /* 0x0000000000007941 */ /* 0x000fea0003800000 */
.L_x_7559:
[----:B------:R-:W-:Y:S02]  /*6fd0*/  UIADD3 UR13, UR13, 0x2, URZ ;  /* 0x000000020d0d7890 */ /* 0x000fe4000fffe03f */
[----:B------:R-:W-:Y:S02]  /*6fe0*/  UIADD3 UR6, UR6, 0x6000, URZ ;  /* 0x0000600006067890 */ /* 0x000fe4000fffe03f */
[----:B------:R-:W-:-:S06]  /*6ff0*/  UISETP.GE.AND UP0, UPT, UR13, UR7, UPT ;  /* 0x000000070d00728c */ /* 0x000fcc000bf06270 */
[----:B------:R-:W-:-:S13]  /*7000*/  PLOP3.LUT P1, PT, PT, PT, UP0, 0x80, 0x0 ;  /* 0x000000000000781c */ /* 0x000fda0003f2f008 */
[----:B------:R-:W-:Y:S05]  /*7010*/  @!P1 BRA `(.L_x_7561) ;  /* 0xfffffff000a49947 */ /* 0x000fea000383ffff */
[----:B------:R-:W-:Y:S05]  /*7020*/  BRA `(.L_x_7462) ;  /* 0x0000002c00407947 */ /* 0x000fea0003800000 */
.L_x_7502:
        /* <DEDUP_REMOVED lines=21> */
.L_x_7562:
[----:B------:R-:W1:Y:S01]  /*7180*/  LDC R3, c[0x0][0x8cc] ;  /* 0x00023300ff037b82 */ /* 0x000e620000000800 */
[----:B------:R-:W-:Y:S01]  /*7190*/  IMAD.MOV.U32 R0, RZ, RZ, R5 ;  /* 0x000000ffff007224 */ /* 0x000fe200078e0005 */
[----:B-1----:R-:W-:-:S13]  /*71a0*/  ISETP.NE.AND P0, PT, R3, 0x1, PT ;  /* 0x000000010300780c */ /* 0x002fda0003f05270 */
[----:B------:R-:W1:Y:S02]  /*71b0*/  @P0 LDC.64 R6, c[0x0][0x8d0] ;  /* 0x00023400ff060b82 */ /* 0x000e640000000a00 */
[----:B-1----:R-:W-:-:S05]  /*71c0*/  @P0 IMAD.HI.U32 R4, R5, R6, RZ ;  /* 0x0000000605040227 */ /* 0x002fca00078e00ff */
[----:B------:R-:W-:-:S05]  /*71d0*/  @P0 SHF.R.U32.HI R0, RZ, R7, R4 ;  /* 0x00000007ff000219 */ /* 0x000fca0000011604 */
[----:B------:R-:W-:-:S07]  /*71e0*/  IMAD R3, R0, R3, RZ ;  /* 0x0000000300037224 */ /* 0x000fce00078e02ff */
.L_x_7563:
        /* <DEDUP_REMOVED lines=23> */
.L_x_7564:
        /* <DEDUP_REMOVED lines=10> */
.L_x_7566:
[----:B------:R-:W2:Y:S02]  /*7400*/  LDC R4, c[0x0][0x8f4] ;  /* 0x00023d00ff047b82 */ /* 0x000ea40000000800 */
.L_x_7565:
        /* <DEDUP_REMOVED lines=52> */
.L_x_7568:
        /* <DEDUP_REMOVED lines=11> */
.L_x_7569:
[----:B------:R-:W-:Y:S05]  /*7800*/  @!P0 BRA `(.L_x_7570) ;  /* 0x00000000000c8947 */ /* 0x000fea0003800000 */
[----:B------:R-:W2:Y:S04]  /*7810*/  LDG.E R5, desc[UR38][R2.64] ;  /* 0x0000002602057981 */ /* 0x000ea8000c1e1900 */
[----:B------:R-:W2:Y:S02]  /*7820*/  LDG.E R4, desc[UR38][R2.64+0x4] ;  /* 0x0000042602047981 */ /* 0x000ea4000c1e1900 */
[----:B--2---:R-:W-:-:S07]  /*7830*/  IMAD.IADD R4, R4, 0x1, -R5 ;  /* 0x0000000104047824 */ /* 0x004fce00078e0a05 */
.L_x_7570:
        /* <DEDUP_REMOVED lines=73> */
.L_x_7614:
        /* <DEDUP_REMOVED lines=9> */
.L_x_7573:
        /* <DEDUP_REMOVED lines=112> */
.L_x_7584:
[----:B-1----:R-:W-:-:S05]  /*8460*/  IMAD.MOV.U32 R6, RZ, RZ, 0x1 ;  /* 0x00000001ff067424 */ /* 0x002fca00078e00ff */
[----:B------:R-:W-:-:S04]  /*8470*/  SHF.L.U32 R6, R6, 0x1f, RZ ;  /* 0x0000001f06067819 */ /* 0x000fc800000006ff */
[----:B------:R-:W1:Y:S02]  /*8480*/  SYNCS.PHASECHK.TRANS64.TRYWAIT P1, [R0+URZ+0x36438], R6 ;  /* 0x03643806000075a7 */ /* 0x000e64000802017f */
[----:B-1----:R-:W-:Y:S05]  /*8490*/  @!P1 BRA `(.L_x_7576) ;  /* 0x0000001c00249947 */ /* 0x002fea0003800000 */
.L_x_7615:
[----:B------:R-:W-:Y:S05]  /*84a0*/  @P0 BRA `(.L_x_7577) ;  /* 0x0000000000140947 */ /* 0x000fea0003800000 */
[----:B------:R-:W-:Y:S01]  /*84b0*/  ISETP.NE.AND P1, PT, R18, RZ, PT ;  /* 0x000000ff1200720c */ /* 0x000fe20003f25270 */
[----:B------:R-:W-:-:S04]  /*84c0*/  IMAD.MOV.U32 R3, RZ, RZ, 0x6100 ;  /* 0x00006100ff037424 */ /* 0x000fc800078e00ff */
[----:B------:R2:W-:Y:S08]  /*84d0*/  SYNCS.ARRIVE.TRANS64 RZ, [R0+URZ+0x36430], R3 ;  /* 0x0364300300ff79a7 */ /* 0x0005f0000800003f */
[----:B------:R-:W-:Y:S05]  /*84e0*/  @!P1 BRA `(.L_x_7577) ;  /* 0x0000000000049947 */ /* 0x000fea0003800000 */
[----:B------:R-:W-:Y:S01]  /*84f0*/  BPT.TRAP 0x1 ;  /* 0x000000040000795c */ /* 0x000fe20000300000 */
.L_x_7577:
        /* <DEDUP_REMOVED lines=48> */
.L_x_7616:
[----:B------:R-:W-:Y:S05]  /*8800*/  @P0 BRA `(.L_x_7579) ;  /* 0x0000000000140947 */ /* 0x000fea0003800000 */
[----:B------:R-:W-:Y:S01]  /*8810*/  ISETP.NE.AND P1, PT, R18, RZ, PT ;  /* 0x000000ff1200720c */ /* 0x000fe20003f25270 */
[----:B--2---:R-:W-:-:S04]  /*8820*/  IMAD.MOV.U32 R3, RZ, RZ, 0x6100 ;  /* 0x00006100ff037424 */ /* 0x004fc800078e00ff */
[----:B------:R3:W-:Y:S08]  /*8830*/  SYNCS.ARRIVE.TRANS64 RZ, [R0+URZ+0x36418], R3 ;  /* 0x0364180300ff79a7 */ /* 0x0007f0000800003f */
[----:B------:R-:W-:Y:S05]  /*8840*/  @!P1 BRA `(.L_x_7579) ;  /* 0x0000000000049947 */ /* 0x000fea0003800000 */
[----:B------:R-:W-:Y:S01]  /*8850*/  BPT.TRAP 0x1 ;  /* 0x000000040000795c */ /* 0x000fe20000300000 */
.L_x_7579:
        /* <DEDUP_REMOVED lines=47> */
.L_x_7617:
        /* <DEDUP_REMOVED lines=8> */
.L_x_7581:
        /* <DEDUP_REMOVED lines=37> */
.L_x_7619:
[----:B------:R-:W-:Y:S05]  /*8e20*/  @P0 BRA `(.L_x_7583) ;  /* 0x0000000000140947 */ /* 0x000fea0003800000 */
[----:B------:R-:W-:Y:S01]  /*8e30*/  ISETP.NE.AND P1, PT, R18, RZ, PT ;  /* 0x000000ff1200720c */ /* 0x000fe20003f25270 */
[----:B--2---:R-:W-:-:S04]  /*8e40*/  IMAD.MOV.U32 R5, RZ, RZ, 0x6100 ;  /* 0x00006100ff057424 */ /* 0x004fc800078e00ff */
[----:B------:R3:W-:Y:S08]  /*8e50*/  SYNCS.ARRIVE.TRANS64 RZ, [R0+URZ+0x36410], R5 ;  /* 0x0364100500ff79a7 */ /* 0x0007f0000800003f */
[----:B------:R-:W-:Y:S05]  /*8e60*/  @!P1 BRA `(.L_x_7583) ;  /* 0x0000000000049947 */ /* 0x000fea0003800000 */
[----:B------:R-:W-:Y:S01]  /*8e70*/  BPT.TRAP 0x1 ;  /* 0x000000040000795c */ /* 0x000fe20000300000 */
.L_x_7583:
        /* <DEDUP_REMOVED lines=44> */
.L_x_7575:
[----:B------:R-:W-:Y:S01]  /*9140*/  ISETP.NE.AND P1, PT, R20, RZ, PT ;  /* 0x000000ff1400720c */ /* 0x000fe20003f25270 */
[----:B------:R-:W-:Y:S02]  /*9150*/  IMAD.MOV.U32 R16, RZ, RZ, 0x1 ;  /* 0x00000001ff107424 */ /* 0x000fe400078e00ff */
[----:B------:R-:W-:-:S10]  /*9160*/  IMAD.MOV.U32 R5, RZ, RZ, R14 ;  /* 0x000000ffff057224 */ /* 0x000fd400078e000e */
[----:B------:R-:W-:Y:S05]  /*9170*/  @!P1 BRA `(.L_x_7574) ;  /* 0x00000004008c9947 */ /* 0x000fea0003800000 */
[----:B------:R-:W2:Y:S02]  /*9180*/  SYNCS.PHASECHK.TRANS64.TRYWAIT P1, [R0+URZ+0x36438], R6 ;  /* 0x03643806000075a7 */ /* 0x000ea4000802017f */
[----:B--2---:R-:W-:Y:S05]  /*9190*/  @!P1 BRA `(.L_x_7585) ;  /* 0x0000001000449947 */ /* 0x004fea0003800000 */
.L_x_7620:
[----:B------:R-:W-:Y:S05]  /*91a0*/  @P0 BRA `(.L_x_7586) ;  /* 0x0000000000140947 */ /* 0x000fea0003800000 */
[----:B------:R-:W-:Y:S01]  /*91b0*/  ISETP.NE.AND P1, PT, R18, RZ, PT ;  /* 0x000000ff1200720c */ /* 0x000fe20003f25270 */
[----:B------:R-:W-:-:S04]  /*91c0*/  IMAD.MOV.U32 R5, RZ, RZ, 0x6100 ;  /* 0x00006100ff057424 */ /* 0x000fc800078e00ff */
[----:B------:R3:W-:Y:S08]  /*91d0*/  SYNCS.ARRIVE.TRANS64 RZ, [R0+URZ+0x36430], R5 ;  /* 0x0364300500ff79a7 */ /* 0x0007f0000800003f */
[----:B------:R-:W-:Y:S05]  /*91e0*/  @!P1 BRA `(.L_x_7586) ;  /* 0x0000000000049947 */ /* 0x000fea0003800000 */
[----:B------:R-:W-:Y:S01]  /*91f0*/  BPT.TRAP 0x1 ;  /* 0x000000040000795c */ /* 0x000fe20000300000 */
.L_x_7586:
        /* <DEDUP_REMOVED lines=42> */
.L_x_7621:
[----:B------:R-:W-:Y:S01]  /*94a0*/  IMAD.MOV.U32 R16, RZ, RZ, RZ ;  /* 0x000000ffff107224 */ /* 0x000fe200078e00ff */
[----:B------:R-:W-:Y:S06]  /*94b0*/  @P0 BRA `(.L_x_7588) ;  /* 0x0000000000140947 */ /* 0x000fec0003800000 */
[----:B------:R-:W-:Y:S01]  /*94c0*/  ISETP.NE.AND P1, PT, R18, RZ, PT ;  /* 0x000000ff1200720c */ /* 0x000fe20003f25270 */
[----:B-1----:R-:W-:-:S04]  /*94d0*/  IMAD.MOV.U32 R5, RZ, RZ, 0x6100 ;  /* 0x00006100ff057424 */ /* 0x002fc800078e00ff */
[----:B------:R2:W-:Y:S08]  /*94e0*/  SYNCS.ARRIVE.TRANS64 RZ, [R0+URZ+0x36418], R5 ;  /* 0x0364180500ff79a7 */ /* 0x0005f0000800003f */
[----:B------:R-:W-:Y:S05]  /*94f0*/  @!P1 BRA `(.L_x_7588) ;  /* 0x0000000000049947 */ /* 0x000fea0003800000 */
[----:B------:R-:W-:Y:S01]  /*9500*/  BPT.TRAP 0x1 ;  /* 0x000000040000795c */ /* 0x000fe20000300000 */
.L_x_7588:
        /* <DEDUP_REMOVED lines=42> */
.L_x_7574:
[----:B------:R-:W-:-:S04]  /*97b0*/  SHF.L.U32 R3, R16, 0x1f, RZ ;  /* 0x0000001f10037819 */ /* 0x000fc800000006ff */
[----:B------:R-:W2:Y:S02]  /*97c0*/  SYNCS.PHASECHK.TRANS64.TRYWAIT P1, [R0+URZ+0x36438], R3 ;  /* 0x03643803000075a7 */ /* 0x000ea4000802017f */
[----:B--2---:R-:W-:Y:S05]  /*97d0*/  @!P1 BRA `(.L_x_7589) ;  /* 0x0000000800dc9947 */ /* 0x004fea0003800000 */
.L_x_7622:
[----:B------:R-:W-:Y:S05]  /*97e0*/  @P0 BRA `(.L_x_7590) ;  /* 0x0000000000180947 */ /* 0x000fea0003800000 */
[----:B------:R-:W3:Y:S01]  /*97f0*/  S2R R2, SR_TID.X ;  /* 0x0000000000027919 */ /* 0x000ee20000002100 */
[----:B--2---:R-:W-:-:S04]  /*9800*/  IMAD.MOV.U32 R3, RZ, RZ, 0x6100 ;  /* 0x00006100ff037424 */ /* 0x004fc800078e00ff */
[----:B------:R4:W-:Y:S01]  /*9810*/  SYNCS.ARRIVE.TRANS64 RZ, [R0+URZ+0x36430], R3 ;  /* 0x0364300300ff79a7 */ /* 0x0009e2000800003f */
[----:B---3--:R-:W-:-:S13]  /*9820*/  LOP3.LUT P0, RZ, R2, 0x1f, RZ, 0xc0, !PT ;  /* 0x0000001f02ff7812 */ /* 0x008fda000780c0ff */
[----:B----4-:R-:W-:Y:S05]  /*9830*/  @!P0 BRA `(.L_x_7590) ;  /* 0x0000000000048947 */ /* 0x010fea0003800000 */
[----:B------:R-:W-:Y:S01]  /*9840*/  BPT.TRAP 0x1 ;  /* 0x000000040000795c */ /* 0x000fe20000300000 */
.L_x_7590:
        /* <DEDUP_REMOVED lines=44> */
.L_x_7571:
[----:B------:R-:W-:Y:S05]  /*9b10*/  BSYNC B0 ;  /* 0x0000000000007941 */ /* 0x000fea0003800000 */
.L_x_7567:
[----:B------:R-:W-:-:S03]  /*9b20*/  UMOV UR7, 0xffffffff ;  /* 0xffffffff00077882 */ /* 0x000fc60000000000 */
[----:B------:R-:W-:Y:S05]  /*9b30*/  BRA.DIV UR7, `(.L_x_7591) ;  /* 0x0000000a07187947 */ /* 0x000fea000b800000 */
[----:B------:R-:W-:-:S13]  /*9b40*/  ELECT P6, URZ, PT ;  /* 0x00000000003f782f */ /* 0x000fda00038c0000 */
.L_x_7625:
[----:B------:R-:W-:Y:S05]  /*9b50*/  @!P6 BRA `(.L_x_7462) ;  /* 0x000000000074e947 */ /* 0x000fea0003800000 */
[----:B------:R-:W2:Y:S02]  /*9b60*/  LDL.LU R3, [R1] ;  /* 0x0000000001037983 */ /* 0x000ea40000300800 */
[----:B--2---:R-:W-:-:S04]  /*9b70*/  LOP3.LUT R3, R3, 0x2, RZ, 0xfc, !PT ;  /* 0x0000000203037812 */ /* 0x004fc800078efcff */
[----:B------:R-:W-:-:S13]  /*9b80*/  ISETP.NE.AND P2, PT, R3, 0x3, PT ;  /* 0x000000030300780c */ /* 0x000fda0003f45270 */
[----:B------:R-:W-:Y:S05]  /*9b90*/  @!P2 BRA `(.L_x_7592) ;  /* 0x000000000004a947 */ /* 0x000fea0003800000 */
[----:B------:R-:W-:Y:S01]  /*9ba0*/  BPT.TRAP 0x1 ;  /* 0x000000040000795c */ /* 0x000fe20000300000 */
.L_x_7592:
        /* <DEDUP_REMOVED lines=15> */
.L_x_7626:
[----:B------:R-:W2:Y:S02]  /*9ca0*/  SYNCS.PHASECHK.TRANS64.TRYWAIT P0, [R3+URZ], R0 ;  /* 0x00000000030075a7 */ /* 0x000ea4000800017f */
[----:B--2---:R-:W-:Y:S05]  /*9cb0*/  @!P0 BRA `(.L_x_7594) ;  /* 0x0000000400ec8947 */ /* 0x004fea0003800000 */
.L_x_7627:
[----:B------:R-:W-:Y:S05]  /*9cc0*/  @!P2 BRA `(.L_x_7595) ;  /* 0x000000000004a947 */ /* 0x000fea0003800000 */
[----:B------:R-:W-:Y:S01]  /*9cd0*/  BPT.TRAP 0x1 ;  /* 0x000000040000795c */ /* 0x000fe20000300000 */
.L_x_7595:
[----:B------:R-:W-:-:S07]  /*9ce0*/  SHF.L.U32 R16, R16, 0x1f, RZ ;  /* 0x0000001f10107819 */ /* 0x000fce00000006ff */
.L_x_7596:
[----:B---3--:R3:W4:Y:S02]  /*9cf0*/  SYNCS.PHASECHK.TRANS64.TRYWAIT P0, [R9+URZ+0x36438], R16 ;  /* 0x03643810090075a7 */ /* 0x008724000800017f */
[----:B----4-:R-:W-:Y:S05]  /*9d00*/  @!P0 NANOSLEEP.SYNCS 0x989680 ;  /* 0x009896800000895d */ /* 0x010fea0003900000 */
[----:B------:R-:W4:Y:S02]  /*9d10*/  @!P0 SYNCS.PHASECHK.TRANS64 P0, [R9+URZ+0x36438], R16 ;  /* 0x03643810090085a7 */ /* 0x000f24000800007f */
[----:B----4-:R-:W-:Y:S05]  /*9d20*/  @!P0 BRA `(.L_x_7596) ;  /* 0xfffffffc00f08947 */ /* 0x010fea000383ffff */
.L_x_7462:
[----:B------:R-:W-:Y:S05]  /*9d30*/  BSYNC B6 ;  /* 0x0000000000067941 */ /* 0x000fea0003800000 */
.L_x_7454:
[----:B------:R-:W-:Y:S05]  /*9d40*/  EXIT ;  /* 0x000000000000794d */ /* 0x000fea0003800000 */
.L_x_7472:
[----:B------:R-:W-:Y:S02]  /*9d50*/  IMAD.MOV.U32 R12, RZ, RZ, RZ ;  /* 0x000000ffff0c7224 */ /* 0x000fe400078e00ff */
[----:B------:R-:W-:Y:S02]  /*9d60*/  IMAD.MOV.U32 R11, RZ, RZ, 0x1f ;  /* 0x0000001fff0b7424 */ /* 0x000fe400078e00ff */
[----:B------:R-:W-:-:S07]  /*9d70*/  IMAD.MOV.U32 R15, RZ, RZ, -0x1 ;  /* 0xffffffffff0f7424 */ /* 0x000fce00078e00ff */
[----:B----4-:R-:W-:Y:S05]  /*9d80*/  WARPSYNC.COLLECTIVE R15, `(.L_x_7597) ;  /* 0x000000000f087348 */ /* 0x010fea0003c00000 */
[----:B------:R1:W2:Y:S02]  /*9d90*/  SHFL.IDX P6, R14, R13, R12, R11 ;  /* 0x0000000c0d0e7389 */ /* 0x0002a400000c000b */
[----:B-12-4-:R-:W-:Y:S01]  /*9da0*/  ENDCOLLECTIVE ;  /* 0x000000000000791b */ /* 0x016fe20003800000 */
.L_x_7597:
[----:B------:R-:W-:Y:S05]  /*9db0*/  BRA `(.L_x_7598) ;  /* 0xffffff7800007947 */ /* 0x000fea000383ffff */
.L_x_7474:
[----:B--2---:R2:W3:Y:S02]  /*9dc0*/  SYNCS.PHASECHK.TRANS64.TRYWAIT P0, [R155+URZ+0x36400], R10 ;  /* 0x0364000a9b0075a7 */ /* 0x0044e4000800017f */
[----:B---3--:R-:W-:Y:S05]  /*9dd0*/  @!P0 NANOSLEEP.SYNCS 0x989680 ;  /* 0x009896800000895d */ /* 0x008fea0003900000 */
[----:B------:R-:W3:Y:S02]  /*9de0*/  @!P0 SYNCS.PHASECHK.TRANS64 P0, [R155+URZ+0x36400], R10 ;  /* 0x0364000a9b0085a7 */ /* 0x000ee4000800007f */
[----:B---3--:R-:W-:Y:S05]  /*9df0*/  @!P0 BRA `(.L_x_7474) ;  /* 0xfffffffc00f08947 */ /* 0x008fea000383ffff */
[----:B------:R-:W-:Y:S05]  /*9e00*/  BRA `(.L_x_7473) ;  /* 0xffffff7800407947 */ /* 0x000fea000383ffff */
.L_x_7478:
[----:B---3--:R3:W1:Y:S02]  /*9e10*/  SYNCS.PHASECHK.TRANS64.TRYWAIT P1, [R3+URZ+0x36410], R12 ;  /* 0x0364100c030075a7 */ /* 0x008664000802017f */
[----:B-1----:R-:W-:Y:S05]  /*9e20*/  @!P1 NANOSLEEP.SYNCS 0x989680 ;  /* 0x009896800000995d */ /* 0x002fea0003900000 */
[----:B------:R-:W1:Y:S02]  /*9e30*/  @!P1 SYNCS.PHASECHK.TRANS64 P1, [R3+URZ+0x36410], R12 ;  /* 0x0364100c030095a7 */ /* 0x000e64000802007f */
[----:B-1----:R-:W-:Y:S05]  /*9e40*/  @!P1 BRA `(.L_x_7478) ;  /* 0xfffffffc00f09947 */ /* 0x002fea000383ffff */
[----:B------:R-:W-:Y:S05]  /*9e50*/  BRA `(.L_x_7477) ;  /* 0xffffff7c00f47947 */ /* 0x000fea000383ffff */
.L_x_7482:
[----:B------:R1:W1:Y:S02]  /*9e60*/  SYNCS.PHASECHK.TRANS64.TRYWAIT P1, [R155+URZ+0x36430], R14 ;  /* 0x0364300e9b0075a7 */ /* 0x000264000802017f */
[----:B-1----:R-:W-:Y:S05]  /*9e70*/  @!P1 NANOSLEEP.SYNCS 0x989680 ;  /* 0x009896800000995d */ /* 0x002fea0003900000 */
[----:B------:R-:W1:Y:S02]  /*9e80*/  @!P1 SYNCS.PHASECHK.TRANS64 P1, [R155+URZ+0x36430], R14 ;  /* 0x0364300e9b0095a7 */ /* 0x000e64000802007f */
[----:B-1----:R-:W-:Y:S05]  /*9e90*/  @!P1 BRA `(.L_x_7482) ;  /* 0xfffffffc00f09947 */ /* 0x002fea000383ffff */
[----:B------:R-:W-:Y:S05]  /*9ea0*/  BRA `(.L_x_7481) ;  /* 0xffffff8400987947 */ /* 0x000fea000383ffff */
.L_x_7489:
[----:B------:R-:W-:Y:S01]  /*9eb0*/  BSSY B0, `(.L_x_7599) ;  /* 0x0000005000007945 */ /* 0x000fe20003800000 */
[----:B------:R-:W-:-:S07]  /*9ec0*/  IMAD.MOV.U32 R15, RZ, RZ, -0x1 ;  /* 0xffffffffff0f7424 */ /* 0x000fce00078e00ff */
[----:B------:R-:W-:Y:S05]  /*9ed0*/  WARPSYNC.COLLECTIVE R15, `(.L_x_7600) ;  /* 0x000000000f087348 */ /* 0x000fea0003c00000 */
[----:B------:R-:W-:Y:S01]  /*9ee0*/  NOP ;  /* 0x0000000000007918 */ /* 0x000fe20000000000 */
[----:B------:R-:W-:Y:S01]  /*9ef0*/  ENDCOLLECTIVE ;  /* 0x000000000000791b */ /* 0x000fe20003800000 */
.L_x_7600:
[----:B------:R-:W-:Y:S05]  /*9f00*/  BSYNC B0 ;  /* 0x0000000000007941 */ /* 0x000fea0003800000 */
.L_x_7599:
[----:B------:R-:W-:Y:S05]  /*9f10*/  BRA `(.L_x_7601) ;  /* 0xffffffa800047947 */ /* 0x000fea000383ffff */
.L_x_7498:
[----:B------:R-:W-:Y:S01]  /*9f20*/  BSSY B0, `(.L_x_7602) ;  /* 0x0000005000007945 */ /* 0x000fe20003800000 */
[----:B------:R-:W-:-:S07]  /*9f30*/  IMAD.MOV.U32 R15, RZ, RZ, -0x1 ;  /* 0xffffffffff0f7424 */ /* 0x000fce00078e00ff */
[----:B-1----:R-:W-:Y:S05]  /*9f40*/  WARPSYNC.COLLECTIVE R15, `(.L_x_7603) ;  /* 0x000000000f087348 */ /* 0x002fea0003c00000 */
[----:B------:R-:W-:Y:S01]  /*9f50*/  NOP ;  /* 0x0000000000007918 */ /* 0x000fe20000000000 */
[----:B-1----:R-:W-:Y:S01]  /*9f60*/  ENDCOLLECTIVE ;  /* 0x000000000000791b */ /* 0x002fe20003800000 */
.L_x_7603:
[----:B------:R-:W-:Y:S05]  /*9f70*/  BSYNC B0 ;  /* 0x0000000000007941 */ /* 0x000fea0003800000 */
.L_x_7602:
[----:B------:R-:W-:Y:S05]  /*9f80*/  BRA `(.L_x_7604) ;  /* 0xffffffa800f07947 */ /* 0x000fea000383ffff */
.L_x_7515:
[----:B------:R-:W-:Y:S01]  /*9f90*/  BSSY B0, `(.L_x_7605) ;  /* 0x0000005000007945 */ /* 0x000fe20003800000 */
[----:B------:R-:W-:-:S07]  /*9fa0*/  IMAD.MOV.U32 R15, RZ, RZ, -0x1 ;  /* 0xffffffffff0f7424 */ /* 0x000fce00078e00ff */
[----:B------:R-:W-:Y:S05]  /*9fb0*/  WARPSYNC.COLLECTIVE R15, `(.L_x_7606) ;  /* 0x000000000f087348 */ /* 0x000fea0003c00000 */
[----:B------:R-:W-:Y:S01]  /*9fc0*/  NOP ;  /* 0x0000000000007918 */ /* 0x000fe20000000000 */
[----:B------:R-:W-:Y:S01]  /*9fd0*/  ENDCOLLECTIVE ;  /* 0x000000000000791b */ /* 0x000fe20003800000 */
.L_x_7606:
[----:B------:R-:W-:Y:S05]  /*9fe0*/  BSYNC B0 ;  /* 0x0000000000007941 */ /* 0x000fea0003800000 */
.L_x_7605:
[----:B------:R-:W-:Y:S05]  /*9ff0*/  BRA `(.L_x_7607) ;  /* 0xffffffb800e87947 */ /* 0x000fea000383ffff */
.L_x_7532:
[----:B------:R-:W-:Y:S01]  /*a000*/  BSSY B0, `(.L_x_7608) ;  /* 0x0000005000007945 */ /* 0x000fe20003800000 */
[----:B------:R-:W-:-:S07]  /*a010*/  IMAD.MOV.U32 R15, RZ, RZ, -0x1 ;  /* 0xffffffffff0f7424 */ /* 0x000fce00078e00ff */
[----:B------:R-:W-:Y:S05]  /*a020*/  WARPSYNC.COLLECTIVE R15, `(.L_x_7609) ;  /* 0x000000000f087348 */ /* 0x000fea0003c00000 */
[----:B------:R-:W-:Y:S01]  /*a030*/  NOP ;  /* 0x0000000000007918 */ /* 0x000fe20000000000 */
[----:B------:R-:W-:Y:S01]  /*a040*/  ENDCOLLECTIVE ;  /* 0x000000000000791b */ /* 0x000fe20003800000 */
.L_x_7609:
[----:B------:R-:W-:Y:S05]  /*a050*/  BSYNC B0 ;  /* 0x0000000000007941 */ /* 0x000fea0003800000 */
.L_x_7608:
[----:B------:R-:W-:Y:S05]  /*a060*/  BRA `(.L_x_7610) ;  /* 0xffffffc000fc7947 */ /* 0x000fea000383ffff */
.L_x_7548:
[----:B------:R-:W-:Y:S01]  /*a070*/  BSSY B0, `(.L_x_7611) ;  /* 0x0000005000007945 */ /* 0x000fe20003800000 */
[----:B------:R-:W-:-:S07]  /*a080*/  IMAD.MOV.U32 R15, RZ, RZ, -0x1 ;  /* 0xffffffffff0f7424 */ /* 0x000fce00078e00ff */
[----:B------:R-:W-:Y:S05]  /*a090*/  WARPSYNC.COLLECTIVE R15, `(.L_x_7612) ;  /* 0x000000000f087348 */ /* 0x000fea0003c00000 */
[----:B------:R-:W-:Y:S01]  /*a0a0*/  NOP ;  /* 0x0000000000007918 */ /* 0x000fe20000000000 */
[----:B------:R-:W-:Y:S01]  /*a0b0*/  ENDCOLLECTIVE ;  /* 0x000000000000791b */ /* 0x000fe20003800000 */
.L_x_7612:
[----:B------:R-:W-:Y:S05]  /*a0c0*/  BSYNC B0 ;  /* 0x0000000000007941 */ /* 0x000fea0003800000 */
.L_x_7611:
[----:B------:R-:W-:Y:S05]  /*a0d0*/  BRA `(.L_x_7613) ;  /* 0xffffffc800887947 */ /* 0x000fea000383ffff */
.L_x_7572:
[----:B-1----:R1:W2:Y:S02]  /*a0e0*/  SYNCS.PHASECHK.TRANS64.TRYWAIT P1, [R0+URZ+0x36420], R6 ;  /* 0x03642006000075a7 */ /* 0x0022a4000802017f */
[----:B--2---:R-:W-:Y:S05]  /*a0f0*/  @!P1 NANOSLEEP.SYNCS 0x989680 ;  /* 0x009896800000995d */ /* 0x004fea0003900000 */
[----:B------:R-:W2:Y:S02]  /*a100*/  @!P1 SYNCS.PHASECHK.TRANS64 P1, [R0+URZ+0x36420], R6 ;  /* 0x03642006000095a7 */ /* 0x000ea4000802007f */
[----:B--2---:R-:W-:Y:S05]  /*a110*/  @!P1 BRA `(.L_x_7572) ;  /* 0xfffffffc00f09947 */ /* 0x004fea000383ffff */
[----:B------:R-:W-:Y:S05]  /*a120*/  BRA `(.L_x_7614) ;  /* 0xffffffd800e87947 */ /* 0x000fea000383ffff */
.L_x_7576:
[----:B-1----:R1:W2:Y:S02]  /*a130*/  SYNCS.PHASECHK.TRANS64.TRYWAIT P1, [R0+URZ+0x36438], R6 ;  /* 0x03643806000075a7 */ /* 0x0022a4000802017f */
[----:B--2---:R-:W-:Y:S05]  /*a140*/  @!P1 NANOSLEEP.SYNCS 0x989680 ;  /* 0x009896800000995d */ /* 0x004fea0003900000 */
[----:B------:R-:W2:Y:S02]  /*a150*/  @!P1 SYNCS.PHASECHK.TRANS64 P1, [R0+URZ+0x36438], R6 ;  /* 0x03643806000095a7 */ /* 0x000ea4000802007f */
[----:B--2---:R-:W-:Y:S05]  /*a160*/  @!P1 BRA `(.L_x_7576) ;  /* 0xfffffffc00f09947 */ /* 0x004fea000383ffff */
[----:B------:R-:W-:Y:S05]  /*a170*/  BRA `(.L_x_7615) ;  /* 0xffffffe000c87947 */ /* 0x000fea000383ffff */
.L_x_7578:
[----:B--2---:R2:W3:Y:S02]  /*a180*/  SYNCS.PHASECHK.TRANS64.TRYWAIT P1, [R0+URZ+0x36428], R3 ;  /* 0x03642803000075a7 */ /* 0x0044e4000802017f */
[----:B---3--:R-:W-:Y:S05]  /*a190*/  @!P1 NANOSLEEP.SYNCS 0x989680 ;  /* 0x009896800000995d */ /* 0x008fea0003900000 */
[----:B------:R-:W3:Y:S02]  /*a1a0*/  @!P1 SYNCS.PHASECHK.TRANS64 P1, [R0+URZ+0x36428], R3 ;  /* 0x03642803000095a7 */ /* 0x000ee4000802007f */
[----:B---3--:R-:W-:Y:S05]  /*a1b0*/  @!P1 BRA `(.L_x_7578) ;  /* 0xfffffffc00f09947 */ /* 0x008fea000383ffff */
[----:B------:R-:W-:Y:S05]  /*a1c0*/  BRA `(.L_x_7616) ;  /* 0xffffffe4008c7947 */ /* 0x000fea000383ffff */
.L_x_7580:
        /* <DEDUP_REMOVED lines=8> */
.L_x_7582:
[----:B------:R-:W-:-:S07]  /*a250*/  SHF.L.U32 R5, R7, 0x1f, RZ ;  /* 0x0000001f07057819 */ /* 0x000fce00000006ff */
.L_x_7618:
[----:B--2---:R2:W3:Y:S02]  /*a260*/  SYNCS.PHASECHK.TRANS64.TRYWAIT P1, [R0+URZ+0x36420], R5 ;  /* 0x03642005000075a7 */ /* 0x0044e4000802017f */
[----:B---3--:R-:W-:Y:S05]  /*a270*/  @!P1 NANOSLEEP.SYNCS 0x989680 ;  /* 0x009896800000995d */ /* 0x008fea0003900000 */
[----:B------:R-:W3:Y:S02]  /*a280*/  @!P1 SYNCS.PHASECHK.TRANS64 P1, [R0+URZ+0x36420], R5 ;  /* 0x03642005000095a7 */ /* 0x000ee4000802007f */
[----:B---3--:R-:W-:Y:S05]  /*a290*/  @!P1 BRA `(.L_x_7618) ;  /* 0xfffffffc00f09947 */ /* 0x008fea000383ffff */
[----:B------:R-:W-:Y:S05]  /*a2a0*/  BRA `(.L_x_7619) ;  /* 0xffffffe800dc7947 */ /* 0x000fea000383ffff */
.L_x_7585:
[----:B--2---:R2:W3:Y:S02]  /*a2b0*/  SYNCS.PHASECHK.TRANS64.TRYWAIT P1, [R0+URZ+0x36438], R6 ;  /* 0x03643806000075a7 */ /* 0x0044e4000802017f */
[----:B---3--:R-:W-:Y:S05]  /*a2c0*/  @!P1 NANOSLEEP.SYNCS 0x989680 ;  /* 0x009896800000995d */ /* 0x008fea0003900000 */
[----:B------:R-:W3:Y:S02]  /*a2d0*/  @!P1 SYNCS.PHASECHK.TRANS64 P1, [R0+URZ+0x36438], R6 ;  /* 0x03643806000095a7 */ /* 0x000ee4000802007f */
[----:B---3--:R-:W-:Y:S05]  /*a2e0*/  @!P1 BRA `(.L_x_7585) ;  /* 0xfffffffc00f09947 */ /* 0x008fea000383ffff */
[----:B------:R-:W-:Y:S05]  /*a2f0*/  BRA `(.L_x_7620) ;  /* 0xffffffec00a87947 */ /* 0x000fea000383ffff */
.L_x_7587:
[----:B-1----:R1:W2:Y:S02]  /*a300*/  SYNCS.PHASECHK.TRANS64.TRYWAIT P1, [R0+URZ+0x36428], R5 ;  /* 0x03642805000075a7 */ /* 0x0022a4000802017f */
[----:B--2---:R-:W-:Y:S05]  /*a310*/  @!P1 NANOSLEEP.SYNCS 0x989680 ;  /* 0x009896800000995d */ /* 0x004fea0003900000 */
[----:B------:R-:W2:Y:S02]  /*a320*/  @!P1 SYNCS.PHASECHK.TRANS64 P1, [R0+URZ+0x36428], R5 ;  /* 0x03642805000095a7 */ /* 0x000ea4000802007f */
[----:B--2---:R-:W-:Y:S05]  /*a330*/  @!P1 BRA `(.L_x_7587) ;  /* 0xfffffffc00f09947 */ /* 0x004fea000383ffff */
[----:B------:R-:W-:Y:S05]  /*a340*/  BRA `(.L_x_7621) ;  /* 0xfffffff000547947 */ /* 0x000fea000383ffff */
.L_x_7589:
[----:B--2---:R2:W3:Y:S02]  /*a350*/  SYNCS.PHASECHK.TRANS64.TRYWAIT P1, [R0+URZ+0x36438], R3 ;  /* 0x03643803000075a7 */ /* 0x0044e4000802017f */
[----:B---3--:R-:W-:Y:S05]  /*a360*/  @!P1 NANOSLEEP.SYNCS 0x989680 ;  /* 0x009896800000995d */ /* 0x008fea0003900000 */
[----:B------:R-:W3:Y:S02]  /*a370*/  @!P1 SYNCS.PHASECHK.TRANS64 P1, [R0+URZ+0x36438], R3 ;  /* 0x03643803000095a7 */ /* 0x000ee4000802007f */
[----:B---3--:R-:W-:Y:S05]  /*a380*/  @!P1 BRA `(.L_x_7589) ;  /* 0xfffffffc00f09947 */ /* 0x008fea000383ffff */
[----:B------:R-:W-:Y:S05]  /*a390*/  BRA `(.L_x_7622) ;  /* 0xfffffff400107947 */ /* 0x000fea000383ffff */
.L_x_7591:
[----:B------:R-:W-:Y:S01]  /*a3a0*/  BSSY B0, `(.L_x_7623) ;  /* 0x0000006000007945 */ /* 0x000fe20003800000 */
[----:B------:R-:W-:-:S07]  /*a3b0*/  IMAD.MOV.U32 R15, RZ, RZ, -0x1 ;  /* 0xffffffffff0f7424 */ /* 0x000fce00078e00ff */
[----:B------:R-:W-:Y:S05]  /*a3c0*/  WARPSYNC.COLLECTIVE R15, `(.L_x_7624) ;  /* 0x000000000f0c7348 */ /* 0x000fea0003c00000 */
[----:B------:R-:W-:Y:S02]  /*a3d0*/  ELECT P6, UR62, PT ;  /* 0x00000000003e782f */ /* 0x000fe400038c0000 */
[----:B------:R-:W-:Y:S01]  /*a3e0*/  MOV R14, UR62 ;  /* 0x0000003e000e7c02 */ /* 0x000fe20008000f00 */
[----:B------:R-:W-:Y:S10]  /*a3f0*/  ENDCOLLECTIVE ;  /* 0x000000000000791b */ /* 0x000ff40003800000 */
.L_x_7624:
[----:B------:R-:W-:Y:S05]  /*a400*/  BSYNC B0 ;  /* 0x0000000000007941 */ /* 0x000fea0003800000 */
.L_x_7623:
[----:B------:R-:W-:Y:S05]  /*a410*/  BRA `(.L_x_7625) ;  /* 0xfffffff400cc7947 */ /* 0x000fea000383ffff */
.L_x_7593:
[----:B-1----:R1:W2:Y:S02]  /*a420*/  SYNCS.PHASECHK.TRANS64.TRYWAIT P0, [R7+URZ], R4 ;  /* 0x00000004070075a7 */ /* 0x0022a4000800017f */
[----:B--2---:R-:W-:Y:S05]  /*a430*/  @!P0 NANOSLEEP.SYNCS 0x989680 ;  /* 0x009896800000895d */ /* 0x004fea0003900000 */
[----:B------:R-:W2:Y:S02]  /*a440*/  @!P0 SYNCS.PHASECHK.TRANS64 P0, [R7+URZ], R4 ;  /* 0x00000004070085a7 */ /* 0x000ea4000800007f */
[----:B--2---:R-:W-:Y:S05]  /*a450*/  @!P0 BRA `(.L_x_7593) ;  /* 0xfffffffc00f08947 */ /* 0x004fea000383ffff */
[----:B------:R-:W-:Y:S05]  /*a460*/  BRA `(.L_x_7626) ;  /* 0xfffffff8000c7947 */ /* 0x000fea000383ffff */
.L_x_7594:
[----:B--2---:R2:W3:Y:S02]  /*a470*/  SYNCS.PHASECHK.TRANS64.TRYWAIT P0, [R3+URZ], R0 ;  /* 0x00000000030075a7 */ /* 0x0044e4000800017f */
[----:B---3--:R-:W-:Y:S05]  /*a480*/  @!P0 NANOSLEEP.SYNCS 0x989680 ;  /* 0x009896800000895d */ /* 0x008fea0003900000 */
[----:B------:R-:W3:Y:S02]  /*a490*/  @!P0 SYNCS.PHASECHK.TRANS64 P0, [R3+URZ], R0 ;  /* 0x00000000030085a7 */ /* 0x000ee4000800007f */
[----:B---3--:R-:W-:Y:S05]  /*a4a0*/  @!P0 BRA `(.L_x_7594) ;  /* 0xfffffffc00f08947 */ /* 0x008fea000383ffff */
[----:B------:R-:W-:Y:S05]  /*a4b0*/  BRA `(.L_x_7627) ;  /* 0xfffffff800007947 */ /* 0x000fea000383ffff */
.L_x_7628:
        /* <DEDUP_REMOVED lines=12> */
.L_x_7699:


//--------------------- .text._ZN7cutlass13device_kernelIN5flash22FlashAttnBwdPreprocessIN4cute5tupleIJNS3_1CILi64EEENS5_ILi192EEEEEENS_6half_tEfNS_4arch4Sm90ELb1ELb1EEEEEvNT_6ParamsE --------------------------
	.section	.text._ZN7cutlass13device_kernelIN5flash22FlashAttnBwdPreprocessIN4cute5tupleIJNS3_1CILi64EEENS5_ILi192EEEEEENS_6half_tEfNS_4arch4Sm90ELb1ELb1EEEEEvNT_6ParamsE,"ax",@progbits
	.align	128
.text._ZN7cutlass13device_kernelIN5flash22FlashAttnBwdPreprocessIN4cute5tupleIJNS3_1CILi64EEENS5_ILi192EEEEEENS_6half_tEfNS_4arch4Sm90ELb1ELb1EEEEEvNT_6ParamsE:
        .type           _ZN7cutlass13device_kernelIN5flash22FlashAttnBwdPreprocessIN4cute5tupleIJNS3_1CILi64EEENS5_ILi192EEEEEENS_6half_tEfNS_4arch4Sm90ELb1ELb1EEEEEvNT_6ParamsE,@function
        .size           _ZN7cutlass13device_kernelIN5flash22FlashAttnBwdPreprocessIN4cute5tupleIJNS3_1CILi64EEENS5_ILi192EEEEEENS_6half_tEfNS_4arch4Sm90ELb1ELb1EEEEEvNT_6ParamsE,(.L_x_7700 - _ZN7cutlass13device_kernelIN5flash22FlashAttnBwdPreprocessIN4cute5tupleIJNS3_1CILi64EEENS5_ILi192EEEEEENS_6half_tEfNS_4arch4Sm90ELb1ELb1EEEEEvNT_6ParamsE)
        .other          _ZN7cutlass13device_kernelIN5flash22FlashAttnBwdPreprocessIN4cute5tupleIJNS3_1CILi64EEENS5_ILi192EEEEEENS_6half_tEfNS_4arch4Sm90ELb1ELb1EEEEEvNT_6ParamsE,@"STO_CUDA_ENTRY STV_DEFAULT"
_ZN7cutlass13device_kernelIN5flash22FlashAttnBwdPreprocessIN4cute5tupleIJNS3_1CILi64EEENS5_ILi192EEEEEENS_6half_tEfNS_4arch4Sm90ELb1ELb1EEEEEvNT_6ParamsE:
        /* <DEDUP_REMOVED lines=17> */
[----:B------:R-:W0:Y:S01]  /*0110*/  S2UR UR6, SR_CTAID.Y ;  /* 0x00000000000679c3 */ /* 0x000e220000002600 */
[----:B------:R-:W1:Y:S02]  /*0120*/  S2R R11, SR_CTAID.X ;  /* 0x00000000000b7919 */ /* 0x000e640000002500 */
[----:B------:R-:W-:Y:S01]  /*0130*/  ISETP.NE.AND.EX P1, PT, R7, RZ, PT, P1 ;  /* 0x000000ff0700720c */ /* 0x000fe20003f25310 */
[----:B------:R-:W3:Y:S01]  /*0140*/  S2R R9, SR_TID.X ;  /* 0x0000000000097919 */ /* 0x000ee20000002100 */
[----:B-1----:R-:W-:Y:S01]  /*0150*/  SHF.L.U32 R10, R11, 0x6, RZ ;  /* 0x000000060b0a7819 */ /* 0x002fe200000006ff */
[----:B0-2---:R-:W-:Y:S10]  /*0160*/  @P2 BRA `(.L_x_7629) ;  /* 0x0000000000102947 */ /* 0x005ff40003800000 */
[----:B------:R-:W-:Y:S05]  /*0170*/  @!P0 BRA `(.L_x_7629) ;  /* 0x00000000000c8947 */ /* 0x000fea0003800000 */
[----:B------:R-:W2:Y:S04]  /*0180*/  LDG.E R0, desc[UR4][R2.64] ;  /* 0x0000000402007981 */ /* 0x000ea8000c1e1900 */
[----:B-----5:R-:W2:Y:S02]  /*0190*/  LDG.E R45, desc[UR4][R2.64+0x4] ;  /* 0x00000404022d7981 */ /* 0x020ea4000c1e1900 */
[----:B--2---:R-:W-:-:S07]  /*01a0*/  IADD3 R45, -R0, R45, RZ ;  /* 0x0000002d002d7210 */ /* 0x004fce0007ffe1ff */
.L_x_7629:
[----:B-----5:R-:W-:-:S13]  /*01b0*/  ISETP.LE.AND P2, PT, R45, R10, PT ;  /* 0x0000000a2d00720c */ /* 0x020fda0003f43270 */
[----:B------:R-:W-:Y:S05]  /*01c0*/  @P1 EXIT P2 ;  /* 0x000000000000194d */ /* 0x000fea0001000000 */
[----:B------:R-:W0:Y:S01]  /*01d0*/  LDC.64 R18, c[0x0][0x230] ;  /* 0x00008c00ff127b82 */ /* 0x000e220000000a00 */
[----:B---3--:R-:W-:Y:S01]  /*01e0*/  SHF.R.S32.HI R0, RZ, 0x1f, R9 ;  /* 0x0000001fff007819 */ /* 0x008fe20000011409 */
[----:B------:R-:W-:Y:S01]  /*01f0*/  USHF.R.S32.HI UR7, URZ, 0x1f, UR6 ;  /* 0x0000001f3f077899 */ /* 0x000fe20008011406 */
[----:B------:R-:W-:Y:S02]  /*0200*/  IADD3 R7, -R10, R45, RZ ;  /* 0x0000002d0a077210 */ /* 0x000fe40007ffe1ff */
[----:B------:R-:W-:Y:S02]  /*0210*/  CS2R R12, SRZ ;  /* 0x00000000000c7805 */ /* 0x000fe4000001ff00 */
[----:B------:R-:W-:Y:S01]  /*0220*/  LEA.HI R6, R0, R9, RZ, 0x3 ;  /* 0x0000000900067211 */ /* 0x000fe200078f18ff */
[----:B------:R-:W-:Y:S01]  /*0230*/  BSSY B0, `(.L_x_7630) ;  /* 0x000002a000007945 */ /* 0x000fe20003800000 */
[----:B------:R-:W-:Y:S01]  /*0240*/  ISETP.GE.AND P2, PT, R9, R7, PT ;  /* 0x000000070900720c */ /* 0x000fe20003f46270 */
[----:B------:R-:W-:Y:S01]  /*0250*/  HFMA2.MMA R5, -RZ, RZ, 0, 0 ;  /* 0x00000000ff057435 */ /* 0x000fe200000001ff */
[----:B------:R-:W-:-:S02]  /*0260*/  LOP3.LUT R8, R6, 0xfffffff8, RZ, 0xc0, !PT ;  /* 0xfffffff806087812 */ /* 0x000fc400078ec0ff */
[----:B------:R-:W-:Y:S02]  /*0270*/  ISETP.GT.OR P2, PT, R9, 0x3f, P2 ;  /* 0x0000003f0900780c */ /* 0x000fe40001744670 */
[----:B------:R-:W-:Y:S02]  /*0280*/  @P0 LEA R0, R44, R15, 0x6 ;  /* 0x0000000f2c000211 */ /* 0x000fe400078e30ff */
[----:B------:R-:W-:Y:S02]  /*0290*/  IADD3 R8, -R8, R9, RZ ;  /* 0x0000000908087210 */ /* 0x000fe40007ffe1ff */
[----:B------:R-:W-:Y:S02]  /*02a0*/  @P0 SHF.R.S32.HI R3, RZ, 0x1f, R0 ;  /* 0x0000001fff030819 */ /* 0x000fe40000011400 */
[----:B------:R-:W-:Y:S02]  /*02b0*/  SHF.L.U32 R64, R8, 0x3, RZ ;  /* 0x0000000308407819 */ /* 0x000fe400000006ff */
[----:B------:R-:W-:-:S02]  /*02c0*/  @P0 LEA.HI R20, R3, R0, RZ, 0x6 ;  /* 0x0000000003140211 */ /* 0x000fc400078f30ff */
[----:B------:R-:W-:Y:S01]  /*02d0*/  SHF.R.S32.HI R65, RZ, 0x1f, R64 ;  /* 0x0000001fff417819 */ /* 0x000fe20000011440 */
[C---:B0-----:R-:W-:Y:S01]  /*02e0*/  IMAD R2, R18.reuse, UR7, RZ ;  /* 0x0000000712027c24 */ /* 0x041fe2000f8e02ff */
[----:B------:R-:W-:Y:S02]  /*02f0*/  @P0 MOV R12, R15 ;  /* 0x0000000f000c0202 */ /* 0x000fe40000000f00 */
[----:B------:R-:W-:Y:S01]  /*0300*/  SHF.R.S32.HI R6, RZ, 0x3, R6 ;  /* 0x00000003ff067819 */ /* 0x000fe20000011406 */
[----:B------:R-:W-:Y:S01]  /*0310*/  IMAD R21, R19, UR6, R2 ;  /* 0x0000000613157c24 */ /* 0x000fe2000f8e0202 */
[----:B------:R-:W-:Y:S01]  /*0320*/  SHF.R.S32.HI R0, RZ, 0x1f, R44 ;  /* 0x0000001fff007819 */ /* 0x000fe2000001142c */
[----:B------:R-:W-:Y:S01]  /*0330*/  IMAD.WIDE.U32 R18, R18, UR6, R64 ;  /* 0x0000000612127c25 */ /* 0x000fe2000f8e0040 */
[----:B------:R-:W-:Y:S02]  /*0340*/  @P0 SHF.R.S32.HI R13, RZ, 0x1f, R15 ;  /* 0x0000001fff0d0819 */ /* 0x000fe4000001140f */
[----:B------:R-:W-:-:S02]  /*0350*/  IADD3 R62, P3, R6, R12, RZ ;  /* 0x0000000c063e7210 */ /* 0x000fc40007f7e0ff */
[----:B------:R-:W-:Y:S02]  /*0360*/  SEL R4, R44, RZ, !P1 ;  /* 0x000000ff2c047207 */ /* 0x000fe40004800000 */
[----:B------:R-:W-:Y:S02]  /*0370*/  MOV R3, 0x7f800000 ;  /* 0x7f80000000037802 */ /* 0x000fe40000000f00 */
[----:B------:R-:W-:Y:S02]  /*0380*/  SHF.R.S32.HI R2, RZ, 0x1f, R6 ;  /* 0x0000001fff027819 */ /* 0x000fe40000011406 */
[----:B------:R-:W-:Y:S01]  /*0390*/  SEL R0, R0, RZ, !P1 ;  /* 0x000000ff00007207 */ /* 0x000fe20004800000 */
[----:B------:R-:W-:Y:S06]  /*03a0*/  @P2 BRA `(.L_x_7631) ;  /* 0x0000000000482947 */ /* 0x000fec0003800000 */
[----:B------:R-:W0:Y:S01]  /*03b0*/  LDC.64 R22, c[0x0][0x290] ;  /* 0x0000a400ff167b82 */ /* 0x000e220000000a00 */
[----:B------:R-:W-:Y:S01]  /*03c0*/  SHF.R.S32.HI R3, RZ, 0x1f, R10 ;  /* 0x0000001fff037819 */ /* 0x000fe2000001140a */
[----:B------:R-:W-:Y:S01]  /*03d0*/  ULDC.64 UR8, c[0x0][0x298] ;  /* 0x0000a60000087ab9 */ /* 0x000fe20000000a00 */
[--C-:B------:R-:W-:Y:S01]  /*03e0*/  SHF.R.S32.HI R15, RZ, 0x1f, R9.reuse ;  /* 0x0000001fff0f7819 */ /* 0x100fe20000011409 */
[----:B------:R-:W-:Y:S01]  /*03f0*/  IMAD R17, R0, UR8, RZ ;  /* 0x0000000800117c24 */ /* 0x000fe2000f8e02ff */
[----:B------:R-:W-:-:S04]  /*0400*/  IADD3 R14, P1, P2, R12, R10, R9 ;  /* 0x0000000a0c0e7210 */ /* 0x000fc80007a3e009 */
[----:B------:R-:W-:Y:S01]  /*0410*/  IADD3.X R15, R13, R3, R15, P1, P2 ;  /* 0x000000030d0f7210 */ /* 0x000fe20000fe440f */
[C---:B0-----:R-:W-:Y:S02]  /*0420*/  IMAD R16, R22.reuse, UR7, RZ ;  /* 0x0000000716107c24 */ /* 0x041fe4000f8e02ff */
[----:B------:R-:W-:-:S04]  /*0430*/  IMAD.WIDE.U32 R14, R22, UR6, R14 ;  /* 0x00000006160e7c25 */ /* 0x000fc8000f8e000e */
[----:B------:R-:W-:-:S05]  /*0440*/  IMAD R3, R23, UR6, R16 ;  /* 0x0000000617037c24 */ /* 0x000fca000f8e0210 */
[----:B------:R-:W-:Y:S01]  /*0450*/  IADD3 R15, R15, R3, RZ ;  /* 0x000000030f0f7210 */ /* 0x000fe20007ffe0ff */
[C---:B------:R-:W-:Y:S02]  /*0460*/  IMAD R3, R4.reuse, UR9, R17 ;  /* 0x0000000904037c24 */ /* 0x040fe4000f8e0211 */
[----:B------:R-:W-:Y:S01]  /*0470*/  IMAD.WIDE.U32 R14, R4, UR8, R14 ;  /* 0x00000008040e7c25 */ /* 0x000fe2000f8e000e */
[----:B------:R-:W-:-:S04]  /*0480*/  ULDC.64 UR8, c[0x0][0x288] ;  /* 0x0000a20000087ab9 */ /* 0x000fc80000000a00 */
[----:B------:R-:W-:Y:S02]  /*0490*/  IADD3 R3, R15, R3, RZ ;  /* 0x000000030f037210 */ /* 0x000fe40007ffe0ff */
[----:B------:R-:W-:-:S04]  /*04a0*/  LEA R16, P1, R14, UR8, 0x2 ;  /* 0x000000080e107c11 */ /* 0x000fc8000f8210ff */
[----:B------:R-:W-:-:S05]  /*04b0*/  LEA.HI.X R17, R14, UR9, R3, 0x2, P1 ;  /* 0x000000090e117c11 */ /* 0x000fca00088f1403 */
[----:B------:R0:W5:Y:S04]  /*04c0*/  LDG.E R3, desc[UR4][R16.64] ;  /* 0x0000000410037981 */ /* 0x000168000c1e1900 */
.L_x_7631:
[----:B------:R-:W-:Y:S05]  /*04d0*/  BSYNC B0 ;  /* 0x0000000000007941 */ /* 0x000fea0003800000 */
.L_x_7630:
[----:B------:R-:W-:Y:S01]  /*04e0*/  @P0 LOP3.LUT R5, R20, 0xffffffc0, RZ, 0xc0, !PT ;  /* 0xffffffc014050812 */ /* 0x000fe200078ec0ff */
[----:B------:R-:W-:Y:S01]  /*04f0*/  ULDC.64 UR8, c[0x0][0x238] ;  /* 0x00008e0000087ab9 */ /* 0x000fe20000000a00 */
[----:B------:R-:W-:Y:S01]  /*0500*/  ISETP.GE.AND P0, PT, R6, R7, PT ;  /* 0x000000070600720c */ /* 0x000fe20003f06270 */
[----:B------:R-:W-:Y:S01]  /*0510*/  IMAD R15, R0, UR8, RZ ;  /* 0x00000008000f7c24 */ /* 0x000fe2000f8e02ff */
[----:B------:R-:W-:Y:S01]  /*0520*/  IADD3 R19, R19, R21, RZ ;  /* 0x0000001513137210 */ /* 0x000fe20007ffe0ff */
[----:B------:R-:W-:Y:S01]  /*0530*/  BSSY B0, `(.L_x_7632) ;  /* 0x0000035000007945 */ /* 0x000fe20003800000 */
[----:B------:R-:W-:Y:S01]  /*0540*/  IADD3.X R63, R2, R13, RZ, P3, !PT ;  /* 0x0000000d023f7210 */ /* 0x000fe20001ffe4ff */
[C---:B------:R-:W-:Y:S01]  /*0550*/  IMAD R35, R4.reuse, UR9, R15 ;  /* 0x0000000904237c24 */ /* 0x040fe2000f8e020f */
[----:B0-----:R-:W-:Y:S01]  /*0560*/  HFMA2.MMA R16, -RZ, RZ, 0, 0 ;  /* 0x00000000ff107435 */ /* 0x001fe200000001ff */
[----:B------:R-:W-:Y:S01]  /*0570*/  IMAD.WIDE.U32 R36, R4, UR8, R18 ;  /* 0x0000000804247c25 */ /* 0x000fe2000f8e0012 */
[----:B------:R-:W-:-:S02]  /*0580*/  CS2R R28, SRZ ;  /* 0x00000000001c7805 */ /* 0x000fc4000001ff00 */
[----:B------:R-:W-:Y:S02]  /*0590*/  CS2R R20, SRZ ;  /* 0x0000000000147805 */ /* 0x000fe4000001ff00 */
[----:B------:R-:W-:Y:S02]  /*05a0*/  CS2R R22, SRZ ;  /* 0x0000000000167805 */ /* 0x000fe4000001ff00 */
[----:B------:R-:W-:Y:S02]  /*05b0*/  CS2R R24, SRZ ;  /* 0x0000000000187805 */ /* 0x000fe4000001ff00 */
[----:B------:R-:W-:Y:S02]  /*05c0*/  CS2R R26, SRZ ;  /* 0x00000000001a7805 */ /* 0x000fe4000001ff00 */
[----:B------:R-:W-:Y:S02]  /*05d0*/  CS2R R12, SRZ ;  /* 0x00000000000c7805 */ /* 0x000fe4000001ff00 */
[----:B------:R-:W-:Y:S01]  /*05e0*/  CS2R R14, SRZ ;  /* 0x00000000000e7805 */ /* 0x000fe2000001ff00 */
[----:B------:R-:W-:Y:S01]  /*05f0*/  IMAD.WIDE R62, R11, 0x40, R62 ;  /* 0x000000400b3e7825 */ /* 0x000fe200078e023e */
        /* <DEDUP_REMOVED lines=9> */
[----:B------:R-:W-:-:S03]  /*0690*/  @!P1 MOV R34, R36 ;  /* 0x0000002400229202 */ /* 0x000fc60000000f00 */
[----:B------:R-:W-:Y:S02]  /*06a0*/  @!P2 MOV R30, R36 ;  /* 0x00000024001ea202 */ /* 0x000fe40000000f00 */
[----:B------:R-:W-:Y:S02]  /*06b0*/  @!P2 MOV R31, R35 ;  /* 0x00000023001fa202 */ /* 0x000fe40000000f00 */
[----:B------:R-:W1:Y:S08]  /*06c0*/  @!P2 LDC.64 R46, c[0x0][0x228] ;  /* 0x00008a00ff2eab82 */ /* 0x000e700000000a00 */
[----:B------:R-:W2:Y:S08]  /*06d0*/  @!P3 LDC.64 R48, c[0x0][0x228] ;  /* 0x00008a00ff30bb82 */ /* 0x000eb00000000a00 */
[----:B------:R-:W3:Y:S01]  /*06e0*/  @!P1 LDC.64 R40, c[0x0][0x210] ;  /* 0x00008400ff289b82 */ /* 0x000ee20000000a00 */
[----:B0-----:R-:W-:-:S02]  /*06f0*/  @!P1 IMAD R17, R63, R18, RZ ;  /* 0x000000123f119224 */ /* 0x001fc400078e02ff */
[----:B------:R-:W-:Y:S01]  /*0700*/  @!P1 IMAD.WIDE.U32 R38, R62, R18, R34 ;  /* 0x000000123e269225 */ /* 0x000fe200078e0022 */
[----:B------:R-:W-:-:S03]  /*0710*/  @!P3 MOV R18, R36 ;  /* 0x000000240012b202 */ /* 0x000fc60000000f00 */
[C---:B------:R-:W-:Y:S01]  /*0720*/  @!P1 IMAD R17, R62.reuse, R19, R17 ;  /* 0x000000133e119224 */ /* 0x040fe200078e0211 */
[----:B------:R-:W0:Y:S01]  /*0730*/  @!P2 LDC.64 R32, c[0x0][0x210] ;  /* 0x00008400ff20ab82 */ /* 0x000e220000000a00 */
[-C--:B-1----:R-:W-:Y:S01]  /*0740*/  @!P2 IMAD.WIDE.U32 R30, R62, R46.reuse, R30 ;  /* 0x0000002e3e1ea225 */ /* 0x082fe200078e001e */
[----:B------:R-:W-:Y:S02]  /*0750*/  @!P3 MOV R19, R35 ;  /* 0x000000230013b202 */ /* 0x000fe40000000f00 */
[----:B------:R-:W-:Y:S01]  /*0760*/  @!P1 IADD3 R17, R39, R17, RZ ;  /* 0x0000001127119210 */ /* 0x000fe20007ffe0ff */
[----:B------:R-:W-:-:S03]  /*0770*/  @!P2 IMAD R46, R63, R46, RZ ;  /* 0x0000002e3f2ea224 */ /* 0x000fc600078e02ff */
[----:B------:R-:W1:Y:S01]  /*0780*/  @!P3 LDC.64 R42, c[0x0][0x210] ;  /* 0x00008400ff2abb82 */ /* 0x000e620000000a00 */
[-C--:B--2---:R-:W-:Y:S02]  /*0790*/  @!P3 IMAD R50, R63, R48.reuse, RZ ;  /* 0x000000303f32b224 */ /* 0x084fe400078e02ff */
[----:B------:R-:W-:-:S04]  /*07a0*/  @!P3 IMAD.WIDE.U32 R18, R62, R48, R18 ;  /* 0x000000303e12b225 */ /* 0x000fc800078e0012 */
[----:B------:R-:W-:Y:S01]  /*07b0*/  @!P2 IMAD R47, R62, R47, R46 ;  /* 0x0000002f3e2fa224 */ /* 0x000fe200078e022e */
[----:B---3--:R-:W-:Y:S01]  /*07c0*/  @!P1 LEA R40, P4, R38, R40, 0x1 ;  /* 0x0000002826289211 */ /* 0x008fe200078808ff */
[----:B------:R-:W-:-:S03]  /*07d0*/  @!P3 IMAD R49, R62, R49, R50 ;  /* 0x000000313e31b224 */ /* 0x000fc600078e0232 */
[----:B------:R-:W-:Y:S02]  /*07e0*/  @!P2 IADD3 R47, R31, R47, RZ ;  /* 0x0000002f1f2fa210 */ /* 0x000fe40007ffe0ff */
[----:B------:R-:W-:Y:S02]  /*07f0*/  @!P3 IADD3 R49, R19, R49, RZ ;  /* 0x000000311331b210 */ /* 0x000fe40007ffe0ff */
[----:B0-----:R-:W-:Y:S02]  /*0800*/  @!P2 LEA R32, P5, R30, R32, 0x1 ;  /* 0x000000201e20a211 */ /* 0x001fe400078a08ff */
[----:B------:R-:W-:Y:S02]  /*0810*/  @!P1 LEA.HI.X R41, R38, R41, R17, 0x1, P4 ;  /* 0x0000002926299211 */ /* 0x000fe400020f0c11 */
[----:B------:R-:W-:-:S03]  /*0820*/  @!P2 LEA.HI.X R33, R30, R33, R47, 0x1, P5 ;  /* 0x000000211e21a211 */ /* 0x000fc600028f0c2f */
[----:B------:R0:W5:Y:S01]  /*0830*/  @!P1 LDG.E.128 R20, desc[UR4][R40.64] ;  /* 0x0000000428149981 */ /* 0x000162000c1e1d00 */
[----:B-1----:R-:W-:-:S03]  /*0840*/  @!P3 LEA R42, P6, R18, R42, 0x1 ;  /* 0x0000002a122ab211 */ /* 0x002fc600078c08ff */
[----:B------:R0:W5:Y:S01]  /*0850*/  @!P2 LDG.E.128 R24, desc[UR4][R32.64+0x80] ;  /* 0x000080042018a981 */ /* 0x000162000c1e1d00 */
[----:B------:R-:W-:-:S05]  /*0860*/  @!P3 LEA.HI.X R43, R18, R43, R49, 0x1, P6 ;  /* 0x0000002b122bb211 */ /* 0x000fca00030f0c31 */
[----:B------:R0:W5:Y:S04]  /*0870*/  @!P3 LDG.E.128 R12, desc[UR4][R42.64+0x100] ;  /* 0x000100042a0cb981 */ /* 0x000168000c1e1d00 */
.L_x_7633:
[----:B------:R-:W-:Y:S05]  /*0880*/  BSYNC B0 ;  /* 0x0000000000007941 */ /* 0x000fea0003800000 */
.L_x_7632:
[----:B------:R-:W-:Y:S01]  /*0890*/  IADD3 R48, R6, 0x20, RZ ;  /* 0x0000002006307810 */ /* 0x000fe20007ffe0ff */
[----:B------:R-:W-:Y:S01]  /*08a0*/  BSSY B0, `(.L_x_7634) ;  /* 0x0000025000007945 */ /* 0x000fe20003800000 */
[----:B------:R-:W-:Y:S01]  /*08b0*/  HFMA2.MMA R17, -RZ, RZ, 0, 0 ;  /* 0x00000000ff117435 */ /* 0x000fe200000001ff */
[----:B0----5:R-:W-:Y:S02]  /*08c0*/  MOV R32, R20 ;  /* 0x0000001400207202 */ /* 0x021fe40000000f00 */
[----:B------:R-:W-:Y:S02]  /*08d0*/  CS2R R30, SRZ ;  /* 0x00000000001e7805 */ /* 0x000fe4000001ff00 */
[----:B------:R-:W-:Y:S02]  /*08e0*/  ISETP.GE.AND P1, PT, R48, R7, PT ;  /* 0x000000073000720c */ /* 0x000fe40003f26270 */
[----:B------:R-:W-:Y:S02]  /*08f0*/  CS2R R18, SRZ ;  /* 0x0000000000127805 */ /* 0x000fe4000001ff00 */
[----:B------:R-:W-:-:S02]  /*0900*/  MOV R33, R21 ;  /* 0x0000001500217202 */ /* 0x000fc40000000f00 */
[----:B------:R-:W-:Y:S02]  /*0910*/  CS2R R20, SRZ ;  /* 0x0000000000147805 */ /* 0x000fe4000001ff00 */
[----:B------:R-:W-:Y:S02]  /*0920*/  MOV R46, R22 ;  /* 0x00000016002e7202 */ /* 0x000fe40000000f00 */
[----:B------:R-:W-:Y:S02]  /*0930*/  MOV R49, R23 ;  /* 0x0000001700317202 */ /* 0x000fe40000000f00 */
[----:B------:R-:W-:Y:S02]  /*0940*/  CS2R R22, SRZ ;  /* 0x0000000000167805 */ /* 0x000fe4000001ff00 */
[----:B------:R-:W-:Y:S02]  /*0950*/  MOV R47, R24 ;  /* 0x00000018002f7202 */ /* 0x000fe40000000f00 */
[----:B------:R-:W-:-:S02]  /*0960*/  MOV R50, R25 ;  /* 0x0000001900327202 */ /* 0x000fc40000000f00 */
[----:B------:R-:W-:Y:S02]  /*0970*/  MOV R51, R26 ;  /* 0x0000001a00337202 */ /* 0x000fe40000000f00 */
[----:B------:R-:W-:Y:S01]  /*0980*/  MOV R52, R27 ;  /* 0x0000001b00347202 */ /* 0x000fe20000000f00 */
[----:B------:R-:W-:Y:S06]  /*0990*/  @P1 BRA `(.L_x_7635) ;  /* 0x0000000000541947 */ /* 0x000fec0003800000 */
[----:B------:R-:W-:Y:S01]  /*09a0*/  IADD3 R25, P1, R62, 0x20, RZ ;  /* 0x000000203e197810 */ /* 0x000fe20007f3e0ff */
[----:B------:R-:W-:Y:S01]  /*09b0*/  ULDC.64 UR10, c[0x0][0x228] ;  /* 0x00008a00000a7ab9 */ /* 0x000fe20000000a00 */
[----:B------:R-:W-:Y:S01]  /*09c0*/  IADD3 R34, R64, 0x40, RZ ;  /* 0x0000004040227810 */ /* 0x000fe20007ffe0ff */
[----:B------:R-:W-:Y:S01]  /*09d0*/  ULDC UR8, c[0x0][0x21c] ;  /* 0x0000870000087ab9 */ /* 0x000fe20000000800 */
[----:B------:R-:W-:Y:S02]  /*09e0*/  IADD3.X R24, RZ, R63, RZ, P1, !PT ;  /* 0x0000003fff187210 */ /* 0x000fe40000ffe4ff */
[----:B------:R-:W-:Y:S02]  /*09f0*/  MOV R26, R36 ;  /* 0x00000024001a7202 */ /* 0x000fe40000000f00 */
[----:B------:R-:W-:Y:S01]  /*0a00*/  MOV R27, R35 ;  /* 0x00000023001b7202 */ /* 0x000fe20000000f00 */
[----:B------:R-:W-:Y:S01]  /*0a10*/  IMAD R24, R24, UR10, RZ ;  /* 0x0000000a18187c24 */ /* 0x000fe2000f8e02ff */
[----:B------:R-:W-:-:S02]  /*0a20*/  ISETP.GE.AND P3, PT, R34, UR8, PT ;  /* 0x0000000822007c0c */ /* 0x000fc4000bf66270 */
[C---:B------:R-:W-:Y:S01]  /*0a30*/  IADD3 R34, R64.reuse, 0x80, RZ ;  /* 0x0000008040227810 */ /* 0x040fe20007ffe0ff */
[C---:B------:R-:W-:Y:S01]  /*0a40*/  IMAD.WIDE.U32 R26, R25.reuse, UR10, R26 ;  /* 0x0000000a191a7c25 */ /* 0x040fe2000f8e001a */
        /* <DEDUP_REMOVED lines=10> */
.L_x_7635:
[----:B------:R-:W-:Y:S05]  /*0af0*/  BSYNC B0 ;  /* 0x0000000000007941 */ /* 0x000fea0003800000 */
.L_x_7634:
[----:B------:R-:W-:Y:S01]  /*0b00*/  BSSY B0, `(.L_x_7636) ;  /* 0x0000056000007945 */ /* 0x000fe20003800000 */
[----:B-----5:R-:W-:Y:S02]  /*0b10*/  MOV R53, R28 ;  /* 0x0000001c00357202 */ /* 0x020fe40000000f00 */
[----:B0-----:R-:W-:Y:S02]  /*0b20*/  CS2R R24, SRZ ;  /* 0x0000000000187805 */ /* 0x001fe4000001ff00 */
[----:B------:R-:W-:Y:S02]  /*0b30*/  MOV R54, R29 ;  /* 0x0000001d00367202 */ /* 0x000fe40000000f00 */
[----:B------:R-:W-:Y:S02]  /*0b40*/  CS2R R26, SRZ ;  /* 0x00000000001a7805 */ /* 0x000fe4000001ff00 */
[----:B------:R-:W-:Y:S02]  /*0b50*/  MOV R55, R30 ;  /* 0x0000001e00377202 */ /* 0x000fe40000000f00 */
[----:B------:R-:W-:-:S02]  /*0b60*/  CS2R R28, SRZ ;  /* 0x00000000001c7805 */ /* 0x000fc4000001ff00 */
[----:B------:R-:W-:Y:S02]  /*0b70*/  MOV R57, R31 ;  /* 0x0000001f00397202 */ /* 0x000fe40000000f00 */
[----:B------:R-:W-:Y:S02]  /*0b80*/  CS2R R30, SRZ ;  /* 0x00000000001e7805 */ /* 0x000fe4000001ff00 */
[----:B------:R-:W-:Y:S02]  /*0b90*/  MOV R56, R20 ;  /* 0x0000001400387202 */ /* 0x000fe40000000f00 */
[----:B------:R-:W-:Y:S02]  /*0ba0*/  MOV R58, R21 ;  /* 0x00000015003a7202 */ /* 0x000fe40000000f00 */
[----:B------:R-:W-:Y:S02]  /*0bb0*/  CS2R R20, SRZ ;  /* 0x0000000000147805 */ /* 0x000fe4000001ff00 */
[----:B------:R-:W-:-:S02]  /*0bc0*/  MOV R59, R22 ;  /* 0x00000016003b7202 */ /* 0x000fc40000000f00 */
[----:B------:R-:W-:Y:S02]  /*0bd0*/  MOV R60, R23 ;  /* 0x00000017003c7202 */ /* 0x000fe40000000f00 */
[----:B------:R-:W-:Y:S01]  /*0be0*/  CS2R R22, SRZ ;  /* 0x0000000000167805 */ /* 0x000fe2000001ff00 */
[----:B------:R-:W-:Y:S06]  /*0bf0*/  @P0 BRA `(.L_x_7637) ;  /* 0x0000000400180947 */ /* 0x000fec0003800000 */
[----:B------:R-:W0:Y:S01]  /*0c00*/  LDC R35, c[0x0][0x21c] ;  /* 0x00008700ff237b82 */ /* 0x000e220000000800 */
[C---:B------:R-:W-:Y:S01]  /*0c10*/  IADD3 R34, R64.reuse, 0x40, RZ ;  /* 0x0000004040227810 */ /* 0x040fe20007ffe0ff */
[----:B------:R-:W-:Y:S01]  /*0c20*/  BSSY B1, `(.L_x_7638) ;  /* 0x0000019000017945 */ /* 0x000fe20003800000 */
[C---:B------:R-:W-:Y:S02]  /*0c30*/  IADD3 R36, R64.reuse, 0x80, RZ ;  /* 0x0000008040247810 */ /* 0x040fe40007ffe0ff */
[-C--:B0-----:R-:W-:Y:S02]  /*0c40*/  ISETP.GE.AND P0, PT, R64, R35.reuse, PT ;  /* 0x000000234000720c */ /* 0x081fe40003f06270 */
[-C--:B------:R-:W-:Y:S02]  /*0c50*/  ISETP.GE.AND P1, PT, R34, R35.reuse, PT ;  /* 0x000000232200720c */ /* 0x080fe40003f26270 */
[----:B------:R-:W-:-:S09]  /*0c60*/  ISETP.GE.AND P2, PT, R36, R35, PT ;  /* 0x000000232400720c */ /* 0x000fd20003f46270 */
[----:B------:R-:W-:Y:S05]  /*0c70*/  @P0 BRA `(.L_x_7639) ;  /* 0x00000000004c0947 */ /* 0x000fea0003800000 */
[----:B------:R-:W0:Y:S01]  /*0c80*/  LDC.64 R20, c[0x0][0x250] ;  /* 0x00009400ff147b82 */ /* 0x000e220000000a00 */
[----:B------:R-:W-:Y:S02]  /*0c90*/  ULDC.64 UR8, c[0x0][0x258] ;  /* 0x0000960000087ab9 */ /* 0x000fe40000000a00 */
[----:B------:R-:W-:-:S04]  /*0ca0*/  IMAD R35, R0, UR8, RZ ;  /* 0x0000000800237c24 */ /* 0x000fc8000f8e02ff */
[----:B------:R-:W-:Y:S02]  /*0cb0*/  IMAD R35, R4, UR9, R35 ;  /* 0x0000000904237c24 */ /* 0x000fe4000f8e0223 */
[C---:B0-----:R-:W-:Y:S02]  /*0cc0*/  IMAD R34, R20.reuse, UR7, RZ ;  /* 0x0000000714227c24 */ /* 0x041fe4000f8e02ff */
[----:B------:R-:W-:-:S04]  /*0cd0*/  IMAD.WIDE.U32 R22, R20, UR6, R64 ;  /* 0x0000000614167c25 */ /* 0x000fc8000f8e0040 */
[----:B------:R-:W-:-:S05]  /*0ce0*/  IMAD R21, R21, UR6, R34 ;  /* 0x0000000615157c24 */ /* 0x000fca000f8e0222 */
[----:B------:R-:W-:-:S03]  /*0cf0*/  IADD3 R23, R23, R21, RZ ;  /* 0x0000001517177210 */ /* 0x000fc60007ffe0ff */
[----:B------:R-:W-:Y:S01]  /*0d00*/  IMAD.WIDE.U32 R22, R4, UR8, R22 ;  /* 0x0000000804167c25 */ /* 0x000fe2000f8e0016 */
[----:B------:R-:W-:-:S03]  /*0d10*/  ULDC.64 UR8, c[0x0][0x248] ;  /* 0x0000920000087ab9 */ /* 0x000fc60000000a00 */
[----:B------:R-:W-:Y:S01]  /*0d20*/  IMAD R21, R63, UR8, RZ ;  /* 0x000000083f157c24 */ /* 0x000fe2000f8e02ff */
[----:B------:R-:W-:-:S03]  /*0d30*/  IADD3 R23, R23, R35, RZ ;  /* 0x0000002317177210 */ /* 0x000fc60007ffe0ff */
[C---:B------:R-:W-:Y:S02]  /*0d40*/  IMAD R21, R62.reuse, UR9, R21 ;  /* 0x000000093e157c24 */ /* 0x040fe4000f8e0215 */
[----:B------:R-:W-:Y:S01]  /*0d50*/  IMAD.WIDE.U32 R22, R62, UR8, R22 ;  /* 0x000000083e167c25 */ /* 0x000fe2000f8e0016 */
[----:B------:R-:W-:-:S04]  /*0d60*/  ULDC.64 UR8, c[0x0][0x240] ;  /* 0x0000900000087ab9 */ /* 0x000fc80000000a00 */
[----:B------:R-:W-:Y:S02]  /*0d70*/  IADD3 R21, R23, R21, RZ ;  /* 0x0000001517157210 */ /* 0x000fe40007ffe0ff */
[----:B------:R-:W-:-:S04]  /*0d80*/  LEA R20, P0, R22, UR8, 0x1 ;  /* 0x0000000816147c11 */ /* 0x000fc8000f8008ff */
[----:B------:R-:W-:-:S06]  /*0d90*/  LEA.HI.X R21, R22, UR9, R21, 0x1, P0 ;  /* 0x0000000916157c11 */ /* 0x000fcc00080f0c15 */
[----:B------:R-:W5:Y:S03]  /*0da0*/  LDG.E.128 R20, desc[UR4][R20.64] ;  /* 0x0000000414147981 */ /* 0x000f66000c1e1d00 */
.L_x_7639:
[----:B------:R-:W-:Y:S05]  /*0db0*/  BSYNC B1 ;  /* 0x0000000000017941 */ /* 0x000fea0003800000 */
.L_x_7638:
[----:B------:R-:W-:Y:S04]  /*0dc0*/  BSSY B1, `(.L_x_7640) ;  /* 0x0000015000017945 */ /* 0x000fe80003800000 */
        /* <DEDUP_REMOVED lines=20> */
.L_x_7641:
[----:B------:R-:W-:Y:S05]  /*0f10*/  BSYNC B1 ;  /* 0x0000000000017941 */ /* 0x000fea0003800000 */
.L_x_7640:
        /* <DEDUP_REMOVED lines=20> */
.L_x_7637:
[----:B------:R-:W-:Y:S05]  /*1060*/  BSYNC B0 ;  /* 0x0000000000007941 */ /* 0x000fea0003800000 */
.L_x_7636:
[----:B-----5:R-:W-:Y:S01]  /*1070*/  MOV R34, R20 ;  /* 0x0000001400227202 */ /* 0x020fe20000000f00 */
[--C-:B------:R-:W-:Y:S01]  /*1080*/  HADD2.F32 R20, -RZ, R32.reuse.H1_H1 ;  /* 0x30000020ff147230 */ /* 0x100fe20000004100 */
[----:B------:R-:W-:Y:S01]  /*1090*/  MOV R36, R21 ;  /* 0x0000001500247202 */ /* 0x000fe20000000f00 */
[----:B------:R-:W-:Y:S01]  /*10a0*/  HADD2.F32 R32, -RZ, R32.H0_H0 ;  /* 0x20000020ff207230 */ /* 0x000fe20000004100 */
[----:B------:R-:W-:Y:S01]  /*10b0*/  MOV R61, R22 ;  /* 0x00000016003d7202 */ /* 0x000fe20000000f00 */
[--C-:B------:R-:W-:Y:S01]  /*10c0*/  HADD2.F32 R35, -RZ, R34.reuse.H1_H1 ;  /* 0x30000022ff237230 */ /* 0x100fe20000004100 */
[----:B------:R-:W-:Y:S01]  /*10d0*/  BSSY B0, `(.L_x_7642) ;  /* 0x0000032000007945 */ /* 0x000fe20003800000 */
[----:B------:R-:W-:Y:S01]  /*10e0*/  HADD2.F32 R21, -RZ, R34.H0_H0 ;  /* 0x20000022ff157230 */ /* 0x000fe20000004100 */
[----:B------:R-:W-:Y:S01]  /*10f0*/  CS2R R38, SRZ ;  /* 0x0000000000267805 */ /* 0x000fe2000001ff00 */
[--C-:B------:R-:W-:Y:S02]  /*1100*/  HADD2.F32 R66, -RZ, R33.reuse.H1_H1 ;  /* 0x30000021ff427230 */ /* 0x100fe40000004100 */
[----:B------:R-:W-:Y:S01]  /*1110*/  FMUL.FTZ R37, R20, R35 ;  /* 0x0000002314257220 */ /* 0x000fe20000410000 */
[----:B------:R-:W-:Y:S01]  /*1120*/  HADD2.F32 R20, -RZ, R33.H0_H0 ;  /* 0x20000021ff147230 */ /* 0x000fe20000004100 */
[----:B------:R-:W-:Y:S01]  /*1130*/  CS2R R40, SRZ ;  /* 0x0000000000287805 */ /* 0x000fe2000001ff00 */
[----:B------:R-:W-:-:S02]  /*1140*/  HADD2.F32 R35, -RZ, R36.H0_H0 ;  /* 0x20000024ff237230 */ /* 0x000fc40000004100 */
[----:B------:R-:W-:Y:S01]  /*1150*/  FFMA.FTZ R37, R32, R21, R37 ;  /* 0x0000001520257223 */ /* 0x000fe20000010025 */
[----:B------:R-:W-:Y:S01]  /*1160*/  IMAD R21, R11, -0x40, R45 ;  /* 0xffffffc00b157824 */ /* 0x000fe200078e022d */
[----:B------:R-:W-:Y:S01]  /*1170*/  CS2R R42, SRZ ;  /* 0x00000000002a7805 */ /* 0x000fe2000001ff00 */
[----:B------:R-:W-:Y:S02]  /*1180*/  HADD2.F32 R33, -RZ, R36.H1_H1 ;  /* 0x30000024ff217230 */ /* 0x000fe40000004100 */
[----:B------:R-:W-:Y:S01]  /*1190*/  FFMA.FTZ R35, R20, R35, R37 ;  /* 0x0000002314237223 */ /* 0x000fe20000010025 */
[----:B------:R-:W-:Y:S01]  /*11a0*/  HADD2.F32 R67, -RZ, R46.H0_H0 ;  /* 0x2000002eff437230 */ /* 0x000fe20000004100 */
[----:B------:R-:W-:Y:S02]  /*11b0*/  ISETP.GE.AND P0, PT, R48, R21, PT ;  /* 0x000000153000720c */ /* 0x000fe40003f06270 */
[----:B------:R-:W-:Y:S01]  /*11c0*/  CS2R R36, SRZ ;  /* 0x0000000000247805 */ /* 0x000fe2000001ff00 */
[----:B------:R-:W-:Y:S01]  /*11d0*/  FFMA.FTZ R66, R66, R33, R35 ;  /* 0x0000002142427223 */ /* 0x000fe20000010023 */
[----:B------:R-:W-:-:S02]  /*11e0*/  CS2R R32, SRZ ;  /* 0x0000000000207805 */ /* 0x000fc4000001ff00 */
[----:B------:R-:W-:Y:S01]  /*11f0*/  CS2R R34, SRZ ;  /* 0x0000000000227805 */ /* 0x000fe2000001ff00 */
[----:B------:R-:W-:-:S06]  /*1200*/  HADD2.F32 R68, -RZ, R61.H0_H0 ;  /* 0x2000003dff447230 */ /* 0x000fcc0000004100 */
[----:B------:R-:W-:Y:S05]  /*1210*/  @P0 BRA `(.L_x_7643) ;  /* 0x0000000000740947 */ /* 0x000fea0003800000 */
[----:B------:R-:W0:Y:S01]  /*1220*/  LDC.64 R20, c[0x0][0x250] ;  /* 0x00009400ff147b82 */ /* 0x000e220000000a00 */
[----:B------:R-:W-:Y:S01]  /*1230*/  ULDC.64 UR8, c[0x0][0x258] ;  /* 0x0000960000087ab9 */ /* 0x000fe20000000a00 */
[----:B------:R-:W-:Y:S01]  /*1240*/  ULDC.64 UR10, c[0x0][0x248] ;  /* 0x00009200000a7ab9 */ /* 0x000fe20000000a00 */
[C---:B0-----:R-:W-:Y:S02]  /*1250*/  IMAD R69, R20.reuse, UR7, RZ ;  /* 0x0000000714457c24 */ /* 0x041fe4000f8e02ff */
[----:B------:R-:W-:Y:S01]  /*1260*/  IMAD.WIDE.U32 R70, R20, UR6, R64 ;  /* 0x0000000614467c25 */ /* 0x000fe2000f8e0040 */
[----:B------:R-:W-:Y:S02]  /*1270*/  IADD3 R20, P0, R62, 0x20, RZ ;  /* 0x000000203e147810 */ /* 0x000fe40007f1e0ff */
[----:B------:R-:W-:Y:S01]  /*1280*/  IADD3 R62, R64, 0x40, RZ ;  /* 0x00000040403e7810 */ /* 0x000fe20007ffe0ff */
[----:B------:R-:W-:Y:S02]  /*1290*/  IMAD R21, R21, UR6, R69 ;  /* 0x0000000615157c24 */ /* 0x000fe4000f8e0245 */
[----:B------:R-:W-:-:S03]  /*12a0*/  IMAD R65, R0, UR8, RZ ;  /* 0x0000000800417c24 */ /* 0x000fc6000f8e02ff */
[----:B------:R-:W-:Y:S01]  /*12b0*/  IADD3 R71, R71, R21, RZ ;  /* 0x0000001547477210 */ /* 0x000fe20007ffe0ff */
[----:B------:R-:W-:Y:S01]  /*12c0*/  IMAD R65, R4, UR9, R65 ;  /* 0x0000000904417c24 */ /* 0x000fe2000f8e0241 */
[----:B------:R-:W-:Y:S02]  /*12d0*/  IADD3.X R21, RZ, R63, RZ, P0, !PT ;  /* 0x0000003fff157210 */ /* 0x000fe400007fe4ff */
[----:B------:R-:W-:Y:S01]  /*12e0*/  IADD3 R63, R64, 0x80, RZ ;  /* 0x00000080403f7810 */ /* 0x000fe20007ffe0ff */
[----:B------:R-:W-:Y:S01]  /*12f0*/  IMAD.WIDE.U32 R70, R4, UR8, R70 ;  /* 0x0000000804467c25 */ /* 0x000fe2000f8e0046 */
[----:B------:R-:W-:Y:S02]  /*1300*/  ULDC UR8, c[0x0][0x21c] ;  /* 0x0000870000087ab9 */ /* 0x000fe40000000800 */
[----:B------:R-:W-:Y:S01]  /*1310*/  ISETP.GE.AND P1, PT, R64, UR8, PT ;  /* 0x0000000840007c0c */ /* 0x000fe2000bf26270 */
[----:B------:R-:W-:Y:S01]  /*1320*/  IMAD R21, R21, UR10, RZ ;  /* 0x0000000a15157c24 */ /* 0x000fe2000f8e02ff */
[----:B------:R-:W-:-:S02]  /*1330*/  IADD3 R71, R71, R65, RZ ;  /* 0x0000004147477210 */ /* 0x000fc40007ffe0ff */
[----:B------:R-:W-:Y:S01]  /*1340*/  ISETP.GE.AND P2, PT, R62, UR8, PT ;  /* 0x000000083e007c0c */ /* 0x000fe2000bf46270 */
[C---:B------:R-:W-:Y:S01]  /*1350*/  IMAD R21, R20.reuse, UR11, R21 ;  /* 0x0000000b14157c24 */ /* 0x040fe2000f8e0215 */
[----:B------:R-:W-:Y:S01]  /*1360*/  ISETP.GE.AND P3, PT, R63, UR8, PT ;  /* 0x000000083f007c0c */ /* 0x000fe2000bf66270 */
[----:B------:R-:W-:Y:S01]  /*1370*/  IMAD.WIDE.U32 R70, R20, UR10, R70 ;  /* 0x0000000a14467c25 */ /* 0x000fe2000f8e0046 */
[----:B------:R-:W-:-:S04]  /*1380*/  ULDC.64 UR8, c[0x0][0x240] ;  /* 0x0000900000087ab9 */ /* 0x000fc80000000a00 */
[----:B------:R-:W-:Y:S02]  /*1390*/  IADD3 R21, R71, R21, RZ ;  /* 0x0000001547157210 */ /* 0x000fe40007ffe0ff */
[----:B------:R-:W-:-:S04]  /*13a0*/  LEA R20, P0, R70, UR8, 0x1 ;  /* 0x0000000846147c11 */ /* 0x000fc8000f8008ff */
[----:B------:R-:W-:-:S05]  /*13b0*/  LEA.HI.X R21, R70, UR9, R21, 0x1, P0 ;  /* 0x0000000946157c11 */ /* 0x000fca00080f0c15 */
[----:B------:R0:W5:Y:S04]  /*13c0*/  @!P1 LDG.E.128 R32, desc[UR4][R20.64] ;  /* 0x0000000414209981 */ /* 0x000168000c1e1d00 */
[----:B------:R0:W5:Y:S04]  /*13d0*/  @!P2 LDG.E.128 R36, desc[UR4][R20.64+0x80] ;  /* 0x000080041424a981 */ /* 0x000168000c1e1d00 */
[----:B------:R0:W5:Y:S02]  /*13e0*/  @!P3 LDG.E.128 R40, desc[UR4][R20.64+0x100] ;  /* 0x000100041428b981 */ /* 0x000164000c1e1d00 */
.L_x_7643:
[----:B------:R-:W-:Y:S05]  /*13f0*/  BSYNC B0 ;  /* 0x0000000000007941 */ /* 0x000fea0003800000 */
.L_x_7642:
[----:B-----5:R-:W-:Y:S01]  /*1400*/  MOV R22, R32 ;  /* 0x0000002000167202 */ /* 0x020fe20000000f00 */
[----:B------:R-:W-:Y:S02]  /*1410*/  HADD2.F32 R46, -RZ, R46.H1_H1 ;  /* 0x3000002eff2e7230 */ /* 0x000fe40000004100 */
[----:B------:R-:W-:Y:S01]  /*1420*/  FFMA.FTZ R67, R67, R68, R66 ;  /* 0x0000004443437223 */ /* 0x000fe20000010042 */
[----:B0-----:R-:W-:Y:S01]  /*1430*/  HADD2.F32 R21, -RZ, R61.H1_H1 ;  /* 0x3000003dff157230 */ /* 0x001fe20000004100 */
[----:B------:R-:W-:Y:S01]  /*1440*/  BSSY B0, `(.L_x_7644) ;  /* 0x00000bc000007945 */ /* 0x000fe20003800000 */
[--C-:B------:R-:W-:Y:S02]  /*1450*/  HADD2.F32 R20, -RZ, R53.reuse.H1_H1 ;  /* 0x30000035ff147230 */ /* 0x100fe40000004100 */
[----:B------:R-:W-:Y:S02]  /*1460*/  HADD2.F32 R61, -RZ, R22.H1_H1 ;  /* 0x30000016ff3d7230 */ /* 0x000fe40000004100 */
[----:B------:R-:W-:Y:S01]  /*1470*/  FFMA.FTZ R46, R46, R21, R67 ;  /* 0x000000152e2e7223 */ /* 0x000fe20000010043 */
[----:B------:R-:W-:-:S02]  /*1480*/  HADD2.F32 R53, -RZ, R53.H0_H0 ;  /* 0x20000035ff357230 */ /* 0x000fc40000004100 */
[----:B------:R-:W-:Y:S02]  /*1490*/  HADD2.F32 R21, -RZ, R49.H0_H0 ;  /* 0x20000031ff157230 */ /* 0x000fe40000004100 */
[----:B------:R-:W-:Y:S01]  /*14a0*/  FMUL.FTZ R20, R20, R61 ;  /* 0x0000003d14147220 */ /* 0x000fe20000410000 */
[----:B------:R-:W-:Y:S02]  /*14b0*/  HADD2.F32 R32, -RZ, R23.H0_H0 ;  /* 0x20000017ff207230 */ /* 0x000fe40000004100 */
[----:B------:R-:W-:Y:S02]  /*14c0*/  HADD2.F32 R22, -RZ, R22.H0_H0 ;  /* 0x20000016ff167230 */ /* 0x000fe40000004100 */
[----:B------:R-:W-:Y:S02]  /*14d0*/  HADD2.F32 R49, -RZ, R49.H1_H1 ;  /* 0x30000031ff317230 */ /* 0x000fe40000004100 */
[----:B------:R-:W-:Y:S01]  /*14e0*/  FFMA.FTZ R32, R21, R32, R46 ;  /* 0x0000002015207223 */ /* 0x000fe2000001002e */
[----:B------:R-:W-:-:S02]  /*14f0*/  HADD2.F32 R21, -RZ, R33.H0_H0 ;  /* 0x20000021ff157230 */ /* 0x000fc40000004100 */
[----:B------:R-:W-:Y:S01]  /*1500*/  FFMA.FTZ R53, R53, R22, R20 ;  /* 0x0000001635357223 */ /* 0x000fe20000010014 */
[--C-:B------:R-:W-:Y:S01]  /*1510*/  HADD2.F32 R20, -RZ, R54.reuse.H0_H0 ;  /* 0x20000036ff147230 */ /* 0x100fe20000004100 */
[----:B------:R-:W-:Y:S01]  /*1520*/  MOV R46, R24 ;  /* 0x00000018002e7202 */ /* 0x000fe20000000f00 */
[----:B------:R-:W-:Y:S02]  /*1530*/  HADD2.F32 R22, -RZ, R23.H1_H1 ;  /* 0x30000017ff167230 */ /* 0x000fe40000004100 */
[----:B------:R-:W-:Y:S02]  /*1540*/  HADD2.F32 R54, -RZ, R54.H1_H1 ;  /* 0x30000036ff367230 */ /* 0x000fe40000004100 */
[----:B------:R-:W-:Y:S01]  /*1550*/  FFMA.FTZ R21, R20, R21, R53 ;  /* 0x0000001514157223 */ /* 0x000fe20000010035 */
[----:B------:R-:W-:Y:S02]  /*1560*/  HADD2.F32 R23, -RZ, R33.H1_H1 ;  /* 0x30000021ff177230 */ /* 0x000fe40000004100 */
[----:B------:R-:W-:Y:S01]  /*1570*/  FFMA.FTZ R32, R49, R22, R32 ;  /* 0x0000001631207223 */ /* 0x000fe20000010020 */
[----:B------:R-:W-:-:S02]  /*1580*/  HADD2.F32 R20, -RZ, R55.H0_H0 ;  /* 0x20000037ff147230 */ /* 0x000fc40000004100 */
[----:B------:R-:W-:Y:S02]  /*1590*/  HADD2.F32 R55, -RZ, R55.H1_H1 ;  /* 0x30000037ff377230 */ /* 0x000fe40000004100 */
[----:B------:R-:W-:Y:S01]  /*15a0*/  FFMA.FTZ R33, R54, R23, R21 ;  /* 0x0000001736217223 */ /* 0x000fe20000010015 */
[----:B------:R-:W-:Y:S02]  /*15b0*/  HADD2.F32 R23, -RZ, R34.H0_H0 ;  /* 0x20000022ff177230 */ /* 0x000fe40000004100 */
[----:B------:R-:W-:Y:S02]  /*15c0*/  HADD2.F32 R21, -RZ, R47.H0_H0 ;  /* 0x2000002fff157230 */ /* 0x000fe40000004100 */
[----:B------:R-:W-:Y:S02]  /*15d0*/  HADD2.F32 R24, -RZ, R46.H0_H0 ;  /* 0x2000002eff187230 */ /* 0x000fe40000004100 */
[----:B------:R-:W-:Y:S01]  /*15e0*/  FFMA.FTZ R20, R20, R23, R33 ;  /* 0x0000001714147223 */ /* 0x000fe20000010021 */
[----:B------:R-:W-:Y:S01]  /*15f0*/  HADD2.F32 R22, -RZ, R34.H1_H1 ;  /* 0x30000022ff167230 */ /* 0x000fe20000004100 */
[----:B------:R-:W-:Y:S01]  /*1600*/  MOV R34, R25 ;  /* 0x0000001900227202 */ /* 0x000fe20000000f00 */
[----:B------:R-:W-:-:S02]  /*1610*/  HADD2.F32 R23, -RZ, R36.H0_H0 ;  /* 0x20000024ff177230 */ /* 0x000fc40000004100 */
[----:B------:R-:W-:Y:S01]  /*1620*/  FFMA.FTZ R32, R21, R24, R32 ;  /* 0x0000001815207223 */ /* 0x000fe20000010020 */
[----:B------:R-:W-:Y:S02]  /*1630*/  HADD2.F32 R21, -RZ, R35.H0_H0 ;  /* 0x20000023ff157230 */ /* 0x000fe40000004100 */
[----:B------:R-:W-:Y:S01]  /*1640*/  FFMA.FTZ R55, R55, R22, R20 ;  /* 0x0000001637377223 */ /* 0x000fe20000010014 */
[--C-:B------:R-:W-:Y:S02]  /*1650*/  HADD2.F32 R20, -RZ, R57.reuse.H0_H0 ;  /* 0x20000039ff147230 */ /* 0x100fe40000004100 */
[----:B------:R-:W-:Y:S02]  /*1660*/  HADD2.F32 R57, -RZ, R57.H1_H1 ;  /* 0x30000039ff397230 */ /* 0x000fe40000004100 */
[----:B------:R-:W-:Y:S02]  /*1670*/  HADD2.F32 R22, -RZ, R35.H1_H1 ;  /* 0x30000023ff167230 */ /* 0x000fe40000004100 */
[----:B------:R-:W-:Y:S01]  /*1680*/  FFMA.FTZ R20, R20, R21, R55 ;  /* 0x0000001514147223 */ /* 0x000fe20000010037 */
[----:B------:R-:W-:-:S02]  /*1690*/  HADD2.F32 R47, -RZ, R47.H1_H1 ;  /* 0x3000002fff2f7230 */ /* 0x000fc40000004100 */
[----:B------:R-:W-:Y:S02]  /*16a0*/  HADD2.F32 R24, -RZ, R46.H1_H1 ;  /* 0x3000002eff187230 */ /* 0x000fe40000004100 */
[----:B------:R-:W-:Y:S01]  /*16b0*/  FFMA.FTZ R57, R57, R22, R20 ;  /* 0x0000001639397223 */ /* 0x000fe20000010014 */
[--C-:B------:R-:W-:Y:S02]  /*16c0*/  HADD2.F32 R20, -RZ, R56.reuse.H0_H0 ;  /* 0x20000038ff147230 */ /* 0x100fe40000004100 */
[----:B------:R-:W-:Y:S02]  /*16d0*/  HADD2.F32 R56, -RZ, R56.H1_H1 ;  /* 0x30000038ff387230 */ /* 0x000fe40000004100 */
[----:B------:R-:W-:Y:S01]  /*16e0*/  FFMA.FTZ R24, R47, R24, R32 ;  /* 0x000000182f187223 */ /* 0x000fe20000010020 */
        /* <DEDUP_REMOVED lines=13> */
[----:B------:R-:W-:Y:S02]  /*17c0*/  HADD2.F32 R24, -RZ, R51.H0_H0 ;  /* 0x20000033ff187230 */ /* 0x000fe40000004100 */
[----:B------:R-:W-:Y:S01]  /*17d0*/  FFMA.FTZ R35, R50, R21, R33 ;  /* 0x0000001532237223 */ /* 0x000fe20000010021 */
[----:B------:R-:W-:Y:S02]  /*17e0*/  HADD2.F32 R33, -RZ, R26.H0_H0 ;  /* 0x2000001aff217230 */ /* 0x000fe40000004100 */
[----:B------:R-:W-:Y:S01]  /*17f0*/  FFMA.FTZ R58, R58, R25, R23 ;  /* 0x000000193a3a7223 */ /* 0x000fe20000010017 */
[----:B------:R-:W-:-:S02]  /*1800*/  HADD2.F32 R25, -RZ, R59.H0_H0 ;  /* 0x2000003bff197230 */ /* 0x000fc40000004100 */
[----:B------:R-:W-:Y:S02]  /*1810*/  HADD2.F32 R32, -RZ, R38.H0_H0 ;  /* 0x20000026ff207230 */ /* 0x000fe40000004100 */
[----:B------:R-:W-:Y:S01]  /*1820*/  FFMA.FTZ R36, R24, R33, R35 ;  /* 0x0000002118247223 */ /* 0x000fe20000010023 */
[--C-:B------:R-:W-:Y:S02]  /*1830*/  HADD2.F32 R24, -RZ, R30.reuse.H0_H0 ;  /* 0x2000001eff187230 */ /* 0x100fe40000004100 */
[----:B------:R-:W-:Y:S02]  /*1840*/  HADD2.F32 R51, -RZ, R51.H1_H1 ;  /* 0x30000033ff337230 */ /* 0x000fe40000004100 */
[----:B------:R-:W-:Y:S01]  /*1850*/  FFMA.FTZ R58, R25, R32, R58 ;  /* 0x00000020193a7223 */ /* 0x000fe2000001003a */
[----:B------:R-:W-:Y:S02]  /*1860*/  HADD2.F32 R25, -RZ, R30.H1_H1 ;  /* 0x3000001eff197230 */ /* 0x000fe40000004100 */
[----:B------:R-:W-:-:S02]  /*1870*/  HADD2.F32 R30, -RZ, R26.H1_H1 ;  /* 0x3000001aff1e7230 */ /* 0x000fc40000004100 */
[----:B------:R-:W-:Y:S02]  /*1880*/  HADD2.F32 R59, -RZ, R59.H1_H1 ;  /* 0x3000003bff3b7230 */ /* 0x000fe40000004100 */
[----:B------:R-:W-:Y:S02]  /*1890*/  HADD2.F32 R34, -RZ, R38.H1_H1 ;  /* 0x30000026ff227230 */ /* 0x000fe40000004100 */
[----:B------:R-:W-:Y:S01]  /*18a0*/  FFMA.FTZ R51, R51, R30, R36 ;  /* 0x0000001e33337223 */ /* 0x000fe20000010024 */
[--C-:B------:R-:W-:Y:S02]  /*18b0*/  HADD2.F32 R32, -RZ, R28.reuse.H0_H0 ;  /* 0x2000001cff207230 */ /* 0x100fe40000004100 */
[----:B------:R-:W-:Y:S02]  /*18c0*/  HADD2.F32 R35, -RZ, R28.H1_H1 ;  /* 0x3000001cff237230 */ /* 0x000fe40000004100 */
[----:B------:R-:W-:Y:S01]  /*18d0*/  FFMA.FTZ R58, R59, R34, R58 ;  /* 0x000000223b3a7223 */ /* 0x000fe2000001003a */
[----:B------:R-:W-:-:S02]  /*18e0*/  HADD2.F32 R28, -RZ, R29.H0_H0 ;  /* 0x2000001dff1c7230 */ /* 0x000fc40000004100 */
[----:B------:R-:W-:Y:S02]  /*18f0*/  HADD2.F32 R33, -RZ, R29.H1_H1 ;  /* 0x3000001dff217230 */ /* 0x000fe40000004100 */
[----:B------:R-:W-:Y:S02]  /*1900*/  HADD2.F32 R30, -RZ, R52.H0_H0 ;  /* 0x20000034ff1e7230 */ /* 0x000fe40000004100 */
[----:B------:R-:W-:Y:S02]  /*1910*/  HADD2.F32 R37, -RZ, R27.H0_H0 ;  /* 0x2000001bff257230 */ /* 0x000fe40000004100 */
[--C-:B------:R-:W-:Y:S02]  /*1920*/  HADD2.F32 R29, -RZ, R31.reuse.H0_H0 ;  /* 0x2000001fff1d7230 */ /* 0x100fe40000004100 */
[----:B------:R-:W-:Y:S02]  /*1930*/  HADD2.F32 R26, -RZ, R31.H1_H1 ;  /* 0x3000001fff1a7230 */ /* 0x000fe40000004100 */
[----:B------:R-:W-:Y:S01]  /*1940*/  FFMA.FTZ R51, R30, R37, R51 ;  /* 0x000000251e337223 */ /* 0x000fe20000010033 */
[----:B------:R-:W-:-:S02]  /*1950*/  HADD2.F32 R31, -RZ, R60.H0_H0 ;  /* 0x2000003cff1f7230 */ /* 0x000fc40000004100 */
[----:B------:R-:W-:Y:S02]  /*1960*/  HADD2.F32 R34, -RZ, R39.H0_H0 ;  /* 0x20000027ff227230 */ /* 0x000fe40000004100 */
        /* <DEDUP_REMOVED lines=10> */
[----:B------:R-:W-:Y:S01]  /*1a10*/  FFMA.FTZ R31, R23, R32, R52 ;  /* 0x00000020171f7223 */ /* 0x000fe20000010034 */
[----:B------:R-:W-:Y:S02]  /*1a20*/  HADD2.F32 R22, -RZ, R12.H1_H1 ;  /* 0x3000000cff167230 */ /* 0x000fe40000004100 */
[----:B------:R-:W-:Y:S02]  /*1a30*/  HADD2.F32 R16, -RZ, R16.H1_H1 ;  /* 0x30000010ff107230 */ /* 0x000fe40000004100 */
[----:B------:R-:W-:Y:S01]  /*1a40*/  FFMA.FTZ R37, R27, R30, R60 ;  /* 0x0000001e1b257223 */ /* 0x000fe2000001003c */
[----:B------:R-:W-:-:S02]  /*1a50*/  HADD2.F32 R23, -RZ, R40.H1_H1 ;  /* 0x30000028ff177230 */ /* 0x000fc40000004100 */
[----:B------:R-:W-:Y:S01]  /*1a60*/  FFMA.FTZ R30, R22, R35, R31 ;  /* 0x00000023161e7223 */ /* 0x000fe2000001001f */
[----:B------:R-:W-:Y:S02]  /*1a70*/  HADD2.F32 R21, -RZ, R13.H0_H0 ;  /* 0x2000000dff157230 */ /* 0x000fe40000004100 */
[----:B------:R-:W-:Y:S02]  /*1a80*/  HADD2.F32 R22, -RZ, R17.H0_H0 ;  /* 0x20000011ff167230 */ /* 0x000fe40000004100 */
[----:B------:R-:W-:Y:S01]  /*1a90*/  FFMA.FTZ R23, R16, R23, R37 ;  /* 0x0000001710177223 */ /* 0x000fe20000010025 */
[----:B------:R-:W-:Y:S02]  /*1aa0*/  HADD2.F32 R27, -RZ, R41.H0_H0 ;  /* 0x20000029ff1b7230 */ /* 0x000fe40000004100 */
[----:B------:R-:W-:Y:S01]  /*1ab0*/  FFMA.FTZ R21, R21, R28, R30 ;  /* 0x0000001c15157223 */ /* 0x000fe2000001001e */
[----:B------:R-:W-:Y:S02]  /*1ac0*/  HADD2.F32 R20, -RZ, R13.H1_H1 ;  /* 0x3000000dff147230 */ /* 0x000fe40000004100 */
[----:B------:R-:W-:-:S02]  /*1ad0*/  HADD2.F32 R17, -RZ, R17.H1_H1 ;  /* 0x30000011ff117230 */ /* 0x000fc40000004100 */
[----:B------:R-:W-:Y:S01]  /*1ae0*/  FFMA.FTZ R22, R22, R27, R23 ;  /* 0x0000001b16167223 */ /* 0x000fe20000010017 */
[----:B------:R-:W-:Y:S02]  /*1af0*/  HADD2.F32 R28, -RZ, R41.H1_H1 ;  /* 0x30000029ff1c7230 */ /* 0x000fe40000004100 */
[----:B------:R-:W-:Y:S01]  /*1b00*/  FFMA.FTZ R20, R20, R33, R21 ;  /* 0x0000002114147223 */ /* 0x000fe20000010015 */
[----:B------:R-:W-:Y:S02]  /*1b10*/  HADD2.F32 R13, -RZ, R14.H0_H0 ;  /* 0x2000000eff0d7230 */ /* 0x000fe40000004100 */
[----:B------:R-:W-:Y:S02]  /*1b20*/  HADD2.F32 R16, -RZ, R18.H0_H0 ;  /* 0x20000012ff107230 */ /* 0x000fe40000004100 */
[----:B------:R-:W-:Y:S01]  /*1b30*/  FFMA.FTZ R23, R17, R28, R22 ;  /* 0x0000001c11177223 */ /* 0x000fe20000010016 */
[----:B------:R-:W-:Y:S02]  /*1b40*/  HADD2.F32 R21, -RZ, R42.H0_H0 ;  /* 0x2000002aff157230 */ /* 0x000fe40000004100 */
[----:B------:R-:W-:Y:S01]  /*1b50*/  FFMA.FTZ R13, R13, R24, R20 ;  /* 0x000000180d0d7223 */ /* 0x000fe20000010014 */
[----:B------:R-:W-:Y:S01]  /*1b60*/  HADD2.F32 R14, -RZ, R14.H1_H1 ;  /* 0x3000000eff0e7230 */ /* 0x000fe20000004100 */
[----:B------:R-:W-:Y:S01]  /*1b70*/  IADD3 R20, R45, 0x3f, RZ ;  /* 0x0000003f2d147810 */ /* 0x000fe20007ffe0ff */
[----:B------:R-:W-:-:S02]  /*1b80*/  HADD2.F32 R18, -RZ, R18.H1_H1 ;  /* 0x30000012ff127230 */ /* 0x000fc40000004100 */
[----:B------:R-:W-:Y:S01]  /*1b90*/  FFMA.FTZ R21, R16, R21, R23 ;  /* 0x0000001510157223 */ /* 0x000fe20000010017 */
[----:B------:R-:W-:Y:S02]  /*1ba0*/  HADD2.F32 R17, -RZ, R42.H1_H1 ;  /* 0x3000002aff117230 */ /* 0x000fe40000004100 */
[----:B------:R-:W-:Y:S01]  /*1bb0*/  FFMA.FTZ R25, R14, R25, R13 ;  /* 0x000000190e197223 */ /* 0x000fe2000001000d */
[----:B------:R-:W-:Y:S01]  /*1bc0*/  HADD2.F32 R12, -RZ, R15.H0_H0 ;  /* 0x2000000fff0c7230 */ /* 0x000fe20000004100 */
[----:B------:R-:W-:Y:S01]  /*1bd0*/  SHF.L.U32 R23, R9, 0x2, RZ ;  /* 0x0000000209177819 */ /* 0x000fe200000006ff */
[----:B------:R-:W-:Y:S02]  /*1be0*/  HADD2.F32 R13, -RZ, R19.H0_H0 ;  /* 0x20000013ff0d7230 */ /* 0x000fe40000004100 */
[----:B------:R-:W-:Y:S01]  /*1bf0*/  FFMA.FTZ R18, R18, R17, R21 ;  /* 0x0000001112127223 */ /* 0x000fe20000010015 */
[----:B------:R-:W-:Y:S02]  /*1c00*/  HADD2.F32 R14, -RZ, R43.H0_H0 ;  /* 0x2000002bff0e7230 */ /* 0x000fe40000004100 */
[----:B------:R-:W-:Y:S01]  /*1c10*/  FFMA.FTZ R12, R12, R29, R25 ;  /* 0x0000001d0c0c7223 */ /* 0x000fe20000010019 */
[----:B------:R-:W-:-:S02]  /*1c20*/  HADD2.F32 R15, -RZ, R15.H1_H1 ;  /* 0x3000000fff0f7230 */ /* 0x000fc40000004100 */
[----:B------:R-:W-:Y:S02]  /*1c30*/  HADD2.F32 R19, -RZ, R19.H1_H1 ;  /* 0x30000013ff137230 */ /* 0x000fe40000004100 */
[----:B------:R-:W-:Y:S01]  /*1c40*/  FFMA.FTZ R14, R13, R14, R18 ;  /* 0x0000000e0d0e7223 */ /* 0x000fe20000010012 */
[----:B------:R-:W-:Y:S02]  /*1c50*/  HADD2.F32 R16, -RZ, R43.H1_H1 ;  /* 0x3000002bff107230 */ /* 0x000fe40000004100 */
[----:B------:R-:W-:Y:S01]  /*1c60*/  FFMA.FTZ R15, R15, R26, R12 ;  /* 0x0000001a0f0f7223 */ /* 0x000fe2000001000c */
[----:B------:R-:W-:Y:S02]  /*1c70*/  IMAD R21, R5, 0xc0, RZ ;  /* 0x000000c005157824 */ /* 0x000fe400078e02ff */
[----:B------:R-:W-:Y:S02]  /*1c80*/  IMAD R22, R11, 0x3000, RZ ;  /* 0x000030000b167824 */ /* 0x000fe400078e02ff */
[----:B------:R-:W-:Y:S01]  /*1c90*/  FFMA.FTZ R16, R19, R16, R14 ;  /* 0x0000001013107223 */ /* 0x000fe2000001000e */
[----:B------:R-:W0:Y:S01]  /*1ca0*/  SHFL.BFLY PT, R12, R15, 0x4, 0x1f ;  /* 0x0c801f000f0c7f89 */ /* 0x000e2200000e0000 */
[----:B------:R-:W-:-:S02]  /*1cb0*/  SHF.R.S32.HI R24, RZ, 0x1f, R21 ;  /* 0x0000001fff187819 */ /* 0x000fc40000011415 */
[----:B------:R-:W-:Y:S01]  /*1cc0*/  SHF.R.S32.HI R25, RZ, 0x1f, R22 ;  /* 0x0000001fff197819 */ /* 0x000fe20000011416 */
[----:B------:R-:W1:Y:S01]  /*1cd0*/  SHFL.BFLY PT, R13, R16, 0x4, 0x1f ;  /* 0x0c801f00100d7f89 */ /* 0x000e6200000e0000 */
[----:B0-----:R-:W-:Y:S01]  /*1ce0*/  FADD.FTZ R14, R15, R12 ;  /* 0x0000000c0f0e7221 */ /* 0x001fe20000010000 */
[----:B------:R-:W-:Y:S01]  /*1cf0*/  SHF.R.S32.HI R15, RZ, 0x1f, R20 ;  /* 0x0000001fff0f7819 */ /* 0x000fe20000011414 */
[----:B-1----:R-:W-:-:S03]  /*1d00*/  FADD.FTZ R18, R16, R13 ;  /* 0x0000000d10127221 */ /* 0x002fc60000010000 */
[----:B------:R-:W0:Y:S01]  /*1d10*/  SHFL.BFLY PT, R17, R14, 0x2, 0x1f ;  /* 0x0c401f000e117f89 */ /* 0x000e2200000e0000 */
[----:B------:R-:W1:Y:S01]  /*1d20*/  LDC.64 R12, c[0x0][0x2d0] ;  /* 0x0000b400ff0c7b82 */ /* 0x000e620000000a00 */
[----:B------:R-:W-:Y:S02]  /*1d30*/  LEA.HI R15, R15, R20, RZ, 0x6 ;  /* 0x000000140f0f7211 */ /* 0x000fe400078f30ff */
[----:B------:R-:W2:Y:S02]  /*1d40*/  SHFL.BFLY PT, R19, R18, 0x2, 0x1f ;  /* 0x0c401f0012137f89 */ /* 0x000ea400000e0000 */
[----:B------:R-:W-:Y:S01]  /*1d50*/  LOP3.LUT R15, R15, 0xffffffc0, RZ, 0xc0, !PT ;  /* 0xffffffc00f0f7812 */ /* 0x000fe200078ec0ff */
[----:B0-----:R-:W-:Y:S01]  /*1d60*/  FADD.FTZ R17, R14, R17 ;  /* 0x000000110e117221 */ /* 0x001fe20000010000 */
[----:B------:R-:W-:Y:S01]  /*1d70*/  IADD3 R14, P0, P1, R21, R23, R22 ;  /* 0x00000017150e7210 */ /* 0x000fe2000791e016 */
[--C-:B------:R-:W-:Y:S01]  /*1d80*/  IMAD R21, R11, -0x40, R20.reuse ;  /* 0xffffffc00b157824 */ /* 0x100fe200078e0214 */
[----:B------:R-:W-:Y:S01]  /*1d90*/  SHF.R.S32.HI R23, RZ, 0x1f, R23 ;  /* 0x0000001fff177819 */ /* 0x000fe20000011417 */
[----:B--2---:R-:W-:Y:S01]  /*1da0*/  FADD.FTZ R19, R18, R19 ;  /* 0x0000001312137221 */ /* 0x004fe20000010000 */
[----:B------:R-:W0:Y:S01]  /*1db0*/  SHFL.BFLY PT, R16, R17, 0x1, 0x1f ;  /* 0x0c201f0011107f89 */ /* 0x000e2200000e0000 */
[----:B-1----:R-:W-:Y:S01]  /*1dc0*/  IMAD R22, R12, UR7, RZ ;  /* 0x000000070c167c24 */ /* 0x002fe2000f8e02ff */
[----:B------:R-:W-:-:S02]  /*1dd0*/  IADD3 R20, R21, R15, -R20 ;  /* 0x0000000f15147210 */ /* 0x000fc40007ffe814 */
[----:B------:R-:W1:Y:S01]  /*1de0*/  SHFL.BFLY PT, R18, R19, 0x1, 0x1f ;  /* 0x0c201f0013127f89 */ /* 0x000e6200000e0000 */
[----:B------:R-:W-:Y:S01]  /*1df0*/  IADD3.X R15, R24, R23, R25, P0, P1 ;  /* 0x00000017180f7210 */ /* 0x000fe200007e2419 */
[----:B------:R-:W-:Y:S01]  /*1e00*/  IMAD R21, R13, UR6, R22 ;  /* 0x000000060d157c24 */ /* 0x000fe2000f8e0216 */
[----:B------:R-:W-:Y:S02]  /*1e10*/  ISETP.NE.AND P1, PT, R8, RZ, PT ;  /* 0x000000ff0800720c */ /* 0x000fe40003f25270 */
[----:B------:R-:W-:Y:S01]  /*1e20*/  ISETP.GE.AND P0, PT, R9, R20, PT ;  /* 0x000000140900720c */ /* 0x000fe20003f06270 */
[----:B------:R-:W-:-:S03]  /*1e30*/  IMAD.WIDE.U32 R12, R12, UR6, R14 ;  /* 0x000000060c0c7c25 */ /* 0x000fc6000f8e000e */
[----:B------:R-:W-:Y:S02]  /*1e40*/  ISETP.GT.OR P0, PT, R9, 0x3f, P0 ;  /* 0x0000003f0900780c */ /* 0x000fe40000704670 */
[----:B------:R-:W-:Y:S01]  /*1e50*/  IADD3 R15, R13, R21, RZ ;  /* 0x000000150d0f7210 */ /* 0x000fe20007ffe0ff */
[----:B0-----:R-:W-:Y:S01]  /*1e60*/  FADD.FTZ R14, R17, R16 ;  /* 0x00000010110e7221 */ /* 0x001fe20000010000 */
[----:B-1----:R-:W-:-:S03]  /*1e70*/  FADD.FTZ R20, R19, R18 ;  /* 0x0000001213147221 */ /* 0x002fc60000010000 */
[----:B------:R-:W-:Y:S06]  /*1e80*/  @P1 BRA `(.L_x_7645) ;  /* 0x00000000005c1947 */ /* 0x000fec0003800000 */
[----:B------:R-:W0:Y:S01]  /*1e90*/  LDC.64 R18, c[0x0][0x278] ;  /* 0x00009e00ff127b82 */ /* 0x000e220000000a00 */
[----:B------:R-:W-:Y:S01]  /*1ea0*/  SHF.R.S32.HI R17, RZ, 0x1f, R5 ;  /* 0x0000001fff117819 */ /* 0x000fe20000011405 */
[----:B------:R-:W-:Y:S01]  /*1eb0*/  ULDC.64 UR8, c[0x0][0x280] ;  /* 0x0000a00000087ab9 */ /* 0x000fe20000000a00 */
[----:B------:R-:W-:Y:S02]  /*1ec0*/  IADD3 R16, P1, R10, R5, RZ ;  /* 0x000000050a107210 */ /* 0x000fe40007f3e0ff */
[----:B------:R-:W-:Y:S02]  /*1ed0*/  ISETP.GE.AND P2, PT, R6, R7, PT ;  /* 0x000000070600720c */ /* 0x000fe40003f46270 */
[----:B------:R-:W-:Y:S01]  /*1ee0*/  LEA.HI.X.SX32 R17, R10, R17, 0x1, P1 ;  /* 0x000000110a117211 */ /* 0x000fe200008f0eff */
[C---:B0-----:R-:W-:Y:S02]  /*1ef0*/  IMAD R8, R18.reuse, UR7, RZ ;  /* 0x0000000712087c24 */ /* 0x041fe4000f8e02ff */
[----:B------:R-:W-:-:S04]  /*1f00*/  IMAD.WIDE.U32 R16, R18, UR6, R16 ;  /* 0x0000000612107c25 */ /* 0x000fc8000f8e0010 */
[----:B------:R-:W-:-:S05]  /*1f10*/  IMAD R19, R19, UR6, R8 ;  /* 0x0000000613137c24 */ /* 0x000fca000f8e0208 */
[----:B------:R-:W-:Y:S01]  /*1f20*/  IADD3 R17, R17, R19, RZ ;  /* 0x0000001311117210 */ /* 0x000fe20007ffe0ff */
[----:B------:R-:W-:Y:S02]  /*1f30*/  IMAD R19, R0, UR8, RZ ;  /* 0x0000000800137c24 */ /* 0x000fe4000f8e02ff */
[----:B------:R-:W-:-:S04]  /*1f40*/  IMAD.WIDE.U32 R16, R4, UR8, R16 ;  /* 0x0000000804107c25 */ /* 0x000fc8000f8e0010 */
[----:B------:R-:W-:Y:S01]  /*1f50*/  IMAD R19, R4, UR9, R19 ;  /* 0x0000000904137c24 */ /* 0x000fe2000f8e0213 */
[----:B------:R-:W-:Y:S01]  /*1f60*/  IADD3 R8, P1, R6, R16, RZ ;  /* 0x0000001006087210 */ /* 0x000fe20007f3e0ff */
[----:B------:R-:W-:-:S03]  /*1f70*/  ULDC.64 UR8, c[0x0][0x260] ;  /* 0x0000980000087ab9 */ /* 0x000fc60000000a00 */
[----:B------:R-:W-:Y:S02]  /*1f80*/  IADD3.X R17, R2, R17, R19, P1, !PT ;  /* 0x0000001102117210 */ /* 0x000fe40000ffe413 */
[----:B------:R-:W-:Y:S02]  /*1f90*/  LEA R16, P3, R8, UR8, 0x2 ;  /* 0x0000000808107c11 */ /* 0x000fe4000f8610ff */
[----:B------:R-:W-:Y:S02]  /*1fa0*/  ISETP.GE.AND P1, PT, R48, R7, PT ;  /* 0x000000073000720c */ /* 0x000fe40003f26270 */
[----:B------:R-:W-:Y:S02]  /*1fb0*/  LEA.HI.X R17, R8, UR9, R17, 0x2, P3 ;  /* 0x0000000908117c11 */ /* 0x000fe400098f1411 */
[----:B------:R-:W-:Y:S02]  /*1fc0*/  FSEL R7, R14, RZ, !P2 ;  /* 0x000000ff0e077208 */ /* 0x000fe40005000000 */
[----:B------:R-:W-:-:S03]  /*1fd0*/  FSEL R19, R20, RZ, !P1 ;  /* 0x000000ff14137208 */ /* 0x000fc60004800000 */
[----:B------:R0:W-:Y:S04]  /*1fe0*/  STG.E desc[UR4][R16.64], R7 ;  /* 0x0000000710007986 */ /* 0x0001e8000c101904 */
[----:B------:R0:W-:Y:S02]  /*1ff0*/  STG.E desc[UR4][R16.64+0x80], R19 ;  /* 0x0000801310007986 */ /* 0x0001e4000c101904 */
.L_x_7645:
[----:B------:R-:W-:Y:S05]  /*2000*/  BSYNC B0 ;  /* 0x0000000000007941 */ /* 0x000fea0003800000 */
.L_x_7644:
[----:B------:R-:W-:Y:S04]  /*2010*/  BSSY B0, `(.L_x_7646) ;  /* 0x0000018000007945 */ /* 0x000fe80003800000 */
[----:B------:R-:W-:Y:S05]  /*2020*/  @P0 BRA `(.L_x_7647) ;  /* 0x0000000000580947 */ /* 0x000fea0003800000 */
[----:B0-----:R-:W0:Y:S01]  /*2030*/  LDC.64 R16, c[0x0][0x2a8] ;  /* 0x0000aa00ff107b82 */ /* 0x001e220000000a00 */
[----:B------:R-:W-:Y:S01]  /*2040*/  IADD3 R6, P0, P1, R5, R10, R9 ;  /* 0x0000000a05067210 */ /* 0x000fe2000791e009 */
[----:B------:R-:W-:Y:S01]  /*2050*/  ULDC.64 UR8, c[0x0][0x2b0] ;  /* 0x0000ac0000087ab9 */ /* 0x000fe20000000a00 */
[----:B------:R-:W-:Y:S02]  /*2060*/  SHF.R.S32.HI R7, RZ, 0x1f, R5 ;  /* 0x0000001fff077819 */ /* 0x000fe40000011405 */
[----:B------:R-:W-:Y:S02]  /*2070*/  SHF.R.S32.HI R2, RZ, 0x1f, R10 ;  /* 0x0000001fff027819 */ /* 0x000fe4000001140a */
[----:B------:R-:W-:-:S04]  /*2080*/  SHF.R.S32.HI R5, RZ, 0x1f, R9 ;  /* 0x0000001fff057819 */ /* 0x000fc80000011409 */
[----:B------:R-:W-:Y:S02]  /*2090*/  IADD3.X R7, R7, R2, R5, P0, P1 ;  /* 0x0000000207077210 */ /* 0x000fe400007e2405 */
[----:B------:R-:W-:Y:S01]  /*20a0*/  FSETP.NEU.FTZ.AND P0, PT, R3, -INF , PT ;  /* 0xff8000000300780b */ /* 0x000fe20003f1d000 */
[C---:B0-----:R-:W-:Y:S02]  /*20b0*/  IMAD R2, R16.reuse, UR7, RZ ;  /* 0x0000000710027c24 */ /* 0x041fe4000f8e02ff */
[----:B------:R-:W-:-:S04]  /*20c0*/  IMAD.WIDE.U32 R6, R16, UR6, R6 ;  /* 0x0000000610067c25 */ /* 0x000fc8000f8e0006 */
[----:B------:R-:W-:Y:S02]  /*20d0*/  IMAD R5, R17, UR6, R2 ;  /* 0x0000000611057c24 */ /* 0x000fe4000f8e0202 */
[----:B------:R-:W-:-:S03]  /*20e0*/  IMAD R17, R0, UR8, RZ ;  /* 0x0000000800117c24 */ /* 0x000fc6000f8e02ff */
[----:B------:R-:W-:Y:S01]  /*20f0*/  IADD3 R7, R7, R5, RZ ;  /* 0x0000000507077210 */ /* 0x000fe20007ffe0ff */
[C---:B------:R-:W-:Y:S02]  /*2100*/  IMAD R17, R4.reuse, UR9, R17 ;  /* 0x0000000904117c24 */ /* 0x040fe4000f8e0211 */
[----:B------:R-:W-:Y:S01]  /*2110*/  FMUL.FTZ R5, R3, 1.4426950216293334961 ;  /* 0x3fb8aa3b03057820 */ /* 0x000fe20000410000 */
[----:B------:R-:W-:Y:S01]  /*2120*/  IMAD.WIDE.U32 R6, R4, UR8, R6 ;  /* 0x0000000804067c25 */ /* 0x000fe2000f8e0006 */
[----:B------:R-:W-:-:S03]  /*2130*/  ULDC.64 UR8, c[0x0][0x2a0] ;  /* 0x0000a80000087ab9 */ /* 0x000fc60000000a00 */
[----:B------:R-:W-:Y:S02]  /*2140*/  FSEL R5, R5, RZ, P0 ;  /* 0x000000ff05057208 */ /* 0x000fe40000000000 */
[----:B------:R-:W-:Y:S02]  /*2150*/  IADD3 R7, R7, R17, RZ ;  /* 0x0000001107077210 */ /* 0x000fe40007ffe0ff */
[----:B------:R-:W-:-:S04]  /*2160*/  LEA R2, P1, R6, UR8, 0x2 ;  /* 0x0000000806027c11 */ /* 0x000fc8000f8210ff */
[----:B------:R-:W-:-:S05]  /*2170*/  LEA.HI.X R3, R6, UR9, R7, 0x2, P1 ;  /* 0x0000000906037c11 */ /* 0x000fca00088f1407 */
[----:B------:R1:W-:Y:S04]  /*2180*/  STG.E desc[UR4][R2.64], R5 ;  /* 0x0000000502007986 */ /* 0x0003e8000c101904 */
.L_x_7647:
[----:B------:R-:W-:Y:S05]  /*2190*/  BSYNC B0 ;  /* 0x0000000000007941 */ /* 0x000fea0003800000 */
.L_x_7646:
[----:B------:R-:W-:Y:S01]  /*21a0*/  ULDC.64 UR10, c[0x0][0x2e8] ;  /* 0x0000ba00000a7ab9 */ /* 0x000fe20000000a00 */
[----:B------:R-:W-:Y:S01]  /*21b0*/  ULDC.64 UR8, c[0x0][0x2d8] ;  /* 0x0000b60000087ab9 */ /* 0x000fe20000000a00 */
[----:B------:R-:W-:Y:S01]  /*21c0*/  ISETP.NE.U32.AND P0, PT, RZ, UR10, PT ;  /* 0x0000000aff007c0c */ /* 0x000fe2000bf05070 */
[----:B-1----:R-:W-:Y:S01]  /*21d0*/  IMAD R3, R0, UR8, RZ ;  /* 0x0000000800037c24 */ /* 0x002fe2000f8e02ff */
[----:B------:R-:W-:Y:S02]  /*21e0*/  MOV R14, R12 ;  /* 0x0000000c000e7202 */ /* 0x000fe40000000f00 */
[----:B------:R-:W-:Y:S01]  /*21f0*/  ISETP.NE.AND.EX P0, PT, RZ, UR11, PT, P0 ;  /* 0x0000000bff007c0c */ /* 0x000fe2000bf05300 */
[C---:B------:R-:W-:Y:S02]  /*2200*/  IMAD R3, R4.reuse, UR9, R3 ;  /* 0x0000000904037c24 */ /* 0x040fe4000f8e0203 */
[----:B------:R-:W-:Y:S01]  /*2210*/  IMAD.WIDE.U32 R14, R4, UR8, R14 ;  /* 0x00000008040e7c25 */ /* 0x000fe2000f8e000e */
[----:B------:R-:W-:Y:S01]  /*2220*/  ISETP.NE.OR P0, PT, R9, RZ, !P0 ;  /* 0x000000ff0900720c */ /* 0x000fe20004705670 */
[----:B------:R-:W-:-:S02]  /*2230*/  ULDC.64 UR8, c[0x0][0x2b8] ;  /* 0x0000ae0000087ab9 */ /* 0x000fc40000000a00 */
[----:B------:R-:W-:Y:S02]  /*2240*/  LEA R2, P1, R14, UR8, 0x2 ;  /* 0x000000080e027c11 */ /* 0x000fe4000f8210ff */
[----:B------:R-:W-:-:S04]  /*2250*/  IADD3 R3, R15, R3, RZ ;  /* 0x000000030f037210 */ /* 0x000fc80007ffe0ff */
[----:B------:R-:W-:-:S05]  /*2260*/  LEA.HI.X R3, R14, UR9, R3, 0x2, P1 ;  /* 0x000000090e037c11 */ /* 0x000fca00088f1403 */
        /* <DEDUP_REMOVED lines=13> */
[----:B------:R-:W2:Y:S08]  /*2340*/  LDC R0, c[0x0][0x2e0] ;  /* 0x0000b800ff007b82 */ /* 0x000eb00000000800 */
[----:B------:R-:W3:Y:S08]  /*2350*/  LDC R4, c[0x0][0x220] ;  /* 0x00008800ff047b82 */ /* 0x000ef00000000800 */
[----:B-1----:R-:W1:Y:S01]  /*2360*/  LDC.64 R2, c[0x0][0x2e8] ;  /* 0x0000ba00ff027b82 */ /* 0x002e620000000a00 */
[----:B--2---:R-:W-:-:S04]  /*2370*/  IMAD R11, R11, R0, R44 ;  /* 0x000000000b0b7224 */ /* 0x004fc800078e022c */
[----:B---3--:R-:W-:-:S04]  /*2380*/  IMAD R11, R11, R4, UR6 ;  /* 0x000000060b0b7e24 */ /* 0x008fc8000f8e0204 */
[----:B-1----:R-:W-:-:S05]  /*2390*/  IMAD.WIDE R2, R11, 0x4, R2 ;  /* 0x000000040b027825 */ /* 0x002fca00078e0202 */
[----:B------:R-:W-:Y:S01]  /*23a0*/  STG.E desc[UR4][R2.64], RZ ;  /* 0x000000ff02007986 */ /* 0x000fe2000c101904 */
[----:B------:R-:W-:Y:S05]  /*23b0*/  EXIT ;  /* 0x000000000000794d */ /* 0x000fea0003800000 */
.L_x_7648:
        /* <DEDUP_REMOVED lines=12> */
.L_x_7700:


//--------------------- .nv.global.init           --------------------------
	.section	.nv.global.init,"aw",@progbits
.nv.global.init:
	.type		$str$23,@object
	.size		$str$23,($str$24 - $str$23)
$str$23:
        /*0000*/ 	.byte	0x28, 0x61, 0x64, 0x64, 0x72, 0x65, 0x73, 0x73, 0x20, 0x26, 0x20, 0x6d, 0x61, 0x73, 0x6b, 0x29
        /*0010*/ 	.byte	0x20, 0x3d, 0x3d, 0x20, 0x30, 0x00
	.type		$str$24,@object
	.size		$str$24,(__unnamed_4 - $str$24)
$str$24:
        /*0016*/ 	.byte	0x2f, 0x74, 0x6d, 0x70, 0x2f, 0x6f, 0x73, 0x73, 0x5f, 0x6b, 0x65, 0x72, 0x6e, 0x65, 0x6c, 0x73
        /*0026*/ 	.byte	0x5f, 0x73, 0x72, 0x63, 0x2f, 0x66, 0x6c, 0x61, 0x73, 0x68, 0x5f, 0x61, 0x74, 0x74, 0x65, 0x6e
        /*0036*/ 	.byte	0x74, 0x69, 0x6f, 0x6e, 0x2f, 0x63, 0x73, 0x72, 0x63, 0x2f, 0x63, 0x75, 0x74, 0x6c, 0x61, 0x73
        /*0046*/ 	.byte	0x73, 0x2f, 0x69, 0x6e, 0x63, 0x6c, 0x75, 0x64, 0x65, 0x2f, 0x63, 0x75, 0x74, 0x65, 0x2f, 0x70
        /*0056*/ 	.byte	0x6f, 0x69, 0x6e, 0x74, 0x65, 0x72, 0x5f, 0x66, 0x6c, 0x61, 0x67, 0x67, 0x65, 0x64, 0x2e, 0x68
        /*0066*/ 	.byte	0x70, 0x70, 0x00
	.type		__unnamed_4,@object
	.size		__unnamed_4,(__unnamed_2 - __unnamed_4)
__unnamed_4:
        /* <DEDUP_REMOVED lines=20> */
        /*01a9*/ 	.byte	0x43, 0x3c, 0x36, 0x34, 0x3e, 0x3e, 0x3e, 0x3e, 0x5d, 0x00
	.type		__unnamed_2,@object
	.size		__unnamed_2,(__unnamed_3 - __unnamed_2)
__unnamed_2:
        /* <DEDUP_REMOVED lines=23> */
	.type		__unnamed_3,@object
	.size		__unnamed_3,(__unnamed_1 - __unnamed_3)
__unnamed_3:
        /* <DEDUP_REMOVED lines=23> */
        /*0487*/ 	.byte	0x3a, 0x43, 0x3c, 0x36, 0x31, 0x34, 0x34, 0x3e, 0x3e, 0x3e, 0x3e, 0x3e, 0x5d, 0x00
	.type		__unnamed_1,@object
	.size		__unnamed_1,(.L_0 - __unnamed_1)
__unnamed_1:
        /* <DEDUP_REMOVED lines=28> */
        /*0655*/ 	.byte	0x3e, 0x3e, 0x3e, 0x3e, 0x3e, 0x20, 0x26, 0x5d, 0x00
.L_0:


//--------------------- .nv.shared._ZN7cutlass13device_kernelIN5flash11enable_sm90INS1_16FlashAttnBwdSm90INS1_25CollectiveMainloopBwdSm90ILi2ELi1ELi1EN4cute5tupleIJNS5_1CILi1EEES8_S8_EEENS6_IJNS7_ILi64EEENS7_ILi96EEENS7_ILi192EEEEEENS_6half_tEfNS_4arch4Sm90ELb0ELb0ELb1ELb0ELb0ELb0ELb1ELb0ELi3ELi1ELi1ELi1ELb0EEENS1_21CollectiveEpilogueBwdISD_SE_SG_Li384ELb0ELb1ELi3EEENS1_19SingleTileSchedulerILb0ELb0ELb0ELi96EEEEEEEEEvNT_6ParamsE --------------------------
	.section	.nv.shared._ZN7cutlass13device_kernelIN5flash11enable_sm90INS1_16FlashAttnBwdSm90INS1_25CollectiveMainloopBwdSm90ILi2ELi1ELi1EN4cute5tupleIJNS5_1CILi1EEES8_S8_EEENS6_IJNS7_ILi64EEENS7_ILi96EEENS7_ILi192EEEEEENS_6half_tEfNS_4arch4Sm90ELb0ELb0ELb1ELb0ELb0ELb0ELb1ELb0ELi3ELi1ELi1ELi1ELb0EEENS1_21CollectiveEpilogueBwdISD_SE_SG_Li384ELb0ELb1ELi3EEENS1_19SingleTileSchedulerILb0ELb0ELb0ELi96EEEEEEEEEvNT_6ParamsE,"aw",@nobits
	.sectionflags	@""
	.align	16
	.zero		1024


//--------------------- .nv.shared.reserved.0     --------------------------
	.section	.nv.shared.reserved.0,"aw",@nobits
	.weak		__nv_reservedSMEM_offset_0_alias
	.size		__nv_reservedSMEM_offset_0_alias, 0, 0
	.other		__nv_reservedSMEM_offset_0_alias,@"STO_CUDA_RESERVED_SHARED STV_DEFAULT"
__nv_reservedSMEM_offset_0_alias:
	.zero		0


//--------------------- .nv.global                --------------------------
	.section	.nv.global,"aw",@nobits
.nv.global:
	.type		_ZN77_INTERNAL_37bbc30b_41_flash_bwd_hdim192_fp16_softcapall_sm90_cu_c04999b1_30134cute1_E,@object
	.size		_ZN77_INTERNAL_37bbc30b_41_flash_bwd_hdim192_fp16_softcapall_sm90_cu_c04999b1_30134cute1_E,(_ZN77_INTERNAL_37bbc30b_41_flash_bwd_hdim192_fp16_softcapall_sm90_cu_c04999b1_30134cuda3std3__45__cpo6cbeginE - _ZN77_INTERNAL_37bbc30b_41_flash_bwd_hdim192_fp16_softcapall_sm90_cu_c04999b1_30134cute1_E)
_ZN77_INTERNAL_37bbc30b_41_flash_bwd_hdim192_fp16_softcapall_sm90_cu_c04999b1_30134cute1_E:
	.zero		1
	.type		_ZN77_INTERNAL_37bbc30b_41_flash_bwd_hdim192_fp16_softcapall_sm90_cu_c04999b1_30134cuda3std3__45__cpo6cbeginE,@object
	.size		_ZN77_INTERNAL_37bbc30b_41_flash_bwd_hdim192_fp16_softcapall_sm90_cu_c04999b1_30134cuda3std3__45__cpo6cbeginE,(_ZN77_INTERNAL_37bbc30b_41_flash_bwd_hdim192_fp16_softcapall_sm90_cu_c04999b1_30134cuda3std3__48in_placeE - _ZN77_INTERNAL_37bbc30b_41_flash_bwd_hdim192_fp16_softcapall_sm90_cu_c04999b1_30134cuda3std3__45__cpo6cbeginE)
_ZN77_INTERNAL_37bbc30b_41_flash_bwd_hdim192_fp16_softcapall_sm90_cu_c04999b1_30134cuda3std3__45__cpo6cbeginE:
	.zero		1
	.type		_ZN77_INTERNAL_37bbc30b_41_flash_bwd_hdim192_fp16_softcapall_sm90_cu_c04999b1_30134cuda3std3__48in_placeE,@object
	.size		_ZN77_INTERNAL_37bbc30b_41_flash_bwd_hdim192_fp16_softcapall_sm90_cu_c04999b1_30134cuda3std3__48in_placeE,(_ZN77_INTERNAL_37bbc30b_41_flash_bwd_hdim192_fp16_softcapall_sm90_cu_c04999b1_30134cuda3std6ranges3__45__cpo9iter_moveE - _ZN77_INTERNAL_37bbc30b_41_flash_bwd_hdim192_fp16_softcapall_sm90_cu_c04999b1_30134cuda3std3__48in_placeE)
_ZN77_INTERNAL_37bbc30b_41_flash_bwd_hdim192_fp16_softcapall_sm90_cu_c04999b1_30134cuda3std3__48in_placeE:
	.zero		1
	.type		_ZN77_INTERNAL_37bbc30b_41_flash_bwd_hdim192_fp16_softcapall_sm90_cu_c04999b1_30134cuda3std6ranges3__45__cpo9iter_moveE,@object
	.size		_ZN77_INTERNAL_37bbc30b_41_flash_bwd_hdim192_fp16_softcapall_sm90_cu_c04999b1_30134cuda3std6ranges3__45__cpo9iter_moveE,(_ZN77_INTERNAL_37bbc30b_41_flash_bwd_hdim192_fp16_softcapall_sm90_cu_c04999b1_30134cuda3std3__45__cpo5beginE - _ZN77_INTERNAL_37bbc30b_41_flash_bwd_hdim192_fp16_softcapall_sm90_cu_c04999b1_30134cuda3std6ranges3__45__cpo9iter_moveE)
_ZN77_INTERNAL_37bbc30b_41_flash_bwd_hdim192_fp16_softcapall_sm90_cu_c04999b1_30134cuda3std6ranges3__45__cpo9iter_moveE:
	.zero		1
	.type		_ZN77_INTERNAL_37bbc30b_41_flash_bwd_hdim192_fp16_softcapall_sm90_cu_c04999b1_30134cuda3std3__45__cpo5beginE,@object
	.size		_ZN77_INTERNAL_37bbc30b_41_flash_bwd_hdim192_fp16_softcapall_sm90_cu_c04999b1_30134cuda3std3__45__cpo5beginE,(_ZN77_INTERNAL_37bbc30b_41_flash_bwd_hdim192_fp16_softcapall_sm90_cu_c04999b1_30134cuda3std3__479_GLOBAL__N__37bbc30b_41_flash_bwd_hdim192_fp16_softcapall_sm90_cu_c04999b1_30136ignoreE - _ZN77_INTERNAL_37bbc30b_41_flash_bwd_hdim192_fp16_softcapall_sm90_cu_c04999b1_30134cuda3std3__45__cpo5beginE)
_ZN77_INTERNAL_37bbc30b_41_flash_bwd_hdim192_fp16_softcapall_sm90_cu_c04999b1_30134cuda3std3__45__cpo5beginE:
	.zero		1
	.type		_ZN77_INTERNAL_37bbc30b_41_flash_bwd_hdim192_fp16_softcapall_sm90_cu_c04999b1_30134cuda3std3__479_GLOBAL__N__37bbc30b_41_flash_bwd_hdim192_fp16_softcapall_sm90_cu_c04999b1_30136ignoreE,@object
	.size		_ZN77_INTERNAL_37bbc30b_41_flash_bwd_hdim192_fp16_softcapall_sm90_cu_c04999b1_30134cuda3std3__479_GLOBAL__N__37bbc30b_41_flash_bwd_hdim192_fp16_softcapall_sm90_cu_c04999b1_30136ignoreE,(_ZN77_INTERNAL_37bbc30b_41_flash_bwd_hdim192_fp16_softcapall_sm90_cu_c04999b1_30134cute7productE - _ZN77_INTERNAL_37bbc30b_41_flash_bwd_hdim192_fp16_softcapall_sm90_cu_c04999b1_30134cuda3std3__479_GLOBAL__N__37bbc30b_41_flash_bwd_hdim192_fp16_softcapall_sm90_cu_c04999b1_30136ignoreE)
_ZN77_INTERNAL_37bbc30b_41_flash_bwd_hdim192_fp16_softcapall_sm90_cu_c04999b1_30134cuda3std3__479_GLOBAL__N__37bbc30b_41_flash_bwd_hdim192_fp16_softcapall_sm90_cu_c04999b1_30136ignoreE:
	.zero		1
	.type		_ZN77_INTERNAL_37bbc30b_41_flash_bwd_hdim192_fp16_softcapall_sm90_cu_c04999b1_30134cute7productE,@object
	.size		_ZN77_INTERNAL_37bbc30b_41_flash_bwd_hdim192_fp16_softcapall_sm90_cu_c04999b1_30134cute7productE,(_ZN77_INTERNAL_37bbc30b_41_flash_bwd_hdim192_fp16_softcapall_sm90_cu_c04999b1_30134cuda3std3__45__cpo3endE - _ZN77_INTERNAL_37bbc30b_41_flash_bwd_hdim192_fp16_softcapall_sm90_cu_c04999b1_30134cute7productE)
_ZN77_INTERNAL_37bbc30b_41_flash_bwd_hdim192_fp16_softcapall_sm90_cu_c04999b1_30134cute7productE:
	.zero		1
	.type		_ZN77_INTERNAL_37bbc30b_41_flash_bwd_hdim192_fp16_softcapall_sm90_cu_c04999b1_30134cuda3std3__45__cpo3endE,@object
	.size		_ZN77_INTERNAL_37bbc30b_41_flash_bwd_hdim192_fp16_softcapall_sm90_cu_c04999b1_30134cuda3std3__45__cpo3endE,(_ZN77_INTERNAL_37bbc30b_41_flash_bwd_hdim192_fp16_softcapall_sm90_cu_c04999b1_30134cuda3std3__419piecewise_constructE - _ZN77_INTERNAL_37bbc30b_41_flash_bwd_hdim192_fp16_softcapall_sm90_cu_c04999b1_30134cuda3std3__45__cpo3endE)
_ZN77_INTERNAL_37bbc30b_41_flash_bwd_hdim192_fp16_softcapall_sm90_cu_c04999b1_30134cuda3std3__45__cpo3endE:
	.zero		1
	.type		_ZN77_INTERNAL_37bbc30b_41_flash_bwd_hdim192_fp16_softcapall_sm90_cu_c04999b1_30134cuda3std3__419piecewise_constructE,@object
	.size		_ZN77_INTERNAL_37bbc30b_41_flash_bwd_hdim192_fp16_softcapall_sm90_cu_c04999b1_30134cuda3std3__419piecewise_constructE,(_ZN77_INTERNAL_37bbc30b_41_flash_bwd_hdim192_fp16_softcapall_sm90_cu_c04999b1_30134cuda3std3__45__cpo4cendE - _ZN77_INTERNAL_37bbc30b_41_flash_bwd_hdim192_fp16_softcapall_sm90_cu_c04999b1_30134cuda3std3__419piecewise_constructE)
_ZN77_INTERNAL_37bbc30b_41_flash_bwd_hdim192_fp16_softcapall_sm90_cu_c04999b1_30134cuda3std3__419piecewise_constructE:
	.zero		1
	.type		_ZN77_INTERNAL_37bbc30b_41_flash_bwd_hdim192_fp16_softcapall_sm90_cu_c04999b1_30134cuda3std3__45__cpo4cendE,@object
	.size		_ZN77_INTERNAL_37bbc30b_41_flash_bwd_hdim192_fp16_softcapall_sm90_cu_c04999b1_30134cuda3std3__45__cpo4cendE,(_ZN77_INTERNAL_37bbc30b_41_flash_bwd_hdim192_fp16_softcapall_sm90_cu_c04999b1_30134cuda3std6ranges3__45__cpo4swapE - _ZN77_INTERNAL_37bbc30b_41_flash_bwd_hdim192_fp16_softcapall_sm90_cu_c04999b1_30134cuda3std3__45__cpo4cendE)
_ZN77_INTERNAL_37bbc30b_41_flash_bwd_hdim192_fp16_softcapall_sm90_cu_c04999b1_30134cuda3std3__45__cpo4cendE:
	.zero		1
	.type		_ZN77_INTERNAL_37bbc30b_41_flash_bwd_hdim192_fp16_softcapall_sm90_cu_c04999b1_30134cuda3std6ranges3__45__cpo4swapE,@object
	.size		_ZN77_INTERNAL_37bbc30b_41_flash_bwd_hdim192_fp16_softcapall_sm90_cu_c04999b1_30134cuda3std6ranges3__45__cpo4swapE,(.L_11 - _ZN77_INTERNAL_37bbc30b_41_flash_bwd_hdim192_fp16_softcapall_sm90_cu_c04999b1_30134cuda3std6ranges3__45__cpo4swapE)
_ZN77_INTERNAL_37bbc30b_41_flash_bwd_hdim192_fp16_softcapall_sm90_cu_c04999b1_30134cuda3std6ranges3__45__cpo4swapE:
	.zero		1
.L_11:


//--------------------- .nv.shared._ZN7cutlass13device_kernelIN5flash11enable_sm90INS1_16FlashAttnBwdSm90INS1_25CollectiveMainloopBwdSm90ILi2ELi1ELi1EN4cute5tupleIJNS5_1CILi1EEES8_S8_EEENS6_IJNS7_ILi64EEENS7_ILi96EEENS7_ILi192EEEEEENS_6half_tEfNS_4arch4Sm90ELb0ELb0ELb1ELb0ELb1ELb0ELb1ELb0ELi3ELi1ELi1ELi1ELb0EEENS1_21CollectiveEpilogueBwdISD_SE_SG_Li384ELb0ELb1ELi3EEENS1_19SingleTileSchedulerILb0ELb0ELb0ELi96EEEEEEEEEvNT_6ParamsE --------------------------
	.section	.nv.shared._ZN7cutlass13device_kernelIN5flash11enable_sm90INS1_16FlashAttnBwdSm90INS1_25CollectiveMainloopBwdSm90ILi2ELi1ELi1EN4cute5tupleIJNS5_1CILi1EEES8_S8_EEENS6_IJNS7_ILi64EEENS7_ILi96EEENS7_ILi192EEEEEENS_6half_tEfNS_4arch4Sm90ELb0ELb0ELb1ELb0ELb1ELb0ELb1ELb0ELi3ELi1ELi1ELi1ELb0EEENS1_21CollectiveEpilogueBwdISD_SE_SG_Li384ELb0ELb1ELi3EEENS1_19SingleTileSchedulerILb0ELb0ELb0ELi96EEEEEEEEEvNT_6ParamsE,"aw",@nobits
	.sectionflags	@""
	.align	16
	.zero		1024


//--------------------- .nv.shared._ZN7cutlass13device_kernelIN5flash11enable_sm90INS1_16FlashAttnBwdSm90INS1_25CollectiveMainloopBwdSm90ILi2ELi1ELi1EN4cute5tupleIJNS5_1CILi1EEES8_S8_EEENS6_IJNS7_ILi64EEENS7_ILi96EEENS7_ILi192EEEEEENS_6half_tEfNS_4arch4Sm90ELb0ELb0ELb1ELb0ELb0ELb0ELb1ELb0ELi3ELi1ELi1ELi1ELb0EEENS1_24CollectiveEpilogueBwdGQAISD_fSG_Li384ELb0ELb0EEENS1_19SingleTileSchedulerILb0ELb0ELb0ELi96EEEEEEEEEvNT_6ParamsE --------------------------
	.section	.nv.shared._ZN7cutlass13device_kernelIN5flash11enable_sm90INS1_16FlashAttnBwdSm90INS1_25CollectiveMainloopBwdSm90ILi2ELi1ELi1EN4cute5tupleIJNS5_1CILi1EEES8_S8_EEENS6_IJNS7_ILi64EEENS7_ILi96EEENS7_ILi192EEEEEENS_6half_tEfNS_4arch4Sm90ELb0ELb0ELb1ELb0ELb0ELb0ELb1ELb0ELi3ELi1ELi1ELi1ELb0EEENS1_24CollectiveEpilogueBwdGQAISD_fSG_Li384ELb0ELb0EEENS1_19SingleTileSchedulerILb0ELb0ELb0ELi96EEEEEEEEEvNT_6ParamsE,"aw",@nobits
	.sectionflags	@""
	.align	16
	.zero		1024


//--------------------- .nv.shared._ZN7cutlass13device_kernelIN5flash11enable_sm90INS1_16FlashAttnBwdSm90INS1_25CollectiveMainloopBwdSm90ILi2ELi1ELi1EN4cute5tupleIJNS5_1CILi1EEES8_S8_EEENS6_IJNS7_ILi64EEENS7_ILi96EEENS7_ILi192EEEEEENS_6half_tEfNS_4arch4Sm90ELb0ELb0ELb1ELb0ELb1ELb0ELb1ELb0ELi3ELi1ELi1ELi1ELb0EEENS1_24CollectiveEpilogueBwdGQAISD_fSG_Li384ELb0ELb1EEENS1_19SingleTileSchedulerILb0ELb0ELb0ELi96EEEEEEEEEvNT_6ParamsE --------------------------
	.section	.nv.shared._ZN7cutlass13device_kernelIN5flash11enable_sm90INS1_16FlashAttnBwdSm90INS1_25CollectiveMainloopBwdSm90ILi2ELi1ELi1EN4cute5tupleIJNS5_1CILi1EEES8_S8_EEENS6_IJNS7_ILi64EEENS7_ILi96EEENS7_ILi192EEEEEENS_6half_tEfNS_4arch4Sm90ELb0ELb0ELb1ELb0ELb1ELb0ELb1ELb0ELi3ELi1ELi1ELi1ELb0EEENS1_24CollectiveEpilogueBwdGQAISD_fSG_Li384ELb0ELb1EEENS1_19SingleTileSchedulerILb0ELb0ELb0ELi96EEEEEEEEEvNT_6ParamsE,"aw",@nobits
	.sectionflags	@""
	.align	16
	.zero		1024


//--------------------- .nv.shared._ZN7cutlass13device_kernelIN5flash11enable_sm90INS1_16FlashAttnBwdSm90INS1_25CollectiveMainloopBwdSm90ILi2ELi1ELi1EN4cute5tupleIJNS5_1CILi1EEES8_S8_EEENS6_IJNS7_ILi64EEENS7_ILi96EEENS7_ILi192EEEEEENS_6half_tEfNS_4arch4Sm90ELb0ELb0ELb1ELb1ELb0ELb0ELb1ELb0ELi3ELi1ELi1ELi1ELb0EEENS1_21CollectiveEpilogueBwdISD_SE_SG_Li384ELb1ELb1ELi3EEENS1_19SingleTileSchedulerILb1ELb0ELb0ELi96EEEEEEEEEvNT_6ParamsE --------------------------
	.section	.nv.shared._ZN7cutlass13device_kernelIN5flash11enable_sm90INS1_16FlashAttnBwdSm90INS1_25CollectiveMainloopBwdSm90ILi2ELi1ELi1EN4cute5tupleIJNS5_1CILi1EEES8_S8_EEENS6_IJNS7_ILi64EEENS7_ILi96EEENS7_ILi192EEEEEENS_6half_tEfNS_4arch4Sm90ELb0ELb0ELb1ELb1ELb0ELb0ELb1ELb0ELi3ELi1ELi1ELi1ELb0EEENS1_21CollectiveEpilogueBwdISD_SE_SG_Li384ELb1ELb1ELi3EEENS1_19SingleTileSchedulerILb1ELb0ELb0ELi96EEEEEEEEEvNT_6ParamsE,"aw",@nobits
	.sectionflags	@""
	.align	16
	.zero		1024


//--------------------- .nv.shared._ZN7cutlass13device_kernelIN5flash11enable_sm90INS1_16FlashAttnBwdSm90INS1_25CollectiveMainloopBwdSm90ILi2ELi1ELi1EN4cute5tupleIJNS5_1CILi1EEES8_S8_EEENS6_IJNS7_ILi64EEENS7_ILi96EEENS7_ILi192EEEEEENS_6half_tEfNS_4arch4Sm90ELb0ELb0ELb1ELb1ELb1ELb0ELb1ELb0ELi3ELi1ELi1ELi1ELb0EEENS1_21CollectiveEpilogueBwdISD_SE_SG_Li384ELb1ELb1ELi3EEENS1_19SingleTileSchedulerILb1ELb0ELb0ELi96EEEEEEEEEvNT_6ParamsE --------------------------
	.section	.nv.shared._ZN7cutlass13device_kernelIN5flash11enable_sm90INS1_16FlashAttnBwdSm90INS1_25CollectiveMainloopBwdSm90ILi2ELi1ELi1EN4cute5tupleIJNS5_1CILi1EEES8_S8_EEENS6_IJNS7_ILi64EEENS7_ILi96EEENS7_ILi192EEEEEENS_6half_tEfNS_4arch4Sm90ELb0ELb0ELb1ELb1ELb1ELb0ELb1ELb0ELi3ELi1ELi1ELi1ELb0EEENS1_21CollectiveEpilogueBwdISD_SE_SG_Li384ELb1ELb1ELi3EEENS1_19SingleTileSchedulerILb1ELb0ELb0ELi96EEEEEEEEEvNT_6ParamsE,"aw",@nobits
	.sectionflags	@""
	.align	16
	.zero		1024


//--------------------- .nv.shared._ZN7cutlass13device_kernelIN5flash11enable_sm90INS1_16FlashAttnBwdSm90INS1_25CollectiveMainloopBwdSm90ILi2ELi1ELi1EN4cute5tupleIJNS5_1CILi1EEES8_S8_EEENS6_IJNS7_ILi64EEENS7_ILi96EEENS7_ILi192EEEEEENS_6half_tEfNS_4arch4Sm90ELb0ELb0ELb1ELb1ELb0ELb0ELb1ELb0ELi3ELi1ELi1ELi1ELb0EEENS1_24CollectiveEpilogueBwdGQAISD_fSG_Li384ELb1ELb0EEENS1_19SingleTileSchedulerILb1ELb0ELb0ELi96EEEEEEEEEvNT_6ParamsE --------------------------
	.section	.nv.shared._ZN7cutlass13device_kernelIN5flash11enable_sm90INS1_16FlashAttnBwdSm90INS1_25CollectiveMainloopBwdSm90ILi2ELi1ELi1EN4cute5tupleIJNS5_1CILi1EEES8_S8_EEENS6_IJNS7_ILi64EEENS7_ILi96EEENS7_ILi192EEEEEENS_6half_tEfNS_4arch4Sm90ELb0ELb0ELb1ELb1ELb0ELb0ELb1ELb0ELi3ELi1ELi1ELi1ELb0EEENS1_24CollectiveEpilogueBwdGQAISD_fSG_Li384ELb1ELb0EEENS1_19SingleTileSchedulerILb1ELb0ELb0ELi96EEEEEEEEEvNT_6ParamsE,"aw",@nobits
	.sectionflags	@""
	.align	16
	.zero		1024


//--------------------- .nv.shared._ZN7cutlass13device_kernelIN5flash11enable_sm90INS1_16FlashAttnBwdSm90INS1_25CollectiveMainloopBwdSm90ILi2ELi1ELi1EN4cute5tupleIJNS5_1CILi1EEES8_S8_EEENS6_IJNS7_ILi64EEENS7_ILi96EEENS7_ILi192EEEEEENS_6half_tEfNS_4arch4Sm90ELb0ELb0ELb1ELb1ELb1ELb0ELb1ELb0ELi3ELi1ELi1ELi1ELb0EEENS1_24CollectiveEpilogueBwdGQAISD_fSG_Li384ELb1ELb1EEENS1_19SingleTileSchedulerILb1ELb0ELb0ELi96EEEEEEEEEvNT_6ParamsE --------------------------
	.section	.nv.shared._ZN7cutlass13device_kernelIN5flash11enable_sm90INS1_16FlashAttnBwdSm90INS1_25CollectiveMainloopBwdSm90ILi2ELi1ELi1EN4cute5tupleIJNS5_1CILi1EEES8_S8_EEENS6_IJNS7_ILi64EEENS7_ILi96EEENS7_ILi192EEEEEENS_6half_tEfNS_4arch4Sm90ELb0ELb0ELb1ELb1ELb1ELb0ELb1ELb0ELi3ELi1ELi1ELi1ELb0EEENS1_24CollectiveEpilogueBwdGQAISD_fSG_Li384ELb1ELb1EEENS1_19SingleTileSchedulerILb1ELb0ELb0ELi96EEEEEEEEEvNT_6ParamsE,"aw",@nobits
	.sectionflags	@""
	.align	16
	.zero		1024


//--------------------- .nv.shared._ZN7cutlass13device_kernelIN5flash11enable_sm90INS1_16FlashAttnBwdSm90INS1_25CollectiveMainloopBwdSm90ILi2ELi1ELi1EN4cute5tupleIJNS5_1CILi1EEES8_S8_EEENS6_IJNS7_ILi64EEENS7_ILi96EEENS7_ILi192EEEEEENS_6half_tEfNS_4arch4Sm90ELb0ELb1ELb1ELb0ELb0ELb0ELb1ELb0ELi3ELi1ELi1ELi1ELb0EEENS1_21CollectiveEpilogueBwdISD_SE_SG_Li384ELb0ELb1ELi3EEENS1_19SingleTileSchedulerILb0ELb0ELb0ELi96EEEEEEEEEvNT_6ParamsE --------------------------
	.section	.nv.shared._ZN7cutlass13device_kernelIN5flash11enable_sm90INS1_16FlashAttnBwdSm90INS1_25CollectiveMainloopBwdSm90ILi2ELi1ELi1EN4cute5tupleIJNS5_1CILi1EEES8_S8_EEENS6_IJNS7_ILi64EEENS7_ILi96EEENS7_ILi192EEEEEENS_6half_tEfNS_4arch4Sm90ELb0ELb1ELb1ELb0ELb0ELb0ELb1ELb0ELi3ELi1ELi1ELi1ELb0EEENS1_21CollectiveEpilogueBwdISD_SE_SG_Li384ELb0ELb1ELi3EEENS1_19SingleTileSchedulerILb0ELb0ELb0ELi96EEEEEEEEEvNT_6ParamsE,"aw",@nobits
	.sectionflags	@""
	.align	16
	.zero		1024


//--------------------- .nv.shared._ZN7cutlass13device_kernelIN5flash11enable_sm90INS1_16FlashAttnBwdSm90INS1_25CollectiveMainloopBwdSm90ILi2ELi1ELi1EN4cute5tupleIJNS5_1CILi1EEES8_S8_EEENS6_IJNS7_ILi64EEENS7_ILi96EEENS7_ILi192EEEEEENS_6half_tEfNS_4arch4Sm90ELb0ELb1ELb1ELb0ELb1ELb0ELb1ELb0ELi3ELi1ELi1ELi1ELb0EEENS1_21CollectiveEpilogueBwdISD_SE_SG_Li384ELb0ELb1ELi3EEENS1_19SingleTileSchedulerILb0ELb0ELb0ELi96EEEEEEEEEvNT_6ParamsE --------------------------
	.section	.nv.shared._ZN7cutlass13device_kernelIN5flash11enable_sm90INS1_16FlashAttnBwdSm90INS1_25CollectiveMainloopBwdSm90ILi2ELi1ELi1EN4cute5tupleIJNS5_1CILi1EEES8_S8_EEENS6_IJNS7_ILi64EEENS7_ILi96EEENS7_ILi192EEEEEENS_6half_tEfNS_4arch4Sm90ELb0ELb1ELb1ELb0ELb1ELb0ELb1ELb0ELi3ELi1ELi1ELi1ELb0EEENS1_21CollectiveEpilogueBwdISD_SE_SG_Li384ELb0ELb1ELi3EEENS1_19SingleTileSchedulerILb0ELb0ELb0ELi96EEEEEEEEEvNT_6ParamsE,"aw",@nobits
	.sectionflags	@""
	.align	16
	.zero		1024


//--------------------- .nv.shared._ZN7cutlass13device_kernelIN5flash11enable_sm90INS1_16FlashAttnBwdSm90INS1_25CollectiveMainloopBwdSm90ILi2ELi1ELi1EN4cute5tupleIJNS5_1CILi1EEES8_S8_EEENS6_IJNS7_ILi64EEENS7_ILi96EEENS7_ILi192EEEEEENS_6half_tEfNS_4arch4Sm90ELb0ELb1ELb1ELb0ELb0ELb0ELb1ELb0ELi3ELi1ELi1ELi1ELb0EEENS1_24CollectiveEpilogueBwdGQAISD_fSG_Li384ELb0ELb0EEENS1_19SingleTileSchedulerILb0ELb0ELb0ELi96EEEEEEEEEvNT_6ParamsE --------------------------
	.section	.nv.shared._ZN7cutlass13device_kernelIN5flash11enable_sm90INS1_16FlashAttnBwdSm90INS1_25CollectiveMainloopBwdSm90ILi2ELi1ELi1EN4cute5tupleIJNS5_1CILi1EEES8_S8_EEENS6_IJNS7_ILi64EEENS7_ILi96EEENS7_ILi192EEEEEENS_6half_tEfNS_4arch4Sm90ELb0ELb1ELb1ELb0ELb0ELb0ELb1ELb0ELi3ELi1ELi1ELi1ELb0EEENS1_24CollectiveEpilogueBwdGQAISD_fSG_Li384ELb0ELb0EEENS1_19SingleTileSchedulerILb0ELb0ELb0ELi96EEEEEEEEEvNT_6ParamsE,"aw",@nobits
	.sectionflags	@""
	.align	16
	.zero		1024


//--------------------- .nv.shared._ZN7cutlass13device_kernelIN5flash11enable_sm90INS1_16FlashAttnBwdSm90INS1_25CollectiveMainloopBwdSm90ILi2ELi1ELi1EN4cute5tupleIJNS5_1CILi1EEES8_S8_EEENS6_IJNS7_ILi64EEENS7_ILi96EEENS7_ILi192EEEEEENS_6half_tEfNS_4arch4Sm90ELb0ELb1ELb1ELb0ELb1ELb0ELb1ELb0ELi3ELi1ELi1ELi1ELb0EEENS1_24CollectiveEpilogueBwdGQAISD_fSG_Li384ELb0ELb1EEENS1_19SingleTileSchedulerILb0ELb0ELb0ELi96EEEEEEEEEvNT_6ParamsE --------------------------
	.section	.nv.shared._ZN7cutlass13device_kernelIN5flash11enable_sm90INS1_16FlashAttnBwdSm90INS1_25CollectiveMainloopBwdSm90ILi2ELi1ELi1EN4cute5tupleIJNS5_1CILi1EEES8_S8_EEENS6_IJNS7_ILi64EEENS7_ILi96EEENS7_ILi192EEEEEENS_6half_tEfNS_4arch4Sm90ELb0ELb1ELb1ELb0ELb1ELb0ELb1ELb0ELi3ELi1ELi1ELi1ELb0EEENS1_24CollectiveEpilogueBwdGQAISD_fSG_Li384ELb0ELb1EEENS1_19SingleTileSchedulerILb0ELb0ELb0ELi96EEEEEEEEEvNT_6ParamsE,"aw",@nobits
	.sectionflags	@""
	.align	16
	.zero		1024


//--------------------- .nv.shared._ZN7cutlass13device_kernelIN5flash11enable_sm90INS1_16FlashAttnBwdSm90INS1_25CollectiveMainloopBwdSm90ILi2ELi1ELi1EN4cute5tupleIJNS5_1CILi1EEES8_S8_EEENS6_IJNS7_ILi64EEENS7_ILi96EEENS7_ILi192EEEEEENS_6half_tEfNS_4arch4Sm90ELb0ELb1ELb1ELb1ELb0ELb0ELb1ELb0ELi3ELi1ELi1ELi1ELb0EEENS1_21CollectiveEpilogueBwdISD_SE_SG_Li384ELb1ELb1ELi3EEENS1_19SingleTileSchedulerILb1ELb0ELb0ELi96EEEEEEEEEvNT_6ParamsE --------------------------
	.section	.nv.shared._ZN7cutlass13device_kernelIN5flash11enable_sm90INS1_16FlashAttnBwdSm90INS1_25CollectiveMainloopBwdSm90ILi2ELi1ELi1EN4cute5tupleIJNS5_1CILi1EEES8_S8_EEENS6_IJNS7_ILi64EEENS7_ILi96EEENS7_ILi192EEEEEENS_6half_tEfNS_4arch4Sm90ELb0ELb1ELb1ELb1ELb0ELb0ELb1ELb0ELi3ELi1ELi1ELi1ELb0EEENS1_21CollectiveEpilogueBwdISD_SE_SG_Li384ELb1ELb1ELi3EEENS1_19SingleTileSchedulerILb1ELb0ELb0ELi96EEEEEEEEEvNT_6ParamsE,"aw",@nobits
	.sectionflags	@""
	.align	16
	.zero		1024


//--------------------- .nv.shared._ZN7cutlass13device_kernelIN5flash11enable_sm90INS1_16FlashAttnBwdSm90INS1_25CollectiveMainloopBwdSm90ILi2ELi1ELi1EN4cute5tupleIJNS5_1CILi1EEES8_S8_EEENS6_IJNS7_ILi64EEENS7_ILi96EEENS7_ILi192EEEEEENS_6half_tEfNS_4arch4Sm90ELb0ELb1ELb1ELb1ELb1ELb0ELb1ELb0ELi3ELi1ELi1ELi1ELb0EEENS1_21CollectiveEpilogueBwdISD_SE_SG_Li384ELb1ELb1ELi3EEENS1_19SingleTileSchedulerILb1ELb0ELb0ELi96EEEEEEEEEvNT_6ParamsE --------------------------
	.section	.nv.shared._ZN7cutlass13device_kernelIN5flash11enable_sm90INS1_16FlashAttnBwdSm90INS1_25CollectiveMainloopBwdSm90ILi2ELi1ELi1EN4cute5tupleIJNS5_1CILi1EEES8_S8_EEENS6_IJNS7_ILi64EEENS7_ILi96EEENS7_ILi192EEEEEENS_6half_tEfNS_4arch4Sm90ELb0ELb1ELb1ELb1ELb1ELb0ELb1ELb0ELi3ELi1ELi1ELi1ELb0EEENS1_21CollectiveEpilogueBwdISD_SE_SG_Li384ELb1ELb1ELi3EEENS1_19SingleTileSchedulerILb1ELb0ELb0ELi96EEEEEEEEEvNT_6ParamsE,"aw",@nobits
	.sectionflags	@""
	.align	16
	.zero		1024


//--------------------- .nv.shared._ZN7cutlass13device_kernelIN5flash11enable_sm90INS1_16FlashAttnBwdSm90INS1_25CollectiveMainloopBwdSm90ILi2ELi1ELi1EN4cute5tupleIJNS5_1CILi1EEES8_S8_EEENS6_IJNS7_ILi64EEENS7_ILi96EEENS7_ILi192EEEEEENS_6half_tEfNS_4arch4Sm90ELb0ELb1ELb1ELb1ELb0ELb0ELb1ELb0ELi3ELi1ELi1ELi1ELb0EEENS1_24CollectiveEpilogueBwdGQAISD_fSG_Li384ELb1ELb0EEENS1_19SingleTileSchedulerILb1ELb0ELb0ELi96EEEEEEEEEvNT_6ParamsE --------------------------
	.section	.nv.shared._ZN7cutlass13device_kernelIN5flash11enable_sm90INS1_16FlashAttnBwdSm90INS1_25CollectiveMainloopBwdSm90ILi2ELi1ELi1EN4cute5tupleIJNS5_1CILi1EEES8_S8_EEENS6_IJNS7_ILi64EEENS7_ILi96EEENS7_ILi192EEEEEENS_6half_tEfNS_4arch4Sm90ELb0ELb1ELb1ELb1ELb0ELb0ELb1ELb0ELi3ELi1ELi1ELi1ELb0EEENS1_24CollectiveEpilogueBwdGQAISD_fSG_Li384ELb1ELb0EEENS1_19SingleTileSchedulerILb1ELb0ELb0ELi96EEEEEEEEEvNT_6ParamsE,"aw",@nobits
	.sectionflags	@""
	.align	16
	.zero		1024


//--------------------- .nv.shared._ZN7cutlass13device_kernelIN5flash11enable_sm90INS1_16FlashAttnBwdSm90INS1_25CollectiveMainloopBwdSm90ILi2ELi1ELi1EN4cute5tupleIJNS5_1CILi1EEES8_S8_EEENS6_IJNS7_ILi64EEENS7_ILi96EEENS7_ILi192EEEEEENS_6half_tEfNS_4arch4Sm90ELb0ELb1ELb1ELb1ELb1ELb0ELb1ELb0ELi3ELi1ELi1ELi1ELb0EEENS1_24CollectiveEpilogueBwdGQAISD_fSG_Li384ELb1ELb1EEENS1_19SingleTileSchedulerILb1ELb0ELb0ELi96EEEEEEEEEvNT_6ParamsE --------------------------
	.section	.nv.shared._ZN7cutlass13device_kernelIN5flash11enable_sm90INS1_16FlashAttnBwdSm90INS1_25CollectiveMainloopBwdSm90ILi2ELi1ELi1EN4cute5tupleIJNS5_1CILi1EEES8_S8_EEENS6_IJNS7_ILi64EEENS7_ILi96EEENS7_ILi192EEEEEENS_6half_tEfNS_4arch4Sm90ELb0ELb1ELb1ELb1ELb1ELb0ELb1ELb0ELi3ELi1ELi1ELi1ELb0EEENS1_24CollectiveEpilogueBwdGQAISD_fSG_Li384ELb1ELb1EEENS1_19SingleTileSchedulerILb1ELb0ELb0ELi96EEEEEEEEEvNT_6ParamsE,"aw",@nobits
	.sectionflags	@""
	.align	16
	.zero		1024


//--------------------- .nv.shared._ZN7cutlass13device_kernelIN5flash11enable_sm90INS1_16FlashAttnBwdSm90INS1_25CollectiveMainloopBwdSm90ILi2ELi1ELi1EN4cute5tupleIJNS5_1CILi1EEES8_S8_EEENS6_IJNS7_ILi64EEENS7_ILi96EEENS7_ILi192EEEEEENS_6half_tEfNS_4arch4Sm90ELb1ELb0ELb1ELb0ELb0ELb0ELb1ELb0ELi3ELi1ELi1ELi1ELb0EEENS1_21CollectiveEpilogueBwdISD_SE_SG_Li384ELb0ELb1ELi3EEENS1_25SingleTileBwdLPTSchedulerILb0ELi96ELb0EEEEEEEEEvNT_6ParamsE --------------------------
	.section	.nv.shared._ZN7cutlass13device_kernelIN5flash11enable_sm90INS1_16FlashAttnBwdSm90INS1_25CollectiveMainloopBwdSm90ILi2ELi1ELi1EN4cute5tupleIJNS5_1CILi1EEES8_S8_EEENS6_IJNS7_ILi64EEENS7_ILi96EEENS7_ILi192EEEEEENS_6half_tEfNS_4arch4Sm90ELb1ELb0ELb1ELb0ELb0ELb0ELb1ELb0ELi3ELi1ELi1ELi1ELb0EEENS1_21CollectiveEpilogueBwdISD_SE_SG_Li384ELb0ELb1ELi3EEENS1_25SingleTileBwdLPTSchedulerILb0ELi96ELb0EEEEEEEEEvNT_6ParamsE,"aw",@nobits
	.sectionflags	@""
	.align	16
	.zero		1024


//--------------------- .nv.shared._ZN7cutlass13device_kernelIN5flash11enable_sm90INS1_16FlashAttnBwdSm90INS1_25CollectiveMainloopBwdSm90ILi2ELi1ELi1EN4cute5tupleIJNS5_1CILi1EEES8_S8_EEENS6_IJNS7_ILi64EEENS7_ILi96EEENS7_ILi192EEEEEENS_6half_tEfNS_4arch4Sm90ELb1ELb0ELb1ELb0ELb1ELb0ELb1ELb0ELi3ELi1ELi1ELi1ELb0EEENS1_21CollectiveEpilogueBwdISD_SE_SG_Li384ELb0ELb1ELi3EEENS1_25SingleTileBwdLPTSchedulerILb0ELi96ELb1EEEEEEEEEvNT_6ParamsE --------------------------
	.section	.nv.shared._ZN7cutlass13device_kernelIN5flash11enable_sm90INS1_16FlashAttnBwdSm90INS1_25CollectiveMainloopBwdSm90ILi2ELi1ELi1EN4cute5tupleIJNS5_1CILi1EEES8_S8_EEENS6_IJNS7_ILi64EEENS7_ILi96EEENS7_ILi192EEEEEENS_6half_tEfNS_4arch4Sm90ELb1ELb0ELb1ELb0ELb1ELb0ELb1ELb0ELi3ELi1ELi1ELi1ELb0EEENS1_21CollectiveEpilogueBwdISD_SE_SG_Li384ELb0ELb1ELi3EEENS1_25SingleTileBwdLPTSchedulerILb0ELi96ELb1EEEEEEEEEvNT_6ParamsE,"aw",@nobits
	.sectionflags	@""
	.align	16
	.zero		1024


//--------------------- .nv.shared._ZN7cutlass13device_kernelIN5flash11enable_sm90INS1_16FlashAttnBwdSm90INS1_25CollectiveMainloopBwdSm90ILi2ELi1ELi1EN4cute5tupleIJNS5_1CILi1EEES8_S8_EEENS6_IJNS7_ILi64EEENS7_ILi96EEENS7_ILi192EEEEEENS_6half_tEfNS_4arch4Sm90ELb1ELb0ELb1ELb0ELb0ELb0ELb1ELb0ELi3ELi1ELi1ELi1ELb0EEENS1_24CollectiveEpilogueBwdGQAISD_fSG_Li384ELb0ELb0EEENS1_25SingleTileBwdLPTSchedulerILb0ELi96ELb0EEEEEEEEEvNT_6ParamsE --------------------------
	.section	.nv.shared._ZN7cutlass13device_kernelIN5flash11enable_sm90INS1_16FlashAttnBwdSm90INS1_25CollectiveMainloopBwdSm90ILi2ELi1ELi1EN4cute5tupleIJNS5_1CILi1EEES8_S8_EEENS6_IJNS7_ILi64EEENS7_ILi96EEENS7_ILi192EEEEEENS_6half_tEfNS_4arch4Sm90ELb1ELb0ELb1ELb0ELb0ELb0ELb1ELb0ELi3ELi1ELi1ELi1ELb0EEENS1_24CollectiveEpilogueBwdGQAISD_fSG_Li384ELb0ELb0EEENS1_25SingleTileBwdLPTSchedulerILb0ELi96ELb0EEEEEEEEEvNT_6ParamsE,"aw",@nobits
	.sectionflags	@""
	.align	16
	.zero		1024


//--------------------- .nv.shared._ZN7cutlass13device_kernelIN5flash11enable_sm90INS1_16FlashAttnBwdSm90INS1_25CollectiveMainloopBwdSm90ILi2ELi1ELi1EN4cute5tupleIJNS5_1CILi1EEES8_S8_EEENS6_IJNS7_ILi64EEENS7_ILi96EEENS7_ILi192EEEEEENS_6half_tEfNS_4arch4Sm90ELb1ELb0ELb1ELb0ELb1ELb0ELb1ELb0ELi3ELi1ELi1ELi1ELb0EEENS1_24CollectiveEpilogueBwdGQAISD_fSG_Li384ELb0ELb1EEENS1_25SingleTileBwdLPTSchedulerILb0ELi96ELb1EEEEEEEEEvNT_6ParamsE --------------------------
	.section	.nv.shared._ZN7cutlass13device_kernelIN5flash11enable_sm90INS1_16FlashAttnBwdSm90INS1_25CollectiveMainloopBwdSm90ILi2ELi1ELi1EN4cute5tupleIJNS5_1CILi1EEES8_S8_EEENS6_IJNS7_ILi64EEENS7_ILi96EEENS7_ILi192EEEEEENS_6half_tEfNS_4arch4Sm90ELb1ELb0ELb1ELb0ELb1ELb0ELb1ELb0ELi3ELi1ELi1ELi1ELb0EEENS1_24CollectiveEpilogueBwdGQAISD_fSG_Li384ELb0ELb1EEENS1_25SingleTileBwdLPTSchedulerILb0ELi96ELb1EEEEEEEEEvNT_6ParamsE,"aw",@nobits
	.sectionflags	@""
	.align	16
	.zero		1024


//--------------------- .nv.shared._ZN7cutlass13device_kernelIN5flash11enable_sm90INS1_16FlashAttnBwdSm90INS1_25CollectiveMainloopBwdSm90ILi2ELi1ELi1EN4cute5tupleIJNS5_1CILi1EEES8_S8_EEENS6_IJNS7_ILi64EEENS7_ILi96EEENS7_ILi192EEEEEENS_6half_tEfNS_4arch4Sm90ELb1ELb0ELb1ELb1ELb0ELb0ELb1ELb0ELi3ELi1ELi1ELi1ELb0EEENS1_21CollectiveEpilogueBwdISD_SE_SG_Li384ELb1ELb1ELi3EEENS1_25SingleTileBwdLPTSchedulerILb1ELi96ELb0EEEEEEEEEvNT_6ParamsE --------------------------
	.section	.nv.shared._ZN7cutlass13device_kernelIN5flash11enable_sm90INS1_16FlashAttnBwdSm90INS1_25CollectiveMainloopBwdSm90ILi2ELi1ELi1EN4cute5tupleIJNS5_1CILi1EEES8_S8_EEENS6_IJNS7_ILi64EEENS7_ILi96EEENS7_ILi192EEEEEENS_6half_tEfNS_4arch4Sm90ELb1ELb0ELb1ELb1ELb0ELb0ELb1ELb0ELi3ELi1ELi1ELi1ELb0EEENS1_21CollectiveEpilogueBwdISD_SE_SG_Li384ELb1ELb1ELi3EEENS1_25SingleTileBwdLPTSchedulerILb1ELi96ELb0EEEEEEEEEvNT_6ParamsE,"aw",@nobits
	.sectionflags	@""
	.align	16
	.zero		1024


//--------------------- .nv.shared._ZN7cutlass13device_kernelIN5flash11enable_sm90INS1_16FlashAttnBwdSm90INS1_25CollectiveMainloopBwdSm90ILi2ELi1ELi1EN4cute5tupleIJNS5_1CILi1EEES8_S8_EEENS6_IJNS7_ILi64EEENS7_ILi96EEENS7_ILi192EEEEEENS_6half_tEfNS_4arch4Sm90ELb1ELb0ELb1ELb1ELb1ELb0ELb1ELb0ELi3ELi1ELi1ELi1ELb0EEENS1_21CollectiveEpilogueBwdISD_SE_SG_Li384ELb1ELb1ELi3EEENS1_25SingleTileBwdLPTSchedulerILb1ELi96ELb1EEEEEEEEEvNT_6ParamsE --------------------------
	.section	.nv.shared._ZN7cutlass13device_kernelIN5flash11enable_sm90INS1_16FlashAttnBwdSm90INS1_25CollectiveMainloopBwdSm90ILi2ELi1ELi1EN4cute5tupleIJNS5_1CILi1EEES8_S8_EEENS6_IJNS7_ILi64EEENS7_ILi96EEENS7_ILi192EEEEEENS_6half_tEfNS_4arch4Sm90ELb1ELb0ELb1ELb1ELb1ELb0ELb1ELb0ELi3ELi1ELi1ELi1ELb0EEENS1_21CollectiveEpilogueBwdISD_SE_SG_Li384ELb1ELb1ELi3EEENS1_25SingleTileBwdLPTSchedulerILb1ELi96ELb1EEEEEEEEEvNT_6ParamsE,"aw",@nobits
	.sectionflags	@""
	.align	16
	.zero		1024


//--------------------- .nv.shared._ZN7cutlass13device_kernelIN5flash11enable_sm90INS1_16FlashAttnBwdSm90INS1_25CollectiveMainloopBwdSm90ILi2ELi1ELi1EN4cute5tupleIJNS5_1CILi1EEES8_S8_EEENS6_IJNS7_ILi64EEENS7_ILi96EEENS7_ILi192EEEEEENS_6half_tEfNS_4arch4Sm90ELb1ELb0ELb1ELb1ELb0ELb0ELb1ELb0ELi3ELi1ELi1ELi1ELb0EEENS1_24CollectiveEpilogueBwdGQAISD_fSG_Li384ELb1ELb0EEENS1_25SingleTileBwdLPTSchedulerILb1ELi96ELb0EEEEEEEEEvNT_6ParamsE --------------------------
	.section	.nv.shared._ZN7cutlass13device_kernelIN5flash11enable_sm90INS1_16FlashAttnBwdSm90INS1_25CollectiveMainloopBwdSm90ILi2ELi1ELi1EN4cute5tupleIJNS5_1CILi1EEES8_S8_EEENS6_IJNS7_ILi64EEENS7_ILi96EEENS7_ILi192EEEEEENS_6half_tEfNS_4arch4Sm90ELb1ELb0ELb1ELb1ELb0ELb0ELb1ELb0ELi3ELi1ELi1ELi1ELb0EEENS1_24CollectiveEpilogueBwdGQAISD_fSG_Li384ELb1ELb0EEENS1_25SingleTileBwdLPTSchedulerILb1ELi96ELb0EEEEEEEEEvNT_6ParamsE,"aw",@nobits
	.sectionflags	@""
	.align	16
	.zero		1024


//--------------------- .nv.shared._ZN7cutlass13device_kernelIN5flash11enable_sm90INS1_16FlashAttnBwdSm90INS1_25CollectiveMainloopBwdSm90ILi2ELi1ELi1EN4cute5tupleIJNS5_1CILi1EEES8_S8_EEENS6_IJNS7_ILi64EEENS7_ILi96EEENS7_ILi192EEEEEENS_6half_tEfNS_4arch4Sm90ELb1ELb0ELb1ELb1ELb1ELb0ELb1ELb0ELi3ELi1ELi1ELi1ELb0EEENS1_24CollectiveEpilogueBwdGQAISD_fSG_Li384ELb1ELb1EEENS1_25SingleTileBwdLPTSchedulerILb1ELi96ELb1EEEEEEEEEvNT_6ParamsE --------------------------
	.section	.nv.shared._ZN7cutlass13device_kernelIN5flash11enable_sm90INS1_16FlashAttnBwdSm90INS1_25CollectiveMainloopBwdSm90ILi2ELi1ELi1EN4cute5tupleIJNS5_1CILi1EEES8_S8_EEENS6_IJNS7_ILi64EEENS7_ILi96EEENS7_ILi192EEEEEENS_6half_tEfNS_4arch4Sm90ELb1ELb0ELb1ELb1ELb1ELb0ELb1ELb0ELi3ELi1ELi1ELi1ELb0EEENS1_24CollectiveEpilogueBwdGQAISD_fSG_Li384ELb1ELb1EEENS1_25SingleTileBwdLPTSchedulerILb1ELi96ELb1EEEEEEEEEvNT_6ParamsE,"aw",@nobits
	.sectionflags	@""
	.align	16
	.zero		1024


//--------------------- .nv.shared._ZN7cutlass13device_kernelIN5flash11enable_sm90INS1_16FlashAttnBwdSm90INS1_25CollectiveMainloopBwdSm90ILi2ELi1ELi1EN4cute5tupleIJNS5_1CILi1EEES8_S8_EEENS6_IJNS7_ILi64EEENS7_ILi96EEENS7_ILi192EEEEEENS_6half_tEfNS_4arch4Sm90ELb0ELb0ELb0ELb0ELb0ELb0ELb1ELb0ELi3ELi1ELi1ELi1ELb0EEENS1_21CollectiveEpilogueBwdISD_SE_SG_Li384ELb0ELb1ELi3EEENS1_19SingleTileSchedulerILb0ELb0ELb0ELi96EEEEEEEEEvNT_6ParamsE --------------------------
	.section	.nv.shared._ZN7cutlass13device_kernelIN5flash11enable_sm90INS1_16FlashAttnBwdSm90INS1_25CollectiveMainloopBwdSm90ILi2ELi1ELi1EN4cute5tupleIJNS5_1CILi1EEES8_S8_EEENS6_IJNS7_ILi64EEENS7_ILi96EEENS7_ILi192EEEEEENS_6half_tEfNS_4arch4Sm90ELb0ELb0ELb0ELb0ELb0ELb0ELb1ELb0ELi3ELi1ELi1ELi1ELb0EEENS1_21CollectiveEpilogueBwdISD_SE_SG_Li384ELb0ELb1ELi3EEENS1_19SingleTileSchedulerILb0ELb0ELb0ELi96EEEEEEEEEvNT_6ParamsE,"aw",@nobits
	.sectionflags	@""
	.align	16
	.zero		1024


//--------------------- .nv.shared._ZN7cutlass13device_kernelIN5flash11enable_sm90INS1_16FlashAttnBwdSm90INS1_25CollectiveMainloopBwdSm90ILi2ELi1ELi1EN4cute5tupleIJNS5_1CILi1EEES8_S8_EEENS6_IJNS7_ILi64EEENS7_ILi96EEENS7_ILi192EEEEEENS_6half_tEfNS_4arch4Sm90ELb0ELb0ELb0ELb0ELb1ELb0ELb1ELb0ELi3ELi1ELi1ELi1ELb0EEENS1_21CollectiveEpilogueBwdISD_SE_SG_Li384ELb0ELb1ELi3EEENS1_19SingleTileSchedulerILb0ELb0ELb0ELi96EEEEEEEEEvNT_6ParamsE --------------------------
	.section	.nv.shared._ZN7cutlass13device_kernelIN5flash11enable_sm90INS1_16FlashAttnBwdSm90INS1_25CollectiveMainloopBwdSm90ILi2ELi1ELi1EN4cute5tupleIJNS5_1CILi1EEES8_S8_EEENS6_IJNS7_ILi64EEENS7_ILi96EEENS7_ILi192EEEEEENS_6half_tEfNS_4arch4Sm90ELb0ELb0ELb0ELb0ELb1ELb0ELb1ELb0ELi3ELi1ELi1ELi1ELb0EEENS1_21CollectiveEpilogueBwdISD_SE_SG_Li384ELb0ELb1ELi3EEENS1_19SingleTileSchedulerILb0ELb0ELb0ELi96EEEEEEEEEvNT_6ParamsE,"aw",@nobits
	.sectionflags	@""
	.align	16
	.zero		1024


//--------------------- .nv.shared._ZN7cutlass13device_kernelIN5flash11enable_sm90INS1_16FlashAttnBwdSm90INS1_25CollectiveMainloopBwdSm90ILi2ELi1ELi1EN4cute5tupleIJNS5_1CILi1EEES8_S8_EEENS6_IJNS7_ILi64EEENS7_ILi96EEENS7_ILi192EEEEEENS_6half_tEfNS_4arch4Sm90ELb0ELb0ELb0ELb0ELb0ELb0ELb1ELb0ELi3ELi1ELi1ELi1ELb0EEENS1_24CollectiveEpilogueBwdGQAISD_fSG_Li384ELb0ELb0EEENS1_19SingleTileSchedulerILb0ELb0ELb0ELi96EEEEEEEEEvNT_6ParamsE --------------------------
	.section	.nv.shared._ZN7cutlass13device_kernelIN5flash11enable_sm90INS1_16FlashAttnBwdSm90INS1_25CollectiveMainloopBwdSm90ILi2ELi1ELi1EN4cute5tupleIJNS5_1CILi1EEES8_S8_EEENS6_IJNS7_ILi64EEENS7_ILi96EEENS7_ILi192EEEEEENS_6half_tEfNS_4arch4Sm90ELb0ELb0ELb0ELb0ELb0ELb0ELb1ELb0ELi3ELi1ELi1ELi1ELb0EEENS1_24CollectiveEpilogueBwdGQAISD_fSG_Li384ELb0ELb0EEENS1_19SingleTileSchedulerILb0ELb0ELb0ELi96EEEEEEEEEvNT_6ParamsE,"aw",@nobits
	.sectionflags	@""
	.align	16
	.zero		1024


//--------------------- .nv.shared._ZN7cutlass13device_kernelIN5flash11enable_sm90INS1_16FlashAttnBwdSm90INS1_25CollectiveMainloopBwdSm90ILi2ELi1ELi1EN4cute5tupleIJNS5_1CILi1EEES8_S8_EEENS6_IJNS7_ILi64EEENS7_ILi96EEENS7_ILi192EEEEEENS_6half_tEfNS_4arch4Sm90ELb0ELb0ELb0ELb0ELb1ELb0ELb1ELb0ELi3ELi1ELi1ELi1ELb0EEENS1_24CollectiveEpilogueBwdGQAISD_fSG_Li384ELb0ELb1EEENS1_19SingleTileSchedulerILb0ELb0ELb0ELi96EEEEEEEEEvNT_6ParamsE --------------------------
	.section	.nv.shared._ZN7cutlass13device_kernelIN5flash11enable_sm90INS1_16FlashAttnBwdSm90INS1_25CollectiveMainloopBwdSm90ILi2ELi1ELi1EN4cute5tupleIJNS5_1CILi1EEES8_S8_EEENS6_IJNS7_ILi64EEENS7_ILi96EEENS7_ILi192EEEEEENS_6half_tEfNS_4arch4Sm90ELb0ELb0ELb0ELb0ELb1ELb0ELb1ELb0ELi3ELi1ELi1ELi1ELb0EEENS1_24CollectiveEpilogueBwdGQAISD_fSG_Li384ELb0ELb1EEENS1_19SingleTileSchedulerILb0ELb0ELb0ELi96EEEEEEEEEvNT_6ParamsE,"aw",@nobits
	.sectionflags	@""
	.align	16
	.zero		1024


//--------------------- .nv.shared._ZN7cutlass13device_kernelIN5flash11enable_sm90INS1_16FlashAttnBwdSm90INS1_25CollectiveMainloopBwdSm90ILi2ELi1ELi1EN4cute5tupleIJNS5_1CILi1EEES8_S8_EEENS6_IJNS7_ILi64EEENS7_ILi96EEENS7_ILi192EEEEEENS_6half_tEfNS_4arch4Sm90ELb0ELb0ELb0ELb1ELb0ELb0ELb1ELb0ELi3ELi1ELi1ELi1ELb0EEENS1_21CollectiveEpilogueBwdISD_SE_SG_Li384ELb1ELb1ELi3EEENS1_19SingleTileSchedulerILb1ELb0ELb0ELi96EEEEEEEEEvNT_6ParamsE --------------------------
	.section	.nv.shared._ZN7cutlass13device_kernelIN5flash11enable_sm90INS1_16FlashAttnBwdSm90INS1_25CollectiveMainloopBwdSm90ILi2ELi1ELi1EN4cute5tupleIJNS5_1CILi1EEES8_S8_EEENS6_IJNS7_ILi64EEENS7_ILi96EEENS7_ILi192EEEEEENS_6half_tEfNS_4arch4Sm90ELb0ELb0ELb0ELb1ELb0ELb0ELb1ELb0ELi3ELi1ELi1ELi1ELb0EEENS1_21CollectiveEpilogueBwdISD_SE_SG_Li384ELb1ELb1ELi3EEENS1_19SingleTileSchedulerILb1ELb0ELb0ELi96EEEEEEEEEvNT_6ParamsE,"aw",@nobits
	.sectionflags	@""
	.align	16
	.zero		1024


//--------------------- .nv.shared._ZN7cutlass13device_kernelIN5flash11enable_sm90INS1_16FlashAttnBwdSm90INS1_25CollectiveMainloopBwdSm90ILi2ELi1ELi1EN4cute5tupleIJNS5_1CILi1EEES8_S8_EEENS6_IJNS7_ILi64EEENS7_ILi96EEENS7_ILi192EEEEEENS_6half_tEfNS_4arch4Sm90ELb0ELb0ELb0ELb1ELb1ELb0ELb1ELb0ELi3ELi1ELi1ELi1ELb0EEENS1_21CollectiveEpilogueBwdISD_SE_SG_Li384ELb1ELb1ELi3EEENS1_19SingleTileSchedulerILb1ELb0ELb0ELi96EEEEEEEEEvNT_6ParamsE --------------------------
	.section	.nv.shared._ZN7cutlass13device_kernelIN5flash11enable_sm90INS1_16FlashAttnBwdSm90INS1_25CollectiveMainloopBwdSm90ILi2ELi1ELi1EN4cute5tupleIJNS5_1CILi1EEES8_S8_EEENS6_IJNS7_ILi64EEENS7_ILi96EEENS7_ILi192EEEEEENS_6half_tEfNS_4arch4Sm90ELb0ELb0ELb0ELb1ELb1ELb0ELb1ELb0ELi3ELi1ELi1ELi1ELb0EEENS1_21CollectiveEpilogueBwdISD_SE_SG_Li384ELb1ELb1ELi3EEENS1_19SingleTileSchedulerILb1ELb0ELb0ELi96EEEEEEEEEvNT_6ParamsE,"aw",@nobits
	.sectionflags	@""
	.align	16
	.zero		1024


//--------------------- .nv.shared._ZN7cutlass13device_kernelIN5flash11enable_sm90INS1_16FlashAttnBwdSm90INS1_25CollectiveMainloopBwdSm90ILi2ELi1ELi1EN4cute5tupleIJNS5_1CILi1EEES8_S8_EEENS6_IJNS7_ILi64EEENS7_ILi96EEENS7_ILi192EEEEEENS_6half_tEfNS_4arch4Sm90ELb0ELb0ELb0ELb1ELb0ELb0ELb1ELb0ELi3ELi1ELi1ELi1ELb0EEENS1_24CollectiveEpilogueBwdGQAISD_fSG_Li384ELb1ELb0EEENS1_19SingleTileSchedulerILb1ELb0ELb0ELi96EEEEEEEEEvNT_6ParamsE --------------------------
	.section	.nv.shared._ZN7cutlass13device_kernelIN5flash11enable_sm90INS1_16FlashAttnBwdSm90INS1_25CollectiveMainloopBwdSm90ILi2ELi1ELi1EN4cute5tupleIJNS5_1CILi1EEES8_S8_EEENS6_IJNS7_ILi64EEENS7_ILi96EEENS7_ILi192EEEEEENS_6half_tEfNS_4arch4Sm90ELb0ELb0ELb0ELb1ELb0ELb0ELb1ELb0ELi3ELi1ELi1ELi1ELb0EEENS1_24CollectiveEpilogueBwdGQAISD_fSG_Li384ELb1ELb0EEENS1_19SingleTileSchedulerILb1ELb0ELb0ELi96EEEEEEEEEvNT_6ParamsE,"aw",@nobits
	.sectionflags	@""
	.align	16
	.zero		1024


//--------------------- .nv.shared._ZN7cutlass13device_kernelIN5flash11enable_sm90INS1_16FlashAttnBwdSm90INS1_25CollectiveMainloopBwdSm90ILi2ELi1ELi1EN4cute5tupleIJNS5_1CILi1EEES8_S8_EEENS6_IJNS7_ILi64EEENS7_ILi96EEENS7_ILi192EEEEEENS_6half_tEfNS_4arch4Sm90ELb0ELb0ELb0ELb1ELb1ELb0ELb1ELb0ELi3ELi1ELi1ELi1ELb0EEENS1_24CollectiveEpilogueBwdGQAISD_fSG_Li384ELb1ELb1EEENS1_19SingleTileSchedulerILb1ELb0ELb0ELi96EEEEEEEEEvNT_6ParamsE --------------------------
	.section	.nv.shared._ZN7cutlass13device_kernelIN5flash11enable_sm90INS1_16FlashAttnBwdSm90INS1_25CollectiveMainloopBwdSm90ILi2ELi1ELi1EN4cute5tupleIJNS5_1CILi1EEES8_S8_EEENS6_IJNS7_ILi64EEENS7_ILi96EEENS7_ILi192EEEEEENS_6half_tEfNS_4arch4Sm90ELb0ELb0ELb0ELb1ELb1ELb0ELb1ELb0ELi3ELi1ELi1ELi1ELb0EEENS1_24CollectiveEpilogueBwdGQAISD_fSG_Li384ELb1ELb1EEENS1_19SingleTileSchedulerILb1ELb0ELb0ELi96EEEEEEEEEvNT_6ParamsE,"aw",@nobits
	.sectionflags	@""
	.align	16
	.zero		1024


//--------------------- .nv.shared._ZN7cutlass13device_kernelIN5flash11enable_sm90INS1_16FlashAttnBwdSm90INS1_25CollectiveMainloopBwdSm90ILi2ELi1ELi1EN4cute5tupleIJNS5_1CILi1EEES8_S8_EEENS6_IJNS7_ILi64EEENS7_ILi96EEENS7_ILi192EEEEEENS_6half_tEfNS_4arch4Sm90ELb0ELb1ELb0ELb0ELb0ELb0ELb1ELb0ELi3ELi1ELi1ELi1ELb0EEENS1_21CollectiveEpilogueBwdISD_SE_SG_Li384ELb0ELb1ELi3EEENS1_19SingleTileSchedulerILb0ELb0ELb0ELi96EEEEEEEEEvNT_6ParamsE --------------------------
	.section	.nv.shared._ZN7cutlass13device_kernelIN5flash11enable_sm90INS1_16FlashAttnBwdSm90INS1_25CollectiveMainloopBwdSm90ILi2ELi1ELi1EN4cute5tupleIJNS5_1CILi1EEES8_S8_EEENS6_IJNS7_ILi64EEENS7_ILi96EEENS7_ILi192EEEEEENS_6half_tEfNS_4arch4Sm90ELb0ELb1ELb0ELb0ELb0ELb0ELb1ELb0ELi3ELi1ELi1ELi1ELb0EEENS1_21CollectiveEpilogueBwdISD_SE_SG_Li384ELb0ELb1ELi3EEENS1_19SingleTileSchedulerILb0ELb0ELb0ELi96EEEEEEEEEvNT_6ParamsE,"aw",@nobits
	.sectionflags	@""
	.align	16
	.zero		1024


//--------------------- .nv.shared._ZN7cutlass13device_kernelIN5flash11enable_sm90INS1_16FlashAttnBwdSm90INS1_25CollectiveMainloopBwdSm90ILi2ELi1ELi1EN4cute5tupleIJNS5_1CILi1EEES8_S8_EEENS6_IJNS7_ILi64EEENS7_ILi96EEENS7_ILi192EEEEEENS_6half_tEfNS_4arch4Sm90ELb0ELb1ELb0ELb0ELb1ELb0ELb1ELb0ELi3ELi1ELi1ELi1ELb0EEENS1_21CollectiveEpilogueBwdISD_SE_SG_Li384ELb0ELb1ELi3EEENS1_19SingleTileSchedulerILb0ELb0ELb0ELi96EEEEEEEEEvNT_6ParamsE --------------------------
	.section	.nv.shared._ZN7cutlass13device_kernelIN5flash11enable_sm90INS1_16FlashAttnBwdSm90INS1_25CollectiveMainloopBwdSm90ILi2ELi1ELi1EN4cute5tupleIJNS5_1CILi1EEES8_S8_EEENS6_IJNS7_ILi64EEENS7_ILi96EEENS7_ILi192EEEEEENS_6half_tEfNS_4arch4Sm90ELb0ELb1ELb0ELb0ELb1ELb0ELb1ELb0ELi3ELi1ELi1ELi1ELb0EEENS1_21CollectiveEpilogueBwdISD_SE_SG_Li384ELb0ELb1ELi3EEENS1_19SingleTileSchedulerILb0ELb0ELb0ELi96EEEEEEEEEvNT_6ParamsE,"aw",@nobits
	.sectionflags	@""
	.align	16
	.zero		1024


//--------------------- .nv.shared._ZN7cutlass13device_kernelIN5flash11enable_sm90INS1_16FlashAttnBwdSm90INS1_25CollectiveMainloopBwdSm90ILi2ELi1ELi1EN4cute5tupleIJNS5_1CILi1EEES8_S8_EEENS6_IJNS7_ILi64EEENS7_ILi96EEENS7_ILi192EEEEEENS_6half_tEfNS_4arch4Sm90ELb0ELb1ELb0ELb0ELb0ELb0ELb1ELb0ELi3ELi1ELi1ELi1ELb0EEENS1_24CollectiveEpilogueBwdGQAISD_fSG_Li384ELb0ELb0EEENS1_19SingleTileSchedulerILb0ELb0ELb0ELi96EEEEEEEEEvNT_6ParamsE --------------------------
	.section	.nv.shared._ZN7cutlass13device_kernelIN5flash11enable_sm90INS1_16FlashAttnBwdSm90INS1_25CollectiveMainloopBwdSm90ILi2ELi1ELi1EN4cute5tupleIJNS5_1CILi1EEES8_S8_EEENS6_IJNS7_ILi64EEENS7_ILi96EEENS7_ILi192EEEEEENS_6half_tEfNS_4arch4Sm90ELb0ELb1ELb0ELb0ELb0ELb0ELb1ELb0ELi3ELi1ELi1ELi1ELb0EEENS1_24CollectiveEpilogueBwdGQAISD_fSG_Li384ELb0ELb0EEENS1_19SingleTileSchedulerILb0ELb0ELb0ELi96EEEEEEEEEvNT_6ParamsE,"aw",@nobits
	.sectionflags	@""
	.align	16
	.zero		1024


//--------------------- .nv.shared._ZN7cutlass13device_kernelIN5flash11enable_sm90INS1_16FlashAttnBwdSm90INS1_25CollectiveMainloopBwdSm90ILi2ELi1ELi1EN4cute5tupleIJNS5_1CILi1EEES8_S8_EEENS6_IJNS7_ILi64EEENS7_ILi96EEENS7_ILi192EEEEEENS_6half_tEfNS_4arch4Sm90ELb0ELb1ELb0ELb0ELb1ELb0ELb1ELb0ELi3ELi1ELi1ELi1ELb0EEENS1_24CollectiveEpilogueBwdGQAISD_fSG_Li384ELb0ELb1EEENS1_19SingleTileSchedulerILb0ELb0ELb0ELi96EEEEEEEEEvNT_6ParamsE --------------------------
	.section	.nv.shared._ZN7cutlass13device_kernelIN5flash11enable_sm90INS1_16FlashAttnBwdSm90INS1_25CollectiveMainloopBwdSm90ILi2ELi1ELi1EN4cute5tupleIJNS5_1CILi1EEES8_S8_EEENS6_IJNS7_ILi64EEENS7_ILi96EEENS7_ILi192EEEEEENS_6half_tEfNS_4arch4Sm90ELb0ELb1ELb0ELb0ELb1ELb0ELb1ELb0ELi3ELi1ELi1ELi1ELb0EEENS1_24CollectiveEpilogueBwdGQAISD_fSG_Li384ELb0ELb1EEENS1_19SingleTileSchedulerILb0ELb0ELb0ELi96EEEEEEEEEvNT_6ParamsE,"aw",@nobits
	.sectionflags	@""
	.align	16
	.zero		1024


//--------------------- .nv.shared._ZN7cutlass13device_kernelIN5flash11enable_sm90INS1_16FlashAttnBwdSm90INS1_25CollectiveMainloopBwdSm90ILi2ELi1ELi1EN4cute5tupleIJNS5_1CILi1EEES8_S8_EEENS6_IJNS7_ILi64EEENS7_ILi96EEENS7_ILi192EEEEEENS_6half_tEfNS_4arch4Sm90ELb0ELb1ELb0ELb1ELb0ELb0ELb1ELb0ELi3ELi1ELi1ELi1ELb0EEENS1_21CollectiveEpilogueBwdISD_SE_SG_Li384ELb1ELb1ELi3EEENS1_19SingleTileSchedulerILb1ELb0ELb0ELi96EEEEEEEEEvNT_6ParamsE --------------------------
	.section	.nv.shared._ZN7cutlass13device_kernelIN5flash11enable_sm90INS1_16FlashAttnBwdSm90INS1_25CollectiveMainloopBwdSm90ILi2ELi1ELi1EN4cute5tupleIJNS5_1CILi1EEES8_S8_EEENS6_IJNS7_ILi64EEENS7_ILi96EEENS7_ILi192EEEEEENS_6half_tEfNS_4arch4Sm90ELb0ELb1ELb0ELb1ELb0ELb0ELb1ELb0ELi3ELi1ELi1ELi1ELb0EEENS1_21CollectiveEpilogueBwdISD_SE_SG_Li384ELb1ELb1ELi3EEENS1_19SingleTileSchedulerILb1ELb0ELb0ELi96EEEEEEEEEvNT_6ParamsE,"aw",@nobits
	.sectionflags	@""
	.align	16
	.zero		1024


//--------------------- .nv.shared._ZN7cutlass13device_kernelIN5flash11enable_sm90INS1_16FlashAttnBwdSm90INS1_25CollectiveMainloopBwdSm90ILi2ELi1ELi1EN4cute5tupleIJNS5_1CILi1EEES8_S8_EEENS6_IJNS7_ILi64EEENS7_ILi96EEENS7_ILi192EEEEEENS_6half_tEfNS_4arch4Sm90ELb0ELb1ELb0ELb1ELb1ELb0ELb1ELb0ELi3ELi1ELi1ELi1ELb0EEENS1_21CollectiveEpilogueBwdISD_SE_SG_Li384ELb1ELb1ELi3EEENS1_19SingleTileSchedulerILb1ELb0ELb0ELi96EEEEEEEEEvNT_6ParamsE --------------------------
	.section	.nv.shared._ZN7cutlass13device_kernelIN5flash11enable_sm90INS1_16FlashAttnBwdSm90INS1_25CollectiveMainloopBwdSm90ILi2ELi1ELi1EN4cute5tupleIJNS5_1CILi1EEES8_S8_EEENS6_IJNS7_ILi64EEENS7_ILi96EEENS7_ILi192EEEEEENS_6half_tEfNS_4arch4Sm90ELb0ELb1ELb0ELb1ELb1ELb0ELb1ELb0ELi3ELi1ELi1ELi1ELb0EEENS1_21CollectiveEpilogueBwdISD_SE_SG_Li384ELb1ELb1ELi3EEENS1_19SingleTileSchedulerILb1ELb0ELb0ELi96EEEEEEEEEvNT_6ParamsE,"aw",@nobits
	.sectionflags	@""
	.align	16
	.zero		1024


//--------------------- .nv.shared._ZN7cutlass13device_kernelIN5flash11enable_sm90INS1_16FlashAttnBwdSm90INS1_25CollectiveMainloopBwdSm90ILi2ELi1ELi1EN4cute5tupleIJNS5_1CILi1EEES8_S8_EEENS6_IJNS7_ILi64EEENS7_ILi96EEENS7_ILi192EEEEEENS_6half_tEfNS_4arch4Sm90ELb0ELb1ELb0ELb1ELb0ELb0ELb1ELb0ELi3ELi1ELi1ELi1ELb0EEENS1_24CollectiveEpilogueBwdGQAISD_fSG_Li384ELb1ELb0EEENS1_19SingleTileSchedulerILb1ELb0ELb0ELi96EEEEEEEEEvNT_6ParamsE --------------------------
	.section	.nv.shared._ZN7cutlass13device_kernelIN5flash11enable_sm90INS1_16FlashAttnBwdSm90INS1_25CollectiveMainloopBwdSm90ILi2ELi1ELi1EN4cute5tupleIJNS5_1CILi1EEES8_S8_EEENS6_IJNS7_ILi64EEENS7_ILi96EEENS7_ILi192EEEEEENS_6half_tEfNS_4arch4Sm90ELb0ELb1ELb0ELb1ELb0ELb0ELb1ELb0ELi3ELi1ELi1ELi1ELb0EEENS1_24CollectiveEpilogueBwdGQAISD_fSG_Li384ELb1ELb0EEENS1_19SingleTileSchedulerILb1ELb0ELb0ELi96EEEEEEEEEvNT_6ParamsE,"aw",@nobits
	.sectionflags	@""
	.align	16
	.zero		1024


//--------------------- .nv.shared._ZN7cutlass13device_kernelIN5flash11enable_sm90INS1_16FlashAttnBwdSm90INS1_25CollectiveMainloopBwdSm90ILi2ELi1ELi1EN4cute5tupleIJNS5_1CILi1EEES8_S8_EEENS6_IJNS7_ILi64EEENS7_ILi96EEENS7_ILi192EEEEEENS_6half_tEfNS_4arch4Sm90ELb0ELb1ELb0ELb1ELb1ELb0ELb1ELb0ELi3ELi1ELi1ELi1ELb0EEENS1_24CollectiveEpilogueBwdGQAISD_fSG_Li384ELb1ELb1EEENS1_19SingleTileSchedulerILb1ELb0ELb0ELi96EEEEEEEEEvNT_6ParamsE --------------------------
	.section	.nv.shared._ZN7cutlass13device_kernelIN5flash11enable_sm90INS1_16FlashAttnBwdSm90INS1_25CollectiveMainloopBwdSm90ILi2ELi1ELi1EN4cute5tupleIJNS5_1CILi1EEES8_S8_EEENS6_IJNS7_ILi64EEENS7_ILi96EEENS7_ILi192EEEEEENS_6half_tEfNS_4arch4Sm90ELb0ELb1ELb0ELb1ELb1ELb0ELb1ELb0ELi3ELi1ELi1ELi1ELb0EEENS1_24CollectiveEpilogueBwdGQAISD_fSG_Li384ELb1ELb1EEENS1_19SingleTileSchedulerILb1ELb0ELb0ELi96EEEEEEEEEvNT_6ParamsE,"aw",@nobits
	.sectionflags	@""
	.align	16
	.zero		1024


//--------------------- .nv.shared._ZN7cutlass13device_kernelIN5flash11enable_sm90INS1_16FlashAttnBwdSm90INS1_25CollectiveMainloopBwdSm90ILi2ELi1ELi1EN4cute5tupleIJNS5_1CILi1EEES8_S8_EEENS6_IJNS7_ILi64EEENS7_ILi96EEENS7_ILi192EEEEEENS_6half_tEfNS_4arch4Sm90ELb1ELb0ELb0ELb0ELb0ELb0ELb1ELb0ELi3ELi1ELi1ELi1ELb0EEENS1_21CollectiveEpilogueBwdISD_SE_SG_Li384ELb0ELb1ELi3EEENS1_25SingleTileBwdLPTSchedulerILb0ELi96ELb0EEEEEEEEEvNT_6ParamsE --------------------------
	.section	.nv.shared._ZN7cutlass13device_kernelIN5flash11enable_sm90INS1_16FlashAttnBwdSm90INS1_25CollectiveMainloopBwdSm90ILi2ELi1ELi1EN4cute5tupleIJNS5_1CILi1EEES8_S8_EEENS6_IJNS7_ILi64EEENS7_ILi96EEENS7_ILi192EEEEEENS_6half_tEfNS_4arch4Sm90ELb1ELb0ELb0ELb0ELb0ELb0ELb1ELb0ELi3ELi1ELi1ELi1ELb0EEENS1_21CollectiveEpilogueBwdISD_SE_SG_Li384ELb0ELb1ELi3EEENS1_25SingleTileBwdLPTSchedulerILb0ELi96ELb0EEEEEEEEEvNT_6ParamsE,"aw",@nobits
	.sectionflags	@""
	.align	16
	.zero		1024


//--------------------- .nv.shared._ZN7cutlass13device_kernelIN5flash11enable_sm90INS1_16FlashAttnBwdSm90INS1_25CollectiveMainloopBwdSm90ILi2ELi1ELi1EN4cute5tupleIJNS5_1CILi1EEES8_S8_EEENS6_IJNS7_ILi64EEENS7_ILi96EEENS7_ILi192EEEEEENS_6half_tEfNS_4arch4Sm90ELb1ELb0ELb0ELb0ELb1ELb0ELb1ELb0ELi3ELi1ELi1ELi1ELb0EEENS1_21CollectiveEpilogueBwdISD_SE_SG_Li384ELb0ELb1ELi3EEENS1_25SingleTileBwdLPTSchedulerILb0ELi96ELb1EEEEEEEEEvNT_6ParamsE --------------------------
	.section	.nv.shared._ZN7cutlass13device_kernelIN5flash11enable_sm90INS1_16FlashAttnBwdSm90INS1_25CollectiveMainloopBwdSm90ILi2ELi1ELi1EN4cute5tupleIJNS5_1CILi1EEES8_S8_EEENS6_IJNS7_ILi64EEENS7_ILi96EEENS7_ILi192EEEEEENS_6half_tEfNS_4arch4Sm90ELb1ELb0ELb0ELb0ELb1ELb0ELb1ELb0ELi3ELi1ELi1ELi1ELb0EEENS1_21CollectiveEpilogueBwdISD_SE_SG_Li384ELb0ELb1ELi3EEENS1_25SingleTileBwdLPTSchedulerILb0ELi96ELb1EEEEEEEEEvNT_6ParamsE,"aw",@nobits
	.sectionflags	@""
	.align	16
	.zero		1024


//--------------------- .nv.shared._ZN7cutlass13device_kernelIN5flash11enable_sm90INS1_16FlashAttnBwdSm90INS1_25CollectiveMainloopBwdSm90ILi2ELi1ELi1EN4cute5tupleIJNS5_1CILi1EEES8_S8_EEENS6_IJNS7_ILi64EEENS7_ILi96EEENS7_ILi192EEEEEENS_6half_tEfNS_4arch4Sm90ELb1ELb0ELb0ELb0ELb0ELb0ELb1ELb0ELi3ELi1ELi1ELi1ELb0EEENS1_24CollectiveEpilogueBwdGQAISD_fSG_Li384ELb0ELb0EEENS1_25SingleTileBwdLPTSchedulerILb0ELi96ELb0EEEEEEEEEvNT_6ParamsE --------------------------
	.section	.nv.shared._ZN7cutlass13device_kernelIN5flash11enable_sm90INS1_16FlashAttnBwdSm90INS1_25CollectiveMainloopBwdSm90ILi2ELi1ELi1EN4cute5tupleIJNS5_1CILi1EEES8_S8_EEENS6_IJNS7_ILi64EEENS7_ILi96EEENS7_ILi192EEEEEENS_6half_tEfNS_4arch4Sm90ELb1ELb0ELb0ELb0ELb0ELb0ELb1ELb0ELi3ELi1ELi1ELi1ELb0EEENS1_24CollectiveEpilogueBwdGQAISD_fSG_Li384ELb0ELb0EEENS1_25SingleTileBwdLPTSchedulerILb0ELi96ELb0EEEEEEEEEvNT_6ParamsE,"aw",@nobits
	.sectionflags	@""
	.align	16
	.zero		1024


//--------------------- .nv.shared._ZN7cutlass13device_kernelIN5flash11enable_sm90INS1_16FlashAttnBwdSm90INS1_25CollectiveMainloopBwdSm90ILi2ELi1ELi1EN4cute5tupleIJNS5_1CILi1EEES8_S8_EEENS6_IJNS7_ILi64EEENS7_ILi96EEENS7_ILi192EEEEEENS_6half_tEfNS_4arch4Sm90ELb1ELb0ELb0ELb0ELb1ELb0ELb1ELb0ELi3ELi1ELi1ELi1ELb0EEENS1_24CollectiveEpilogueBwdGQAISD_fSG_Li384ELb0ELb1EEENS1_25SingleTileBwdLPTSchedulerILb0ELi96ELb1EEEEEEEEEvNT_6ParamsE --------------------------
	.section	.nv.shared._ZN7cutlass13device_kernelIN5flash11enable_sm90INS1_16FlashAttnBwdSm90INS1_25CollectiveMainloopBwdSm90ILi2ELi1ELi1EN4cute5tupleIJNS5_1CILi1EEES8_S8_EEENS6_IJNS7_ILi64EEENS7_ILi96EEENS7_ILi192EEEEEENS_6half_tEfNS_4arch4Sm90ELb1ELb0ELb0ELb0ELb1ELb0ELb1ELb0ELi3ELi1ELi1ELi1ELb0EEENS1_24CollectiveEpilogueBwdGQAISD_fSG_Li384ELb0ELb1EEENS1_25SingleTileBwdLPTSchedulerILb0ELi96ELb1EEEEEEEEEvNT_6ParamsE,"aw",@nobits
	.sectionflags	@""
	.align	16
	.zero		1024


//--------------------- .nv.shared._ZN7cutlass13device_kernelIN5flash22FlashAttnBwdPreprocessIN4cute5tupleIJNS3_1CILi64EEENS5_ILi192EEEEEENS_6half_tEfNS_4arch4Sm90ELb1ELb0EEEEEvNT_6ParamsE --------------------------
	.section	.nv.shared._ZN7cutlass13device_kernelIN5flash22FlashAttnBwdPreprocessIN4cute5tupleIJNS3_1CILi64EEENS5_ILi192EEEEEENS_6half_tEfNS_4arch4Sm90ELb1ELb0EEEEEvNT_6ParamsE,"aw",@nobits
	.sectionflags	@""
	.align	16
	.zero		1024


//--------------------- .nv.shared._ZN7cutlass13device_kernelIN5flash11enable_sm90INS1_16FlashAttnBwdSm90INS1_25CollectiveMainloopBwdSm90ILi2ELi1ELi1EN4cute5tupleIJNS5_1CILi1EEES8_S8_EEENS6_IJNS7_ILi64EEENS7_ILi96EEENS7_ILi192EEEEEENS_6half_tEfNS_4arch4Sm90ELb1ELb0ELb0ELb1ELb0ELb0ELb1ELb0ELi3ELi1ELi1ELi1ELb0EEENS1_21CollectiveEpilogueBwdISD_SE_SG_Li384ELb1ELb1ELi3EEENS1_25SingleTileBwdLPTSchedulerILb1ELi96ELb0EEEEEEEEEvNT_6ParamsE --------------------------
	.section	.nv.shared._ZN7cutlass13device_kernelIN5flash11enable_sm90INS1_16FlashAttnBwdSm90INS1_25CollectiveMainloopBwdSm90ILi2ELi1ELi1EN4cute5tupleIJNS5_1CILi1EEES8_S8_EEENS6_IJNS7_ILi64EEENS7_ILi96EEENS7_ILi192EEEEEENS_6half_tEfNS_4arch4Sm90ELb1ELb0ELb0ELb1ELb0ELb0ELb1ELb0ELi3ELi1ELi1ELi1ELb0EEENS1_21CollectiveEpilogueBwdISD_SE_SG_Li384ELb1ELb1ELi3EEENS1_25SingleTileBwdLPTSchedulerILb1ELi96ELb0EEEEEEEEEvNT_6ParamsE,"aw",@nobits
	.sectionflags	@""
	.align	16
	.zero		1024


//--------------------- .nv.shared._ZN7cutlass13device_kernelIN5flash11enable_sm90INS1_16FlashAttnBwdSm90INS1_25CollectiveMainloopBwdSm90ILi2ELi1ELi1EN4cute5tupleIJNS5_1CILi1EEES8_S8_EEENS6_IJNS7_ILi64EEENS7_ILi96EEENS7_ILi192EEEEEENS_6half_tEfNS_4arch4Sm90ELb1ELb0ELb0ELb1ELb1ELb0ELb1ELb0ELi3ELi1ELi1ELi1ELb0EEENS1_21CollectiveEpilogueBwdISD_SE_SG_Li384ELb1ELb1ELi3EEENS1_25SingleTileBwdLPTSchedulerILb1ELi96ELb1EEEEEEEEEvNT_6ParamsE --------------------------
	.section	.nv.shared._ZN7cutlass13device_kernelIN5flash11enable_sm90INS1_16FlashAttnBwdSm90INS1_25CollectiveMainloopBwdSm90ILi2ELi1ELi1EN4cute5tupleIJNS5_1CILi1EEES8_S8_EEENS6_IJNS7_ILi64EEENS7_ILi96EEENS7_ILi192EEEEEENS_6half_tEfNS_4arch4Sm90ELb1ELb0ELb0ELb1ELb1ELb0ELb1ELb0ELi3ELi1ELi1ELi1ELb0EEENS1_21CollectiveEpilogueBwdISD_SE_SG_Li384ELb1ELb1ELi3EEENS1_25SingleTileBwdLPTSchedulerILb1ELi96ELb1EEEEEEEEEvNT_6ParamsE,"aw",@nobits
	.sectionflags	@""
	.align	16
	.zero		1024


//--------------------- .nv.shared._ZN7cutlass13device_kernelIN5flash11enable_sm90INS1_16FlashAttnBwdSm90INS1_25CollectiveMainloopBwdSm90ILi2ELi1ELi1EN4cute5tupleIJNS5_1CILi1EEES8_S8_EEENS6_IJNS7_ILi64EEENS7_ILi96EEENS7_ILi192EEEEEENS_6half_tEfNS_4arch4Sm90ELb1ELb0ELb0ELb1ELb0ELb0ELb1ELb0ELi3ELi1ELi1ELi1ELb0EEENS1_24CollectiveEpilogueBwdGQAISD_fSG_Li384ELb1ELb0EEENS1_25SingleTileBwdLPTSchedulerILb1ELi96ELb0EEEEEEEEEvNT_6ParamsE --------------------------
	.section	.nv.shared._ZN7cutlass13device_kernelIN5flash11enable_sm90INS1_16FlashAttnBwdSm90INS1_25CollectiveMainloopBwdSm90ILi2ELi1ELi1EN4cute5tupleIJNS5_1CILi1EEES8_S8_EEENS6_IJNS7_ILi64EEENS7_ILi96EEENS7_ILi192EEEEEENS_6half_tEfNS_4arch4Sm90ELb1ELb0ELb0ELb1ELb0ELb0ELb1ELb0ELi3ELi1ELi1ELi1ELb0EEENS1_24CollectiveEpilogueBwdGQAISD_fSG_Li384ELb1ELb0EEENS1_25SingleTileBwdLPTSchedulerILb1ELi96ELb0EEEEEEEEEvNT_6ParamsE,"aw",@nobits
	.sectionflags	@""
	.align	16
	.zero		1024


//--------------------- .nv.shared._ZN7cutlass13device_kernelIN5flash32FlashAttnBwdPostprocessConvertdQIN4cute5tupleIJNS3_1CILi96EEENS5_ILi192EEEEEENS_6half_tEfNS_4arch4Sm90ELi384ENS3_8TiledMMAINS3_8MMA_AtomIJNS3_4SM904GMMA25MMA_64x96x16_F32F16F16_SSILNSF_5MajorE1ELSH_1ELNSF_7ScaleInE1ELSI_1EEEEEENS3_6LayoutINS4_IJNS5_ILi3EEENS5_ILi1EEESN_EEENS4_IJSN_NS5_ILi0EEESP_EEEEENS4_IJNS3_10UnderscoreESS_SS_EEEEELb1EEEEEvNT_6ParamsE --------------------------
	.section	.nv.shared._ZN7cutlass13device_kernelIN5flash32FlashAttnBwdPostprocessConvertdQIN4cute5tupleIJNS3_1CILi96EEENS5_ILi192EEEEEENS_6half_tEfNS_4arch4Sm90ELi384ENS3_8TiledMMAINS3_8MMA_AtomIJNS3_4SM904GMMA25MMA_64x96x16_F32F16F16_SSILNSF_5MajorE1ELSH_1ELNSF_7ScaleInE1ELSI_1EEEEEENS3_6LayoutINS4_IJNS5_ILi3EEENS5_ILi1EEESN_EEENS4_IJSN_NS5_ILi0EEESP_EEEEENS4_IJNS3_10UnderscoreESS_SS_EEEEELb1EEEEEvNT_6ParamsE,"aw",@nobits
	.sectionflags	@""
	.align	16
	.zero		1024


//--------------------- .nv.shared._ZN7cutlass13device_kernelIN5flash32FlashAttnBwdPostprocessConvertdQIN4cute5tupleIJNS3_1CILi64EEENS5_ILi192EEEEEENS_6half_tEfNS_4arch4Sm90ELi384ENS3_8TiledMMAINS3_8MMA_AtomIJNS3_4SM904GMMA25MMA_64x64x16_F32F16F16_SSILNSF_5MajorE0ELSH_1ELNSF_7ScaleInE1ELSI_1EEEEEENS3_6LayoutINS4_IJNS5_ILi1EEENS5_ILi3EEESM_EEENS4_IJNS5_ILi0EEESM_SP_EEEEENS4_IJNS3_10UnderscoreESS_SS_EEEEELb0EEEEEvNT_6ParamsE --------------------------
	.section	.nv.shared._ZN7cutlass13device_kernelIN5flash32FlashAttnBwdPostprocessConvertdQIN4cute5tupleIJNS3_1CILi64EEENS5_ILi192EEEEEENS_6half_tEfNS_4arch4Sm90ELi384ENS3_8TiledMMAINS3_8MMA_AtomIJNS3_4SM904GMMA25MMA_64x64x16_F32F16F16_SSILNSF_5MajorE0ELSH_1ELNSF_7ScaleInE1ELSI_1EEEEEENS3_6LayoutINS4_IJNS5_ILi1EEENS5_ILi3EEESM_EEENS4_IJNS5_ILi0EEESM_SP_EEEEENS4_IJNS3_10UnderscoreESS_SS_EEEEELb0EEEEEvNT_6ParamsE,"aw",@nobits
	.sectionflags	@""
	.align	16
	.zero		1024


//--------------------- .nv.shared._ZN7cutlass13device_kernelIN5flash11enable_sm90INS1_16FlashAttnBwdSm90INS1_25CollectiveMainloopBwdSm90ILi2ELi1ELi1EN4cute5tupleIJNS5_1CILi1EEES8_S8_EEENS6_IJNS7_ILi64EEENS7_ILi96EEENS7_ILi192EEEEEENS_6half_tEfNS_4arch4Sm90ELb1ELb0ELb0ELb1ELb1ELb0ELb1ELb0ELi3ELi1ELi1ELi1ELb0EEENS1_24CollectiveEpilogueBwdGQAISD_fSG_Li384ELb1ELb1EEENS1_25SingleTileBwdLPTSchedulerILb1ELi96ELb1EEEEEEEEEvNT_6ParamsE --------------------------
	.section	.nv.shared._ZN7cutlass13device_kernelIN5flash11enable_sm90INS1_16FlashAttnBwdSm90INS1_25CollectiveMainloopBwdSm90ILi2ELi1ELi1EN4cute5tupleIJNS5_1CILi1EEES8_S8_EEENS6_IJNS7_ILi64EEENS7_ILi96EEENS7_ILi192EEEEEENS_6half_tEfNS_4arch4Sm90ELb1ELb0ELb0ELb1ELb1ELb0ELb1ELb0ELi3ELi1ELi1ELi1ELb0EEENS1_24CollectiveEpilogueBwdGQAISD_fSG_Li384ELb1ELb1EEENS1_25SingleTileBwdLPTSchedulerILb1ELi96ELb1EEEEEEEEEvNT_6ParamsE,"aw",@nobits
	.sectionflags	@""
	.align	16
	.zero		1024


//--------------------- .nv.shared._ZN7cutlass13device_kernelIN5flash22FlashAttnBwdPreprocessIN4cute5tupleIJNS3_1CILi64EEENS5_ILi192EEEEEENS_6half_tEfNS_4arch4Sm90ELb1ELb1EEEEEvNT_6ParamsE --------------------------
	.section	.nv.shared._ZN7cutlass13device_kernelIN5flash22FlashAttnBwdPreprocessIN4cute5tupleIJNS3_1CILi64EEENS5_ILi192EEEEEENS_6half_tEfNS_4arch4Sm90ELb1ELb1EEEEEvNT_6ParamsE,"aw",@nobits
	.sectionflags	@""
	.align	16
	.zero		1024


//--------------------- .nv.constant0._ZN7cutlass13device_kernelIN5flash11enable_sm90INS1_16FlashAttnBwdSm90INS1_25CollectiveMainloopBwdSm90ILi2ELi1ELi1EN4cute5tupleIJNS5_1CILi1EEES8_S8_EEENS6_IJNS7_ILi64EEENS7_ILi96EEENS7_ILi192EEEEEENS_6half_tEfNS_4arch4Sm90ELb0ELb0ELb1ELb0ELb0ELb0ELb1ELb0ELi3ELi1ELi1ELi1ELb0EEENS1_21CollectiveEpilogueBwdISD_SE_SG_Li384ELb0ELb1ELi3EEENS1_19SingleTileSchedulerILb0ELb0ELb0ELi96EEEEEEEEEvNT_6ParamsE --------------------------
	.section	.nv.constant0._ZN7cutlass13device_kernelIN5flash11enable_sm90INS1_16FlashAttnBwdSm90INS1_25CollectiveMainloopBwdSm90ILi2ELi1ELi1EN4cute5tupleIJNS5_1CILi1EEES8_S8_EEENS6_IJNS7_ILi64EEENS7_ILi96EEENS7_ILi192EEEEEENS_6half_tEfNS_4arch4Sm90ELb0ELb0ELb1ELb0ELb0ELb0ELb1ELb0ELi3ELi1ELi1ELi1ELb0EEENS1_21CollectiveEpilogueBwdISD_SE_SG_Li384ELb0ELb1ELi3EEENS1_19SingleTileSchedulerILb0ELb0ELb0ELi96EEEEEEEEEvNT_6ParamsE,"a",@progbits
	.sectionflags	@""
	.align	4
.nv.constant0._ZN7cutlass13device_kernelIN5flash11enable_sm90INS1_16FlashAttnBwdSm90INS1_25CollectiveMainloopBwdSm90ILi2ELi1ELi1EN4cute5tupleIJNS5_1CILi1EEES8_S8_EEENS6_IJNS7_ILi64EEENS7_ILi96EEENS7_ILi192EEEEEENS_6half_tEfNS_4arch4Sm90ELb0ELb0ELb1ELb0ELb0ELb0ELb1ELb0ELi3ELi1ELi1ELi1ELb0EEENS1_21CollectiveEpilogueBwdISD_SE_SG_Li384ELb0ELb1ELi3EEENS1_19SingleTileSchedulerILb0ELb0ELb0ELi96EEEEEEEEEvNT_6ParamsE:
	.zero		2944


//--------------------- .nv.constant0._ZN7cutlass13device_kernelIN5flash11enable_sm90INS1_16FlashAttnBwdSm90INS1_25CollectiveMainloopBwdSm90ILi2ELi1ELi1EN4cute5tupleIJNS5_1CILi1EEES8_S8_EEENS6_IJNS7_ILi64EEENS7_ILi96EEENS7_ILi192EEEEEENS_6half_tEfNS_4arch4Sm90ELb0ELb0ELb1ELb0ELb1ELb0ELb1ELb0ELi3ELi1ELi1ELi1ELb0EEENS1_21CollectiveEpilogueBwdISD_SE_SG_Li384ELb0ELb1ELi3EEENS1_19SingleTileSchedulerILb0ELb0ELb0ELi96EEEEEEEEEvNT_6ParamsE --------------------------
	.section	.nv.constant0._ZN7cutlass13device_kernelIN5flash11enable_sm90INS1_16FlashAttnBwdSm90INS1_25CollectiveMainloopBwdSm90ILi2ELi1ELi1EN4cute5tupleIJNS5_1CILi1EEES8_S8_EEENS6_IJNS7_ILi64EEENS7_ILi96EEENS7_ILi192EEEEEENS_6half_tEfNS_4arch4Sm90ELb0ELb0ELb1ELb0ELb1ELb0ELb1ELb0ELi3ELi1ELi1ELi1ELb0EEENS1_21CollectiveEpilogueBwdISD_SE_SG_Li384ELb0ELb1ELi3EEENS1_19SingleTileSchedulerILb0ELb0ELb0ELi96EEEEEEEEEvNT_6ParamsE,"a",@progbits
	.sectionflags	@""
	.align	4
.nv.constant0._ZN7cutlass13device_kernelIN5flash11enable_sm90INS1_16FlashAttnBwdSm90INS1_25CollectiveMainloopBwdSm90ILi2ELi1ELi1EN4cute5tupleIJNS5_1CILi1EEES8_S8_EEENS6_IJNS7_ILi64EEENS7_ILi96EEENS7_ILi192EEEEEENS_6half_tEfNS_4arch4Sm90ELb0ELb0ELb1ELb0ELb1ELb0ELb1ELb0ELi3ELi1ELi1ELi1ELb0EEENS1_21CollectiveEpilogueBwdISD_SE_SG_Li384ELb0ELb1ELi3EEENS1_19SingleTileSchedulerILb0ELb0ELb0ELi96EEEEEEEEEvNT_6ParamsE:
	.zero		2944


//--------------------- .nv.constant0._ZN7cutlass13device_kernelIN5flash11enable_sm90INS1_16FlashAttnBwdSm90INS1_25CollectiveMainloopBwdSm90ILi2ELi1ELi1EN4cute5tupleIJNS5_1CILi1EEES8_S8_EEENS6_IJNS7_ILi64EEENS7_ILi96EEENS7_ILi192EEEEEENS_6half_tEfNS_4arch4Sm90ELb0ELb0ELb1ELb0ELb0ELb0ELb1ELb0ELi3ELi1ELi1ELi1ELb0EEENS1_24CollectiveEpilogueBwdGQAISD_fSG_Li384ELb0ELb0EEENS1_19SingleTileSchedulerILb0ELb0ELb0ELi96EEEEEEEEEvNT_6ParamsE --------------------------
	.section	.nv.constant0._ZN7cutlass13device_kernelIN5flash11enable_sm90INS1_16FlashAttnBwdSm90INS1_25CollectiveMainloopBwdSm90ILi2ELi1ELi1EN4cute5tupleIJNS5_1CILi1EEES8_S8_EEENS6_IJNS7_ILi64EEENS7_ILi96EEENS7_ILi192EEEEEENS_6half_tEfNS_4arch4Sm90ELb0ELb0ELb1ELb0ELb0ELb0ELb1ELb0ELi3ELi1ELi1ELi1ELb0EEENS1_24CollectiveEpilogueBwdGQAISD_fSG_Li384ELb0ELb0EEENS1_19SingleTileSchedulerILb0ELb0ELb0ELi96EEEEEEEEEvNT_6ParamsE,"a",@progbits
	.sectionflags	@""
	.align	4
.nv.constant0._ZN7cutlass13device_kernelIN5flash11enable_sm90INS1_16FlashAttnBwdSm90INS1_25CollectiveMainloopBwdSm90ILi2ELi1ELi1EN4cute5tupleIJNS5_1CILi1EEES8_S8_EEENS6_IJNS7_ILi64EEENS7_ILi96EEENS7_ILi192EEEEEENS_6half_tEfNS_4arch4Sm90ELb0ELb0ELb1ELb0ELb0ELb0ELb1ELb0ELi3ELi1ELi1ELi1ELb0EEENS1_24CollectiveEpilogueBwdGQAISD_fSG_Li384ELb0ELb0EEENS1_19SingleTileSchedulerILb0ELb0ELb0ELi96EEEEEEEEEvNT_6ParamsE:
	.zero		2304


//--------------------- .nv.constant0._ZN7cutlass13device_kernelIN5flash11enable_sm90INS1_16FlashAttnBwdSm90INS1_25CollectiveMainloopBwdSm90ILi2ELi1ELi1EN4cute5tupleIJNS5_1CILi1EEES8_S8_EEENS6_IJNS7_ILi64EEENS7_ILi96EEENS7_ILi192EEEEEENS_6half_tEfNS_4arch4Sm90ELb0ELb0ELb1ELb0ELb1ELb0ELb1ELb0ELi3ELi1ELi1ELi1ELb0EEENS1_24CollectiveEpilogueBwdGQAISD_fSG_Li384ELb0ELb1EEENS1_19SingleTileSchedulerILb0ELb0ELb0ELi96EEEEEEEEEvNT_6ParamsE --------------------------
	.section	.nv.constant0._ZN7cutlass13device_kernelIN5flash11enable_sm90INS1_16FlashAttnBwdSm90INS1_25CollectiveMainloopBwdSm90ILi2ELi1ELi1EN4cute5tupleIJNS5_1CILi1EEES8_S8_EEENS6_IJNS7_ILi64EEENS7_ILi96EEENS7_ILi192EEEEEENS_6half_tEfNS_4arch4Sm90ELb0ELb0ELb1ELb0ELb1ELb0ELb1ELb0ELi3ELi1ELi1ELi1ELb0EEENS1_24CollectiveEpilogueBwdGQAISD_fSG_Li384ELb0ELb1EEENS1_19SingleTileSchedulerILb0ELb0ELb0ELi96EEEEEEEEEvNT_6ParamsE,"a",@progbits
	.sectionflags	@""
	.align	4
.nv.constant0._ZN7cutlass13device_kernelIN5flash11enable_sm90INS1_16FlashAttnBwdSm90INS1_25CollectiveMainloopBwdSm90ILi2ELi1ELi1EN4cute5tupleIJNS5_1CILi1EEES8_S8_EEENS6_IJNS7_ILi64EEENS7_ILi96EEENS7_ILi192EEEEEENS_6half_tEfNS_4arch4Sm90ELb0ELb0ELb1ELb0ELb1ELb0ELb1ELb0ELi3ELi1ELi1ELi1ELb0EEENS1_24CollectiveEpilogueBwdGQAISD_fSG_Li384ELb0ELb1EEENS1_19SingleTileSchedulerILb0ELb0ELb0ELi96EEEEEEEEEvNT_6ParamsE:
	.zero		2304


//--------------------- .nv.constant0._ZN7cutlass13device_kernelIN5flash11enable_sm90INS1_16FlashAttnBwdSm90INS1_25CollectiveMainloopBwdSm90ILi2ELi1ELi1EN4cute5tupleIJNS5_1CILi1EEES8_S8_EEENS6_IJNS7_ILi64EEENS7_ILi96EEENS7_ILi192EEEEEENS_6half_tEfNS_4arch4Sm90ELb0ELb0ELb1ELb1ELb0ELb0ELb1ELb0ELi3ELi1ELi1ELi1ELb0EEENS1_21CollectiveEpilogueBwdISD_SE_SG_Li384ELb1ELb1ELi3EEENS1_19SingleTileSchedulerILb1ELb0ELb0ELi96EEEEEEEEEvNT_6ParamsE --------------------------
	.section	.nv.constant0._ZN7cutlass13device_kernelIN5flash11enable_sm90INS1_16FlashAttnBwdSm90INS1_25CollectiveMainloopBwdSm90ILi2ELi1ELi1EN4cute5tupleIJNS5_1CILi1EEES8_S8_EEENS6_IJNS7_ILi64EEENS7_ILi96EEENS7_ILi192EEEEEENS_6half_tEfNS_4arch4Sm90ELb0ELb0ELb1ELb1ELb0ELb0ELb1ELb0ELi3ELi1ELi1ELi1ELb0EEENS1_21CollectiveEpilogueBwdISD_SE_SG_Li384ELb1ELb1ELi3EEENS1_19SingleTileSchedulerILb1ELb0ELb0ELi96EEEEEEEEEvNT_6ParamsE,"a",@progbits
	.sectionflags	@""
	.align	4
.nv.constant0._ZN7cutlass13device_kernelIN5flash11enable_sm90INS1_16FlashAttnBwdSm90INS1_25CollectiveMainloopBwdSm90ILi2ELi1ELi1EN4cute5tupleIJNS5_1CILi1EEES8_S8_EEENS6_IJNS7_ILi64EEENS7_ILi96EEENS7_ILi192EEEEEENS_6half_tEfNS_4arch4Sm90ELb0ELb0ELb1ELb1ELb0ELb0ELb1ELb0ELi3ELi1ELi1ELi1ELb0EEENS1_21CollectiveEpilogueBwdISD_SE_SG_Li384ELb1ELb1ELi3EEENS1_19SingleTileSchedulerILb1ELb0ELb0ELi96EEEEEEEEEvNT_6ParamsE:
	.zero		2304


//--------------------- .nv.constant0._ZN7cutlass13device_kernelIN5flash11enable_sm90INS1_16FlashAttnBwdSm90INS1_25CollectiveMainloopBwdSm90ILi2ELi1ELi1EN4cute5tupleIJNS5_1CILi1EEES8_S8_EEENS6_IJNS7_ILi64EEENS7_ILi96EEENS7_ILi192EEEEEENS_6half_tEfNS_4arch4Sm90ELb0ELb0ELb1ELb1ELb1ELb0ELb1ELb0ELi3ELi1ELi1ELi1ELb0EEENS1_21CollectiveEpilogueBwdISD_SE_SG_Li384ELb1ELb1ELi3EEENS1_19SingleTileSchedulerILb1ELb0ELb0ELi96EEEEEEEEEvNT_6ParamsE --------------------------
	.section	.nv.constant0._ZN7cutlass13device_kernelIN5flash11enable_sm90INS1_16FlashAttnBwdSm90INS1_25CollectiveMainloopBwdSm90ILi2ELi1ELi1EN4cute5tupleIJNS5_1CILi1EEES8_S8_EEENS6_IJNS7_ILi64EEENS7_ILi96EEENS7_ILi192EEEEEENS_6half_tEfNS_4arch4Sm90ELb0ELb0ELb1ELb1ELb1ELb0ELb1ELb0ELi3ELi1ELi1ELi1ELb0EEENS1_21CollectiveEpilogueBwdISD_SE_SG_Li384ELb1ELb1ELi3EEENS1_19SingleTileSchedulerILb1ELb0ELb0ELi96EEEEEEEEEvNT_6ParamsE,"a",@progbits
	.sectionflags	@""
	.align	4
.nv.constant0._ZN7cutlass13device_kernelIN5flash11enable_sm90INS1_16FlashAttnBwdSm90INS1_25CollectiveMainloopBwdSm90ILi2ELi1ELi1EN4cute5tupleIJNS5_1CILi1EEES8_S8_EEENS6_IJNS7_ILi64EEENS7_ILi96EEENS7_ILi192EEEEEENS_6half_tEfNS_4arch4Sm90ELb0ELb0ELb1ELb1ELb1ELb0ELb1ELb0ELi3ELi1ELi1ELi1ELb0EEENS1_21CollectiveEpilogueBwdISD_SE_SG_Li384ELb1ELb1ELi3EEENS1_19SingleTileSchedulerILb1ELb0ELb0ELi96EEEEEEEEEvNT_6ParamsE:
	.zero		2304


//--------------------- .nv.constant0._ZN7cutlass13device_kernelIN5flash11enable_sm90INS1_16FlashAttnBwdSm90INS1_25CollectiveMainloopBwdSm90ILi2ELi1ELi1EN4cute5tupleIJNS5_1CILi1EEES8_S8_EEENS6_IJNS7_ILi64EEENS7_ILi96EEENS7_ILi192EEEEEENS_6half_tEfNS_4arch4Sm90ELb0ELb0ELb1ELb1ELb0ELb0ELb1ELb0ELi3ELi1ELi1ELi1ELb0EEENS1_24CollectiveEpilogueBwdGQAISD_fSG_Li384ELb1ELb0EEENS1_19SingleTileSchedulerILb1ELb0ELb0ELi96EEEEEEEEEvNT_6ParamsE --------------------------
	.section	.nv.constant0._ZN7cutlass13device_kernelIN5flash11enable_sm90INS1_16FlashAttnBwdSm90INS1_25CollectiveMainloopBwdSm90ILi2ELi1ELi1EN4cute5tupleIJNS5_1CILi1EEES8_S8_EEENS6_IJNS7_ILi64EEENS7_ILi96EEENS7_ILi192EEEEEENS_6half_tEfNS_4arch4Sm90ELb0ELb0ELb1ELb1ELb0ELb0ELb1ELb0ELi3ELi1ELi1ELi1ELb0EEENS1_24CollectiveEpilogueBwdGQAISD_fSG_Li384ELb1ELb0EEENS1_19SingleTileSchedulerILb1ELb0ELb0ELi96EEEEEEEEEvNT_6ParamsE,"a",@progbits
	.sectionflags	@""
	.align	4
.nv.constant0._ZN7cutlass13device_kernelIN5flash11enable_sm90INS1_16FlashAttnBwdSm90INS1_25CollectiveMainloopBwdSm90ILi2ELi1ELi1EN4cute5tupleIJNS5_1CILi1EEES8_S8_EEENS6_IJNS7_ILi64EEENS7_ILi96EEENS7_ILi192EEEEEENS_6half_tEfNS_4arch4Sm90ELb0ELb0ELb1ELb1ELb0ELb0ELb1ELb0ELi3ELi1ELi1ELi1ELb0EEENS1_24CollectiveEpilogueBwdGQAISD_fSG_Li384ELb1ELb0EEENS1_19SingleTileSchedulerILb1ELb0ELb0ELi96EEEEEEEEEvNT_6ParamsE:
	.zero		2304


//--------------------- .nv.constant0._ZN7cutlass13device_kernelIN5flash11enable_sm90INS1_16FlashAttnBwdSm90INS1_25CollectiveMainloopBwdSm90ILi2ELi1ELi1EN4cute5tupleIJNS5_1CILi1EEES8_S8_EEENS6_IJNS7_ILi64EEENS7_ILi96EEENS7_ILi192EEEEEENS_6half_tEfNS_4arch4Sm90ELb0ELb0ELb1ELb1ELb1ELb0ELb1ELb0ELi3ELi1ELi1ELi1ELb0EEENS1_24CollectiveEpilogueBwdGQAISD_fSG_Li384ELb1ELb1EEENS1_19SingleTileSchedulerILb1ELb0ELb0ELi96EEEEEEEEEvNT_6ParamsE --------------------------
	.section	.nv.constant0._ZN7cutlass13device_kernelIN5flash11enable_sm90INS1_16FlashAttnBwdSm90INS1_25CollectiveMainloopBwdSm90ILi2ELi1ELi1EN4cute5tupleIJNS5_1CILi1EEES8_S8_EEENS6_IJNS7_ILi64EEENS7_ILi96EEENS7_ILi192EEEEEENS_6half_tEfNS_4arch4Sm90ELb0ELb0ELb1ELb1ELb1ELb0ELb1ELb0ELi3ELi1ELi1ELi1ELb0EEENS1_24CollectiveEpilogueBwdGQAISD_fSG_Li384ELb1ELb1EEENS1_19SingleTileSchedulerILb1ELb0ELb0ELi96EEEEEEEEEvNT_6ParamsE,"a",@progbits
	.sectionflags	@""
	.align	4
.nv.constant0._ZN7cutlass13device_kernelIN5flash11enable_sm90INS1_16FlashAttnBwdSm90INS1_25CollectiveMainloopBwdSm90ILi2ELi1ELi1EN4cute5tupleIJNS5_1CILi1EEES8_S8_EEENS6_IJNS7_ILi64EEENS7_ILi96EEENS7_ILi192EEEEEENS_6half_tEfNS_4arch4Sm90ELb0ELb0ELb1ELb1ELb1ELb0ELb1ELb0ELi3ELi1ELi1ELi1ELb0EEENS1_24CollectiveEpilogueBwdGQAISD_fSG_Li384ELb1ELb1EEENS1_19SingleTileSchedulerILb1ELb0ELb0ELi96EEEEEEEEEvNT_6ParamsE:
	.zero		2304


//--------------------- .nv.constant0._ZN7cutlass13device_kernelIN5flash11enable_sm90INS1_16FlashAttnBwdSm90INS1_25CollectiveMainloopBwdSm90ILi2ELi1ELi1EN4cute5tupleIJNS5_1CILi1EEES8_S8_EEENS6_IJNS7_ILi64EEENS7_ILi96EEENS7_ILi192EEEEEENS_6half_tEfNS_4arch4Sm90ELb0ELb1ELb1ELb0ELb0ELb0ELb1ELb0ELi3ELi1ELi1ELi1ELb0EEENS1_21CollectiveEpilogueBwdISD_SE_SG_Li384ELb0ELb1ELi3EEENS1_19SingleTileSchedulerILb0ELb0ELb0ELi96EEEEEEEEEvNT_6ParamsE --------------------------
	.section	.nv.constant0._ZN7cutlass13device_kernelIN5flash11enable_sm90INS1_16FlashAttnBwdSm90INS1_25CollectiveMainloopBwdSm90ILi2ELi1ELi1EN4cute5tupleIJNS5_1CILi1EEES8_S8_EEENS6_IJNS7_ILi64EEENS7_ILi96EEENS7_ILi192EEEEEENS_6half_tEfNS_4arch4Sm90ELb0ELb1ELb1ELb0ELb0ELb0ELb1ELb0ELi3ELi1ELi1ELi1ELb0EEENS1_21CollectiveEpilogueBwdISD_SE_SG_Li384ELb0ELb1ELi3EEENS1_19SingleTileSchedulerILb0ELb0ELb0ELi96EEEEEEEEEvNT_6ParamsE,"a",@progbits
	.sectionflags	@""
	.align	4
.nv.constant0._ZN7cutlass13device_kernelIN5flash11enable_sm90INS1_16FlashAttnBwdSm90INS1_25CollectiveMainloopBwdSm90ILi2ELi1ELi1EN4cute5tupleIJNS5_1CILi1EEES8_S8_EEENS6_IJNS7_ILi64EEENS7_ILi96EEENS7_ILi192EEEEEENS_6half_tEfNS_4arch4Sm90ELb0ELb1ELb1ELb0ELb0ELb0ELb1ELb0ELi3ELi1ELi1ELi1ELb0EEENS1_21CollectiveEpilogueBwdISD_SE_SG_Li384ELb0ELb1ELi3EEENS1_19SingleTileSchedulerILb0ELb0ELb0ELi96EEEEEEEEEvNT_6ParamsE:
	.zero		2944


//--------------------- .nv.constant0._ZN7cutlass13device_kernelIN5flash11enable_sm90INS1_16FlashAttnBwdSm90INS1_25CollectiveMainloopBwdSm90ILi2ELi1ELi1EN4cute5tupleIJNS5_1CILi1EEES8_S8_EEENS6_IJNS7_ILi64EEENS7_ILi96EEENS7_ILi192EEEEEENS_6half_tEfNS_4arch4Sm90ELb0ELb1ELb1ELb0ELb1ELb0ELb1ELb0ELi3ELi1ELi1ELi1ELb0EEENS1_21CollectiveEpilogueBwdISD_SE_SG_Li384ELb0ELb1ELi3EEENS1_19SingleTileSchedulerILb0ELb0ELb0ELi96EEEEEEEEEvNT_6ParamsE --------------------------
	.section	.nv.constant0._ZN7cutlass13device_kernelIN5flash11enable_sm90INS1_16FlashAttnBwdSm90INS1_25CollectiveMainloopBwdSm90ILi2ELi1ELi1EN4cute5tupleIJNS5_1CILi1EEES8_S8_EEENS6_IJNS7_ILi64EEENS7_ILi96EEENS7_ILi192EEEEEENS_6half_tEfNS_4arch4Sm90ELb0ELb1ELb1ELb0ELb1ELb0ELb1ELb0ELi3ELi1ELi1ELi1ELb0EEENS1_21CollectiveEpilogueBwdISD_SE_SG_Li384ELb0ELb1ELi3EEENS1_19SingleTileSchedulerILb0ELb0ELb0ELi96EEEEEEEEEvNT_6ParamsE,"a",@progbits
	.sectionflags	@""
	.align	4
.nv.constant0._ZN7cutlass13device_kernelIN5flash11enable_sm90INS1_16FlashAttnBwdSm90INS1_25CollectiveMainloopBwdSm90ILi2ELi1ELi1EN4cute5tupleIJNS5_1CILi1EEES8_S8_EEENS6_IJNS7_ILi64EEENS7_ILi96EEENS7_ILi192EEEEEENS_6half_tEfNS_4arch4Sm90ELb0ELb1ELb1ELb0ELb1ELb0ELb1ELb0ELi3ELi1ELi1ELi1ELb0EEENS1_21CollectiveEpilogueBwdISD_SE_SG_Li384ELb0ELb1ELi3EEENS1_19SingleTileSchedulerILb0ELb0ELb0ELi96EEEEEEEEEvNT_6ParamsE:
	.zero		2944


//--------------------- .nv.constant0._ZN7cutlass13device_kernelIN5flash11enable_sm90INS1_16FlashAttnBwdSm90INS1_25CollectiveMainloopBwdSm90ILi2ELi1ELi1EN4cute5tupleIJNS5_1CILi1EEES8_S8_EEENS6_IJNS7_ILi64EEENS7_ILi96EEENS7_ILi192EEEEEENS_6half_tEfNS_4arch4Sm90ELb0ELb1ELb1ELb0ELb0ELb0ELb1ELb0ELi3ELi1ELi1ELi1ELb0EEENS1_24CollectiveEpilogueBwdGQAISD_fSG_Li384ELb0ELb0EEENS1_19SingleTileSchedulerILb0ELb0ELb0ELi96EEEEEEEEEvNT_6ParamsE --------------------------
	.section	.nv.constant0._ZN7cutlass13device_kernelIN5flash11enable_sm90INS1_16FlashAttnBwdSm90INS1_25CollectiveMainloopBwdSm90ILi2ELi1ELi1EN4cute5tupleIJNS5_1CILi1EEES8_S8_EEENS6_IJNS7_ILi64EEENS7_ILi96EEENS7_ILi192EEEEEENS_6half_tEfNS_4arch4Sm90ELb0ELb1ELb1ELb0ELb0ELb0ELb1ELb0ELi3ELi1ELi1ELi1ELb0EEENS1_24CollectiveEpilogueBwdGQAISD_fSG_Li384ELb0ELb0EEENS1_19SingleTileSchedulerILb0ELb0ELb0ELi96EEEEEEEEEvNT_6ParamsE,"a",@progbits
	.sectionflags	@""
	.align	4
.nv.constant0._ZN7cutlass13device_kernelIN5flash11enable_sm90INS1_16FlashAttnBwdSm90INS1_25CollectiveMainloopBwdSm90ILi2ELi1ELi1EN4cute5tupleIJNS5_1CILi1EEES8_S8_EEENS6_IJNS7_ILi64EEENS7_ILi96EEENS7_ILi192EEEEEENS_6half_tEfNS_4arch4Sm90ELb0ELb1ELb1ELb0ELb0ELb0ELb1ELb0ELi3ELi1ELi1ELi1ELb0EEENS1_24CollectiveEpilogueBwdGQAISD_fSG_Li384ELb0ELb0EEENS1_19SingleTileSchedulerILb0ELb0ELb0ELi96EEEEEEEEEvNT_6ParamsE:
	.zero		2304


//--------------------- .nv.constant0._ZN7cutlass13device_kernelIN5flash11enable_sm90INS1_16FlashAttnBwdSm90INS1_25CollectiveMainloopBwdSm90ILi2ELi1ELi1EN4cute5tupleIJNS5_1CILi1EEES8_S8_EEENS6_IJNS7_ILi64EEENS7_ILi96EEENS7_ILi192EEEEEENS_6half_tEfNS_4arch4Sm90ELb0ELb1ELb1ELb0ELb1ELb0ELb1ELb0ELi3ELi1ELi1ELi1ELb0EEENS1_24CollectiveEpilogueBwdGQAISD_fSG_Li384ELb0ELb1EEENS1_19SingleTileSchedulerILb0ELb0ELb0ELi96EEEEEEEEEvNT_6ParamsE --------------------------
	.section	.nv.constant0._ZN7cutlass13device_kernelIN5flash11enable_sm90INS1_16FlashAttnBwdSm90INS1_25CollectiveMainloopBwdSm90ILi2ELi1ELi1EN4cute5tupleIJNS5_1CILi1EEES8_S8_EEENS6_IJNS7_ILi64EEENS7_ILi96EEENS7_ILi192EEEEEENS_6half_tEfNS_4arch4Sm90ELb0ELb1ELb1ELb0ELb1ELb0ELb1ELb0ELi3ELi1ELi1ELi1ELb0EEENS1_24CollectiveEpilogueBwdGQAISD_fSG_Li384ELb0ELb1EEENS1_19SingleTileSchedulerILb0ELb0ELb0ELi96EEEEEEEEEvNT_6ParamsE,"a",@progbits
	.sectionflags	@""
	.align	4
.nv.constant0._ZN7cutlass13device_kernelIN5flash11enable_sm90INS1_16FlashAttnBwdSm90INS1_25CollectiveMainloopBwdSm90ILi2ELi1ELi1EN4cute5tupleIJNS5_1CILi1EEES8_S8_EEENS6_IJNS7_ILi64EEENS7_ILi96EEENS7_ILi192EEEEEENS_6half_tEfNS_4arch4Sm90ELb0ELb1ELb1ELb0ELb1ELb0ELb1ELb0ELi3ELi1ELi1ELi1ELb0EEENS1_24CollectiveEpilogueBwdGQAISD_fSG_Li384ELb0ELb1EEENS1_19SingleTileSchedulerILb0ELb0ELb0ELi96EEEEEEEEEvNT_6ParamsE:
	.zero		2304


//--------------------- .nv.constant0._ZN7cutlass13device_kernelIN5flash11enable_sm90INS1_16FlashAttnBwdSm90INS1_25CollectiveMainloopBwdSm90ILi2ELi1ELi1EN4cute5tupleIJNS5_1CILi1EEES8_S8_EEENS6_IJNS7_ILi64EEENS7_ILi96EEENS7_ILi192EEEEEENS_6half_tEfNS_4arch4Sm90ELb0ELb1ELb1ELb1ELb0ELb0ELb1ELb0ELi3ELi1ELi1ELi1ELb0EEENS1_21CollectiveEpilogueBwdISD_SE_SG_Li384ELb1ELb1ELi3EEENS1_19SingleTileSchedulerILb1ELb0ELb0ELi96EEEEEEEEEvNT_6ParamsE --------------------------
	.section	.nv.constant0._ZN7cutlass13device_kernelIN5flash11enable_sm90INS1_16FlashAttnBwdSm90INS1_25CollectiveMainloopBwdSm90ILi2ELi1ELi1EN4cute5tupleIJNS5_1CILi1EEES8_S8_EEENS6_IJNS7_ILi64EEENS7_ILi96EEENS7_ILi192EEEEEENS_6half_tEfNS_4arch4Sm90ELb0ELb1ELb1ELb1ELb0ELb0ELb1ELb0ELi3ELi1ELi1ELi1ELb0EEENS1_21CollectiveEpilogueBwdISD_SE_SG_Li384ELb1ELb1ELi3EEENS1_19SingleTileSchedulerILb1ELb0ELb0ELi96EEEEEEEEEvNT_6ParamsE,"a",@progbits
	.sectionflags	@""
	.align	4
.nv.constant0._ZN7cutlass13device_kernelIN5flash11enable_sm90INS1_16FlashAttnBwdSm90INS1_25CollectiveMainloopBwdSm90ILi2ELi1ELi1EN4cute5tupleIJNS5_1CILi1EEES8_S8_EEENS6_IJNS7_ILi64EEENS7_ILi96EEENS7_ILi192EEEEEENS_6half_tEfNS_4arch4Sm90ELb0ELb1ELb1ELb1ELb0ELb0ELb1ELb0ELi3ELi1ELi1ELi1ELb0EEENS1_21CollectiveEpilogueBwdISD_SE_SG_Li384ELb1ELb1ELi3EEENS1_19SingleTileSchedulerILb1ELb0ELb0ELi96EEEEEEEEEvNT_6ParamsE:
	.zero		2304


//--------------------- .nv.constant0._ZN7cutlass13device_kernelIN5flash11enable_sm90INS1_16FlashAttnBwdSm90INS1_25CollectiveMainloopBwdSm90ILi2ELi1ELi1EN4cute5tupleIJNS5_1CILi1EEES8_S8_EEENS6_IJNS7_ILi64EEENS7_ILi96EEENS7_ILi192EEEEEENS_6half_tEfNS_4arch4Sm90ELb0ELb1ELb1ELb1ELb1ELb0ELb1ELb0ELi3ELi1ELi1ELi1ELb0EEENS1_21CollectiveEpilogueBwdISD_SE_SG_Li384ELb1ELb1ELi3EEENS1_19SingleTileSchedulerILb1ELb0ELb0ELi96EEEEEEEEEvNT_6ParamsE --------------------------
	.section	.nv.constant0._ZN7cutlass13device_kernelIN5flash11enable_sm90INS1_16FlashAttnBwdSm90INS1_25CollectiveMainloopBwdSm90ILi2ELi1ELi1EN4cute5tupleIJNS5_1CILi1EEES8_S8_EEENS6_IJNS7_ILi64EEENS7_ILi96EEENS7_ILi192EEEEEENS_6half_tEfNS_4arch4Sm90ELb0ELb1ELb1ELb1ELb1ELb0ELb1ELb0ELi3ELi1ELi1ELi1ELb0EEENS1_21CollectiveEpilogueBwdISD_SE_SG_Li384ELb1ELb1ELi3EEENS1_19SingleTileSchedulerILb1ELb0ELb0ELi96EEEEEEEEEvNT_6ParamsE,"a",@progbits
	.sectionflags	@""
	.align	4
.nv.constant0._ZN7cutlass13device_kernelIN5flash11enable_sm90INS1_16FlashAttnBwdSm90INS1_25CollectiveMainloopBwdSm90ILi2ELi1ELi1EN4cute5tupleIJNS5_1CILi1EEES8_S8_EEENS6_IJNS7_ILi64EEENS7_ILi96EEENS7_ILi192EEEEEENS_6half_tEfNS_4arch4Sm90ELb0ELb1ELb1ELb1ELb1ELb0ELb1ELb0ELi3ELi1ELi1ELi1ELb0EEENS1_21CollectiveEpilogueBwdISD_SE_SG_Li384ELb1ELb1ELi3EEENS1_19SingleTileSchedulerILb1ELb0ELb0ELi96EEEEEEEEEvNT_6ParamsE:
	.zero		2304


//--------------------- .nv.constant0._ZN7cutlass13device_kernelIN5flash11enable_sm90INS1_16FlashAttnBwdSm90INS1_25CollectiveMainloopBwdSm90ILi2ELi1ELi1EN4cute5tupleIJNS5_1CILi1EEES8_S8_EEENS6_IJNS7_ILi64EEENS7_ILi96EEENS7_ILi192EEEEEENS_6half_tEfNS_4arch4Sm90ELb0ELb1ELb1ELb1ELb0ELb0ELb1ELb0ELi3ELi1ELi1ELi1ELb0EEENS1_24CollectiveEpilogueBwdGQAISD_fSG_Li384ELb1ELb0EEENS1_19SingleTileSchedulerILb1ELb0ELb0ELi96EEEEEEEEEvNT_6ParamsE --------------------------
	.section	.nv.constant0._ZN7cutlass13device_kernelIN5flash11enable_sm90INS1_16FlashAttnBwdSm90INS1_25CollectiveMainloopBwdSm90ILi2ELi1ELi1EN4cute5tupleIJNS5_1CILi1EEES8_S8_EEENS6_IJNS7_ILi64EEENS7_ILi96EEENS7_ILi192EEEEEENS_6half_tEfNS_4arch4Sm90ELb0ELb1ELb1ELb1ELb0ELb0ELb1ELb0ELi3ELi1ELi1ELi1ELb0EEENS1_24CollectiveEpilogueBwdGQAISD_fSG_Li384ELb1ELb0EEENS1_19SingleTileSchedulerILb1ELb0ELb0ELi96EEEEEEEEEvNT_6ParamsE,"a",@progbits
	.sectionflags	@""
	.align	4
.nv.constant0._ZN7cutlass13device_kernelIN5flash11enable_sm90INS1_16FlashAttnBwdSm90INS1_25CollectiveMainloopBwdSm90ILi2ELi1ELi1EN4cute5tupleIJNS5_1CILi1EEES8_S8_EEENS6_IJNS7_ILi64EEENS7_ILi96EEENS7_ILi192EEEEEENS_6half_tEfNS_4arch4Sm90ELb0ELb1ELb1ELb1ELb0ELb0ELb1ELb0ELi3ELi1ELi1ELi1ELb0EEENS1_24CollectiveEpilogueBwdGQAISD_fSG_Li384ELb1ELb0EEENS1_19SingleTileSchedulerILb1ELb0ELb0ELi96EEEEEEEEEvNT_6ParamsE:
	.zero		2304


//--------------------- .nv.constant0._ZN7cutlass13device_kernelIN5flash11enable_sm90INS1_16FlashAttnBwdSm90INS1_25CollectiveMainloopBwdSm90ILi2ELi1ELi1EN4cute5tupleIJNS5_1CILi1EEES8_S8_EEENS6_IJNS7_ILi64EEENS7_ILi96EEENS7_ILi192EEEEEENS_6half_tEfNS_4arch4Sm90ELb0ELb1ELb1ELb1ELb1ELb0ELb1ELb0ELi3ELi1ELi1ELi1ELb0EEENS1_24CollectiveEpilogueBwdGQAISD_fSG_Li384ELb1ELb1EEENS1_19SingleTileSchedulerILb1ELb0ELb0ELi96EEEEEEEEEvNT_6ParamsE --------------------------
	.section	.nv.constant0._ZN7cutlass13device_kernelIN5flash11enable_sm90INS1_16FlashAttnBwdSm90INS1_25CollectiveMainloopBwdSm90ILi2ELi1ELi1EN4cute5tupleIJNS5_1CILi1EEES8_S8_EEENS6_IJNS7_ILi64EEENS7_ILi96EEENS7_ILi192EEEEEENS_6half_tEfNS_4arch4Sm90ELb0ELb1ELb1ELb1ELb1ELb0ELb1ELb0ELi3ELi1ELi1ELi1ELb0EEENS1_24CollectiveEpilogueBwdGQAISD_fSG_Li384ELb1ELb1EEENS1_19SingleTileSchedulerILb1ELb0ELb0ELi96EEEEEEEEEvNT_6ParamsE,"a",@progbits
	.sectionflags	@""
	.align	4
.nv.constant0._ZN7cutlass13device_kernelIN5flash11enable_sm90INS1_16FlashAttnBwdSm90INS1_25CollectiveMainloopBwdSm90ILi2ELi1ELi1EN4cute5tupleIJNS5_1CILi1EEES8_S8_EEENS6_IJNS7_ILi64EEENS7_ILi96EEENS7_ILi192EEEEEENS_6half_tEfNS_4arch4Sm90ELb0ELb1ELb1ELb1ELb1ELb0ELb1ELb0ELi3ELi1ELi1ELi1ELb0EEENS1_24CollectiveEpilogueBwdGQAISD_fSG_Li384ELb1ELb1EEENS1_19SingleTileSchedulerILb1ELb0ELb0ELi96EEEEEEEEEvNT_6ParamsE:
	.zero		2304


//--------------------- .nv.constant0._ZN7cutlass13device_kernelIN5flash11enable_sm90INS1_16FlashAttnBwdSm90INS1_25CollectiveMainloopBwdSm90ILi2ELi1ELi1EN4cute5tupleIJNS5_1CILi1EEES8_S8_EEENS6_IJNS7_ILi64EEENS7_ILi96EEENS7_ILi192EEEEEENS_6half_tEfNS_4arch4Sm90ELb1ELb0ELb1ELb0ELb0ELb0ELb1ELb0ELi3ELi1ELi1ELi1ELb0EEENS1_21CollectiveEpilogueBwdISD_SE_SG_Li384ELb0ELb1ELi3EEENS1_25SingleTileBwdLPTSchedulerILb0ELi96ELb0EEEEEEEEEvNT_6ParamsE --------------------------
	.section	.nv.constant0._ZN7cutlass13device_kernelIN5flash11enable_sm90INS1_16FlashAttnBwdSm90INS1_25CollectiveMainloopBwdSm90ILi2ELi1ELi1EN4cute5tupleIJNS5_1CILi1EEES8_S8_EEENS6_IJNS7_ILi64EEENS7_ILi96EEENS7_ILi192EEEEEENS_6half_tEfNS_4arch4Sm90ELb1ELb0ELb1ELb0ELb0ELb0ELb1ELb0ELi3ELi1ELi1ELi1ELb0EEENS1_21CollectiveEpilogueBwdISD_SE_SG_Li384ELb0ELb1ELi3EEENS1_25SingleTileBwdLPTSchedulerILb0ELi96ELb0EEEEEEEEEvNT_6ParamsE,"a",@progbits
	.sectionflags	@""
	.align	4
.nv.constant0._ZN7cutlass13device_kernelIN5flash11enable_sm90INS1_16FlashAttnBwdSm90INS1_25CollectiveMainloopBwdSm90ILi2ELi1ELi1EN4cute5tupleIJNS5_1CILi1EEES8_S8_EEENS6_IJNS7_ILi64EEENS7_ILi96EEENS7_ILi192EEEEEENS_6half_tEfNS_4arch4Sm90ELb1ELb0ELb1ELb0ELb0ELb0ELb1ELb0ELi3ELi1ELi1ELi1ELb0EEENS1_21CollectiveEpilogueBwdISD_SE_SG_Li384ELb0ELb1ELi3EEENS1_25SingleTileBwdLPTSchedulerILb0ELi96ELb0EEEEEEEEEvNT_6ParamsE:
	.zero		2944


//--------------------- .nv.constant0._ZN7cutlass13device_kernelIN5flash11enable_sm90INS1_16FlashAttnBwdSm90INS1_25CollectiveMainloopBwdSm90ILi2ELi1ELi1EN4cute5tupleIJNS5_1CILi1EEES8_S8_EEENS6_IJNS7_ILi64EEENS7_ILi96EEENS7_ILi192EEEEEENS_6half_tEfNS_4arch4Sm90ELb1ELb0ELb1ELb0ELb1ELb0ELb1ELb0ELi3ELi1ELi1ELi1ELb0EEENS1_21CollectiveEpilogueBwdISD_SE_SG_Li384ELb0ELb1ELi3EEENS1_25SingleTileBwdLPTSchedulerILb0ELi96ELb1EEEEEEEEEvNT_6ParamsE --------------------------
	.section	.nv.constant0._ZN7cutlass13device_kernelIN5flash11enable_sm90INS1_16FlashAttnBwdSm90INS1_25CollectiveMainloopBwdSm90ILi2ELi1ELi1EN4cute5tupleIJNS5_1CILi1EEES8_S8_EEENS6_IJNS7_ILi64EEENS7_ILi96EEENS7_ILi192EEEEEENS_6half_tEfNS_4arch4Sm90ELb1ELb0ELb1ELb0ELb1ELb0ELb1ELb0ELi3ELi1ELi1ELi1ELb0EEENS1_21CollectiveEpilogueBwdISD_SE_SG_Li384ELb0ELb1ELi3EEENS1_25SingleTileBwdLPTSchedulerILb0ELi96ELb1EEEEEEEEEvNT_6ParamsE,"a",@progbits
	.sectionflags	@""
	.align	4
.nv.constant0._ZN7cutlass13device_kernelIN5flash11enable_sm90INS1_16FlashAttnBwdSm90INS1_25CollectiveMainloopBwdSm90ILi2ELi1ELi1EN4cute5tupleIJNS5_1CILi1EEES8_S8_EEENS6_IJNS7_ILi64EEENS7_ILi96EEENS7_ILi192EEEEEENS_6half_tEfNS_4arch4Sm90ELb1ELb0ELb1ELb0ELb1ELb0ELb1ELb0ELi3ELi1ELi1ELi1ELb0EEENS1_21CollectiveEpilogueBwdISD_SE_SG_Li384ELb0ELb1ELi3EEENS1_25SingleTileBwdLPTSchedulerILb0ELi96ELb1EEEEEEEEEvNT_6ParamsE:
	.zero		2944


//--------------------- .nv.constant0._ZN7cutlass13device_kernelIN5flash11enable_sm90INS1_16FlashAttnBwdSm90INS1_25CollectiveMainloopBwdSm90ILi2ELi1ELi1EN4cute5tupleIJNS5_1CILi1EEES8_S8_EEENS6_IJNS7_ILi64EEENS7_ILi96EEENS7_ILi192EEEEEENS_6half_tEfNS_4arch4Sm90ELb1ELb0ELb1ELb0ELb0ELb0ELb1ELb0ELi3ELi1ELi1ELi1ELb0EEENS1_24CollectiveEpilogueBwdGQAISD_fSG_Li384ELb0ELb0EEENS1_25SingleTileBwdLPTSchedulerILb0ELi96ELb0EEEEEEEEEvNT_6ParamsE --------------------------
	.section	.nv.constant0._ZN7cutlass13device_kernelIN5flash11enable_sm90INS1_16FlashAttnBwdSm90INS1_25CollectiveMainloopBwdSm90ILi2ELi1ELi1EN4cute5tupleIJNS5_1CILi1EEES8_S8_EEENS6_IJNS7_ILi64EEENS7_ILi96EEENS7_ILi192EEEEEENS_6half_tEfNS_4arch4Sm90ELb1ELb0ELb1ELb0ELb0ELb0ELb1ELb0ELi3ELi1ELi1ELi1ELb0EEENS1_24CollectiveEpilogueBwdGQAISD_fSG_Li384ELb0ELb0EEENS1_25SingleTileBwdLPTSchedulerILb0ELi96ELb0EEEEEEEEEvNT_6ParamsE,"a",@progbits
	.sectionflags	@""
	.align	4
.nv.constant0._ZN7cutlass13device_kernelIN5flash11enable_sm90INS1_16FlashAttnBwdSm90INS1_25CollectiveMainloopBwdSm90ILi2ELi1ELi1EN4cute5tupleIJNS5_1CILi1EEES8_S8_EEENS6_IJNS7_ILi64EEENS7_ILi96EEENS7_ILi192EEEEEENS_6half_tEfNS_4arch4Sm90ELb1ELb0ELb1ELb0ELb0ELb0ELb1ELb0ELi3ELi1ELi1ELi1ELb0EEENS1_24CollectiveEpilogueBwdGQAISD_fSG_Li384ELb0ELb0EEENS1_25SingleTileBwdLPTSchedulerILb0ELi96ELb0EEEEEEEEEvNT_6ParamsE:
	.zero		2432


//--------------------- .nv.constant0._ZN7cutlass13device_kernelIN5flash11enable_sm90INS1_16FlashAttnBwdSm90INS1_25CollectiveMainloopBwdSm90ILi2ELi1ELi1EN4cute5tupleIJNS5_1CILi1EEES8_S8_EEENS6_IJNS7_ILi64EEENS7_ILi96EEENS7_ILi192EEEEEENS_6half_tEfNS_4arch4Sm90ELb1ELb0ELb1ELb0ELb1ELb0ELb1ELb0ELi3ELi1ELi1ELi1ELb0EEENS1_24CollectiveEpilogueBwdGQAISD_fSG_Li384ELb0ELb1EEENS1_25SingleTileBwdLPTSchedulerILb0ELi96ELb1EEEEEEEEEvNT_6ParamsE --------------------------
	.section	.nv.constant0._ZN7cutlass13device_kernelIN5flash11enable_sm90INS1_16FlashAttnBwdSm90INS1_25CollectiveMainloopBwdSm90ILi2ELi1ELi1EN4cute5tupleIJNS5_1CILi1EEES8_S8_EEENS6_IJNS7_ILi64EEENS7_ILi96EEENS7_ILi192EEEEEENS_6half_tEfNS_4arch4Sm90ELb1ELb0ELb1ELb0ELb1ELb0ELb1ELb0ELi3ELi1ELi1ELi1ELb0EEENS1_24CollectiveEpilogueBwdGQAISD_fSG_Li384ELb0ELb1EEENS1_25SingleTileBwdLPTSchedulerILb0ELi96ELb1EEEEEEEEEvNT_6ParamsE,"a",@progbits
	.sectionflags	@""
	.align	4
.nv.constant0._ZN7cutlass13device_kernelIN5flash11enable_sm90INS1_16FlashAttnBwdSm90INS1_25CollectiveMainloopBwdSm90ILi2ELi1ELi1EN4cute5tupleIJNS5_1CILi1EEES8_S8_EEENS6_IJNS7_ILi64EEENS7_ILi96EEENS7_ILi192EEEEEENS_6half_tEfNS_4arch4Sm90ELb1ELb0ELb1ELb0ELb1ELb0ELb1ELb0ELi3ELi1ELi1ELi1ELb0EEENS1_24CollectiveEpilogueBwdGQAISD_fSG_Li384ELb0ELb1EEENS1_25SingleTileBwdLPTSchedulerILb0ELi96ELb1EEEEEEEEEvNT_6ParamsE:
	.zero		2432


//--------------------- .nv.constant0._ZN7cutlass13device_kernelIN5flash11enable_sm90INS1_16FlashAttnBwdSm90INS1_25CollectiveMainloopBwdSm90ILi2ELi1ELi1EN4cute5tupleIJNS5_1CILi1EEES8_S8_EEENS6_IJNS7_ILi64EEENS7_ILi96EEENS7_ILi192EEEEEENS_6half_tEfNS_4arch4Sm90ELb1ELb0ELb1ELb1ELb0ELb0ELb1ELb0ELi3ELi1ELi1ELi1ELb0EEENS1_21CollectiveEpilogueBwdISD_SE_SG_Li384ELb1ELb1ELi3EEENS1_25SingleTileBwdLPTSchedulerILb1ELi96ELb0EEEEEEEEEvNT_6ParamsE --------------------------
	.section	.nv.constant0._ZN7cutlass13device_kernelIN5flash11enable_sm90INS1_16FlashAttnBwdSm90INS1_25CollectiveMainloopBwdSm90ILi2ELi1ELi1EN4cute5tupleIJNS5_1CILi1EEES8_S8_EEENS6_IJNS7_ILi64EEENS7_ILi96EEENS7_ILi192EEEEEENS_6half_tEfNS_4arch4Sm90ELb1ELb0ELb1ELb1ELb0ELb0ELb1ELb0ELi3ELi1ELi1ELi1ELb0EEENS1_21CollectiveEpilogueBwdISD_SE_SG_Li384ELb1ELb1ELi3EEENS1_25SingleTileBwdLPTSchedulerILb1ELi96ELb0EEEEEEEEEvNT_6ParamsE,"a",@progbits
	.sectionflags	@""
	.align	4
.nv.constant0._ZN7cutlass13device_kernelIN5flash11enable_sm90INS1_16FlashAttnBwdSm90INS1_25CollectiveMainloopBwdSm90ILi2ELi1ELi1EN4cute5tupleIJNS5_1CILi1EEES8_S8_EEENS6_IJNS7_ILi64EEENS7_ILi96EEENS7_ILi192EEEEEENS_6half_tEfNS_4arch4Sm90ELb1ELb0ELb1ELb1ELb0ELb0ELb1ELb0ELi3ELi1ELi1ELi1ELb0EEENS1_21CollectiveEpilogueBwdISD_SE_SG_Li384ELb1ELb1ELi3EEENS1_25SingleTileBwdLPTSchedulerILb1ELi96ELb0EEEEEEEEEvNT_6ParamsE:
	.zero		2304


//--------------------- .nv.constant0._ZN7cutlass13device_kernelIN5flash11enable_sm90INS1_16FlashAttnBwdSm90INS1_25CollectiveMainloopBwdSm90ILi2ELi1ELi1EN4cute5tupleIJNS5_1CILi1EEES8_S8_EEENS6_IJNS7_ILi64EEENS7_ILi96EEENS7_ILi192EEEEEENS_6half_tEfNS_4arch4Sm90ELb1ELb0ELb1ELb1ELb1ELb0ELb1ELb0ELi3ELi1ELi1ELi1ELb0EEENS1_21CollectiveEpilogueBwdISD_SE_SG_Li384ELb1ELb1ELi3EEENS1_25SingleTileBwdLPTSchedulerILb1ELi96ELb1EEEEEEEEEvNT_6ParamsE --------------------------
	.section	.nv.constant0._ZN7cutlass13device_kernelIN5flash11enable_sm90INS1_16FlashAttnBwdSm90INS1_25CollectiveMainloopBwdSm90ILi2ELi1ELi1EN4cute5tupleIJNS5_1CILi1EEES8_S8_EEENS6_IJNS7_ILi64EEENS7_ILi96EEENS7_ILi192EEEEEENS_6half_tEfNS_4arch4Sm90ELb1ELb0ELb1ELb1ELb1ELb0ELb1ELb0ELi3ELi1ELi1ELi1ELb0EEENS1_21CollectiveEpilogueBwdISD_SE_SG_Li384ELb1ELb1ELi3EEENS1_25SingleTileBwdLPTSchedulerILb1ELi96ELb1EEEEEEEEEvNT_6ParamsE,"a",@progbits
	.sectionflags	@""
	.align	4
.nv.constant0._ZN7cutlass13device_kernelIN5flash11enable_sm90INS1_16FlashAttnBwdSm90INS1_25CollectiveMainloopBwdSm90ILi2ELi1ELi1EN4cute5tupleIJNS5_1CILi1EEES8_S8_EEENS6_IJNS7_ILi64EEENS7_ILi96EEENS7_ILi192EEEEEENS_6half_tEfNS_4arch4Sm90ELb1ELb0ELb1ELb1ELb1ELb0ELb1ELb0ELi3ELi1ELi1ELi1ELb0EEENS1_21CollectiveEpilogueBwdISD_SE_SG_Li384ELb1ELb1ELi3EEENS1_25SingleTileBwdLPTSchedulerILb1ELi96ELb1EEEEEEEEEvNT_6ParamsE:
	.zero		2304


//--------------------- .nv.constant0._ZN7cutlass13device_kernelIN5flash11enable_sm90INS1_16FlashAttnBwdSm90INS1_25CollectiveMainloopBwdSm90ILi2ELi1ELi1EN4cute5tupleIJNS5_1CILi1EEES8_S8_EEENS6_IJNS7_ILi64EEENS7_ILi96EEENS7_ILi192EEEEEENS_6half_tEfNS_4arch4Sm90ELb1ELb0ELb1ELb1ELb0ELb0ELb1ELb0ELi3ELi1ELi1ELi1ELb0EEENS1_24CollectiveEpilogueBwdGQAISD_fSG_Li384ELb1ELb0EEENS1_25SingleTileBwdLPTSchedulerILb1ELi96ELb0EEEEEEEEEvNT_6ParamsE --------------------------
	.section	.nv.constant0._ZN7cutlass13device_kernelIN5flash11enable_sm90INS1_16FlashAttnBwdSm90INS1_25CollectiveMainloopBwdSm90ILi2ELi1ELi1EN4cute5tupleIJNS5_1CILi1EEES8_S8_EEENS6_IJNS7_ILi64EEENS7_ILi96EEENS7_ILi192EEEEEENS_6half_tEfNS_4arch4Sm90ELb1ELb0ELb1ELb1ELb0ELb0ELb1ELb0ELi3ELi1ELi1ELi1ELb0EEENS1_24CollectiveEpilogueBwdGQAISD_fSG_Li384ELb1ELb0EEENS1_25SingleTileBwdLPTSchedulerILb1ELi96ELb0EEEEEEEEEvNT_6ParamsE,"a",@progbits
	.sectionflags	@""
	.align	4
.nv.constant0._ZN7cutlass13device_kernelIN5flash11enable_sm90INS1_16FlashAttnBwdSm90INS1_25CollectiveMainloopBwdSm90ILi2ELi1ELi1EN4cute5tupleIJNS5_1CILi1EEES8_S8_EEENS6_IJNS7_ILi64EEENS7_ILi96EEENS7_ILi192EEEEEENS_6half_tEfNS_4arch4Sm90ELb1ELb0ELb1ELb1ELb0ELb0ELb1ELb0ELi3ELi1ELi1ELi1ELb0EEENS1_24CollectiveEpilogueBwdGQAISD_fSG_Li384ELb1ELb0EEENS1_25SingleTileBwdLPTSchedulerILb1ELi96ELb0EEEEEEEEEvNT_6ParamsE:
	.zero		2432


//--------------------- .nv.constant0._ZN7cutlass13device_kernelIN5flash11enable_sm90INS1_16FlashAttnBwdSm90INS1_25CollectiveMainloopBwdSm90ILi2ELi1ELi1EN4cute5tupleIJNS5_1CILi1EEES8_S8_EEENS6_IJNS7_ILi64EEENS7_ILi96EEENS7_ILi192EEEEEENS_6half_tEfNS_4arch4Sm90ELb1ELb0ELb1ELb1ELb1ELb0ELb1ELb0ELi3ELi1ELi1ELi1ELb0EEENS1_24CollectiveEpilogueBwdGQAISD_fSG_Li384ELb1ELb1EEENS1_25SingleTileBwdLPTSchedulerILb1ELi96ELb1EEEEEEEEEvNT_6ParamsE --------------------------
	.section	.nv.constant0._ZN7cutlass13device_kernelIN5flash11enable_sm90INS1_16FlashAttnBwdSm90INS1_25CollectiveMainloopBwdSm90ILi2ELi1ELi1EN4cute5tupleIJNS5_1CILi1EEES8_S8_EEENS6_IJNS7_ILi64EEENS7_ILi96EEENS7_ILi192EEEEEENS_6half_tEfNS_4arch4Sm90ELb1ELb0ELb1ELb1ELb1ELb0ELb1ELb0ELi3ELi1ELi1ELi1ELb0EEENS1_24CollectiveEpilogueBwdGQAISD_fSG_Li384ELb1ELb1EEENS1_25SingleTileBwdLPTSchedulerILb1ELi96ELb1EEEEEEEEEvNT_6ParamsE,"a",@progbits
	.sectionflags	@""
	.align	4
.nv.constant0._ZN7cutlass13device_kernelIN5flash11enable_sm90INS1_16FlashAttnBwdSm90INS1_25CollectiveMainloopBwdSm90ILi2ELi1ELi1EN4cute5tupleIJNS5_1CILi1EEES8_S8_EEENS6_IJNS7_ILi64EEENS7_ILi96EEENS7_ILi192EEEEEENS_6half_tEfNS_4arch4Sm90ELb1ELb0ELb1ELb1ELb1ELb0ELb1ELb0ELi3ELi1ELi1ELi1ELb0EEENS1_24CollectiveEpilogueBwdGQAISD_fSG_Li384ELb1ELb1EEENS1_25SingleTileBwdLPTSchedulerILb1ELi96ELb1EEEEEEEEEvNT_6ParamsE:
	.zero		2432


//--------------------- .nv.constant0._ZN7cutlass13device_kernelIN5flash11enable_sm90INS1_16FlashAttnBwdSm90INS1_25CollectiveMainloopBwdSm90ILi2ELi1ELi1EN4cute5tupleIJNS5_1CILi1EEES8_S8_EEENS6_IJNS7_ILi64EEENS7_ILi96EEENS7_ILi192EEEEEENS_6half_tEfNS_4arch4Sm90ELb0ELb0ELb0ELb0ELb0ELb0ELb1ELb0ELi3ELi1ELi1ELi1ELb0EEENS1_21CollectiveEpilogueBwdISD_SE_SG_Li384ELb0ELb1ELi3EEENS1_19SingleTileSchedulerILb0ELb0ELb0ELi96EEEEEEEEEvNT_6ParamsE --------------------------
	.section	.nv.constant0._ZN7cutlass13device_kernelIN5flash11enable_sm90INS1_16FlashAttnBwdSm90INS1_25CollectiveMainloopBwdSm90ILi2ELi1ELi1EN4cute5tupleIJNS5_1CILi1EEES8_S8_EEENS6_IJNS7_ILi64EEENS7_ILi96EEENS7_ILi192EEEEEENS_6half_tEfNS_4arch4Sm90ELb0ELb0ELb0ELb0ELb0ELb0ELb1ELb0ELi3ELi1ELi1ELi1ELb0EEENS1_21CollectiveEpilogueBwdISD_SE_SG_Li384ELb0ELb1ELi3EEENS1_19SingleTileSchedulerILb0ELb0ELb0ELi96EEEEEEEEEvNT_6ParamsE,"a",@progbits
	.sectionflags	@""
	.align	4
.nv.constant0._ZN7cutlass13device_kernelIN5flash11enable_sm90INS1_16FlashAttnBwdSm90INS1_25CollectiveMainloopBwdSm90ILi2ELi1ELi1EN4cute5tupleIJNS5_1CILi1EEES8_S8_EEENS6_IJNS7_ILi64EEENS7_ILi96EEENS7_ILi192EEEEEENS_6half_tEfNS_4arch4Sm90ELb0ELb0ELb0ELb0ELb0ELb0ELb1ELb0ELi3ELi1ELi1ELi1ELb0EEENS1_21CollectiveEpilogueBwdISD_SE_SG_Li384ELb0ELb1ELi3EEENS1_19SingleTileSchedulerILb0ELb0ELb0ELi96EEEEEEEEEvNT_6ParamsE:
	.zero		2944


//--------------------- .nv.constant0._ZN7cutlass13device_kernelIN5flash11enable_sm90INS1_16FlashAttnBwdSm90INS1_25CollectiveMainloopBwdSm90ILi2ELi1ELi1EN4cute5tupleIJNS5_1CILi1EEES8_S8_EEENS6_IJNS7_ILi64EEENS7_ILi96EEENS7_ILi192EEEEEENS_6half_tEfNS_4arch4Sm90ELb0ELb0ELb0ELb0ELb1ELb0ELb1ELb0ELi3ELi1ELi1ELi1ELb0EEENS1_21CollectiveEpilogueBwdISD_SE_SG_Li384ELb0ELb1ELi3EEENS1_19SingleTileSchedulerILb0ELb0ELb0ELi96EEEEEEEEEvNT_6ParamsE --------------------------
	.section	.nv.constant0._ZN7cutlass13device_kernelIN5flash11enable_sm90INS1_16FlashAttnBwdSm90INS1_25CollectiveMainloopBwdSm90ILi2ELi1ELi1EN4cute5tupleIJNS5_1CILi1EEES8_S8_EEENS6_IJNS7_ILi64EEENS7_ILi96EEENS7_ILi192EEEEEENS_6half_tEfNS_4arch4Sm90ELb0ELb0ELb0ELb0ELb1ELb0ELb1ELb0ELi3ELi1ELi1ELi1ELb0EEENS1_21CollectiveEpilogueBwdISD_SE_SG_Li384ELb0ELb1ELi3EEENS1_19SingleTileSchedulerILb0ELb0ELb0ELi96EEEEEEEEEvNT_6ParamsE,"a",@progbits
	.sectionflags	@""
	.align	4
.nv.constant0._ZN7cutlass13device_kernelIN5flash11enable_sm90INS1_16FlashAttnBwdSm90INS1_25CollectiveMainloopBwdSm90ILi2ELi1ELi1EN4cute5tupleIJNS5_1CILi1EEES8_S8_EEENS6_IJNS7_ILi64EEENS7_ILi96EEENS7_ILi192EEEEEENS_6half_tEfNS_4arch4Sm90ELb0ELb0ELb0ELb0ELb1ELb0ELb1ELb0ELi3ELi1ELi1ELi1ELb0EEENS1_21CollectiveEpilogueBwdISD_SE_SG_Li384ELb0ELb1ELi3EEENS1_19SingleTileSchedulerILb0ELb0ELb0ELi96EEEEEEEEEvNT_6ParamsE:
	.zero		2944


//--------------------- .nv.constant0._ZN7cutlass13device_kernelIN5flash11enable_sm90INS1_16FlashAttnBwdSm90INS1_25CollectiveMainloopBwdSm90ILi2ELi1ELi1EN4cute5tupleIJNS5_1CILi1EEES8_S8_EEENS6_IJNS7_ILi64EEENS7_ILi96EEENS7_ILi192EEEEEENS_6half_tEfNS_4arch4Sm90ELb0ELb0ELb0ELb0ELb0ELb0ELb1ELb0ELi3ELi1ELi1ELi1ELb0EEENS1_24CollectiveEpilogueBwdGQAISD_fSG_Li384ELb0ELb0EEENS1_19SingleTileSchedulerILb0ELb0ELb0ELi96EEEEEEEEEvNT_6ParamsE --------------------------
	.section	.nv.constant0._ZN7cutlass13device_kernelIN5flash11enable_sm90INS1_16FlashAttnBwdSm90INS1_25CollectiveMainloopBwdSm90ILi2ELi1ELi1EN4cute5tupleIJNS5_1CILi1EEES8_S8_EEENS6_IJNS7_ILi64EEENS7_ILi96EEENS7_ILi192EEEEEENS_6half_tEfNS_4arch4Sm90ELb0ELb0ELb0ELb0ELb0ELb0ELb1ELb0ELi3ELi1ELi1ELi1ELb0EEENS1_24CollectiveEpilogueBwdGQAISD_fSG_Li384ELb0ELb0EEENS1_19SingleTileSchedulerILb0ELb0ELb0ELi96EEEEEEEEEvNT_6ParamsE,"a",@progbits
	.sectionflags	@""
	.align	4
.nv.constant0._ZN7cutlass13device_kernelIN5flash11enable_sm90INS1_16FlashAttnBwdSm90INS1_25CollectiveMainloopBwdSm90ILi2ELi1ELi1EN4cute5tupleIJNS5_1CILi1EEES8_S8_EEENS6_IJNS7_ILi64EEENS7_ILi96EEENS7_ILi192EEEEEENS_6half_tEfNS_4arch4Sm90ELb0ELb0ELb0ELb0ELb0ELb0ELb1ELb0ELi3ELi1ELi1ELi1ELb0EEENS1_24CollectiveEpilogueBwdGQAISD_fSG_Li384ELb0ELb0EEENS1_19SingleTileSchedulerILb0ELb0ELb0ELi96EEEEEEEEEvNT_6ParamsE:
	.zero		2304


//--------------------- .nv.constant0._ZN7cutlass13device_kernelIN5flash11enable_sm90INS1_16FlashAttnBwdSm90INS1_25CollectiveMainloopBwdSm90ILi2ELi1ELi1EN4cute5tupleIJNS5_1CILi1EEES8_S8_EEENS6_IJNS7_ILi64EEENS7_ILi96EEENS7_ILi192EEEEEENS_6half_tEfNS_4arch4Sm90ELb0ELb0ELb0ELb0ELb1ELb0ELb1ELb0ELi3ELi1ELi1ELi1ELb0EEENS1_24CollectiveEpilogueBwdGQAISD_fSG_Li384ELb0ELb1EEENS1_19SingleTileSchedulerILb0ELb0ELb0ELi96EEEEEEEEEvNT_6ParamsE --------------------------
	.section	.nv.constant0._ZN7cutlass13device_kernelIN5flash11enable_sm90INS1_16FlashAttnBwdSm90INS1_25CollectiveMainloopBwdSm90ILi2ELi1ELi1EN4cute5tupleIJNS5_1CILi1EEES8_S8_EEENS6_IJNS7_ILi64EEENS7_ILi96EEENS7_ILi192EEEEEENS_6half_tEfNS_4arch4Sm90ELb0ELb0ELb0ELb0ELb1ELb0ELb1ELb0ELi3ELi1ELi1ELi1ELb0EEENS1_24CollectiveEpilogueBwdGQAISD_fSG_Li384ELb0ELb1EEENS1_19SingleTileSchedulerILb0ELb0ELb0ELi96EEEEEEEEEvNT_6ParamsE,"a",@progbits
	.sectionflags	@""
	.align	4
.nv.constant0._ZN7cutlass13device_kernelIN5flash11enable_sm90INS1_16FlashAttnBwdSm90INS1_25CollectiveMainloopBwdSm90ILi2ELi1ELi1EN4cute5tupleIJNS5_1CILi1EEES8_S8_EEENS6_IJNS7_ILi64EEENS7_ILi96EEENS7_ILi192EEEEEENS_6half_tEfNS_4arch4Sm90ELb0ELb0ELb0ELb0ELb1ELb0ELb1ELb0ELi3ELi1ELi1ELi1ELb0EEENS1_24CollectiveEpilogueBwdGQAISD_fSG_Li384ELb0ELb1EEENS1_19SingleTileSchedulerILb0ELb0ELb0ELi96EEEEEEEEEvNT_6ParamsE:
	.zero		2304


//--------------------- .nv.constant0._ZN7cutlass13device_kernelIN5flash11enable_sm90INS1_16FlashAttnBwdSm90INS1_25CollectiveMainloopBwdSm90ILi2ELi1ELi1EN4cute5tupleIJNS5_1CILi1EEES8_S8_EEENS6_IJNS7_ILi64EEENS7_ILi96EEENS7_ILi192EEEEEENS_6half_tEfNS_4arch4Sm90ELb0ELb0ELb0ELb1ELb0ELb0ELb1ELb0ELi3ELi1ELi1ELi1ELb0EEENS1_21CollectiveEpilogueBwdISD_SE_SG_Li384ELb1ELb1ELi3EEENS1_19SingleTileSchedulerILb1ELb0ELb0ELi96EEEEEEEEEvNT_6ParamsE --------------------------
	.section	.nv.constant0._ZN7cutlass13device_kernelIN5flash11enable_sm90INS1_16FlashAttnBwdSm90INS1_25CollectiveMainloopBwdSm90ILi2ELi1ELi1EN4cute5tupleIJNS5_1CILi1EEES8_S8_EEENS6_IJNS7_ILi64EEENS7_ILi96EEENS7_ILi192EEEEEENS_6half_tEfNS_4arch4Sm90ELb0ELb0ELb0ELb1ELb0ELb0ELb1ELb0ELi3ELi1ELi1ELi1ELb0EEENS1_21CollectiveEpilogueBwdISD_SE_SG_Li384ELb1ELb1ELi3EEENS1_19SingleTileSchedulerILb1ELb0ELb0ELi96EEEEEEEEEvNT_6ParamsE,"a",@progbits
	.sectionflags	@""
	.align	4
.nv.constant0._ZN7cutlass13device_kernelIN5flash11enable_sm90INS1_16FlashAttnBwdSm90INS1_25CollectiveMainloopBwdSm90ILi2ELi1ELi1EN4cute5tupleIJNS5_1CILi1EEES8_S8_EEENS6_IJNS7_ILi64EEENS7_ILi96EEENS7_ILi192EEEEEENS_6half_tEfNS_4arch4Sm90ELb0ELb0ELb0ELb1ELb0ELb0ELb1ELb0ELi3ELi1ELi1ELi1ELb0EEENS1_21CollectiveEpilogueBwdISD_SE_SG_Li384ELb1ELb1ELi3EEENS1_19SingleTileSchedulerILb1ELb0ELb0ELi96EEEEEEEEEvNT_6ParamsE:
	.zero		2304


//--------------------- .nv.constant0._ZN7cutlass13device_kernelIN5flash11enable_sm90INS1_16FlashAttnBwdSm90INS1_25CollectiveMainloopBwdSm90ILi2ELi1ELi1EN4cute5tupleIJNS5_1CILi1EEES8_S8_EEENS6_IJNS7_ILi64EEENS7_ILi96EEENS7_ILi192EEEEEENS_6half_tEfNS_4arch4Sm90ELb0ELb0ELb0ELb1ELb1ELb0ELb1ELb0ELi3ELi1ELi1ELi1ELb0EEENS1_21CollectiveEpilogueBwdISD_SE_SG_Li384ELb1ELb1ELi3EEENS1_19SingleTileSchedulerILb1ELb0ELb0ELi96EEEEEEEEEvNT_6ParamsE --------------------------
	.section	.nv.constant0._ZN7cutlass13device_kernelIN5flash11enable_sm90INS1_16FlashAttnBwdSm90INS1_25CollectiveMainloopBwdSm90ILi2ELi1ELi1EN4cute5tupleIJNS5_1CILi1EEES8_S8_EEENS6_IJNS7_ILi64EEENS7_ILi96EEENS7_ILi192EEEEEENS_6half_tEfNS_4arch4Sm90ELb0ELb0ELb0ELb1ELb1ELb0ELb1ELb0ELi3ELi1ELi1ELi1ELb0EEENS1_21CollectiveEpilogueBwdISD_SE_SG_Li384ELb1ELb1ELi3EEENS1_19SingleTileSchedulerILb1ELb0ELb0ELi96EEEEEEEEEvNT_6ParamsE,"a",@progbits
	.sectionflags	@""
	.align	4
.nv.constant0._ZN7cutlass13device_kernelIN5flash11enable_sm90INS1_16FlashAttnBwdSm90INS1_25CollectiveMainloopBwdSm90ILi2ELi1ELi1EN4cute5tupleIJNS5_1CILi1EEES8_S8_EEENS6_IJNS7_ILi64EEENS7_ILi96EEENS7_ILi192EEEEEENS_6half_tEfNS_4arch4Sm90ELb0ELb0ELb0ELb1ELb1ELb0ELb1ELb0ELi3ELi1ELi1ELi1ELb0EEENS1_21CollectiveEpilogueBwdISD_SE_SG_Li384ELb1ELb1ELi3EEENS1_19SingleTileSchedulerILb1ELb0ELb0ELi96EEEEEEEEEvNT_6ParamsE:
	.zero		2304


//--------------------- .nv.constant0._ZN7cutlass13device_kernelIN5flash11enable_sm90INS1_16FlashAttnBwdSm90INS1_25CollectiveMainloopBwdSm90ILi2ELi1ELi1EN4cute5tupleIJNS5_1CILi1EEES8_S8_EEENS6_IJNS7_ILi64EEENS7_ILi96EEENS7_ILi192EEEEEENS_6half_tEfNS_4arch4Sm90ELb0ELb0ELb0ELb1ELb0ELb0ELb1ELb0ELi3ELi1ELi1ELi1ELb0EEENS1_24CollectiveEpilogueBwdGQAISD_fSG_Li384ELb1ELb0EEENS1_19SingleTileSchedulerILb1ELb0ELb0ELi96EEEEEEEEEvNT_6ParamsE --------------------------
	.section	.nv.constant0._ZN7cutlass13device_kernelIN5flash11enable_sm90INS1_16FlashAttnBwdSm90INS1_25CollectiveMainloopBwdSm90ILi2ELi1ELi1EN4cute5tupleIJNS5_1CILi1EEES8_S8_EEENS6_IJNS7_ILi64EEENS7_ILi96EEENS7_ILi192EEEEEENS_6half_tEfNS_4arch4Sm90ELb0ELb0ELb0ELb1ELb0ELb0ELb1ELb0ELi3ELi1ELi1ELi1ELb0EEENS1_24CollectiveEpilogueBwdGQAISD_fSG_Li384ELb1ELb0EEENS1_19SingleTileSchedulerILb1ELb0ELb0ELi96EEEEEEEEEvNT_6ParamsE,"a",@progbits
	.sectionflags	@""
	.align	4
.nv.constant0._ZN7cutlass13device_kernelIN5flash11enable_sm90INS1_16FlashAttnBwdSm90INS1_25CollectiveMainloopBwdSm90ILi2ELi1ELi1EN4cute5tupleIJNS5_1CILi1EEES8_S8_EEENS6_IJNS7_ILi64EEENS7_ILi96EEENS7_ILi192EEEEEENS_6half_tEfNS_4arch4Sm90ELb0ELb0ELb0ELb1ELb0ELb0ELb1ELb0ELi3ELi1ELi1ELi1ELb0EEENS1_24CollectiveEpilogueBwdGQAISD_fSG_Li384ELb1ELb0EEENS1_19SingleTileSchedulerILb1ELb0ELb0ELi96EEEEEEEEEvNT_6ParamsE:
	.zero		2304


//--------------------- .nv.constant0._ZN7cutlass13device_kernelIN5flash11enable_sm90INS1_16FlashAttnBwdSm90INS1_25CollectiveMainloopBwdSm90ILi2ELi1ELi1EN4cute5tupleIJNS5_1CILi1EEES8_S8_EEENS6_IJNS7_ILi64EEENS7_ILi96EEENS7_ILi192EEEEEENS_6half_tEfNS_4arch4Sm90ELb0ELb0ELb0ELb1ELb1ELb0ELb1ELb0ELi3ELi1ELi1ELi1ELb0EEENS1_24CollectiveEpilogueBwdGQAISD_fSG_Li384ELb1ELb1EEENS1_19SingleTileSchedulerILb1ELb0ELb0ELi96EEEEEEEEEvNT_6ParamsE --------------------------
	.section	.nv.constant0._ZN7cutlass13device_kernelIN5flash11enable_sm90INS1_16FlashAttnBwdSm90INS1_25CollectiveMainloopBwdSm90ILi2ELi1ELi1EN4cute5tupleIJNS5_1CILi1EEES8_S8_EEENS6_IJNS7_ILi64EEENS7_ILi96EEENS7_ILi192EEEEEENS_6half_tEfNS_4arch4Sm90ELb0ELb0ELb0ELb1ELb1ELb0ELb1ELb0ELi3ELi1ELi1ELi1ELb0EEENS1_24CollectiveEpilogueBwdGQAISD_fSG_Li384ELb1ELb1EEENS1_19SingleTileSchedulerILb1ELb0ELb0ELi96EEEEEEEEEvNT_6ParamsE,"a",@progbits
	.sectionflags	@""
	.align	4
.nv.constant0._ZN7cutlass13device_kernelIN5flash11enable_sm90INS1_16FlashAttnBwdSm90INS1_25CollectiveMainloopBwdSm90ILi2ELi1ELi1EN4cute5tupleIJNS5_1CILi1EEES8_S8_EEENS6_IJNS7_ILi64EEENS7_ILi96EEENS7_ILi192EEEEEENS_6half_tEfNS_4arch4Sm90ELb0ELb0ELb0ELb1ELb1ELb0ELb1ELb0ELi3ELi1ELi1ELi1ELb0EEENS1_24CollectiveEpilogueBwdGQAISD_fSG_Li384ELb1ELb1EEENS1_19SingleTileSchedulerILb1ELb0ELb0ELi96EEEEEEEEEvNT_6ParamsE:
	.zero		2304


//--------------------- .nv.constant0._ZN7cutlass13device_kernelIN5flash11enable_sm90INS1_16FlashAttnBwdSm90INS1_25CollectiveMainloopBwdSm90ILi2ELi1ELi1EN4cute5tupleIJNS5_1CILi1EEES8_S8_EEENS6_IJNS7_ILi64EEENS7_ILi96EEENS7_ILi192EEEEEENS_6half_tEfNS_4arch4Sm90ELb0ELb1ELb0ELb0ELb0ELb0ELb1ELb0ELi3ELi1ELi1ELi1ELb0EEENS1_21CollectiveEpilogueBwdISD_SE_SG_Li384ELb0ELb1ELi3EEENS1_19SingleTileSchedulerILb0ELb0ELb0ELi96EEEEEEEEEvNT_6ParamsE --------------------------
	.section	.nv.constant0._ZN7cutlass13device_kernelIN5flash11enable_sm90INS1_16FlashAttnBwdSm90INS1_25CollectiveMainloopBwdSm90ILi2ELi1ELi1EN4cute5tupleIJNS5_1CILi1EEES8_S8_EEENS6_IJNS7_ILi64EEENS7_ILi96EEENS7_ILi192EEEEEENS_6half_tEfNS_4arch4Sm90ELb0ELb1ELb0ELb0ELb0ELb0ELb1ELb0ELi3ELi1ELi1ELi1ELb0EEENS1_21CollectiveEpilogueBwdISD_SE_SG_Li384ELb0ELb1ELi3EEENS1_19SingleTileSchedulerILb0ELb0ELb0ELi96EEEEEEEEEvNT_6ParamsE,"a",@progbits
	.sectionflags	@""
	.align	4
.nv.constant0._ZN7cutlass13device_kernelIN5flash11enable_sm90INS1_16FlashAttnBwdSm90INS1_25CollectiveMainloopBwdSm90ILi2ELi1ELi1EN4cute5tupleIJNS5_1CILi1EEES8_S8_EEENS6_IJNS7_ILi64EEENS7_ILi96EEENS7_ILi192EEEEEENS_6half_tEfNS_4arch4Sm90ELb0ELb1ELb0ELb0ELb0ELb0ELb1ELb0ELi3ELi1ELi1ELi1ELb0EEENS1_21CollectiveEpilogueBwdISD_SE_SG_Li384ELb0ELb1ELi3EEENS1_19SingleTileSchedulerILb0ELb0ELb0ELi96EEEEEEEEEvNT_6ParamsE:
	.zero		2944


//--------------------- .nv.constant0._ZN7cutlass13device_kernelIN5flash11enable_sm90INS1_16FlashAttnBwdSm90INS1_25CollectiveMainloopBwdSm90ILi2ELi1ELi1EN4cute5tupleIJNS5_1CILi1EEES8_S8_EEENS6_IJNS7_ILi64EEENS7_ILi96EEENS7_ILi192EEEEEENS_6half_tEfNS_4arch4Sm90ELb0ELb1ELb0ELb0ELb1ELb0ELb1ELb0ELi3ELi1ELi1ELi1ELb0EEENS1_21CollectiveEpilogueBwdISD_SE_SG_Li384ELb0ELb1ELi3EEENS1_19SingleTileSchedulerILb0ELb0ELb0ELi96EEEEEEEEEvNT_6ParamsE --------------------------
	.section	.nv.constant0._ZN7cutlass13device_kernelIN5flash11enable_sm90INS1_16FlashAttnBwdSm90INS1_25CollectiveMainloopBwdSm90ILi2ELi1ELi1EN4cute5tupleIJNS5_1CILi1EEES8_S8_EEENS6_IJNS7_ILi64EEENS7_ILi96EEENS7_ILi192EEEEEENS_6half_tEfNS_4arch4Sm90ELb0ELb1ELb0ELb0ELb1ELb0ELb1ELb0ELi3ELi1ELi1ELi1ELb0EEENS1_21CollectiveEpilogueBwdISD_SE_SG_Li384ELb0ELb1ELi3EEENS1_19SingleTileSchedulerILb0ELb0ELb0ELi96EEEEEEEEEvNT_6ParamsE,"a",@progbits
	.sectionflags	@""
	.align	4
.nv.constant0._ZN7cutlass13device_kernelIN5flash11enable_sm90INS1_16FlashAttnBwdSm90INS1_25CollectiveMainloopBwdSm90ILi2ELi1ELi1EN4cute5tupleIJNS5_1CILi1EEES8_S8_EEENS6_IJNS7_ILi64EEENS7_ILi96EEENS7_ILi192EEEEEENS_6half_tEfNS_4arch4Sm90ELb0ELb1ELb0ELb0ELb1ELb0ELb1ELb0ELi3ELi1ELi1ELi1ELb0EEENS1_21CollectiveEpilogueBwdISD_SE_SG_Li384ELb0ELb1ELi3EEENS1_19SingleTileSchedulerILb0ELb0ELb0ELi96EEEEEEEEEvNT_6ParamsE:
	.zero		2944


//--------------------- .nv.constant0._ZN7cutlass13device_kernelIN5flash11enable_sm90INS1_16FlashAttnBwdSm90INS1_25CollectiveMainloopBwdSm90ILi2ELi1ELi1EN4cute5tupleIJNS5_1CILi1EEES8_S8_EEENS6_IJNS7_ILi64EEENS7_ILi96EEENS7_ILi192EEEEEENS_6half_tEfNS_4arch4Sm90ELb0ELb1ELb0ELb0ELb0ELb0ELb1ELb0ELi3ELi1ELi1ELi1ELb0EEENS1_24CollectiveEpilogueBwdGQAISD_fSG_Li384ELb0ELb0EEENS1_19SingleTileSchedulerILb0ELb0ELb0ELi96EEEEEEEEEvNT_6ParamsE --------------------------
	.section	.nv.constant0._ZN7cutlass13device_kernelIN5flash11enable_sm90INS1_16FlashAttnBwdSm90INS1_25CollectiveMainloopBwdSm90ILi2ELi1ELi1EN4cute5tupleIJNS5_1CILi1EEES8_S8_EEENS6_IJNS7_ILi64EEENS7_ILi96EEENS7_ILi192EEEEEENS_6half_tEfNS_4arch4Sm90ELb0ELb1ELb0ELb0ELb0ELb0ELb1ELb0ELi3ELi1ELi1ELi1ELb0EEENS1_24CollectiveEpilogueBwdGQAISD_fSG_Li384ELb0ELb0EEENS1_19SingleTileSchedulerILb0ELb0ELb0ELi96EEEEEEEEEvNT_6ParamsE,"a",@progbits
	.sectionflags	@""
	.align	4
.nv.constant0._ZN7cutlass13device_kernelIN5flash11enable_sm90INS1_16FlashAttnBwdSm90INS1_25CollectiveMainloopBwdSm90ILi2ELi1ELi1EN4cute5tupleIJNS5_1CILi1EEES8_S8_EEENS6_IJNS7_ILi64EEENS7_ILi96EEENS7_ILi192EEEEEENS_6half_tEfNS_4arch4Sm90ELb0ELb1ELb0ELb0ELb0ELb0ELb1ELb0ELi3ELi1ELi1ELi1ELb0EEENS1_24CollectiveEpilogueBwdGQAISD_fSG_Li384ELb0ELb0EEENS1_19SingleTileSchedulerILb0ELb0ELb0ELi96EEEEEEEEEvNT_6ParamsE:
	.zero		2304


//--------------------- .nv.constant0._ZN7cutlass13device_kernelIN5flash11enable_sm90INS1_16FlashAttnBwdSm90INS1_25CollectiveMainloopBwdSm90ILi2ELi1ELi1EN4cute5tupleIJNS5_1CILi1EEES8_S8_EEENS6_IJNS7_ILi64EEENS7_ILi96EEENS7_ILi192EEEEEENS_6half_tEfNS_4arch4Sm90ELb0ELb1ELb0ELb0ELb1ELb0ELb1ELb0ELi3ELi1ELi1ELi1ELb0EEENS1_24CollectiveEpilogueBwdGQAISD_fSG_Li384ELb0ELb1EEENS1_19SingleTileSchedulerILb0ELb0ELb0ELi96EEEEEEEEEvNT_6ParamsE --------------------------
	.section	.nv.constant0._ZN7cutlass13device_kernelIN5flash11enable_sm90INS1_16FlashAttnBwdSm90INS1_25CollectiveMainloopBwdSm90ILi2ELi1ELi1EN4cute5tupleIJNS5_1CILi1EEES8_S8_EEENS6_IJNS7_ILi64EEENS7_ILi96EEENS7_ILi192EEEEEENS_6half_tEfNS_4arch4Sm90ELb0ELb1ELb0ELb0ELb1ELb0ELb1ELb0ELi3ELi1ELi1ELi1ELb0EEENS1_24CollectiveEpilogueBwdGQAISD_fSG_Li384ELb0ELb1EEENS1_19SingleTileSchedulerILb0ELb0ELb0ELi96EEEEEEEEEvNT_6ParamsE,"a",@progbits
	.sectionflags	@""
	.align	4
.nv.constant0._ZN7cutlass13device_kernelIN5flash11enable_sm90INS1_16FlashAttnBwdSm90INS1_25CollectiveMainloopBwdSm90ILi2ELi1ELi1EN4cute5tupleIJNS5_1CILi1EEES8_S8_EEENS6_IJNS7_ILi64EEENS7_ILi96EEENS7_ILi192EEEEEENS_6half_tEfNS_4arch4Sm90ELb0ELb1ELb0ELb0ELb1ELb0ELb1ELb0ELi3ELi1ELi1ELi1ELb0EEENS1_24CollectiveEpilogueBwdGQAISD_fSG_Li384ELb0ELb1EEENS1_19SingleTileSchedulerILb0ELb0ELb0ELi96EEEEEEEEEvNT_6ParamsE:
	.zero		2304


//--------------------- .nv.constant0._ZN7cutlass13device_kernelIN5flash11enable_sm90INS1_16FlashAttnBwdSm90INS1_25CollectiveMainloopBwdSm90ILi2ELi1ELi1EN4cute5tupleIJNS5_1CILi1EEES8_S8_EEENS6_IJNS7_ILi64EEENS7_ILi96EEENS7_ILi192EEEEEENS_6half_tEfNS_4arch4Sm90ELb0ELb1ELb0ELb1ELb0ELb0ELb1ELb0ELi3ELi1ELi1ELi1ELb0EEENS1_21CollectiveEpilogueBwdISD_SE_SG_Li384ELb1ELb1ELi3EEENS1_19SingleTileSchedulerILb1ELb0ELb0ELi96EEEEEEEEEvNT_6ParamsE --------------------------
	.section	.nv.constant0._ZN7cutlass13device_kernelIN5flash11enable_sm90INS1_16FlashAttnBwdSm90INS1_25CollectiveMainloopBwdSm90ILi2ELi1ELi1EN4cute5tupleIJNS5_1CILi1EEES8_S8_EEENS6_IJNS7_ILi64EEENS7_ILi96EEENS7_ILi192EEEEEENS_6half_tEfNS_4arch4Sm90ELb0ELb1ELb0ELb1ELb0ELb0ELb1ELb0ELi3ELi1ELi1ELi1ELb0EEENS1_21CollectiveEpilogueBwdISD_SE_SG_Li384ELb1ELb1ELi3EEENS1_19SingleTileSchedulerILb1ELb0ELb0ELi96EEEEEEEEEvNT_6ParamsE,"a",@progbits
	.sectionflags	@""
	.align	4
.nv.constant0._ZN7cutlass13device_kernelIN5flash11enable_sm90INS1_16FlashAttnBwdSm90INS1_25CollectiveMainloopBwdSm90ILi2ELi1ELi1EN4cute5tupleIJNS5_1CILi1EEES8_S8_EEENS6_IJNS7_ILi64EEENS7_ILi96EEENS7_ILi192EEEEEENS_6half_tEfNS_4arch4Sm90ELb0ELb1ELb0ELb1ELb0ELb0ELb1ELb0ELi3ELi1ELi1ELi1ELb0EEENS1_21CollectiveEpilogueBwdISD_SE_SG_Li384ELb1ELb1ELi3EEENS1_19SingleTileSchedulerILb1ELb0ELb0ELi96EEEEEEEEEvNT_6ParamsE:
	.zero		2304


//--------------------- .nv.constant0._ZN7cutlass13device_kernelIN5flash11enable_sm90INS1_16FlashAttnBwdSm90INS1_25CollectiveMainloopBwdSm90ILi2ELi1ELi1EN4cute5tupleIJNS5_1CILi1EEES8_S8_EEENS6_IJNS7_ILi64EEENS7_ILi96EEENS7_ILi192EEEEEENS_6half_tEfNS_4arch4Sm90ELb0ELb1ELb0ELb1ELb1ELb0ELb1ELb0ELi3ELi1ELi1ELi1ELb0EEENS1_21CollectiveEpilogueBwdISD_SE_SG_Li384ELb1ELb1ELi3EEENS1_19SingleTileSchedulerILb1ELb0ELb0ELi96EEEEEEEEEvNT_6ParamsE --------------------------
	.section	.nv.constant0._ZN7cutlass13device_kernelIN5flash11enable_sm90INS1_16FlashAttnBwdSm90INS1_25CollectiveMainloopBwdSm90ILi2ELi1ELi1EN4cute5tupleIJNS5_1CILi1EEES8_S8_EEENS6_IJNS7_ILi64EEENS7_ILi96EEENS7_ILi192EEEEEENS_6half_tEfNS_4arch4Sm90ELb0ELb1ELb0ELb1ELb1ELb0ELb1ELb0ELi3ELi1ELi1ELi1ELb0EEENS1_21CollectiveEpilogueBwdISD_SE_SG_Li384ELb1ELb1ELi3EEENS1_19SingleTileSchedulerILb1ELb0ELb0ELi96EEEEEEEEEvNT_6ParamsE,"a",@progbits
	.sectionflags	@""
	.align	4
.nv.constant0._ZN7cutlass13device_kernelIN5flash11enable_sm90INS1_16FlashAttnBwdSm90INS1_25CollectiveMainloopBwdSm90ILi2ELi1ELi1EN4cute5tupleIJNS5_1CILi1EEES8_S8_EEENS6_IJNS7_ILi64EEENS7_ILi96EEENS7_ILi192EEEEEENS_6half_tEfNS_4arch4Sm90ELb0ELb1ELb0ELb1ELb1ELb0ELb1ELb0ELi3ELi1ELi1ELi1ELb0EEENS1_21CollectiveEpilogueBwdISD_SE_SG_Li384ELb1ELb1ELi3EEENS1_19SingleTileSchedulerILb1ELb0ELb0ELi96EEEEEEEEEvNT_6ParamsE:
	.zero		2304


//--------------------- .nv.constant0._ZN7cutlass13device_kernelIN5flash11enable_sm90INS1_16FlashAttnBwdSm90INS1_25CollectiveMainloopBwdSm90ILi2ELi1ELi1EN4cute5tupleIJNS5_1CILi1EEES8_S8_EEENS6_IJNS7_ILi64EEENS7_ILi96EEENS7_ILi192EEEEEENS_6half_tEfNS_4arch4Sm90ELb0ELb1ELb0ELb1ELb0ELb0ELb1ELb0ELi3ELi1ELi1ELi1ELb0EEENS1_24CollectiveEpilogueBwdGQAISD_fSG_Li384ELb1ELb0EEENS1_19SingleTileSchedulerILb1ELb0ELb0ELi96EEEEEEEEEvNT_6ParamsE --------------------------
	.section	.nv.constant0._ZN7cutlass13device_kernelIN5flash11enable_sm90INS1_16FlashAttnBwdSm90INS1_25CollectiveMainloopBwdSm90ILi2ELi1ELi1EN4cute5tupleIJNS5_1CILi1EEES8_S8_EEENS6_IJNS7_ILi64EEENS7_ILi96EEENS7_ILi192EEEEEENS_6half_tEfNS_4arch4Sm90ELb0ELb1ELb0ELb1ELb0ELb0ELb1ELb0ELi3ELi1ELi1ELi1ELb0EEENS1_24CollectiveEpilogueBwdGQAISD_fSG_Li384ELb1ELb0EEENS1_19SingleTileSchedulerILb1ELb0ELb0ELi96EEEEEEEEEvNT_6ParamsE,"a",@progbits
	.sectionflags	@""
	.align	4
.nv.constant0._ZN7cutlass13device_kernelIN5flash11enable_sm90INS1_16FlashAttnBwdSm90INS1_25CollectiveMainloopBwdSm90ILi2ELi1ELi1EN4cute5tupleIJNS5_1CILi1EEES8_S8_EEENS6_IJNS7_ILi64EEENS7_ILi96EEENS7_ILi192EEEEEENS_6half_tEfNS_4arch4Sm90ELb0ELb1ELb0ELb1ELb0ELb0ELb1ELb0ELi3ELi1ELi1ELi1ELb0EEENS1_24CollectiveEpilogueBwdGQAISD_fSG_Li384ELb1ELb0EEENS1_19SingleTileSchedulerILb1ELb0ELb0ELi96EEEEEEEEEvNT_6ParamsE:
	.zero		2304


//--------------------- .nv.constant0._ZN7cutlass13device_kernelIN5flash11enable_sm90INS1_16FlashAttnBwdSm90INS1_25CollectiveMainloopBwdSm90ILi2ELi1ELi1EN4cute5tupleIJNS5_1CILi1EEES8_S8_EEENS6_IJNS7_ILi64EEENS7_ILi96EEENS7_ILi192EEEEEENS_6half_tEfNS_4arch4Sm90ELb0ELb1ELb0ELb1ELb1ELb0ELb1ELb0ELi3ELi1ELi1ELi1ELb0EEENS1_24CollectiveEpilogueBwdGQAISD_fSG_Li384ELb1ELb1EEENS1_19SingleTileSchedulerILb1ELb0ELb0ELi96EEEEEEEEEvNT_6ParamsE --------------------------
	.section	.nv.constant0._ZN7cutlass13device_kernelIN5flash11enable_sm90INS1_16FlashAttnBwdSm90INS1_25CollectiveMainloopBwdSm90ILi2ELi1ELi1EN4cute5tupleIJNS5_1CILi1EEES8_S8_EEENS6_IJNS7_ILi64EEENS7_ILi96EEENS7_ILi192EEEEEENS_6half_tEfNS_4arch4Sm90ELb0ELb1ELb0ELb1ELb1ELb0ELb1ELb0ELi3ELi1ELi1ELi1ELb0EEENS1_24CollectiveEpilogueBwdGQAISD_fSG_Li384ELb1ELb1EEENS1_19SingleTileSchedulerILb1ELb0ELb0ELi96EEEEEEEEEvNT_6ParamsE,"a",@progbits
	.sectionflags	@""
	.align	4
.nv.constant0._ZN7cutlass13device_kernelIN5flash11enable_sm90INS1_16FlashAttnBwdSm90INS1_25CollectiveMainloopBwdSm90ILi2ELi1ELi1EN4cute5tupleIJNS5_1CILi1EEES8_S8_EEENS6_IJNS7_ILi64EEENS7_ILi96EEENS7_ILi192EEEEEENS_6half_tEfNS_4arch4Sm90ELb0ELb1ELb0ELb1ELb1ELb0ELb1ELb0ELi3ELi1ELi1ELi1ELb0EEENS1_24CollectiveEpilogueBwdGQAISD_fSG_Li384ELb1ELb1EEENS1_19SingleTileSchedulerILb1ELb0ELb0ELi96EEEEEEEEEvNT_6ParamsE:
	.zero		2304


//--------------------- .nv.constant0._ZN7cutlass13device_kernelIN5flash11enable_sm90INS1_16FlashAttnBwdSm90INS1_25CollectiveMainloopBwdSm90ILi2ELi1ELi1EN4cute5tupleIJNS5_1CILi1EEES8_S8_EEENS6_IJNS7_ILi64EEENS7_ILi96EEENS7_ILi192EEEEEENS_6half_tEfNS_4arch4Sm90ELb1ELb0ELb0ELb0ELb0ELb0ELb1ELb0ELi3ELi1ELi1ELi1ELb0EEENS1_21CollectiveEpilogueBwdISD_SE_SG_Li384ELb0ELb1ELi3EEENS1_25SingleTileBwdLPTSchedulerILb0ELi96ELb0EEEEEEEEEvNT_6ParamsE --------------------------
	.section	.nv.constant0._ZN7cutlass13device_kernelIN5flash11enable_sm90INS1_16FlashAttnBwdSm90INS1_25CollectiveMainloopBwdSm90ILi2ELi1ELi1EN4cute5tupleIJNS5_1CILi1EEES8_S8_EEENS6_IJNS7_ILi64EEENS7_ILi96EEENS7_ILi192EEEEEENS_6half_tEfNS_4arch4Sm90ELb1ELb0ELb0ELb0ELb0ELb0ELb1ELb0ELi3ELi1ELi1ELi1ELb0EEENS1_21CollectiveEpilogueBwdISD_SE_SG_Li384ELb0ELb1ELi3EEENS1_25SingleTileBwdLPTSchedulerILb0ELi96ELb0EEEEEEEEEvNT_6ParamsE,"a",@progbits
	.sectionflags	@""
	.align	4
.nv.constant0._ZN7cutlass13device_kernelIN5flash11enable_sm90INS1_16FlashAttnBwdSm90INS1_25CollectiveMainloopBwdSm90ILi2ELi1ELi1EN4cute5tupleIJNS5_1CILi1EEES8_S8_EEENS6_IJNS7_ILi64EEENS7_ILi96EEENS7_ILi192EEEEEENS_6half_tEfNS_4arch4Sm90ELb1ELb0ELb0ELb0ELb0ELb0ELb1ELb0ELi3ELi1ELi1ELi1ELb0EEENS1_21CollectiveEpilogueBwdISD_SE_SG_Li384ELb0ELb1ELi3EEENS1_25SingleTileBwdLPTSchedulerILb0ELi96ELb0EEEEEEEEEvNT_6ParamsE:
	.zero		2944


//--------------------- .nv.constant0._ZN7cutlass13device_kernelIN5flash11enable_sm90INS1_16FlashAttnBwdSm90INS1_25CollectiveMainloopBwdSm90ILi2ELi1ELi1EN4cute5tupleIJNS5_1CILi1EEES8_S8_EEENS6_IJNS7_ILi64EEENS7_ILi96EEENS7_ILi192EEEEEENS_6half_tEfNS_4arch4Sm90ELb1ELb0ELb0ELb0ELb1ELb0ELb1ELb0ELi3ELi1ELi1ELi1ELb0EEENS1_21CollectiveEpilogueBwdISD_SE_SG_Li384ELb0ELb1ELi3EEENS1_25SingleTileBwdLPTSchedulerILb0ELi96ELb1EEEEEEEEEvNT_6ParamsE --------------------------
	.section	.nv.constant0._ZN7cutlass13device_kernelIN5flash11enable_sm90INS1_16FlashAttnBwdSm90INS1_25CollectiveMainloopBwdSm90ILi2ELi1ELi1EN4cute5tupleIJNS5_1CILi1EEES8_S8_EEENS6_IJNS7_ILi64EEENS7_ILi96EEENS7_ILi192EEEEEENS_6half_tEfNS_4arch4Sm90ELb1ELb0ELb0ELb0ELb1ELb0ELb1ELb0ELi3ELi1ELi1ELi1ELb0EEENS1_21CollectiveEpilogueBwdISD_SE_SG_Li384ELb0ELb1ELi3EEENS1_25SingleTileBwdLPTSchedulerILb0ELi96ELb1EEEEEEEEEvNT_6ParamsE,"a",@progbits
	.sectionflags	@""
	.align	4
.nv.constant0._ZN7cutlass13device_kernelIN5flash11enable_sm90INS1_16FlashAttnBwdSm90INS1_25CollectiveMainloopBwdSm90ILi2ELi1ELi1EN4cute5tupleIJNS5_1CILi1EEES8_S8_EEENS6_IJNS7_ILi64EEENS7_ILi96EEENS7_ILi192EEEEEENS_6half_tEfNS_4arch4Sm90ELb1ELb0ELb0ELb0ELb1ELb0ELb1ELb0ELi3ELi1ELi1ELi1ELb0EEENS1_21CollectiveEpilogueBwdISD_SE_SG_Li384ELb0ELb1ELi3EEENS1_25SingleTileBwdLPTSchedulerILb0ELi96ELb1EEEEEEEEEvNT_6ParamsE:
	.zero		2944


//--------------------- .nv.constant0._ZN7cutlass13device_kernelIN5flash11enable_sm90INS1_16FlashAttnBwdSm90INS1_25CollectiveMainloopBwdSm90ILi2ELi1ELi1EN4cute5tupleIJNS5_1CILi1EEES8_S8_EEENS6_IJNS7_ILi64EEENS7_ILi96EEENS7_ILi192EEEEEENS_6half_tEfNS_4arch4Sm90ELb1ELb0ELb0ELb0ELb0ELb0ELb1ELb0ELi3ELi1ELi1ELi1ELb0EEENS1_24CollectiveEpilogueBwdGQAISD_fSG_Li384ELb0ELb0EEENS1_25SingleTileBwdLPTSchedulerILb0ELi96ELb0EEEEEEEEEvNT_6ParamsE --------------------------
	.section	.nv.constant0._ZN7cutlass13device_kernelIN5flash11enable_sm90INS1_16FlashAttnBwdSm90INS1_25CollectiveMainloopBwdSm90ILi2ELi1ELi1EN4cute5tupleIJNS5_1CILi1EEES8_S8_EEENS6_IJNS7_ILi64EEENS7_ILi96EEENS7_ILi192EEEEEENS_6half_tEfNS_4arch4Sm90ELb1ELb0ELb0ELb0ELb0ELb0ELb1ELb0ELi3ELi1ELi1ELi1ELb0EEENS1_24CollectiveEpilogueBwdGQAISD_fSG_Li384ELb0ELb0EEENS1_25SingleTileBwdLPTSchedulerILb0ELi96ELb0EEEEEEEEEvNT_6ParamsE,"a",@progbits
	.sectionflags	@""
	.align	4
.nv.constant0._ZN7cutlass13device_kernelIN5flash11enable_sm90INS1_16FlashAttnBwdSm90INS1_25CollectiveMainloopBwdSm90ILi2ELi1ELi1EN4cute5tupleIJNS5_1CILi1EEES8_S8_EEENS6_IJNS7_ILi64EEENS7_ILi96EEENS7_ILi192EEEEEENS_6half_tEfNS_4arch4Sm90ELb1ELb0ELb0ELb0ELb0ELb0ELb1ELb0ELi3ELi1ELi1ELi1ELb0EEENS1_24CollectiveEpilogueBwdGQAISD_fSG_Li384ELb0ELb0EEENS1_25SingleTileBwdLPTSchedulerILb0ELi96ELb0EEEEEEEEEvNT_6ParamsE:
	.zero		2432


//--------------------- .nv.constant0._ZN7cutlass13device_kernelIN5flash11enable_sm90INS1_16FlashAttnBwdSm90INS1_25CollectiveMainloopBwdSm90ILi2ELi1ELi1EN4cute5tupleIJNS5_1CILi1EEES8_S8_EEENS6_IJNS7_ILi64EEENS7_ILi96EEENS7_ILi192EEEEEENS_6half_tEfNS_4arch4Sm90ELb1ELb0ELb0ELb0ELb1ELb0ELb1ELb0ELi3ELi1ELi1ELi1ELb0EEENS1_24CollectiveEpilogueBwdGQAISD_fSG_Li384ELb0ELb1EEENS1_25SingleTileBwdLPTSchedulerILb0ELi96ELb1EEEEEEEEEvNT_6ParamsE --------------------------
	.section	.nv.constant0._ZN7cutlass13device_kernelIN5flash11enable_sm90INS1_16FlashAttnBwdSm90INS1_25CollectiveMainloopBwdSm90ILi2ELi1ELi1EN4cute5tupleIJNS5_1CILi1EEES8_S8_EEENS6_IJNS7_ILi64EEENS7_ILi96EEENS7_ILi192EEEEEENS_6half_tEfNS_4arch4Sm90ELb1ELb0ELb0ELb0ELb1ELb0ELb1ELb0ELi3ELi1ELi1ELi1ELb0EEENS1_24CollectiveEpilogueBwdGQAISD_fSG_Li384ELb0ELb1EEENS1_25SingleTileBwdLPTSchedulerILb0ELi96ELb1EEEEEEEEEvNT_6ParamsE,"a",@progbits
	.sectionflags	@""
	.align	4
.nv.constant0._ZN7cutlass13device_kernelIN5flash11enable_sm90INS1_16FlashAttnBwdSm90INS1_25CollectiveMainloopBwdSm90ILi2ELi1ELi1EN4cute5tupleIJNS5_1CILi1EEES8_S8_EEENS6_IJNS7_ILi64EEENS7_ILi96EEENS7_ILi192EEEEEENS_6half_tEfNS_4arch4Sm90ELb1ELb0ELb0ELb0ELb1ELb0ELb1ELb0ELi3ELi1ELi1ELi1ELb0EEENS1_24CollectiveEpilogueBwdGQAISD_fSG_Li384ELb0ELb1EEENS1_25SingleTileBwdLPTSchedulerILb0ELi96ELb1EEEEEEEEEvNT_6ParamsE:
	.zero		2432


//--------------------- .nv.constant0._ZN7cutlass13device_kernelIN5flash22FlashAttnBwdPreprocessIN4cute5tupleIJNS3_1CILi64EEENS5_ILi192EEEEEENS_6half_tEfNS_4arch4Sm90ELb1ELb0EEEEEvNT_6ParamsE --------------------------
	.section	.nv.constant0._ZN7cutlass13device_kernelIN5flash22FlashAttnBwdPreprocessIN4cute5tupleIJNS3_1CILi64EEENS5_ILi192EEEEEENS_6half_tEfNS_4arch4Sm90ELb1ELb0EEEEEvNT_6ParamsE,"a",@progbits
	.sectionflags	@""
	.align	4
.nv.constant0._ZN7cutlass13device_kernelIN5flash22FlashAttnBwdPreprocessIN4cute5tupleIJNS3_1CILi64EEENS5_ILi192EEEEEENS_6half_tEfNS_4arch4Sm90ELb1ELb0EEEEEvNT_6ParamsE:
	.zero		768


//--------------------- .nv.constant0._ZN7cutlass13device_kernelIN5flash11enable_sm90INS1_16FlashAttnBwdSm90INS1_25CollectiveMainloopBwdSm90ILi2ELi1ELi1EN4cute5tupleIJNS5_1CILi1EEES8_S8_EEENS6_IJNS7_ILi64EEENS7_ILi96EEENS7_ILi192EEEEEENS_6half_tEfNS_4arch4Sm90ELb1ELb0ELb0ELb1ELb0ELb0ELb1ELb0ELi3ELi1ELi1ELi1ELb0EEENS1_21CollectiveEpilogueBwdISD_SE_SG_Li384ELb1ELb1ELi3EEENS1_25SingleTileBwdLPTSchedulerILb1ELi96ELb0EEEEEEEEEvNT_6ParamsE --------------------------
	.section	.nv.constant0._ZN7cutlass13device_kernelIN5flash11enable_sm90INS1_16FlashAttnBwdSm90INS1_25CollectiveMainloopBwdSm90ILi2ELi1ELi1EN4cute5tupleIJNS5_1CILi1EEES8_S8_EEENS6_IJNS7_ILi64EEENS7_ILi96EEENS7_ILi192EEEEEENS_6half_tEfNS_4arch4Sm90ELb1ELb0ELb0ELb1ELb0ELb0ELb1ELb0ELi3ELi1ELi1ELi1ELb0EEENS1_21CollectiveEpilogueBwdISD_SE_SG_Li384ELb1ELb1ELi3EEENS1_25SingleTileBwdLPTSchedulerILb1ELi96ELb0EEEEEEEEEvNT_6ParamsE,"a",@progbits
	.sectionflags	@""
	.align	4
.nv.constant0._ZN7cutlass13device_kernelIN5flash11enable_sm90INS1_16FlashAttnBwdSm90INS1_25CollectiveMainloopBwdSm90ILi2ELi1ELi1EN4cute5tupleIJNS5_1CILi1EEES8_S8_EEENS6_IJNS7_ILi64EEENS7_ILi96EEENS7_ILi192EEEEEENS_6half_tEfNS_4arch4Sm90ELb1ELb0ELb0ELb1ELb0ELb0ELb1ELb0ELi3ELi1ELi1ELi1ELb0EEENS1_21CollectiveEpilogueBwdISD_SE_SG_Li384ELb1ELb1ELi3EEENS1_25SingleTileBwdLPTSchedulerILb1ELi96ELb0EEEEEEEEEvNT_6ParamsE:
	.zero		2304


//--------------------- .nv.constant0._ZN7cutlass13device_kernelIN5flash11enable_sm90INS1_16FlashAttnBwdSm90INS1_25CollectiveMainloopBwdSm90ILi2ELi1ELi1EN4cute5tupleIJNS5_1CILi1EEES8_S8_EEENS6_IJNS7_ILi64EEENS7_ILi96EEENS7_ILi192EEEEEENS_6half_tEfNS_4arch4Sm90ELb1ELb0ELb0ELb1ELb1ELb0ELb1ELb0ELi3ELi1ELi1ELi1ELb0EEENS1_21CollectiveEpilogueBwdISD_SE_SG_Li384ELb1ELb1ELi3EEENS1_25SingleTileBwdLPTSchedulerILb1ELi96ELb1EEEEEEEEEvNT_6ParamsE --------------------------
	.section	.nv.constant0._ZN7cutlass13device_kernelIN5flash11enable_sm90INS1_16FlashAttnBwdSm90INS1_25CollectiveMainloopBwdSm90ILi2ELi1ELi1EN4cute5tupleIJNS5_1CILi1EEES8_S8_EEENS6_IJNS7_ILi64EEENS7_ILi96EEENS7_ILi192EEEEEENS_6half_tEfNS_4arch4Sm90ELb1ELb0ELb0ELb1ELb1ELb0ELb1ELb0ELi3ELi1ELi1ELi1ELb0EEENS1_21CollectiveEpilogueBwdISD_SE_SG_Li384ELb1ELb1ELi3EEENS1_25SingleTileBwdLPTSchedulerILb1ELi96ELb1EEEEEEEEEvNT_6ParamsE,"a",@progbits
	.sectionflags	@""
	.align	4
.nv.constant0._ZN7cutlass13device_kernelIN5flash11enable_sm90INS1_16FlashAttnBwdSm90INS1_25CollectiveMainloopBwdSm90ILi2ELi1ELi1EN4cute5tupleIJNS5_1CILi1EEES8_S8_EEENS6_IJNS7_ILi64EEENS7_ILi96EEENS7_ILi192EEEEEENS_6half_tEfNS_4arch4Sm90ELb1ELb0ELb0ELb1ELb1ELb0ELb1ELb0ELi3ELi1ELi1ELi1ELb0EEENS1_21CollectiveEpilogueBwdISD_SE_SG_Li384ELb1ELb1ELi3EEENS1_25SingleTileBwdLPTSchedulerILb1ELi96ELb1EEEEEEEEEvNT_6ParamsE:
	.zero		2304


//--------------------- .nv.constant0._ZN7cutlass13device_kernelIN5flash11enable_sm90INS1_16FlashAttnBwdSm90INS1_25CollectiveMainloopBwdSm90ILi2ELi1ELi1EN4cute5tupleIJNS5_1CILi1EEES8_S8_EEENS6_IJNS7_ILi64EEENS7_ILi96EEENS7_ILi192EEEEEENS_6half_tEfNS_4arch4Sm90ELb1ELb0ELb0ELb1ELb0ELb0ELb1ELb0ELi3ELi1ELi1ELi1ELb0EEENS1_24CollectiveEpilogueBwdGQAISD_fSG_Li384ELb1ELb0EEENS1_25SingleTileBwdLPTSchedulerILb1ELi96ELb0EEEEEEEEEvNT_6ParamsE --------------------------
	.section	.nv.constant0._ZN7cutlass13device_kernelIN5flash11enable_sm90INS1_16FlashAttnBwdSm90INS1_25CollectiveMainloopBwdSm90ILi2ELi1ELi1EN4cute5tupleIJNS5_1CILi1EEES8_S8_EEENS6_IJNS7_ILi64EEENS7_ILi96EEENS7_ILi192EEEEEENS_6half_tEfNS_4arch4Sm90ELb1ELb0ELb0ELb1ELb0ELb0ELb1ELb0ELi3ELi1ELi1ELi1ELb0EEENS1_24CollectiveEpilogueBwdGQAISD_fSG_Li384ELb1ELb0EEENS1_25SingleTileBwdLPTSchedulerILb1ELi96ELb0EEEEEEEEEvNT_6ParamsE,"a",@progbits
	.sectionflags	@""
	.align	4
.nv.constant0._ZN7cutlass13device_kernelIN5flash11enable_sm90INS1_16FlashAttnBwdSm90INS1_25CollectiveMainloopBwdSm90ILi2ELi1ELi1EN4cute5tupleIJNS5_1CILi1EEES8_S8_EEENS6_IJNS7_ILi64EEENS7_ILi96EEENS7_ILi192EEEEEENS_6half_tEfNS_4arch4Sm90ELb1ELb0ELb0ELb1ELb0ELb0ELb1ELb0ELi3ELi1ELi1ELi1ELb0EEENS1_24CollectiveEpilogueBwdGQAISD_fSG_Li384ELb1ELb0EEENS1_25SingleTileBwdLPTSchedulerILb1ELi96ELb0EEEEEEEEEvNT_6ParamsE:
	.zero		2432


//--------------------- .nv.constant0._ZN7cutlass13device_kernelIN5flash32FlashAttnBwdPostprocessConvertdQIN4cute5tupleIJNS3_1CILi96EEENS5_ILi192EEEEEENS_6half_tEfNS_4arch4Sm90ELi384ENS3_8TiledMMAINS3_8MMA_AtomIJNS3_4SM904GMMA25MMA_64x96x16_F32F16F16_SSILNSF_5MajorE1ELSH_1ELNSF_7ScaleInE1ELSI_1EEEEEENS3_6LayoutINS4_IJNS5_ILi3EEENS5_ILi1EEESN_EEENS4_IJSN_NS5_ILi0EEESP_EEEEENS4_IJNS3_10UnderscoreESS_SS_EEEEELb1EEEEEvNT_6ParamsE --------------------------
	.section	.nv.constant0._ZN7cutlass13device_kernelIN5flash32FlashAttnBwdPostprocessConvertdQIN4cute5tupleIJNS3_1CILi96EEENS5_ILi192EEEEEENS_6half_tEfNS_4arch4Sm90ELi384ENS3_8TiledMMAINS3_8MMA_AtomIJNS3_4SM904GMMA25MMA_64x96x16_F32F16F16_SSILNSF_5MajorE1ELSH_1ELNSF_7ScaleInE1ELSI_1EEEEEENS3_6LayoutINS4_IJNS5_ILi3EEENS5_ILi1EEESN_EEENS4_IJSN_NS5_ILi0EEESP_EEEEENS4_IJNS3_10UnderscoreESS_SS_EEEEELb1EEEEEvNT_6ParamsE,"a",@progbits
	.sectionflags	@""
	.align	4
.nv.constant0._ZN7cutlass13device_kernelIN5flash32FlashAttnBwdPostprocessConvertdQIN4cute5tupleIJNS3_1CILi96EEENS5_ILi192EEEEEENS_6half_tEfNS_4arch4Sm90ELi384ENS3_8TiledMMAINS3_8MMA_AtomIJNS3_4SM904GMMA25MMA_64x96x16_F32F16F16_SSILNSF_5MajorE1ELSH_1ELNSF_7ScaleInE1ELSI_1EEEEEENS3_6LayoutINS4_IJNS5_ILi3EEENS5_ILi1EEESN_EEENS4_IJSN_NS5_ILi0EEESP_EEEEENS4_IJNS3_10UnderscoreESS_SS_EEEEELb1EEEEEvNT_6ParamsE:
	.zero		640


//--------------------- .nv.constant0._ZN7cutlass13device_kernelIN5flash32FlashAttnBwdPostprocessConvertdQIN4cute5tupleIJNS3_1CILi64EEENS5_ILi192EEEEEENS_6half_tEfNS_4arch4Sm90ELi384ENS3_8TiledMMAINS3_8MMA_AtomIJNS3_4SM904GMMA25MMA_64x64x16_F32F16F16_SSILNSF_5MajorE0ELSH_1ELNSF_7ScaleInE1ELSI_1EEEEEENS3_6LayoutINS4_IJNS5_ILi1EEENS5_ILi3EEESM_EEENS4_IJNS5_ILi0EEESM_SP_EEEEENS4_IJNS3_10UnderscoreESS_SS_EEEEELb0EEEEEvNT_6ParamsE --------------------------
	.section	.nv.constant0._ZN7cutlass13device_kernelIN5flash32FlashAttnBwdPostprocessConvertdQIN4cute5tupleIJNS3_1CILi64EEENS5_ILi192EEEEEENS_6half_tEfNS_4arch4Sm90ELi384ENS3_8TiledMMAINS3_8MMA_AtomIJNS3_4SM904GMMA25MMA_64x64x16_F32F16F16_SSILNSF_5MajorE0ELSH_1ELNSF_7ScaleInE1ELSI_1EEEEEENS3_6LayoutINS4_IJNS5_ILi1EEENS5_ILi3EEESM_EEENS4_IJNS5_ILi0EEESM_SP_EEEEENS4_IJNS3_10UnderscoreESS_SS_EEEEELb0EEEEEvNT_6ParamsE,"a",@progbits
	.sectionflags	@""
	.align	4
.nv.constant0._ZN7cutlass13device_kernelIN5flash32FlashAttnBwdPostprocessConvertdQIN4cute5tupleIJNS3_1CILi64EEENS5_ILi192EEEEEENS_6half_tEfNS_4arch4Sm90ELi384ENS3_8TiledMMAINS3_8MMA_AtomIJNS3_4SM904GMMA25MMA_64x64x16_F32F16F16_SSILNSF_5MajorE0ELSH_1ELNSF_7ScaleInE1ELSI_1EEEEEENS3_6LayoutINS4_IJNS5_ILi1EEENS5_ILi3EEESM_EEENS4_IJNS5_ILi0EEESM_SP_EEEEENS4_IJNS3_10UnderscoreESS_SS_EEEEELb0EEEEEvNT_6ParamsE:
	.zero		640


//--------------------- .nv.constant0._ZN7cutlass13device_kernelIN5flash11enable_sm90INS1_16FlashAttnBwdSm90INS1_25CollectiveMainloopBwdSm90ILi2ELi1ELi1EN4cute5tupleIJNS5_1CILi1EEES8_S8_EEENS6_IJNS7_ILi64EEENS7_ILi96EEENS7_ILi192EEEEEENS_6half_tEfNS_4arch4Sm90ELb1ELb0ELb0ELb1ELb1ELb0ELb1ELb0ELi3ELi1ELi1ELi1ELb0EEENS1_24CollectiveEpilogueBwdGQAISD_fSG_Li384ELb1ELb1EEENS1_25SingleTileBwdLPTSchedulerILb1ELi96ELb1EEEEEEEEEvNT_6ParamsE --------------------------
	.section	.nv.constant0._ZN7cutlass13device_kernelIN5flash11enable_sm90INS1_16FlashAttnBwdSm90INS1_25CollectiveMainloopBwdSm90ILi2ELi1ELi1EN4cute5tupleIJNS5_1CILi1EEES8_S8_EEENS6_IJNS7_ILi64EEENS7_ILi96EEENS7_ILi192EEEEEENS_6half_tEfNS_4arch4Sm90ELb1ELb0ELb0ELb1ELb1ELb0ELb1ELb0ELi3ELi1ELi1ELi1ELb0EEENS1_24CollectiveEpilogueBwdGQAISD_fSG_Li384ELb1ELb1EEENS1_25SingleTileBwdLPTSchedulerILb1ELi96ELb1EEEEEEEEEvNT_6ParamsE,"a",@progbits
	.sectionflags	@""
	.align	4
.nv.constant0._ZN7cutlass13device_kernelIN5flash11enable_sm90INS1_16FlashAttnBwdSm90INS1_25CollectiveMainloopBwdSm90ILi2ELi1ELi1EN4cute5tupleIJNS5_1CILi1EEES8_S8_EEENS6_IJNS7_ILi64EEENS7_ILi96EEENS7_ILi192EEEEEENS_6half_tEfNS_4arch4Sm90ELb1ELb0ELb0ELb1ELb1ELb0ELb1ELb0ELi3ELi1ELi1ELi1ELb0EEENS1_24CollectiveEpilogueBwdGQAISD_fSG_Li384ELb1ELb1EEENS1_25SingleTileBwdLPTSchedulerILb1ELi96ELb1EEEEEEEEEvNT_6ParamsE:
	.zero		2432


//--------------------- .nv.constant0._ZN7cutlass13device_kernelIN5flash22FlashAttnBwdPreprocessIN4cute5tupleIJNS3_1CILi64EEENS5_ILi192EEEEEENS_6half_tEfNS_4arch4Sm90ELb1ELb1EEEEEvNT_6ParamsE --------------------------
	.section	.nv.constant0._ZN7cutlass13device_kernelIN5flash22FlashAttnBwdPreprocessIN4cute5tupleIJNS3_1CILi64EEENS5_ILi192EEEEEENS_6half_tEfNS_4arch4Sm90ELb1ELb1EEEEEvNT_6ParamsE,"a",@progbits
	.sectionflags	@""
	.align	4
.nv.constant0._ZN7cutlass13device_kernelIN5flash22FlashAttnBwdPreprocessIN4cute5tupleIJNS3_1CILi64EEENS5_ILi192EEEEEENS_6half_tEfNS_4arch4Sm90ELb1ELb1EEEEEvNT_6ParamsE:
	.zero		768


//--------------------- SYMBOLS --------------------------

	.type		.nv.reservedSmem.offset0,@object
	.size		.nv.reservedSmem.offset0,0x4
	.type		__assertfail,@function
